	.target	sm_90a

	.elftype	@"ET_EXEC"


//--------------------- .note.nv.tkinfo           --------------------------
	.section	.note.nv.tkinfo,"",@"SHT_NOTE"
	.sectionflags	@"SHF_NOTE_NV_TKINFO"
	.tkinfo
        /*0018*/ 	.word	0x00000002
        /*0030*/ 	.string	""
        /*0030*/ 	.string	"ptxas"
        /*0030*/ 	.string	"Cuda compilation tools, release 13.0, V13.0.88"
        /*0030*/ 	.string	"Build cuda_13.0.r13.0/compiler.36424714_0"
        /*0030*/ 	.string	"-arch sm_90a -m 64 "



//--------------------- .note.nv.cuinfo           --------------------------
	.section	.note.nv.cuinfo,"",@"SHT_NOTE"
	.sectionflags	@"SHF_NOTE_NV_CUINFO"
        /*0018*/ 	.short	0x0002
        /*001a*/ 	.short	0x005a
        /*001c*/ 	.short	0x0082
	.zero		2


//--------------------- .nv.info                  --------------------------
	.section	.nv.info,"",@"SHT_CUDA_INFO"
	.align	4


	//----- nvinfo : EIATTR_REGCOUNT
	.align		4
        /*0000*/ 	.byte	0x04, 0x2f
        /*0002*/ 	.short	(.L_23 - .L_22)
	.align		4
.L_22:
        /*0004*/ 	.word	index@(_ZN7cutlass13device_kernelIN5flash11enable_sm90INS1_16FlashAttnFwdSm90INS1_25CollectiveMainloopFwdSm90ILi2EN4cute5tupleIJNS5_1CILi1EEES8_S8_EEENS6_IJNS7_ILi128EEENS7_ILi112EEENS7_ILi192EEEEEELi192ENS_10bfloat16_tEfNS_4arch4Sm90ELb1ELb0ELb1ELb1ELb0ELb1ELb0ELb1ELb1ELb0ELb0ELb0EEENS1_21CollectiveEpilogueFwdINS6_IJSA_SC_SB_EEES9_SE_SG_Li256ELb1ELb0ELb0ELb0EEENS1_36VarlenDynamicPersistentTileSchedulerILi128ELi112ELi256ELi32ELb0ELb0ELb1ELb1ELb1ELb1EEEEEEEEEvNT_6ParamsE)
        /*0008*/ 	.word	0x000000a8


	//----- nvinfo : EIATTR_FRAME_SIZE
	.align		4
.L_23:
        /*000c*/ 	.byte	0x04, 0x11
        /*000e*/ 	.short	(.L_25 - .L_24)
	.align		4
.L_24:
        /*0010*/ 	.word	index@(_ZN7cutlass13device_kernelIN5flash11enable_sm90INS1_16FlashAttnFwdSm90INS1_25CollectiveMainloopFwdSm90ILi2EN4cute5tupleIJNS5_1CILi1EEES8_S8_EEENS6_IJNS7_ILi128EEENS7_ILi112EEENS7_ILi192EEEEEELi192ENS_10bfloat16_tEfNS_4arch4Sm90ELb1ELb0ELb1ELb1ELb0ELb1ELb0ELb1ELb1ELb0ELb0ELb0EEENS1_21CollectiveEpilogueFwdINS6_IJSA_SC_SB_EEES9_SE_SG_Li256ELb1ELb0ELb0ELb0EEENS1_36VarlenDynamicPersistentTileSchedulerILi128ELi112ELi256ELi32ELb0ELb0ELb1ELb1ELb1ELb1EEEEEEEEEvNT_6ParamsE)
        /*0014*/ 	.word	0x00000088


	//----- nvinfo : EIATTR_REGCOUNT
	.align		4
.L_25:
        /*0018*/ 	.byte	0x04, 0x2f
        /*001a*/ 	.short	(.L_27 - .L_26)
	.align		4
.L_26:
        /*001c*/ 	.word	index@(_ZN7cutlass13device_kernelIN5flash11enable_sm90INS1_16FlashAttnFwdSm90INS1_25CollectiveMainloopFwdSm90ILi2EN4cute5tupleIJNS5_1CILi1EEES8_S8_EEENS6_IJNS7_ILi128EEENS7_ILi112EEENS7_ILi192EEEEEELi192ENS_10bfloat16_tEfNS_4arch4Sm90ELb1ELb0ELb1ELb1ELb0ELb0ELb0ELb1ELb1ELb0ELb0ELb0EEENS1_21CollectiveEpilogueFwdINS6_IJSA_SC_SB_EEES9_SE_SG_Li256ELb1ELb0ELb0ELb0EEENS1_36VarlenDynamicPersistentTileSchedulerILi128ELi112ELi256ELi32ELb0ELb0ELb1ELb1ELb1ELb1EEEEEEEEEvNT_6ParamsE)
        /*0020*/ 	.word	0x000000a8


	//----- nvinfo : EIATTR_FRAME_SIZE
	.align		4
.L_27:
        /*0024*/ 	.byte	0x04, 0x11
        /*0026*/ 	.short	(.L_29 - .L_28)
	.align		4
.L_28:
        /*0028*/ 	.word	index@(_ZN7cutlass13device_kernelIN5flash11enable_sm90INS1_16FlashAttnFwdSm90INS1_25CollectiveMainloopFwdSm90ILi2EN4cute5tupleIJNS5_1CILi1EEES8_S8_EEENS6_IJNS7_ILi128EEENS7_ILi112EEENS7_ILi192EEEEEELi192ENS_10bfloat16_tEfNS_4arch4Sm90ELb1ELb0ELb1ELb1ELb0ELb0ELb0ELb1ELb1ELb0ELb0ELb0EEENS1_21CollectiveEpilogueFwdINS6_IJSA_SC_SB_EEES9_SE_SG_Li256ELb1ELb0ELb0ELb0EEENS1_36VarlenDynamicPersistentTileSchedulerILi128ELi112ELi256ELi32ELb0ELb0ELb1ELb1ELb1ELb1EEEEEEEEEvNT_6ParamsE)
        /*002c*/ 	.word	0x00000030


	//----- nvinfo : EIATTR_REGCOUNT
	.align		4
.L_29:
        /*0030*/ 	.byte	0x04, 0x2f
        /*0032*/ 	.short	(.L_31 - .L_30)
	.align		4
.L_30:
        /*0034*/ 	.word	index@(_ZN7cutlass13device_kernelIN5flash11enable_sm90INS1_16FlashAttnFwdSm90INS1_25CollectiveMainloopFwdSm90ILi2EN4cute5tupleIJNS5_1CILi1EEES8_S8_EEENS6_IJNS7_ILi128EEENS7_ILi112EEENS7_ILi192EEEEEELi192ENS_10bfloat16_tEfNS_4arch4Sm90ELb1ELb0ELb1ELb0ELb0ELb0ELb0ELb1ELb1ELb0ELb0ELb0EEENS1_21CollectiveEpilogueFwdINS6_IJSA_SC_SB_EEES9_SE_SG_Li256ELb0ELb0ELb0ELb0EEENS1_30DynamicPersistentTileSchedulerILi256ELi32ELb0ELb0ELb1EEEEEEEEEvNT_6ParamsE)
        /*0038*/ 	.word	0x000000a8


	//----- nvinfo : EIATTR_FRAME_SIZE
	.align		4
.L_31:
        /*003c*/ 	.byte	0x04, 0x11
        /*003e*/ 	.short	(.L_33 - .L_32)
	.align		4
.L_32:
        /*0040*/ 	.word	index@(_ZN7cutlass13device_kernelIN5flash11enable_sm90INS1_16FlashAttnFwdSm90INS1_25CollectiveMainloopFwdSm90ILi2EN4cute5tupleIJNS5_1CILi1EEES8_S8_EEENS6_IJNS7_ILi128EEENS7_ILi112EEENS7_ILi192EEEEEELi192ENS_10bfloat16_tEfNS_4arch4Sm90ELb1ELb0ELb1ELb0ELb0ELb0ELb0ELb1ELb1ELb0ELb0ELb0EEENS1_21CollectiveEpilogueFwdINS6_IJSA_SC_SB_EEES9_SE_SG_Li256ELb0ELb0ELb0ELb0EEENS1_30DynamicPersistentTileSchedulerILi256ELi32ELb0ELb0ELb1EEEEEEEEEvNT_6ParamsE)
        /*0044*/ 	.word	0x00000010


	//----- nvinfo : EIATTR_REGCOUNT
	.align		4
.L_33:
        /*0048*/ 	.byte	0x04, 0x2f
        /*004a*/ 	.short	(.L_35 - .L_34)
	.align		4
.L_34:
        /*004c*/ 	.word	index@(_ZN7cutlass13device_kernelIN5flash11enable_sm90INS1_16FlashAttnFwdSm90INS1_25CollectiveMainloopFwdSm90ILi2EN4cute5tupleIJNS5_1CILi1EEES8_S8_EEENS6_IJNS7_ILi128EEENS7_ILi96EEENS7_ILi192EEEEEELi192ENS_10bfloat16_tEfNS_4arch4Sm90ELb0ELb1ELb1ELb1ELb0ELb1ELb0ELb1ELb1ELb0ELb0ELb0EEENS1_21CollectiveEpilogueFwdINS6_IJSA_SC_SB_EEES9_SE_SG_Li256ELb1ELb0ELb0ELb0EEENS1_36VarlenDynamicPersistentTileSchedulerILi128ELi96ELi256ELi32ELb0ELb0ELb1ELb1ELb0ELb1EEEEEEEEEvNT_6ParamsE)
        /*0050*/ 	.word	0x000000a8


	//----- nvinfo : EIATTR_FRAME_SIZE
	.align		4
.L_35:
        /*0054*/ 	.byte	0x04, 0x11
        /*0056*/ 	.short	(.L_37 - .L_36)
	.align		4
.L_36:
        /*0058*/ 	.word	index@(_ZN7cutlass13device_kernelIN5flash11enable_sm90INS1_16FlashAttnFwdSm90INS1_25CollectiveMainloopFwdSm90ILi2EN4cute5tupleIJNS5_1CILi1EEES8_S8_EEENS6_IJNS7_ILi128EEENS7_ILi96EEENS7_ILi192EEEEEELi192ENS_10bfloat16_tEfNS_4arch4Sm90ELb0ELb1ELb1ELb1ELb0ELb1ELb0ELb1ELb1ELb0ELb0ELb0EEENS1_21CollectiveEpilogueFwdINS6_IJSA_SC_SB_EEES9_SE_SG_Li256ELb1ELb0ELb0ELb0EEENS1_36VarlenDynamicPersistentTileSchedulerILi128ELi96ELi256ELi32ELb0ELb0ELb1ELb1ELb0ELb1EEEEEEEEEvNT_6ParamsE)
        /*005c*/ 	.word	0x00000058


	//----- nvinfo : EIATTR_REGCOUNT
	.align		4
.L_37:
        /*0060*/ 	.byte	0x04, 0x2f
        /*0062*/ 	.short	(.L_39 - .L_38)
	.align		4
.L_38:
        /*0064*/ 	.word	index@(_ZN7cutlass13device_kernelIN5flash11enable_sm90INS1_16FlashAttnFwdSm90INS1_25CollectiveMainloopFwdSm90ILi2EN4cute5tupleIJNS5_1CILi1EEES8_S8_EEENS6_IJNS7_ILi128EEENS7_ILi96EEENS7_ILi192EEEEEELi192ENS_10bfloat16_tEfNS_4arch4Sm90ELb0ELb1ELb1ELb1ELb0ELb0ELb0ELb1ELb1ELb0ELb0ELb0EEENS1_21CollectiveEpilogueFwdINS6_IJSA_SC_SB_EEES9_SE_SG_Li256ELb1ELb0ELb0ELb0EEENS1_36VarlenDynamicPersistentTileSchedulerILi128ELi96ELi256ELi32ELb0ELb0ELb1ELb1ELb0ELb1EEEEEEEEEvNT_6ParamsE)
        /*0068*/ 	.word	0x000000a8


	//----- nvinfo : EIATTR_FRAME_SIZE
	.align		4
.L_39:
        /*006c*/ 	.byte	0x04, 0x11
        /*006e*/ 	.short	(.L_41 - .L_40)
	.align		4
.L_40:
        /*0070*/ 	.word	index@(_ZN7cutlass13device_kernelIN5flash11enable_sm90INS1_16FlashAttnFwdSm90INS1_25CollectiveMainloopFwdSm90ILi2EN4cute5tupleIJNS5_1CILi1EEES8_S8_EEENS6_IJNS7_ILi128EEENS7_ILi96EEENS7_ILi192EEEEEELi192ENS_10bfloat16_tEfNS_4arch4Sm90ELb0ELb1ELb1ELb1ELb0ELb0ELb0ELb1ELb1ELb0ELb0ELb0EEENS1_21CollectiveEpilogueFwdINS6_IJSA_SC_SB_EEES9_SE_SG_Li256ELb1ELb0ELb0ELb0EEENS1_36VarlenDynamicPersistentTileSchedulerILi128ELi96ELi256ELi32ELb0ELb0ELb1ELb1ELb0ELb1EEEEEEEEEvNT_6ParamsE)
        /*0074*/ 	.word	0x00000028


	//----- nvinfo : EIATTR_REGCOUNT
	.align		4
.L_41:
        /*0078*/ 	.byte	0x04, 0x2f
        /*007a*/ 	.short	(.L_43 - .L_42)
	.align		4
.L_42:
        /*007c*/ 	.word	index@(_ZN7cutlass13device_kernelIN5flash11enable_sm90INS1_16FlashAttnFwdSm90INS1_25CollectiveMainloopFwdSm90ILi2EN4cute5tupleIJNS5_1CILi1EEES8_S8_EEENS6_IJNS7_ILi128EEENS7_ILi96EEENS7_ILi192EEEEEELi192ENS_10bfloat16_tEfNS_4arch4Sm90ELb0ELb1ELb1ELb0ELb0ELb0ELb0ELb1ELb1ELb0ELb0ELb0EEENS1_21CollectiveEpilogueFwdINS6_IJSA_SC_SB_EEES9_SE_SG_Li256ELb0ELb0ELb0ELb0EEENS1_30DynamicPersistentTileSchedulerILi256ELi32ELb0ELb0ELb1EEEEEEEEEvNT_6ParamsE)
        /*0080*/ 	.word	0x000000a8


	//----- nvinfo : EIATTR_FRAME_SIZE
	.align		4
.L_43:
        /*0084*/ 	.byte	0x04, 0x11
        /*0086*/ 	.short	(.L_45 - .L_44)
	.align		4
.L_44:
        /*0088*/ 	.word	index@(_ZN7cutlass13device_kernelIN5flash11enable_sm90INS1_16FlashAttnFwdSm90INS1_25CollectiveMainloopFwdSm90ILi2EN4cute5tupleIJNS5_1CILi1EEES8_S8_EEENS6_IJNS7_ILi128EEENS7_ILi96EEENS7_ILi192EEEEEELi192ENS_10bfloat16_tEfNS_4arch4Sm90ELb0ELb1ELb1ELb0ELb0ELb0ELb0ELb1ELb1ELb0ELb0ELb0EEENS1_21CollectiveEpilogueFwdINS6_IJSA_SC_SB_EEES9_SE_SG_Li256ELb0ELb0ELb0ELb0EEENS1_30DynamicPersistentTileSchedulerILi256ELi32ELb0ELb0ELb1EEEEEEEEEvNT_6ParamsE)
        /*008c*/ 	.word	0x00000008


	//----- nvinfo : EIATTR_REGCOUNT
	.align		4
.L_45:
        /*0090*/ 	.byte	0x04, 0x2f
        /*0092*/ 	.short	(.L_47 - .L_46)
	.align		4
.L_46:
        /*0094*/ 	.word	index@(_ZN7cutlass13device_kernelIN5flash11enable_sm90INS1_16FlashAttnFwdSm90INS1_25CollectiveMainloopFwdSm90ILi2EN4cute5tupleIJNS5_1CILi1EEES8_S8_EEENS6_IJNS7_ILi128EEENS7_ILi112EEENS7_ILi192EEEEEELi192ENS_10bfloat16_tEfNS_4arch4Sm90ELb0ELb0ELb1ELb1ELb0ELb1ELb0ELb1ELb1ELb0ELb0ELb0EEENS1_21CollectiveEpilogueFwdINS6_IJSA_SC_SB_EEES9_SE_SG_Li256ELb1ELb0ELb0ELb0EEENS1_36VarlenDynamicPersistentTileSchedulerILi128ELi112ELi256ELi32ELb0ELb0ELb1ELb0ELb1ELb1EEEEEEEEEvNT_6ParamsE)
        /*0098*/ 	.word	0x000000a8


	//----- nvinfo : EIATTR_FRAME_SIZE
	.align		4
.L_47:
        /*009c*/ 	.byte	0x04, 0x11
        /*009e*/ 	.short	(.L_49 - .L_48)
	.align		4
.L_48:
        /*00a0*/ 	.word	index@(_ZN7cutlass13device_kernelIN5flash11enable_sm90INS1_16FlashAttnFwdSm90INS1_25CollectiveMainloopFwdSm90ILi2EN4cute5tupleIJNS5_1CILi1EEES8_S8_EEENS6_IJNS7_ILi128EEENS7_ILi112EEENS7_ILi192EEEEEELi192ENS_10bfloat16_tEfNS_4arch4Sm90ELb0ELb0ELb1ELb1ELb0ELb1ELb0ELb1ELb1ELb0ELb0ELb0EEENS1_21CollectiveEpilogueFwdINS6_IJSA_SC_SB_EEES9_SE_SG_Li256ELb1ELb0ELb0ELb0EEENS1_36VarlenDynamicPersistentTileSchedulerILi128ELi112ELi256ELi32ELb0ELb0ELb1ELb0ELb1ELb1EEEEEEEEEvNT_6ParamsE)
        /*00a4*/ 	.word	0x00000070


	//----- nvinfo : EIATTR_REGCOUNT
	.align		4
.L_49:
        /*00a8*/ 	.byte	0x04, 0x2f
        /*00aa*/ 	.short	(.L_51 - .L_50)
	.align		4
.L_50:
        /*00ac*/ 	.word	index@(_ZN7cutlass13device_kernelIN5flash11enable_sm90INS1_16FlashAttnFwdSm90INS1_25CollectiveMainloopFwdSm90ILi2EN4cute5tupleIJNS5_1CILi1EEES8_S8_EEENS6_IJNS7_ILi128EEENS7_ILi112EEENS7_ILi192EEEEEELi192ENS_10bfloat16_tEfNS_4arch4Sm90ELb0ELb0ELb1ELb1ELb0ELb0ELb0ELb1ELb1ELb0ELb0ELb0EEENS1_21CollectiveEpilogueFwdINS6_IJSA_SC_SB_EEES9_SE_SG_Li256ELb1ELb0ELb0ELb0EEENS1_36VarlenDynamicPersistentTileSchedulerILi128ELi112ELi256ELi32ELb0ELb0ELb1ELb0ELb1ELb1EEEEEEEEEvNT_6ParamsE)
        /*00b0*/ 	.word	0x000000a8


	//----- nvinfo : EIATTR_FRAME_SIZE
	.align		4
.L_51:
        /*00b4*/ 	.byte	0x04, 0x11
        /*00b6*/ 	.short	(.L_53 - .L_52)
	.align		4
.L_52:
        /*00b8*/ 	.word	index@(_ZN7cutlass13device_kernelIN5flash11enable_sm90INS1_16FlashAttnFwdSm90INS1_25CollectiveMainloopFwdSm90ILi2EN4cute5tupleIJNS5_1CILi1EEES8_S8_EEENS6_IJNS7_ILi128EEENS7_ILi112EEENS7_ILi192EEEEEELi192ENS_10bfloat16_tEfNS_4arch4Sm90ELb0ELb0ELb1ELb1ELb0ELb0ELb0ELb1ELb1ELb0ELb0ELb0EEENS1_21CollectiveEpilogueFwdINS6_IJSA_SC_SB_EEES9_SE_SG_Li256ELb1ELb0ELb0ELb0EEENS1_36VarlenDynamicPersistentTileSchedulerILi128ELi112ELi256ELi32ELb0ELb0ELb1ELb0ELb1ELb1EEEEEEEEEvNT_6ParamsE)
        /*00bc*/ 	.word	0x00000038


	//----- nvinfo : EIATTR_REGCOUNT
	.align		4
.L_53:
        /*00c0*/ 	.byte	0x04, 0x2f
        /*00c2*/ 	.short	(.L_55 - .L_54)
	.align		4
.L_54:
        /*00c4*/ 	.word	index@(_ZN7cutlass13device_kernelIN5flash11enable_sm90INS1_16FlashAttnFwdSm90INS1_25CollectiveMainloopFwdSm90ILi2EN4cute5tupleIJNS5_1CILi2EEENS7_ILi1EEES9_EEENS6_IJNS7_ILi128EEENS7_ILi112EEENS7_ILi192EEEEEELi192ENS_10bfloat16_tEfNS_4arch4Sm90ELb0ELb0ELb1ELb0ELb0ELb0ELb0ELb1ELb1ELb0ELb0ELb0EEENS1_21CollectiveEpilogueFwdINS6_IJSB_SD_SC_EEESA_SF_SH_Li256ELb0ELb0ELb0ELb0EEENS1_29StaticPersistentTileSchedulerILb0EEEEEEEEEvNT_6ParamsE)
        /*00c8*/ 	.word	0x000000a8


	//----- nvinfo : EIATTR_FRAME_SIZE
	.align		4
.L_55:
        /*00cc*/ 	.byte	0x04, 0x11
        /*00ce*/ 	.short	(.L_57 - .L_56)
	.align		4
.L_56:
        /*00d0*/ 	.word	index@(_ZN7cutlass13device_kernelIN5flash11enable_sm90INS1_16FlashAttnFwdSm90INS1_25CollectiveMainloopFwdSm90ILi2EN4cute5tupleIJNS5_1CILi2EEENS7_ILi1EEES9_EEENS6_IJNS7_ILi128EEENS7_ILi112EEENS7_ILi192EEEEEELi192ENS_10bfloat16_tEfNS_4arch4Sm90ELb0ELb0ELb1ELb0ELb0ELb0ELb0ELb1ELb1ELb0ELb0ELb0EEENS1_21CollectiveEpilogueFwdINS6_IJSB_SD_SC_EEESA_SF_SH_Li256ELb0ELb0ELb0ELb0EEENS1_29StaticPersistentTileSchedulerILb0EEEEEEEEEvNT_6ParamsE)
        /*00d4*/ 	.word	0x00000030


	//----- nvinfo : EIATTR_REGCOUNT
	.align		4
.L_57:
        /*00d8*/ 	.byte	0x04, 0x2f
        /*00da*/ 	.short	(.L_59 - .L_58)
	.align		4
.L_58:
        /*00dc*/ 	.word	index@(_ZN7cutlass13device_kernelIN5flash11enable_sm90INS1_16FlashAttnFwdSm90INS1_25CollectiveMainloopFwdSm90ILi2EN4cute5tupleIJNS5_1CILi1EEES8_S8_EEENS6_IJNS7_ILi128EEENS7_ILi112EEENS7_ILi192EEEEEELi192ENS_10bfloat16_tEfNS_4arch4Sm90ELb0ELb0ELb1ELb0ELb0ELb0ELb0ELb1ELb1ELb0ELb0ELb0EEENS1_21CollectiveEpilogueFwdINS6_IJSA_SC_SB_EEES9_SE_SG_Li256ELb0ELb0ELb0ELb0EEENS1_29StaticPersistentTileSchedulerILb0EEEEEEEEEvNT_6ParamsE)
        /*00e0*/ 	.word	0x000000a8


	//----- nvinfo : EIATTR_FRAME_SIZE
	.align		4
.L_59:
        /*00e4*/ 	.byte	0x04, 0x11
        /*00e6*/ 	.short	(.L_61 - .L_60)
	.align		4
.L_60:
        /*00e8*/ 	.word	index@(_ZN7cutlass13device_kernelIN5flash11enable_sm90INS1_16FlashAttnFwdSm90INS1_25CollectiveMainloopFwdSm90ILi2EN4cute5tupleIJNS5_1CILi1EEES8_S8_EEENS6_IJNS7_ILi128EEENS7_ILi112EEENS7_ILi192EEEEEELi192ENS_10bfloat16_tEfNS_4arch4Sm90ELb0ELb0ELb1ELb0ELb0ELb0ELb0ELb1ELb1ELb0ELb0ELb0EEENS1_21CollectiveEpilogueFwdINS6_IJSA_SC_SB_EEES9_SE_SG_Li256ELb0ELb0ELb0ELb0EEENS1_29StaticPersistentTileSchedulerILb0EEEEEEEEEvNT_6ParamsE)
        /*00ec*/ 	.word	0x00000020


	//----- nvinfo : EIATTR_MIN_STACK_SIZE
	.align		4
.L_61:
        /*00f0*/ 	.byte	0x04, 0x12
        /*00f2*/ 	.short	(.L_63 - .L_62)
	.align		4
.L_62:
        /*00f4*/ 	.word	index@(_ZN7cutlass13device_kernelIN5flash11enable_sm90INS1_16FlashAttnFwdSm90INS1_25CollectiveMainloopFwdSm90ILi2EN4cute5tupleIJNS5_1CILi1EEES8_S8_EEENS6_IJNS7_ILi128EEENS7_ILi112EEENS7_ILi192EEEEEELi192ENS_10bfloat16_tEfNS_4arch4Sm90ELb0ELb0ELb1ELb0ELb0ELb0ELb0ELb1ELb1ELb0ELb0ELb0EEENS1_21CollectiveEpilogueFwdINS6_IJSA_SC_SB_EEES9_SE_SG_Li256ELb0ELb0ELb0ELb0EEENS1_29StaticPersistentTileSchedulerILb0EEEEEEEEEvNT_6ParamsE)
        /*00f8*/ 	.word	0x00000020


	//----- nvinfo : EIATTR_MIN_STACK_SIZE
	.align		4
.L_63:
        /*00fc*/ 	.byte	0x04, 0x12
        /*00fe*/ 	.short	(.L_65 - .L_64)
	.align		4
.L_64:
        /*0100*/ 	.word	index@(_ZN7cutlass13device_kernelIN5flash11enable_sm90INS1_16FlashAttnFwdSm90INS1_25CollectiveMainloopFwdSm90ILi2EN4cute5tupleIJNS5_1CILi2EEENS7_ILi1EEES9_EEENS6_IJNS7_ILi128EEENS7_ILi112EEENS7_ILi192EEEEEELi192ENS_10bfloat16_tEfNS_4arch4Sm90ELb0ELb0ELb1ELb0ELb0ELb0ELb0ELb1ELb1ELb0ELb0ELb0EEENS1_21CollectiveEpilogueFwdINS6_IJSB_SD_SC_EEESA_SF_SH_Li256ELb0ELb0ELb0ELb0EEENS1_29StaticPersistentTileSchedulerILb0EEEEEEEEEvNT_6ParamsE)
        /*0104*/ 	.word	0x00000030


	//----- nvinfo : EIATTR_MIN_STACK_SIZE
	.align		4
.L_65:
        /*0108*/ 	.byte	0x04, 0x12
        /*010a*/ 	.short	(.L_67 - .L_66)
	.align		4
.L_66:
        /*010c*/ 	.word	index@(_ZN7cutlass13device_kernelIN5flash11enable_sm90INS1_16FlashAttnFwdSm90INS1_25CollectiveMainloopFwdSm90ILi2EN4cute5tupleIJNS5_1CILi1EEES8_S8_EEENS6_IJNS7_ILi128EEENS7_ILi112EEENS7_ILi192EEEEEELi192ENS_10bfloat16_tEfNS_4arch4Sm90ELb0ELb0ELb1ELb1ELb0ELb0ELb0ELb1ELb1ELb0ELb0ELb0EEENS1_21CollectiveEpilogueFwdINS6_IJSA_SC_SB_EEES9_SE_SG_Li256ELb1ELb0ELb0ELb0EEENS1_36VarlenDynamicPersistentTileSchedulerILi128ELi112ELi256ELi32ELb0ELb0ELb1ELb0ELb1ELb1EEEEEEEEEvNT_6ParamsE)
        /*0110*/ 	.word	0x00000038


	//----- nvinfo : EIATTR_MIN_STACK_SIZE
	.align		4
.L_67:
        /*0114*/ 	.byte	0x04, 0x12
        /*0116*/ 	.short	(.L_69 - .L_68)
	.align		4
.L_68:
        /*0118*/ 	.word	index@(_ZN7cutlass13device_kernelIN5flash11enable_sm90INS1_16FlashAttnFwdSm90INS1_25CollectiveMainloopFwdSm90ILi2EN4cute5tupleIJNS5_1CILi1EEES8_S8_EEENS6_IJNS7_ILi128EEENS7_ILi112EEENS7_ILi192EEEEEELi192ENS_10bfloat16_tEfNS_4arch4Sm90ELb0ELb0ELb1ELb1ELb0ELb1ELb0ELb1ELb1ELb0ELb0ELb0EEENS1_21CollectiveEpilogueFwdINS6_IJSA_SC_SB_EEES9_SE_SG_Li256ELb1ELb0ELb0ELb0EEENS1_36VarlenDynamicPersistentTileSchedulerILi128ELi112ELi256ELi32ELb0ELb0ELb1ELb0ELb1ELb1EEEEEEEEEvNT_6ParamsE)
        /*011c*/ 	.word	0x00000070


	//----- nvinfo : EIATTR_MIN_STACK_SIZE
	.align		4
.L_69:
        /*0120*/ 	.byte	0x04, 0x12
        /*0122*/ 	.short	(.L_71 - .L_70)
	.align		4
.L_70:
        /*0124*/ 	.word	index@(_ZN7cutlass13device_kernelIN5flash11enable_sm90INS1_16FlashAttnFwdSm90INS1_25CollectiveMainloopFwdSm90ILi2EN4cute5tupleIJNS5_1CILi1EEES8_S8_EEENS6_IJNS7_ILi128EEENS7_ILi96EEENS7_ILi192EEEEEELi192ENS_10bfloat16_tEfNS_4arch4Sm90ELb0ELb1ELb1ELb0ELb0ELb0ELb0ELb1ELb1ELb0ELb0ELb0EEENS1_21CollectiveEpilogueFwdINS6_IJSA_SC_SB_EEES9_SE_SG_Li256ELb0ELb0ELb0ELb0EEENS1_30DynamicPersistentTileSchedulerILi256ELi32ELb0ELb0ELb1EEEEEEEEEvNT_6ParamsE)
        /*0128*/ 	.word	0x00000008


	//----- nvinfo : EIATTR_MIN_STACK_SIZE
	.align		4
.L_71:
        /*012c*/ 	.byte	0x04, 0x12
        /*012e*/ 	.short	(.L_73 - .L_72)
	.align		4
.L_72:
        /*0130*/ 	.word	index@(_ZN7cutlass13device_kernelIN5flash11enable_sm90INS1_16FlashAttnFwdSm90INS1_25CollectiveMainloopFwdSm90ILi2EN4cute5tupleIJNS5_1CILi1EEES8_S8_EEENS6_IJNS7_ILi128EEENS7_ILi96EEENS7_ILi192EEEEEELi192ENS_10bfloat16_tEfNS_4arch4Sm90ELb0ELb1ELb1ELb1ELb0ELb0ELb0ELb1ELb1ELb0ELb0ELb0EEENS1_21CollectiveEpilogueFwdINS6_IJSA_SC_SB_EEES9_SE_SG_Li256ELb1ELb0ELb0ELb0EEENS1_36VarlenDynamicPersistentTileSchedulerILi128ELi96ELi256ELi32ELb0ELb0ELb1ELb1ELb0ELb1EEEEEEEEEvNT_6ParamsE)
        /*0134*/ 	.word	0x00000028


	//----- nvinfo : EIATTR_MIN_STACK_SIZE
	.align		4
.L_73:
        /*0138*/ 	.byte	0x04, 0x12
        /*013a*/ 	.short	(.L_75 - .L_74)
	.align		4
.L_74:
        /*013c*/ 	.word	index@(_ZN7cutlass13device_kernelIN5flash11enable_sm90INS1_16FlashAttnFwdSm90INS1_25CollectiveMainloopFwdSm90ILi2EN4cute5tupleIJNS5_1CILi1EEES8_S8_EEENS6_IJNS7_ILi128EEENS7_ILi96EEENS7_ILi192EEEEEELi192ENS_10bfloat16_tEfNS_4arch4Sm90ELb0ELb1ELb1ELb1ELb0ELb1ELb0ELb1ELb1ELb0ELb0ELb0EEENS1_21CollectiveEpilogueFwdINS6_IJSA_SC_SB_EEES9_SE_SG_Li256ELb1ELb0ELb0ELb0EEENS1_36VarlenDynamicPersistentTileSchedulerILi128ELi96ELi256ELi32ELb0ELb0ELb1ELb1ELb0ELb1EEEEEEEEEvNT_6ParamsE)
        /*0140*/ 	.word	0x00000058


	//----- nvinfo : EIATTR_MIN_STACK_SIZE
	.align		4
.L_75:
        /*0144*/ 	.byte	0x04, 0x12
        /*0146*/ 	.short	(.L_77 - .L_76)
	.align		4
.L_76:
        /*0148*/ 	.word	index@(_ZN7cutlass13device_kernelIN5flash11enable_sm90INS1_16FlashAttnFwdSm90INS1_25CollectiveMainloopFwdSm90ILi2EN4cute5tupleIJNS5_1CILi1EEES8_S8_EEENS6_IJNS7_ILi128EEENS7_ILi112EEENS7_ILi192EEEEEELi192ENS_10bfloat16_tEfNS_4arch4Sm90ELb1ELb0ELb1ELb0ELb0ELb0ELb0ELb1ELb1ELb0ELb0ELb0EEENS1_21CollectiveEpilogueFwdINS6_IJSA_SC_SB_EEES9_SE_SG_Li256ELb0ELb0ELb0ELb0EEENS1_30DynamicPersistentTileSchedulerILi256ELi32ELb0ELb0ELb1EEEEEEEEEvNT_6ParamsE)
        /*014c*/ 	.word	0x00000010


	//----- nvinfo : EIATTR_MIN_STACK_SIZE
	.align		4
.L_77:
        /*0150*/ 	.byte	0x04, 0x12
        /*0152*/ 	.short	(.L_79 - .L_78)
	.align		4
.L_78:
        /*0154*/ 	.word	index@(_ZN7cutlass13device_kernelIN5flash11enable_sm90INS1_16FlashAttnFwdSm90INS1_25CollectiveMainloopFwdSm90ILi2EN4cute5tupleIJNS5_1CILi1EEES8_S8_EEENS6_IJNS7_ILi128EEENS7_ILi112EEENS7_ILi192EEEEEELi192ENS_10bfloat16_tEfNS_4arch4Sm90ELb1ELb0ELb1ELb1ELb0ELb0ELb0ELb1ELb1ELb0ELb0ELb0EEENS1_21CollectiveEpilogueFwdINS6_IJSA_SC_SB_EEES9_SE_SG_Li256ELb1ELb0ELb0ELb0EEENS1_36VarlenDynamicPersistentTileSchedulerILi128ELi112ELi256ELi32ELb0ELb0ELb1ELb1ELb1ELb1EEEEEEEEEvNT_6ParamsE)
        /*0158*/ 	.word	0x00000030


	//----- nvinfo : EIATTR_MIN_STACK_SIZE
	.align		4
.L_79:
        /*015c*/ 	.byte	0x04, 0x12
        /*015e*/ 	.short	(.L_81 - .L_80)
	.align		4
.L_80:
        /*0160*/ 	.word	index@(_ZN7cutlass13device_kernelIN5flash11enable_sm90INS1_16FlashAttnFwdSm90INS1_25CollectiveMainloopFwdSm90ILi2EN4cute5tupleIJNS5_1CILi1EEES8_S8_EEENS6_IJNS7_ILi128EEENS7_ILi112EEENS7_ILi192EEEEEELi192ENS_10bfloat16_tEfNS_4arch4Sm90ELb1ELb0ELb1ELb1ELb0ELb1ELb0ELb1ELb1ELb0ELb0ELb0EEENS1_21CollectiveEpilogueFwdINS6_IJSA_SC_SB_EEES9_SE_SG_Li256ELb1ELb0ELb0ELb0EEENS1_36VarlenDynamicPersistentTileSchedulerILi128ELi112ELi256ELi32ELb0ELb0ELb1ELb1ELb1ELb1EEEEEEEEEvNT_6ParamsE)
        /*0164*/ 	.word	0x00000088
.L_81:


//--------------------- .nv.compat                --------------------------
	.section	.nv.compat,"",@"SHT_CUDA_COMPAT_INFO"
	.align	4
        /*0000*/ 	.byte	0x02, 0x09, 0x01, 0x00, 0x02, 0x02, 0x04, 0x00, 0x02, 0x05, 0x05, 0x00, 0x03, 0x07, 0x01, 0x01
        /*0010*/ 	.byte	0x02, 0x03, 0x01, 0x00, 0x02, 0x06, 0x01, 0x00, 0x04, 0x0b, 0x08, 0x00, 0x00, 0x00, 0x00, 0x00
        /*0020*/ 	.byte	0x00, 0x00, 0x00, 0x00


//--------------------- .nv.info._ZN7cutlass13device_kernelIN5flash11enable_sm90INS1_16FlashAttnFwdSm90INS1_25CollectiveMainloopFwdSm90ILi2EN4cute5tupleIJNS5_1CILi1EEES8_S8_EEENS6_IJNS7_ILi128EEENS7_ILi112EEENS7_ILi192EEEEEELi192ENS_10bfloat16_tEfNS_4arch4Sm90ELb0ELb0ELb1ELb0ELb0ELb0ELb0ELb1ELb1ELb0ELb0ELb0EEENS1_21CollectiveEpilogueFwdINS6_IJSA_SC_SB_EEES9_SE_SG_Li256ELb0ELb0ELb0ELb0EEENS1_29StaticPersistentTileSchedulerILb0EEEEEEEEEvNT_6ParamsE --------------------------
	.section	.nv.info._ZN7cutlass13device_kernelIN5flash11enable_sm90INS1_16FlashAttnFwdSm90INS1_25CollectiveMainloopFwdSm90ILi2EN4cute5tupleIJNS5_1CILi1EEES8_S8_EEENS6_IJNS7_ILi128EEENS7_ILi112EEENS7_ILi192EEEEEELi192ENS_10bfloat16_tEfNS_4arch4Sm90ELb0ELb0ELb1ELb0ELb0ELb0ELb0ELb1ELb1ELb0ELb0ELb0EEENS1_21CollectiveEpilogueFwdINS6_IJSA_SC_SB_EEES9_SE_SG_Li256ELb0ELb0ELb0ELb0EEENS1_29StaticPersistentTileSchedulerILb0EEEEEEEEEvNT_6ParamsE,"",@"SHT_CUDA_INFO"
	.sectionflags	@""
	.align	4


	//----- nvinfo : EIATTR_CUDA_API_VERSION
	.align		4
        /*0000*/ 	.byte	0x04, 0x37
        /*0002*/ 	.short	(.L_83 - .L_82)
.L_82:
        /*0004*/ 	.word	0x00000082


	//----- nvinfo : EIATTR_KPARAM_INFO
	.align		4
.L_83:
        /*0008*/ 	.byte	0x04, 0x17
        /*000a*/ 	.short	(.L_85 - .L_84)
.L_84:
        /*000c*/ 	.word	0x00000000
        /*0010*/ 	.short	0x0000
        /*0012*/ 	.short	0x0070
        /*0014*/ 	.byte	0x00, 0xf0, 0x01, 0x2e


	//----- nvinfo : EIATTR_SPARSE_MMA_MASK
	.align		4
.L_85:
        /*0018*/ 	.byte	0x03, 0x50
        /*001a*/ 	.short	0x0000


	//----- nvinfo : EIATTR_MAXREG_COUNT
	.align		4
        /*001c*/ 	.byte	0x03, 0x1b
        /*001e*/ 	.short	0x00a8


	//----- nvinfo : EIATTR_NUM_BARRIERS
	.align		4
        /*0020*/ 	.byte	0x02, 0x4c
        /*0022*/ 	.byte	0x09
	.zero		1


	//----- nvinfo : EIATTR_EXTERNS
	.align		4
        /*0024*/ 	.byte	0x04, 0x0f
        /*0026*/ 	.short	(.L_87 - .L_86)


	//   ....[0]....
	.align		4
.L_86:
        /*0028*/ 	.word	index@(__assertfail)


	//----- nvinfo : EIATTR_ANNOTATIONS
	.align		4
.L_87:
        /*002c*/ 	.byte	0x04, 0x55
        /*002e*/ 	.short	(.L_89 - .L_88)


	//   ....[0]....
.L_88:
        /*0030*/ 	.word	0x00000001
        /*0034*/ 	.byte	0x70, 0x09, 0x00, 0x00, 0x01, 0x00, 0x00, 0x00, 0x30, 0x0a, 0x00, 0x00, 0x01, 0x00, 0x00, 0x00
        /* <DEDUP_REMOVED lines=12> */
        /*0104*/ 	.byte	0x30, 0xf1, 0x00, 0x00, 0x01, 0x00, 0x00, 0x00, 0xd0, 0xf2, 0x00, 0x00


	//----- nvinfo : EIATTR_MERCURY_ISA_VERSION
	.align		4
.L_89:
        /*0110*/ 	.byte	0x03, 0x5f
        /*0112*/ 	.short	0x0101


	//----- nvinfo : EIATTR_INT_WARP_WIDE_INSTR_OFFSETS
	.align		4
        /*0114*/ 	.byte	0x04, 0x31
        /*0116*/ 	.short	(.L_91 - .L_90)


	//   ....[0]....
.L_90:
        /*0118*/ 	.word	0x00000190


	//   ....[1]....
        /*011c*/ 	.word	0x000001c0


	//   ....[2]....
        /*0120*/ 	.word	0x000001d0


	//   ....[3]....
        /*0124*/ 	.word	0x0000ca80


	//   ....[4]....
        /*0128*/ 	.word	0x0000cab0


	//   ....[5]....
        /*012c*/ 	.word	0x0000cb80


	//   ....[6]....
        /*0130*/ 	.word	0x0000cc50


	//----- nvinfo : EIATTR_COOP_GROUP_MASK_REGIDS
	.align		4
.L_91:
        /*0134*/ 	.byte	0x04, 0x29
        /*0136*/ 	.short	(.L_93 - .L_92)


	//   ....[0]....
.L_92:
        /*0138*/ 	.word	0xffffffff


	//   ....[1]....
        /*013c*/ 	.word	0xffffffff


	//   ....[2]....
        /*0140*/ 	.word	0xffffffff


	//   ....[3]....
        /*0144*/ 	.word	0xffffffff


	//   ....[4]....
        /*0148*/ 	.word	0xffffffff


	//   ....[5]....
        /*014c*/ 	.word	0xffffffff


	//   ....[6]....
        /*0150*/ 	.word	0xffffffff


	//   ....[7]....
        /*0154*/ 	.word	0xffffffff


	//   ....[8]....
        /*0158*/ 	.word	0xffffffff


	//   ....[9]....
        /*015c*/ 	.word	0xffffffff


	//   ....[10]....
        /*0160*/ 	.word	0xffffffff


	//   ....[11]....
        /*0164*/ 	.word	0xffffffff


	//   ....[12]....
        /*0168*/ 	.word	0xffffffff


	//   ....[13]....
        /*016c*/ 	.word	0xffffffff


	//   ....[14]....
        /*0170*/ 	.word	0xffffffff


	//   ....[15]....
        /*0174*/ 	.word	0xffffffff


	//   ....[16]....
        /*0178*/ 	.word	0xffffffff


	//   ....[17]....
        /*017c*/ 	.word	0xffffffff


	//   ....[18]....
        /*0180*/ 	.word	0xffffffff


	//   ....[19]....
        /*0184*/ 	.word	0xffffffff


	//   ....[20]....
        /*0188*/ 	.word	0xffffffff


	//   ....[21]....
        /*018c*/ 	.word	0xffffffff


	//   ....[22]....
        /*0190*/ 	.word	0xffffffff


	//   ....[23]....
        /*0194*/ 	.word	0x0500000f


	//   ....[24]....
        /*0198*/ 	.word	0x0500000f


	//----- nvinfo : EIATTR_COOP_GROUP_INSTR_OFFSETS
	.align		4
.L_93:
        /*019c*/ 	.byte	0x04, 0x28
        /*019e*/ 	.short	(.L_95 - .L_94)


	//   ....[0]....
.L_94:
        /*01a0*/ 	.word	0x00000060


	//   ....[1]....
        /*01a4*/ 	.word	0x000001a0


	//   ....[2]....
        /*01a8*/ 	.word	0x000001f0


	//   ....[3]....
        /*01ac*/ 	.word	0x000003e0


	//   ....[4]....
        /*01b0*/ 	.word	0x00000540


	//   ....[5]....
        /*01b4*/ 	.word	0x00000660


	//   ....[6]....
        /*01b8*/ 	.word	0x000007c0


	//   ....[7]....
        /*01bc*/ 	.word	0x00000db0


	//   ....[8]....
        /*01c0*/ 	.word	0x00004990


	//   ....[9]....
        /*01c4*/ 	.word	0x00004a30


	//   ....[10]....
        /*01c8*/ 	.word	0x00004dd0


	//   ....[11]....
        /*01cc*/ 	.word	0x00004e90


	//   ....[12]....
        /*01d0*/ 	.word	0x000091d0


	//   ....[13]....
        /*01d4*/ 	.word	0x00009200


	//   ....[14]....
        /*01d8*/ 	.word	0x00009620


	//   ....[15]....
        /*01dc*/ 	.word	0x00009710


	//   ....[16]....
        /*01e0*/ 	.word	0x0000a950


	//   ....[17]....
        /*01e4*/ 	.word	0x0000a990


	//   ....[18]....
        /*01e8*/ 	.word	0x0000ab90


	//   ....[19]....
        /*01ec*/ 	.word	0x0000ac40


	//   ....[20]....
        /*01f0*/ 	.word	0x0000bcd0


	//   ....[21]....
        /*01f4*/ 	.word	0x0000c210


	//   ....[22]....
        /*01f8*/ 	.word	0x0000f250


	//   ....[23]....
        /*01fc*/ 	.word	0x0000f760


	//   ....[24]....
        /*0200*/ 	.word	0x0000fc00


	//----- nvinfo : EIATTR_REG_RECONFIG
	.align		4
.L_95:
        /*0204*/ 	.byte	0x01, 0x54
	.zero		2


	//----- nvinfo : EIATTR_SYSCALL_OFFSETS
	.align		4
        /*0208*/ 	.byte	0x04, 0x46
        /*020a*/ 	.short	(.L_97 - .L_96)


	//   ....[0]....
.L_96:
        /*020c*/ 	.word	0x00001140


	//   ....[1]....
        /*0210*/ 	.word	0x0000c690


	//   ....[2]....
        /*0214*/ 	.word	0x0000c7d0


	//   ....[3]....
        /*0218*/ 	.word	0x0000c8d0


	//----- nvinfo : EIATTR_MBARRIER_INSTR_OFFSETS
	.align		4
.L_97:
        /*021c*/ 	.byte	0x04, 0x39
        /*021e*/ 	.short	(.L_99 - .L_98)


	//   ....[0]....
.L_98:
        /*0220*/ 	.word	0x00000290
        /*0224*/ 	.word	0x000000ff
        /*0228*/ 	.word	0x00036800
        /*022c*/ 	.short	0x0100
        /*022e*/ 	.byte	0x06
	.zero		1


	//   ....[1]....
        /*0230*/ 	.word	0x000002a0
        /*0234*/ 	.word	0x000000ff
        /*0238*/ 	.word	0x00036820
        /*023c*/ 	.short	0x0100
        /*023e*/ 	.byte	0x06
	.zero		1


	//   ....[2]....
        /*0240*/ 	.word	0x00000390
        /*0244*/ 	.word	0x000000ff
        /*0248*/ 	.word	0x00036830
        /*024c*/ 	.short	0x0100
        /*024e*/ 	.byte	0x08
	.zero		1


	//   ....[3]....
        /*0250*/ 	.word	0x000003a0
        /*0254*/ 	.word	0x000000ff
        /*0258*/ 	.word	0x00036840
        /*025c*/ 	.short	0x0100
        /*025e*/ 	.byte	0x08
	.zero		1


	//   ....[4]....
        /*0260*/ 	.word	0x000003b0
        /*0264*/ 	.word	0x000000ff
        /*0268*/ 	.word	0x00036838
        /*026c*/ 	.short	0x0100
        /*026e*/ 	.byte	0x08
	.zero		1


	//   ....[5]....
        /*0270*/ 	.word	0x000003c0
        /*0274*/ 	.word	0x000000ff
        /*0278*/ 	.word	0x00036848
        /*027c*/ 	.short	0x0100
        /*027e*/ 	.byte	0x08
	.zero		1


	//   ....[6]....
        /*0280*/ 	.word	0x000004f0
        /*0284*/ 	.word	0x000000ff
        /*0288*/ 	.word	0x00036850
        /*028c*/ 	.short	0x0100
        /*028e*/ 	.byte	0x08
	.zero		1


	//   ....[7]....
        /*0290*/ 	.word	0x00000500
        /*0294*/ 	.word	0x000000ff
        /*0298*/ 	.word	0x00036860
        /*029c*/ 	.short	0x0100
        /*029e*/ 	.byte	0x08
	.zero		1


	//   ....[8]....
        /*02a0*/ 	.word	0x00000510
        /*02a4*/ 	.word	0x000000ff
        /*02a8*/ 	.word	0x00036858
        /*02ac*/ 	.short	0x0100
        /*02ae*/ 	.byte	0x08
	.zero		1


	//   ....[9]....
        /*02b0*/ 	.word	0x00000520
        /*02b4*/ 	.word	0x000000ff
        /*02b8*/ 	.word	0x00036868
        /*02bc*/ 	.short	0x0100
        /*02be*/ 	.byte	0x08
	.zero		1


	//   ....[10]....
        /*02c0*/ 	.word	0x00000610
        /*02c4*/ 	.word	0x000000ff
        /*02c8*/ 	.word	0x00036870
        /*02cc*/ 	.short	0x0100
        /*02ce*/ 	.byte	0x06
	.zero		1


	//   ....[11]....
        /*02d0*/ 	.word	0x00000620
        /*02d4*/ 	.word	0x000000ff
        /*02d8*/ 	.word	0x00036880
        /*02dc*/ 	.short	0x0100
        /*02de*/ 	.byte	0x06
	.zero		1


	//   ....[12]....
        /*02e0*/ 	.word	0x00000630
        /*02e4*/ 	.word	0x000000ff
        /*02e8*/ 	.word	0x00036878
        /*02ec*/ 	.short	0x0100
        /*02ee*/ 	.byte	0x06
	.zero		1


	//   ....[13]....
        /*02f0*/ 	.word	0x00000640
        /*02f4*/ 	.word	0x000000ff
        /*02f8*/ 	.word	0x00036888
        /*02fc*/ 	.short	0x0100
        /*02fe*/ 	.byte	0x06
	.zero		1


	//   ....[14]....
        /*0300*/ 	.word	0x00000770
        /*0304*/ 	.word	0x000000ff
        /*0308*/ 	.word	0x00036890
        /*030c*/ 	.short	0x0100
        /*030e*/ 	.byte	0x08
	.zero		1


	//   ....[15]....
        /*0310*/ 	.word	0x00000780
        /*0314*/ 	.word	0x000000ff
        /*0318*/ 	.word	0x000368a0
        /*031c*/ 	.short	0x0100
        /*031e*/ 	.byte	0x08
	.zero		1


	//   ....[16]....
        /*0320*/ 	.word	0x00000790
        /*0324*/ 	.word	0x000000ff
        /*0328*/ 	.word	0x00036898
        /*032c*/ 	.short	0x0100
        /*032e*/ 	.byte	0x08
	.zero		1


	//   ....[17]....
        /*0330*/ 	.word	0x000007a0
        /*0334*/ 	.word	0x000000ff
        /*0338*/ 	.word	0x000368a8
        /*033c*/ 	.short	0x0100
        /*033e*/ 	.byte	0x08
	.zero		1


	//   ....[18]....
        /*0340*/ 	.word	0x000008d0
        /*0344*/ 	.word	0x000000ff
        /*0348*/ 	.word	0x000368b0
        /*034c*/ 	.short	0x0100
        /*034e*/ 	.byte	0x08
	.zero		1


	//   ....[19]....
        /*0350*/ 	.word	0x000008e0
        /*0354*/ 	.word	0x000000ff
        /*0358*/ 	.word	0x000368c0
        /*035c*/ 	.short	0x0100
        /*035e*/ 	.byte	0x08
	.zero		1


	//   ....[20]....
        /*0360*/ 	.word	0x000008f0
        /*0364*/ 	.word	0x000000ff
        /*0368*/ 	.word	0x000368b8
        /*036c*/ 	.short	0x0100
        /*036e*/ 	.byte	0x08
	.zero		1


	//   ....[21]....
        /*0370*/ 	.word	0x00000900
        /*0374*/ 	.word	0x000000ff
        /*0378*/ 	.word	0x000368c8
        /*037c*/ 	.short	0x0100
        /*037e*/ 	.byte	0x08
	.zero		1


	//   ....[22]....
        /*0380*/ 	.word	0x000011d0
        /*0384*/ 	.word	0x000000ff
        /*0388*/ 	.word	0x00036800
        /*038c*/ 	.short	0x010a
        /*038e*/ 	.byte	0x06
	.zero		1


	//   ....[23]....
        /*0390*/ 	.word	0x00001270
        /*0394*/ 	.word	0x00000000
        /*0398*/ 	.word	0x00036830
        /*039c*/ 	.short	0x010a
        /*039e*/ 	.byte	0x3f
	.zero		1


	//   ....[24]....
        /*03a0*/ 	.word	0x000012f0
        /*03a4*/ 	.word	0x00000000
        /*03a8*/ 	.word	0x00036830
        /*03ac*/ 	.short	0x010a
        /*03ae*/ 	.byte	0x3f
	.zero		1


	//   ....[25]....
        /*03b0*/ 	.word	0x00004670
        /*03b4*/ 	.word	0x00000000
        /*03b8*/ 	.word	0x00000000
        /*03bc*/ 	.short	0x0101
        /*03be*/ 	.byte	0x3f
	.zero		1


	//   ....[26]....
        /*03c0*/ 	.word	0x00006090
        /*03c4*/ 	.word	0x000000ff
        /*03c8*/ 	.word	0x00036830
        /*03cc*/ 	.short	0x010a
        /*03ce*/ 	.byte	0x3c
	.zero		1


	//   ....[27]....
        /*03d0*/ 	.word	0x000060d0
        /*03d4*/ 	.word	0x000000ff
        /*03d8*/ 	.word	0x00036830
        /*03dc*/ 	.short	0x010a
        /*03de*/ 	.byte	0x3c
	.zero		1


	//   ....[28]....
        /*03e0*/ 	.word	0x00008670
        /*03e4*/ 	.word	0x000000ff
        /*03e8*/ 	.word	0x00036850
        /*03ec*/ 	.short	0x010a
        /*03ee*/ 	.byte	0x04
	.zero		1


	//   ....[29]....
        /*03f0*/ 	.word	0x000086b0
        /*03f4*/ 	.word	0x000000ff
        /*03f8*/ 	.word	0x00036850
        /*03fc*/ 	.short	0x010a
        /*03fe*/ 	.byte	0x04
	.zero		1


	//   ....[30]....
        /*0400*/ 	.word	0x00009ca0
        /*0404*/ 	.word	0x0000000d
        /*0408*/ 	.word	0x00000000
        /*040c*/ 	.short	0x0101
        /*040e*/ 	.byte	0x3f
	.zero		1


	//   ....[31]....
        /*0410*/ 	.word	0x00009cf0
        /*0414*/ 	.word	0x00000015
        /*0418*/ 	.word	0x00000000
        /*041c*/ 	.short	0x0101
        /*041e*/ 	.byte	0x3f
	.zero		1


	//   ....[32]....
        /*0420*/ 	.word	0x0000a8c0
        /*0424*/ 	.word	0x000000ff
        /*0428*/ 	.word	0x00036850
        /*042c*/ 	.short	0x010a
        /*042e*/ 	.byte	0x07
	.zero		1


	//   ....[33]....
        /*0430*/ 	.word	0x0000a900
        /*0434*/ 	.word	0x000000ff
        /*0438*/ 	.word	0x00036850
        /*043c*/ 	.short	0x010a
        /*043e*/ 	.byte	0x07
	.zero		1


	//   ....[34]....
        /*0440*/ 	.word	0x0000b3d0
        /*0444*/ 	.word	0x0000000b
        /*0448*/ 	.word	0x00000000
        /*044c*/ 	.short	0x0101
        /*044e*/ 	.byte	0x3f
	.zero		1


	//   ....[35]....
        /*0450*/ 	.word	0x0000c0d0
        /*0454*/ 	.word	0x000000ff
        /*0458*/ 	.word	0x00000000
        /*045c*/ 	.short	0x0101
        /*045e*/ 	.byte	0x06
	.zero		1


	//   ....[36]....
        /*0460*/ 	.word	0x0000cf90
        /*0464*/ 	.word	0x00000006
        /*0468*/ 	.word	0x00036840
        /*046c*/ 	.short	0x010a
        /*046e*/ 	.byte	0x3f
	.zero		1


	//   ....[37]....
        /*0470*/ 	.word	0x0000d4f0
        /*0474*/ 	.word	0x00000009
        /*0478*/ 	.word	0x00036820
        /*047c*/ 	.short	0x010a
        /*047e*/ 	.byte	0x3f
	.zero		1


	//   ....[38]....
        /*0480*/ 	.word	0x0000d7d0
        /*0484*/ 	.word	0x00000002
        /*0488*/ 	.word	0x00036840
        /*048c*/ 	.short	0x010a
        /*048e*/ 	.byte	0x3f
	.zero		1


	//   ....[39]....
        /*0490*/ 	.word	0x0000da90
        /*0494*/ 	.word	0x00000002
        /*0498*/ 	.word	0x00000060
        /*049c*/ 	.short	0x010a
        /*049e*/ 	.byte	0x3f
	.zero		1


	//   ....[40]....
        /*04a0*/ 	.word	0x0000e020
        /*04a4*/ 	.word	0x00000002
        /*04a8*/ 	.word	0x00036840
        /*04ac*/ 	.short	0x010a
        /*04ae*/ 	.byte	0x3f
	.zero		1


	//   ....[41]....
        /*04b0*/ 	.word	0x0000e2e0
        /*04b4*/ 	.word	0x00000002
        /*04b8*/ 	.word	0x00000060
        /*04bc*/ 	.short	0x010a
        /*04be*/ 	.byte	0x3f
	.zero		1


	//   ....[42]....
        /*04c0*/ 	.word	0x0000e7a0
        /*04c4*/ 	.word	0x00000002
        /*04c8*/ 	.word	0x00036840
        /*04cc*/ 	.short	0x010a
        /*04ce*/ 	.byte	0x3f
	.zero		1


	//   ....[43]....
        /*04d0*/ 	.word	0x0000ea80
        /*04d4*/ 	.word	0x00000002
        /*04d8*/ 	.word	0x00000060
        /*04dc*/ 	.short	0x010a
        /*04de*/ 	.byte	0x3f
	.zero		1


	//   ....[44]....
        /*04e0*/ 	.word	0x0000edf0
        /*04e4*/ 	.word	0x00000003
        /*04e8*/ 	.word	0x00036860
        /*04ec*/ 	.short	0x010a
        /*04ee*/ 	.byte	0x3f
	.zero		1


	//   ....[45]....
        /*04f0*/ 	.word	0x0000f1d0
        /*04f4*/ 	.word	0x00000000
        /*04f8*/ 	.word	0x00036820
        /*04fc*/ 	.short	0x010a
        /*04fe*/ 	.byte	0x3f
	.zero		1


	//   ....[46]....
        /*0500*/ 	.word	0x0000f390
        /*0504*/ 	.word	0x00000006
        /*0508*/ 	.word	0x00000000
        /*050c*/ 	.short	0x010a
        /*050e*/ 	.byte	0x3f
	.zero		1


	//   ....[47]....
        /*0510*/ 	.word	0x0000f400
        /*0514*/ 	.word	0x00000003
        /*0518*/ 	.word	0x00000000
        /*051c*/ 	.short	0x010a
        /*051e*/ 	.byte	0x3f
	.zero		1


	//   ....[48]....
        /*0520*/ 	.word	0x0000f460
        /*0524*/ 	.word	0x00000010
        /*0528*/ 	.word	0x00000000
        /*052c*/ 	.short	0x010a
        /*052e*/ 	.byte	0x3f
	.zero		1


	//   ....[49]....
        /*0530*/ 	.word	0x0000f490
        /*0534*/ 	.word	0x00000003
        /*0538*/ 	.word	0x00000000
        /*053c*/ 	.short	0x010a
        /*053e*/ 	.byte	0x3f
	.zero		1


	//   ....[50]....
        /*0540*/ 	.word	0x0000f510
        /*0544*/ 	.word	0x00000003
        /*0548*/ 	.word	0x00036800
        /*054c*/ 	.short	0x010a
        /*054e*/ 	.byte	0x3f
	.zero		1


	//   ....[51]....
        /*0550*/ 	.word	0x0000f560
        /*0554*/ 	.word	0x00000000
        /*0558*/ 	.word	0x00036830
        /*055c*/ 	.short	0x010a
        /*055e*/ 	.byte	0x3f
	.zero		1


	//   ....[52]....
        /*0560*/ 	.word	0x0000f5c0
        /*0564*/ 	.word	0x00000009
        /*0568*/ 	.word	0x00036830
        /*056c*/ 	.short	0x010a
        /*056e*/ 	.byte	0x3f
	.zero		1


	//   ....[53]....
        /*0570*/ 	.word	0x0000f620
        /*0574*/ 	.word	0x00000007
        /*0578*/ 	.word	0x00036850
        /*057c*/ 	.short	0x010a
        /*057e*/ 	.byte	0x3f
	.zero		1


	//   ....[54]....
        /*0580*/ 	.word	0x0000f680
        /*0584*/ 	.word	0x00000005
        /*0588*/ 	.word	0x00036850
        /*058c*/ 	.short	0x010a
        /*058e*/ 	.byte	0x3f
	.zero		1


	//   ....[55]....
        /*0590*/ 	.word	0x0000f820
        /*0594*/ 	.word	0x00000006
        /*0598*/ 	.word	0x00036840
        /*059c*/ 	.short	0x010a
        /*059e*/ 	.byte	0x3f
	.zero		1


	//   ....[56]....
        /*05a0*/ 	.word	0x0000f8a0
        /*05a4*/ 	.word	0x00000007
        /*05a8*/ 	.word	0x00036820
        /*05ac*/ 	.short	0x010a
        /*05ae*/ 	.byte	0x3f
	.zero		1


	//   ....[57]....
        /*05b0*/ 	.word	0x0000f8f0
        /*05b4*/ 	.word	0x00000002
        /*05b8*/ 	.word	0x00036840
        /*05bc*/ 	.short	0x010a
        /*05be*/ 	.byte	0x3f
	.zero		1


	//   ....[58]....
        /*05c0*/ 	.word	0x0000f940
        /*05c4*/ 	.word	0x00000002
        /*05c8*/ 	.word	0x00000060
        /*05cc*/ 	.short	0x010a
        /*05ce*/ 	.byte	0x3f
	.zero		1


	//   ....[59]....
        /*05d0*/ 	.word	0x0000f990
        /*05d4*/ 	.word	0x00000002
        /*05d8*/ 	.word	0x00036840
        /*05dc*/ 	.short	0x010a
        /*05de*/ 	.byte	0x3f
	.zero		1


	//   ....[60]....
        /*05e0*/ 	.word	0x0000f9e0
        /*05e4*/ 	.word	0x00000002
        /*05e8*/ 	.word	0x00000060
        /*05ec*/ 	.short	0x010a
        /*05ee*/ 	.byte	0x3f
	.zero		1


	//   ....[61]....
        /*05f0*/ 	.word	0x0000fa30
        /*05f4*/ 	.word	0x00000002
        /*05f8*/ 	.word	0x00036840
        /*05fc*/ 	.short	0x010a
        /*05fe*/ 	.byte	0x3f
	.zero		1


	//   ....[62]....
        /*0600*/ 	.word	0x0000fa80
        /*0604*/ 	.word	0x00000002
        /*0608*/ 	.word	0x00000060
        /*060c*/ 	.short	0x010a
        /*060e*/ 	.byte	0x3f
	.zero		1


	//   ....[63]....
        /*0610*/ 	.word	0x0000fad0
        /*0614*/ 	.word	0x00000003
        /*0618*/ 	.word	0x00036860
        /*061c*/ 	.short	0x010a
        /*061e*/ 	.byte	0x3f
	.zero		1


	//   ....[64]....
        /*0620*/ 	.word	0x0000fb20
        /*0624*/ 	.word	0x00000000
        /*0628*/ 	.word	0x00036820
        /*062c*/ 	.short	0x010a
        /*062e*/ 	.byte	0x3f
	.zero		1


	//   ....[65]....
        /*0630*/ 	.word	0x0000fcc0
        /*0634*/ 	.word	0x00000006
        /*0638*/ 	.word	0x00000000
        /*063c*/ 	.short	0x010a
        /*063e*/ 	.byte	0x3f
	.zero		1


	//   ....[66]....
        /*0640*/ 	.word	0x0000fd10
        /*0644*/ 	.word	0x00000003
        /*0648*/ 	.word	0x00000000
        /*064c*/ 	.short	0x010a
        /*064e*/ 	.byte	0x3f
	.zero		1


	//   ....[67]....
        /*0650*/ 	.word	0x0000fd60
        /*0654*/ 	.word	0x00000010
        /*0658*/ 	.word	0x00000000
        /*065c*/ 	.short	0x010a
        /*065e*/ 	.byte	0x3f
	.zero		1


	//----- nvinfo : EIATTR_NUM_MBARRIERS
	.align		4
.L_99:
        /*0660*/ 	.byte	0x03, 0x38
        /*0662*/ 	.short	0x0016


	//----- nvinfo : EIATTR_EXIT_INSTR_OFFSETS
	.align		4
        /*0664*/ 	.byte	0x04, 0x1c
        /*0666*/ 	.short	(.L_101 - .L_100)


	//   ....[0]....
.L_100:
        /*0668*/ 	.word	0x00000a20


	//   ....[1]....
        /*066c*/ 	.word	0x0000c1d0


	//   ....[2]....
        /*0670*/ 	.word	0x0000c230


	//   ....[3]....
        /*0674*/ 	.word	0x0000f4e0


	//----- nvinfo : EIATTR_MAX_THREADS
	.align		4
.L_101:
        /*0678*/ 	.byte	0x04, 0x05
        /*067a*/ 	.short	(.L_103 - .L_102)
.L_102:
        /*067c*/ 	.word	0x00000180
        /*0680*/ 	.word	0x00000001
        /*0684*/ 	.word	0x00000001


	//----- nvinfo : EIATTR_CRS_STACK_SIZE
	.align		4
.L_103:
        /*0688*/ 	.byte	0x04, 0x1e
        /*068a*/ 	.short	(.L_105 - .L_104)
.L_104:
        /*068c*/ 	.word	0x00000000


	//----- nvinfo : EIATTR_CBANK_PARAM_SIZE
	.align		4
.L_105:
        /*0690*/ 	.byte	0x03, 0x19
        /*0692*/ 	.short	0x0bf0


	//----- nvinfo : EIATTR_PARAM_CBANK
	.align		4
        /*0694*/ 	.byte	0x04, 0x0a
        /*0696*/ 	.short	(.L_107 - .L_106)
	.align		4
.L_106:
        /*0698*/ 	.word	index@(.nv.constant0._ZN7cutlass13device_kernelIN5flash11enable_sm90INS1_16FlashAttnFwdSm90INS1_25CollectiveMainloopFwdSm90ILi2EN4cute5tupleIJNS5_1CILi1EEES8_S8_EEENS6_IJNS7_ILi128EEENS7_ILi112EEENS7_ILi192EEEEEELi192ENS_10bfloat16_tEfNS_4arch4Sm90ELb0ELb0ELb1ELb0ELb0ELb0ELb0ELb1ELb1ELb0ELb0ELb0EEENS1_21CollectiveEpilogueFwdINS6_IJSA_SC_SB_EEES9_SE_SG_Li256ELb0ELb0ELb0ELb0EEENS1_29StaticPersistentTileSchedulerILb0EEEEEEEEEvNT_6ParamsE)
        /*069c*/ 	.short	0x0210
        /*069e*/ 	.short	0x0bf0


	//----- nvinfo : EIATTR_SW_WAR
	.align		4
.L_107:
        /*06a0*/ 	.byte	0x04, 0x36
        /*06a2*/ 	.short	(.L_109 - .L_108)
.L_108:
        /*06a4*/ 	.word	0x00000008
.L_109:


//--------------------- .nv.info._ZN7cutlass13device_kernelIN5flash11enable_sm90INS1_16FlashAttnFwdSm90INS1_25CollectiveMainloopFwdSm90ILi2EN4cute5tupleIJNS5_1CILi2EEENS7_ILi1EEES9_EEENS6_IJNS7_ILi128EEENS7_ILi112EEENS7_ILi192EEEEEELi192ENS_10bfloat16_tEfNS_4arch4Sm90ELb0ELb0ELb1ELb0ELb0ELb0ELb0ELb1ELb1ELb0ELb0ELb0EEENS1_21CollectiveEpilogueFwdINS6_IJSB_SD_SC_EEESA_SF_SH_Li256ELb0ELb0ELb0ELb0EEENS1_29StaticPersistentTileSchedulerILb0EEEEEEEEEvNT_6ParamsE --------------------------
	.section	.nv.info._ZN7cutlass13device_kernelIN5flash11enable_sm90INS1_16FlashAttnFwdSm90INS1_25CollectiveMainloopFwdSm90ILi2EN4cute5tupleIJNS5_1CILi2EEENS7_ILi1EEES9_EEENS6_IJNS7_ILi128EEENS7_ILi112EEENS7_ILi192EEEEEELi192ENS_10bfloat16_tEfNS_4arch4Sm90ELb0ELb0ELb1ELb0ELb0ELb0ELb0ELb1ELb1ELb0ELb0ELb0EEENS1_21CollectiveEpilogueFwdINS6_IJSB_SD_SC_EEESA_SF_SH_Li256ELb0ELb0ELb0ELb0EEENS1_29StaticPersistentTileSchedulerILb0EEEEEEEEEvNT_6ParamsE,"",@"SHT_CUDA_INFO"
	.sectionflags	@""
	.align	4


	//----- nvinfo : EIATTR_CUDA_API_VERSION
	.align		4
        /*0000*/ 	.byte	0x04, 0x37
        /*0002*/ 	.short	(.L_111 - .L_110)
.L_110:
        /*0004*/ 	.word	0x00000082


	//----- nvinfo : EIATTR_KPARAM_INFO
	.align		4
.L_111:
        /*0008*/ 	.byte	0x04, 0x17
        /*000a*/ 	.short	(.L_113 - .L_112)
.L_112:
        /*000c*/ 	.word	0x00000000
        /*0010*/ 	.short	0x0000
        /*0012*/ 	.short	0x0070
        /*0014*/ 	.byte	0x00, 0xf0, 0x01, 0x2e


	//----- nvinfo : EIATTR_SPARSE_MMA_MASK
	.align		4
.L_113:
        /*0018*/ 	.byte	0x03, 0x50
        /*001a*/ 	.short	0x0000


	//----- nvinfo : EIATTR_MAXREG_COUNT
	.align		4
        /*001c*/ 	.byte	0x03, 0x1b
        /*001e*/ 	.short	0x00a8


	//----- nvinfo : EIATTR_NUM_BARRIERS
	.align		4
        /*0020*/ 	.byte	0x02, 0x4c
        /*0022*/ 	.byte	0x09
	.zero		1


	//----- nvinfo : EIATTR_EXTERNS
	.align		4
        /*0024*/ 	.byte	0x04, 0x0f
        /*0026*/ 	.short	(.L_115 - .L_114)


	//   ....[0]....
	.align		4
.L_114:
        /*0028*/ 	.word	index@(__assertfail)


	//----- nvinfo : EIATTR_ANNOTATIONS
	.align		4
.L_115:
        /*002c*/ 	.byte	0x04, 0x55
        /*002e*/ 	.short	(.L_117 - .L_116)


	//   ....[0]....
.L_116:
        /* <DEDUP_REMOVED lines=25> */
        /*01b4*/ 	.byte	0xe0, 0xf2, 0x00, 0x00


	//----- nvinfo : EIATTR_MERCURY_ISA_VERSION
	.align		4
.L_117:
        /*01b8*/ 	.byte	0x03, 0x5f
        /*01ba*/ 	.short	0x0101


	//----- nvinfo : EIATTR_INT_WARP_WIDE_INSTR_OFFSETS
	.align		4
        /*01bc*/ 	.byte	0x04, 0x31
        /*01be*/ 	.short	(.L_119 - .L_118)


	//   ....[0]....
.L_118:
        /*01c0*/ 	.word	0x00000180


	//   ....[1]....
        /*01c4*/ 	.word	0x00000220


	//   ....[2]....
        /*01c8*/ 	.word	0x00000290


	//   ....[3]....
        /*01cc*/ 	.word	0x0000c870


	//   ....[4]....
        /*01d0*/ 	.word	0x0000c8a0


	//   ....[5]....
        /*01d4*/ 	.word	0x0000c980


	//   ....[6]....
        /*01d8*/ 	.word	0x0000ca60


	//----- nvinfo : EIATTR_COOP_GROUP_MASK_REGIDS
	.align		4
.L_119:
        /*01dc*/ 	.byte	0x04, 0x29
        /*01de*/ 	.short	(.L_121 - .L_120)


	//   ....[0]....
.L_120:
        /*01e0*/ 	.word	0xffffffff


	//   ....[1]....
        /*01e4*/ 	.word	0xffffffff


	//   ....[2]....
        /*01e8*/ 	.word	0xffffffff


	//   ....[3]....
        /*01ec*/ 	.word	0xffffffff


	//   ....[4]....
        /*01f0*/ 	.word	0xffffffff


	//   ....[5]....
        /*01f4*/ 	.word	0xffffffff


	//   ....[6]....
        /*01f8*/ 	.word	0xffffffff


	//   ....[7]....
        /*01fc*/ 	.word	0xffffffff


	//   ....[8]....
        /*0200*/ 	.word	0xffffffff


	//   ....[9]....
        /*0204*/ 	.word	0xffffffff


	//   ....[10]....
        /*0208*/ 	.word	0xffffffff


	//   ....[11]....
        /*020c*/ 	.word	0xffffffff


	//   ....[12]....
        /*0210*/ 	.word	0xffffffff


	//   ....[13]....
        /*0214*/ 	.word	0xffffffff


	//   ....[14]....
        /*0218*/ 	.word	0xffffffff


	//   ....[15]....
        /*021c*/ 	.word	0xffffffff


	//   ....[16]....
        /*0220*/ 	.word	0xffffffff


	//   ....[17]....
        /*0224*/ 	.word	0xffffffff


	//   ....[18]....
        /*0228*/ 	.word	0xffffffff


	//   ....[19]....
        /*022c*/ 	.word	0xffffffff


	//   ....[20]....
        /*0230*/ 	.word	0xffffffff


	//   ....[21]....
        /*0234*/ 	.word	0xffffffff


	//   ....[22]....
        /*0238*/ 	.word	0xffffffff


	//   ....[23]....
        /*023c*/ 	.word	0xffffffff


	//   ....[24]....
        /*0240*/ 	.word	0x0500000f


	//   ....[25]....
        /*0244*/ 	.word	0x0500000f


	//----- nvinfo : EIATTR_COOP_GROUP_INSTR_OFFSETS
	.align		4
.L_121:
        /*0248*/ 	.byte	0x04, 0x28
        /*024a*/ 	.short	(.L_123 - .L_122)


	//   ....[0]....
.L_122:
        /*024c*/ 	.word	0x00000060


	//   ....[1]....
        /*0250*/ 	.word	0x00000190


	//   ....[2]....
        /*0254*/ 	.word	0x00000230


	//   ....[3]....
        /*0258*/ 	.word	0x00000410


	//   ....[4]....
        /*025c*/ 	.word	0x00000640


	//   ....[5]....
        /*0260*/ 	.word	0x00000890


	//   ....[6]....
        /*0264*/ 	.word	0x00000b10


	//   ....[7]....
        /*0268*/ 	.word	0x00000e40


	//   ....[8]....
        /*026c*/ 	.word	0x000012d0


	//   ....[9]....
        /*0270*/ 	.word	0x00004960


	//   ....[10]....
        /*0274*/ 	.word	0x00004a00


	//   ....[11]....
        /*0278*/ 	.word	0x00004db0


	//   ....[12]....
        /*027c*/ 	.word	0x00004ea0


	//   ....[13]....
        /*0280*/ 	.word	0x000090b0


	//   ....[14]....
        /*0284*/ 	.word	0x00009100


	//   ....[15]....
        /*0288*/ 	.word	0x00009120


	//   ....[16]....
        /*028c*/ 	.word	0x00009140


	//   ....[17]....
        /*0290*/ 	.word	0x0000a670


	//   ....[18]....
        /*0294*/ 	.word	0x0000a680


	//   ....[19]....
        /*0298*/ 	.word	0x0000a720


	//   ....[20]....
        /*029c*/ 	.word	0x0000a740


	//   ....[21]....
        /*02a0*/ 	.word	0x0000bc00


	//   ....[22]....
        /*02a4*/ 	.word	0x0000bf50


	//   ....[23]....
        /*02a8*/ 	.word	0x0000f260


	//   ....[24]....
        /*02ac*/ 	.word	0x0000f750


	//   ....[25]....
        /*02b0*/ 	.word	0x0000fbf0


	//----- nvinfo : EIATTR_REG_RECONFIG
	.align		4
.L_123:
        /*02b4*/ 	.byte	0x01, 0x54
	.zero		2


	//----- nvinfo : EIATTR_SYSCALL_OFFSETS
	.align		4
        /*02b8*/ 	.byte	0x04, 0x46
        /*02ba*/ 	.short	(.L_125 - .L_124)


	//   ....[0]....
.L_124:
        /*02bc*/ 	.word	0x00001660


	//   ....[1]....
        /*02c0*/ 	.word	0x0000c480


	//   ....[2]....
        /*02c4*/ 	.word	0x0000c5c0


	//   ....[3]....
        /*02c8*/ 	.word	0x0000c6c0


	//----- nvinfo : EIATTR_MBARRIER_INSTR_OFFSETS
	.align		4
.L_125:
        /*02cc*/ 	.byte	0x04, 0x39
        /*02ce*/ 	.short	(.L_127 - .L_126)


	//   ....[0]....
.L_126:
        /*02d0*/ 	.word	0x000002b0
        /*02d4*/ 	.word	0x000000ff
        /*02d8*/ 	.word	0x00036800
        /*02dc*/ 	.short	0x0100
        /*02de*/ 	.byte	0x08
	.zero		1


	//   ....[1]....
        /*02e0*/ 	.word	0x000002c0
        /*02e4*/ 	.word	0x000000ff
        /*02e8*/ 	.word	0x00036820
        /*02ec*/ 	.short	0x0100
        /*02ee*/ 	.byte	0x08
	.zero		1


	//   ....[2]....
        /*02f0*/ 	.word	0x000003b0
        /*02f4*/ 	.word	0x000000ff
        /*02f8*/ 	.word	0x00036830
        /*02fc*/ 	.short	0x0100
        /*02fe*/ 	.byte	0x08
	.zero		1


	//   ....[3]....
        /*0300*/ 	.word	0x000003c0
        /*0304*/ 	.word	0x000000ff
        /*0308*/ 	.word	0x00036840
        /*030c*/ 	.short	0x0100
        /*030e*/ 	.byte	0x08
	.zero		1


	//   ....[4]....
        /*0310*/ 	.word	0x000003d0
        /*0314*/ 	.word	0x000000ff
        /*0318*/ 	.word	0x00036838
        /*031c*/ 	.short	0x0100
        /*031e*/ 	.byte	0x08
	.zero		1


	//   ....[5]....
        /*0320*/ 	.word	0x000003e0
        /*0324*/ 	.word	0x000000ff
        /*0328*/ 	.word	0x00036848
        /*032c*/ 	.short	0x0100
        /*032e*/ 	.byte	0x08
	.zero		1


	//   ....[6]....
        /*0330*/ 	.word	0x000005f0
        /*0334*/ 	.word	0x000000ff
        /*0338*/ 	.word	0x00036850
        /*033c*/ 	.short	0x0100
        /*033e*/ 	.byte	0x08
	.zero		1


	//   ....[7]....
        /*0340*/ 	.word	0x00000600
        /*0344*/ 	.word	0x000000ff
        /*0348*/ 	.word	0x00036860
        /*034c*/ 	.short	0x0100
        /*034e*/ 	.byte	0x08
	.zero		1


	//   ....[8]....
        /*0350*/ 	.word	0x00000610
        /*0354*/ 	.word	0x000000ff
        /*0358*/ 	.word	0x00036858
        /*035c*/ 	.short	0x0100
        /*035e*/ 	.byte	0x08
	.zero		1


	//   ....[9]....
        /*0360*/ 	.word	0x00000620
        /*0364*/ 	.word	0x000000ff
        /*0368*/ 	.word	0x00036868
        /*036c*/ 	.short	0x0100
        /*036e*/ 	.byte	0x08
	.zero		1


	//   ....[10]....
        /*0370*/ 	.word	0x00000840
        /*0374*/ 	.word	0x000000ff
        /*0378*/ 	.word	0x00036870
        /*037c*/ 	.short	0x0100
        /*037e*/ 	.byte	0x08
	.zero		1


	//   ....[11]....
        /*0380*/ 	.word	0x00000850
        /*0384*/ 	.word	0x000000ff
        /*0388*/ 	.word	0x00036880
        /*038c*/ 	.short	0x0100
        /*038e*/ 	.byte	0x08
	.zero		1


	//   ....[12]....
        /*0390*/ 	.word	0x00000860
        /*0394*/ 	.word	0x000000ff
        /*0398*/ 	.word	0x00036878
        /*039c*/ 	.short	0x0100
        /*039e*/ 	.byte	0x08
	.zero		1


	//   ....[13]....
        /*03a0*/ 	.word	0x00000870
        /*03a4*/ 	.word	0x000000ff
        /*03a8*/ 	.word	0x00036888
        /*03ac*/ 	.short	0x0100
        /*03ae*/ 	.byte	0x08
	.zero		1


	//   ....[14]....
        /*03b0*/ 	.word	0x00000ac0
        /*03b4*/ 	.word	0x000000ff
        /*03b8*/ 	.word	0x00036890
        /*03bc*/ 	.short	0x0100
        /*03be*/ 	.byte	0x08
	.zero		1


	//   ....[15]....
        /*03c0*/ 	.word	0x00000ad0
        /*03c4*/ 	.word	0x000000ff
        /*03c8*/ 	.word	0x000368a0
        /*03cc*/ 	.short	0x0100
        /*03ce*/ 	.byte	0x08
	.zero		1


	//   ....[16]....
        /*03d0*/ 	.word	0x00000ae0
        /*03d4*/ 	.word	0x000000ff
        /*03d8*/ 	.word	0x00036898
        /*03dc*/ 	.short	0x0100
        /*03de*/ 	.byte	0x08
	.zero		1


	//   ....[17]....
        /*03e0*/ 	.word	0x00000af0
        /*03e4*/ 	.word	0x000000ff
        /*03e8*/ 	.word	0x000368a8
        /*03ec*/ 	.short	0x0100
        /*03ee*/ 	.byte	0x08
	.zero		1


	//   ....[18]....
        /*03f0*/ 	.word	0x00000d90
        /*03f4*/ 	.word	0x000000ff
        /*03f8*/ 	.word	0x000368b0
        /*03fc*/ 	.short	0x0100
        /*03fe*/ 	.byte	0x08
	.zero		1


	//   ....[19]....
        /*0400*/ 	.word	0x00000da0
        /*0404*/ 	.word	0x000000ff
        /*0408*/ 	.word	0x000368c0
        /*040c*/ 	.short	0x0100
        /*040e*/ 	.byte	0x08
	.zero		1


	//   ....[20]....
        /*0410*/ 	.word	0x00000db0
        /*0414*/ 	.word	0x000000ff
        /*0418*/ 	.word	0x000368b8
        /*041c*/ 	.short	0x0100
        /*041e*/ 	.byte	0x08
	.zero		1


	//   ....[21]....
        /*0420*/ 	.word	0x00000dc0
        /*0424*/ 	.word	0x000000ff
        /*0428*/ 	.word	0x000368c8
        /*042c*/ 	.short	0x0100
        /*042e*/ 	.byte	0x08
	.zero		1


	//   ....[22]....
        /*0430*/ 	.word	0x000016b0
        /*0434*/ 	.word	0x000000ff
        /*0438*/ 	.word	0x00036800
        /*043c*/ 	.short	0x010a
        /*043e*/ 	.byte	0x04
	.zero		1


	//   ....[23]....
        /*0440*/ 	.word	0x00001750
        /*0444*/ 	.word	0x00000000
        /*0448*/ 	.word	0x00036830
        /*044c*/ 	.short	0x010a
        /*044e*/ 	.byte	0x3f
	.zero		1


	//   ....[24]....
        /*0450*/ 	.word	0x00001790
        /*0454*/ 	.word	0x00000000
        /*0458*/ 	.word	0x00036830
        /*045c*/ 	.short	0x010a
        /*045e*/ 	.byte	0x3f
	.zero		1


	//   ....[25]....
        /*0460*/ 	.word	0x000050d0
        /*0464*/ 	.word	0x00000000
        /*0468*/ 	.word	0x00000000
        /*046c*/ 	.short	0x0101
        /*046e*/ 	.byte	0x3f
	.zero		1


	//   ....[26]....
        /*0470*/ 	.word	0x00005d40
        /*0474*/ 	.word	0x000000ff
        /*0478*/ 	.word	0x00036830
        /*047c*/ 	.short	0x010a
        /*047e*/ 	.byte	0x3c
	.zero		1


	//   ....[27]....
        /*0480*/ 	.word	0x00005d80
        /*0484*/ 	.word	0x000000ff
        /*0488*/ 	.word	0x00036830
        /*048c*/ 	.short	0x010a
        /*048e*/ 	.byte	0x3c
	.zero		1


	//   ....[28]....
        /*0490*/ 	.word	0x00008320
        /*0494*/ 	.word	0x000000ff
        /*0498*/ 	.word	0x00036850
        /*049c*/ 	.short	0x010a
        /*049e*/ 	.byte	0x05
	.zero		1


	//   ....[29]....
        /*04a0*/ 	.word	0x00008360
        /*04a4*/ 	.word	0x000000ff
        /*04a8*/ 	.word	0x00036850
        /*04ac*/ 	.short	0x010a
        /*04ae*/ 	.byte	0x05
	.zero		1


	//   ....[30]....
        /*04b0*/ 	.word	0x00009b00
        /*04b4*/ 	.word	0x00000003
        /*04b8*/ 	.word	0x00000000
        /*04bc*/ 	.short	0x0101
        /*04be*/ 	.byte	0x3f
	.zero		1


	//   ....[31]....
        /*04c0*/ 	.word	0x00009f10
        /*04c4*/ 	.word	0x0000000a
        /*04c8*/ 	.word	0x00000000
        /*04cc*/ 	.short	0x0101
        /*04ce*/ 	.byte	0x3f
	.zero		1


	//   ....[32]....
        /*04d0*/ 	.word	0x0000a5e0
        /*04d4*/ 	.word	0x000000ff
        /*04d8*/ 	.word	0x00036850
        /*04dc*/ 	.short	0x010a
        /*04de*/ 	.byte	0x05
	.zero		1


	//   ....[33]....
        /*04e0*/ 	.word	0x0000a620
        /*04e4*/ 	.word	0x000000ff
        /*04e8*/ 	.word	0x00036850
        /*04ec*/ 	.short	0x010a
        /*04ee*/ 	.byte	0x05
	.zero		1


	//   ....[34]....
        /*04f0*/ 	.word	0x0000b6a0
        /*04f4*/ 	.word	0x00000004
        /*04f8*/ 	.word	0x00000000
        /*04fc*/ 	.short	0x0101
        /*04fe*/ 	.byte	0x3f
	.zero		1


	//   ....[35]....
        /*0500*/ 	.word	0x0000be20
        /*0504*/ 	.word	0x000000ff
        /*0508*/ 	.word	0x00000000
        /*050c*/ 	.short	0x0101
        /*050e*/ 	.byte	0x07
	.zero		1


	//   ....[36]....
        /*0510*/ 	.word	0x0000be30
        /*0514*/ 	.word	0x000000ff
        /*0518*/ 	.word	0x00000000
        /*051c*/ 	.short	0x0101
        /*051e*/ 	.byte	0x06
	.zero		1


	//   ....[37]....
        /*0520*/ 	.word	0x0000cde0
        /*0524*/ 	.word	0x00000005
        /*0528*/ 	.word	0x00036840
        /*052c*/ 	.short	0x010a
        /*052e*/ 	.byte	0x3f
	.zero		1


	//   ....[38]....
        /*0530*/ 	.word	0x0000d3a0
        /*0534*/ 	.word	0x0000000a
        /*0538*/ 	.word	0x00036820
        /*053c*/ 	.short	0x010a
        /*053e*/ 	.byte	0x3f
	.zero		1


	//   ....[39]....
        /*0540*/ 	.word	0x0000d690
        /*0544*/ 	.word	0x00000002
        /*0548*/ 	.word	0x00036840
        /*054c*/ 	.short	0x010a
        /*054e*/ 	.byte	0x3f
	.zero		1


	//   ....[40]....
        /*0550*/ 	.word	0x0000d990
        /*0554*/ 	.word	0x00000002
        /*0558*/ 	.word	0x00036860
        /*055c*/ 	.short	0x010a
        /*055e*/ 	.byte	0x3f
	.zero		1


	//   ....[41]....
        /*0560*/ 	.word	0x0000df10
        /*0564*/ 	.word	0x00000002
        /*0568*/ 	.word	0x00036840
        /*056c*/ 	.short	0x010a
        /*056e*/ 	.byte	0x3f
	.zero		1


	//   ....[42]....
        /*0570*/ 	.word	0x0000e210
        /*0574*/ 	.word	0x00000002
        /*0578*/ 	.word	0x00036860
        /*057c*/ 	.short	0x010a
        /*057e*/ 	.byte	0x3f
	.zero		1


	//   ....[43]....
        /*0580*/ 	.word	0x0000e710
        /*0584*/ 	.word	0x00000002
        /*0588*/ 	.word	0x00036840
        /*058c*/ 	.short	0x010a
        /*058e*/ 	.byte	0x3f
	.zero		1


	//   ....[44]....
        /*0590*/ 	.word	0x0000ea10
        /*0594*/ 	.word	0x00000002
        /*0598*/ 	.word	0x00036860
        /*059c*/ 	.short	0x010a
        /*059e*/ 	.byte	0x3f
	.zero		1


	//   ....[45]....
        /*05a0*/ 	.word	0x0000eda0
        /*05a4*/ 	.word	0x00000002
        /*05a8*/ 	.word	0x00036860
        /*05ac*/ 	.short	0x010a
        /*05ae*/ 	.byte	0x3f
	.zero		1


	//   ....[46]....
        /*05b0*/ 	.word	0x0000f1e0
        /*05b4*/ 	.word	0x00000000
        /*05b8*/ 	.word	0x00036820
        /*05bc*/ 	.short	0x010a
        /*05be*/ 	.byte	0x3f
	.zero		1


	//   ....[47]....
        /*05c0*/ 	.word	0x0000f380
        /*05c4*/ 	.word	0x00000006
        /*05c8*/ 	.word	0x00000000
        /*05cc*/ 	.short	0x010a
        /*05ce*/ 	.byte	0x3f
	.zero		1


	//   ....[48]....
        /*05d0*/ 	.word	0x0000f3f0
        /*05d4*/ 	.word	0x00000003
        /*05d8*/ 	.word	0x00000000
        /*05dc*/ 	.short	0x010a
        /*05de*/ 	.byte	0x3f
	.zero		1


	//   ....[49]....
        /*05e0*/ 	.word	0x0000f450
        /*05e4*/ 	.word	0x00000010
        /*05e8*/ 	.word	0x00000000
        /*05ec*/ 	.short	0x010a
        /*05ee*/ 	.byte	0x3f
	.zero		1


	//   ....[50]....
        /*05f0*/ 	.word	0x0000f480
        /*05f4*/ 	.word	0x00000003
        /*05f8*/ 	.word	0x00000000
        /*05fc*/ 	.short	0x010a
        /*05fe*/ 	.byte	0x3f
	.zero		1


	//   ....[51]....
        /*0600*/ 	.word	0x0000f500
        /*0604*/ 	.word	0x00000003
        /*0608*/ 	.word	0x00036800
        /*060c*/ 	.short	0x010a
        /*060e*/ 	.byte	0x3f
	.zero		1


	//   ....[52]....
        /*0610*/ 	.word	0x0000f550
        /*0614*/ 	.word	0x00000000
        /*0618*/ 	.word	0x00036830
        /*061c*/ 	.short	0x010a
        /*061e*/ 	.byte	0x3f
	.zero		1


	//   ....[53]....
        /*0620*/ 	.word	0x0000f5b0
        /*0624*/ 	.word	0x00000008
        /*0628*/ 	.word	0x00036830
        /*062c*/ 	.short	0x010a
        /*062e*/ 	.byte	0x3f
	.zero		1


	//   ....[54]....
        /*0630*/ 	.word	0x0000f610
        /*0634*/ 	.word	0x00000007
        /*0638*/ 	.word	0x00036850
        /*063c*/ 	.short	0x010a
        /*063e*/ 	.byte	0x3f
	.zero		1


	//   ....[55]....
        /*0640*/ 	.word	0x0000f670
        /*0644*/ 	.word	0x00000005
        /*0648*/ 	.word	0x00036850
        /*064c*/ 	.short	0x010a
        /*064e*/ 	.byte	0x3f
	.zero		1


	//   ....[56]....
        /*0650*/ 	.word	0x0000f810
        /*0654*/ 	.word	0x00000005
        /*0658*/ 	.word	0x00036840
        /*065c*/ 	.short	0x010a
        /*065e*/ 	.byte	0x3f
	.zero		1


	//   ....[57]....
        /*0660*/ 	.word	0x0000f890
        /*0664*/ 	.word	0x00000007
        /*0668*/ 	.word	0x00036820
        /*066c*/ 	.short	0x010a
        /*066e*/ 	.byte	0x3f
	.zero		1


	//   ....[58]....
        /*0670*/ 	.word	0x0000f8e0
        /*0674*/ 	.word	0x00000002
        /*0678*/ 	.word	0x00036840
        /*067c*/ 	.short	0x010a
        /*067e*/ 	.byte	0x3f
	.zero		1


	//   ....[59]....
        /*0680*/ 	.word	0x0000f930
        /*0684*/ 	.word	0x00000002
        /*0688*/ 	.word	0x00036860
        /*068c*/ 	.short	0x010a
        /*068e*/ 	.byte	0x3f
	.zero		1


	//   ....[60]....
        /*0690*/ 	.word	0x0000f980
        /*0694*/ 	.word	0x00000002
        /*0698*/ 	.word	0x00036840
        /*069c*/ 	.short	0x010a
        /*069e*/ 	.byte	0x3f
	.zero		1


	//   ....[61]....
        /*06a0*/ 	.word	0x0000f9d0
        /*06a4*/ 	.word	0x00000002
        /*06a8*/ 	.word	0x00036860
        /*06ac*/ 	.short	0x010a
        /*06ae*/ 	.byte	0x3f
	.zero		1


	//   ....[62]....
        /*06b0*/ 	.word	0x0000fa20
        /*06b4*/ 	.word	0x00000002
        /*06b8*/ 	.word	0x00036840
        /*06bc*/ 	.short	0x010a
        /*06be*/ 	.byte	0x3f
	.zero		1


	//   ....[63]....
        /*06c0*/ 	.word	0x0000fa70
        /*06c4*/ 	.word	0x00000002
        /*06c8*/ 	.word	0x00036860
        /*06cc*/ 	.short	0x010a
        /*06ce*/ 	.byte	0x3f
	.zero		1


	//   ....[64]....
        /*06d0*/ 	.word	0x0000fac0
        /*06d4*/ 	.word	0x00000002
        /*06d8*/ 	.word	0x00036860
        /*06dc*/ 	.short	0x010a
        /*06de*/ 	.byte	0x3f
	.zero		1


	//   ....[65]....
        /*06e0*/ 	.word	0x0000fb10
        /*06e4*/ 	.word	0x00000000
        /*06e8*/ 	.word	0x00036820
        /*06ec*/ 	.short	0x010a
        /*06ee*/ 	.byte	0x3f
	.zero		1


	//   ....[66]....
        /*06f0*/ 	.word	0x0000fcb0
        /*06f4*/ 	.word	0x00000006
        /*06f8*/ 	.word	0x00000000
        /*06fc*/ 	.short	0x010a
        /*06fe*/ 	.byte	0x3f
	.zero		1


	//   ....[67]....
        /*0700*/ 	.word	0x0000fd00
        /*0704*/ 	.word	0x00000003
        /*0708*/ 	.word	0x00000000
        /*070c*/ 	.short	0x010a
        /*070e*/ 	.byte	0x3f
	.zero		1


	//   ....[68]....
        /*0710*/ 	.word	0x0000fd50
        /*0714*/ 	.word	0x00000010
        /*0718*/ 	.word	0x00000000
        /*071c*/ 	.short	0x010a
        /*071e*/ 	.byte	0x3f
	.zero		1


	//----- nvinfo : EIATTR_NUM_MBARRIERS
	.align		4
.L_127:
        /*0720*/ 	.byte	0x03, 0x38
        /*0722*/ 	.short	0x0016


	//----- nvinfo : EIATTR_EXIT_INSTR_OFFSETS
	.align		4
        /*0724*/ 	.byte	0x04, 0x1c
        /*0726*/ 	.short	(.L_129 - .L_128)


	//   ....[0]....
.L_128:
        /*0728*/ 	.word	0x00000f60


	//   ....[1]....
        /*072c*/ 	.word	0x0000bf10


	//   ....[2]....
        /*0730*/ 	.word	0x0000bf70


	//   ....[3]....
        /*0734*/ 	.word	0x0000f4d0


	//----- nvinfo : EIATTR_MAX_THREADS
	.align		4
.L_129:
        /*0738*/ 	.byte	0x04, 0x05
        /*073a*/ 	.short	(.L_131 - .L_130)
.L_130:
        /*073c*/ 	.word	0x00000180
        /*0740*/ 	.word	0x00000001
        /*0744*/ 	.word	0x00000001


	//----- nvinfo : EIATTR_CRS_STACK_SIZE
	.align		4
.L_131:
        /*0748*/ 	.byte	0x04, 0x1e
        /*074a*/ 	.short	(.L_133 - .L_132)
.L_132:
        /*074c*/ 	.word	0x00000000


	//----- nvinfo : EIATTR_CBANK_PARAM_SIZE
	.align		4
.L_133:
        /*0750*/ 	.byte	0x03, 0x19
        /*0752*/ 	.short	0x0bf0


	//----- nvinfo : EIATTR_PARAM_CBANK
	.align		4
        /*0754*/ 	.byte	0x04, 0x0a
        /*0756*/ 	.short	(.L_135 - .L_134)
	.align		4
.L_134:
        /*0758*/ 	.word	index@(.nv.constant0._ZN7cutlass13device_kernelIN5flash11enable_sm90INS1_16FlashAttnFwdSm90INS1_25CollectiveMainloopFwdSm90ILi2EN4cute5tupleIJNS5_1CILi2EEENS7_ILi1EEES9_EEENS6_IJNS7_ILi128EEENS7_ILi112EEENS7_ILi192EEEEEELi192ENS_10bfloat16_tEfNS_4arch4Sm90ELb0ELb0ELb1ELb0ELb0ELb0ELb0ELb1ELb1ELb0ELb0ELb0EEENS1_21CollectiveEpilogueFwdINS6_IJSB_SD_SC_EEESA_SF_SH_Li256ELb0ELb0ELb0ELb0EEENS1_29StaticPersistentTileSchedulerILb0EEEEEEEEEvNT_6ParamsE)
        /*075c*/ 	.short	0x0210
        /*075e*/ 	.short	0x0bf0


	//----- nvinfo : EIATTR_SW_WAR
	.align		4
.L_135:
        /*0760*/ 	.byte	0x04, 0x36
        /*0762*/ 	.short	(.L_137 - .L_136)
.L_136:
        /*0764*/ 	.word	0x00000008
.L_137:


//--------------------- .nv.info._ZN7cutlass13device_kernelIN5flash11enable_sm90INS1_16FlashAttnFwdSm90INS1_25CollectiveMainloopFwdSm90ILi2EN4cute5tupleIJNS5_1CILi1EEES8_S8_EEENS6_IJNS7_ILi128EEENS7_ILi112EEENS7_ILi192EEEEEELi192ENS_10bfloat16_tEfNS_4arch4Sm90ELb0ELb0ELb1ELb1ELb0ELb0ELb0ELb1ELb1ELb0ELb0ELb0EEENS1_21CollectiveEpilogueFwdINS6_IJSA_SC_SB_EEES9_SE_SG_Li256ELb1ELb0ELb0ELb0EEENS1_36VarlenDynamicPersistentTileSchedulerILi128ELi112ELi256ELi32ELb0ELb0ELb1ELb0ELb1ELb1EEEEEEEEEvNT_6ParamsE --------------------------
	.section	.nv.info._ZN7cutlass13device_kernelIN5flash11enable_sm90INS1_16FlashAttnFwdSm90INS1_25CollectiveMainloopFwdSm90ILi2EN4cute5tupleIJNS5_1CILi1EEES8_S8_EEENS6_IJNS7_ILi128EEENS7_ILi112EEENS7_ILi192EEEEEELi192ENS_10bfloat16_tEfNS_4arch4Sm90ELb0ELb0ELb1ELb1ELb0ELb0ELb0ELb1ELb1ELb0ELb0ELb0EEENS1_21CollectiveEpilogueFwdINS6_IJSA_SC_SB_EEES9_SE_SG_Li256ELb1ELb0ELb0ELb0EEENS1_36VarlenDynamicPersistentTileSchedulerILi128ELi112ELi256ELi32ELb0ELb0ELb1ELb0ELb1ELb1EEEEEEEEEvNT_6ParamsE,"",@"SHT_CUDA_INFO"
	.sectionflags	@""
	.align	4


	//----- nvinfo : EIATTR_CUDA_API_VERSION
	.align		4
        /*0000*/ 	.byte	0x04, 0x37
        /*0002*/ 	.short	(.L_139 - .L_138)
.L_138:
        /*0004*/ 	.word	0x00000082


	//----- nvinfo : EIATTR_KPARAM_INFO
	.align		4
.L_139:
        /*0008*/ 	.byte	0x04, 0x17
        /*000a*/ 	.short	(.L_141 - .L_140)
.L_140:
        /*000c*/ 	.word	0x00000000
        /*0010*/ 	.short	0x0000
        /*0012*/ 	.short	0x0070
        /*0014*/ 	.byte	0x00, 0xf0, 0x01, 0x28


	//----- nvinfo : EIATTR_SPARSE_MMA_MASK
	.align		4
.L_141:
        /*0018*/ 	.byte	0x03, 0x50
        /*001a*/ 	.short	0x0000


	//----- nvinfo : EIATTR_MAXREG_COUNT
	.align		4
        /*001c*/ 	.byte	0x03, 0x1b
        /*001e*/ 	.short	0x00a8


	//----- nvinfo : EIATTR_NUM_BARRIERS
	.align		4
        /*0020*/ 	.byte	0x02, 0x4c
        /*0022*/ 	.byte	0x09
	.zero		1


	//----- nvinfo : EIATTR_EXTERNS
	.align		4
        /*0024*/ 	.byte	0x04, 0x0f
        /*0026*/ 	.short	(.L_143 - .L_142)


	//   ....[0]....
	.align		4
.L_142:
        /*0028*/ 	.word	index@(__assertfail)


	//----- nvinfo : EIATTR_ANNOTATIONS
	.align		4
.L_143:
        /*002c*/ 	.byte	0x04, 0x55
        /*002e*/ 	.short	(.L_145 - .L_144)


	//   ....[0]....
.L_144:
        /* <DEDUP_REMOVED lines=39> */


	//----- nvinfo : EIATTR_MERCURY_ISA_VERSION
	.align		4
.L_145:
        /*0290*/ 	.byte	0x03, 0x5f
        /*0292*/ 	.short	0x0101


	//----- nvinfo : EIATTR_UNUSED_LOAD_BYTE_OFFSET
	.align		4
        /*0294*/ 	.byte	0x04, 0x44
        /*0296*/ 	.short	(.L_147 - .L_146)


	//   ....[0]....
.L_146:
        /*0298*/ 	.word	0x00000a20
        /*029c*/ 	.word	0x0000fff0


	//   ....[1]....
        /*02a0*/ 	.word	0x0000b610
        /*02a4*/ 	.word	0x0000fff0


	//----- nvinfo : EIATTR_INT_WARP_WIDE_INSTR_OFFSETS
	.align		4
.L_147:
        /*02a8*/ 	.byte	0x04, 0x31
        /*02aa*/ 	.short	(.L_149 - .L_148)


	//   ....[0]....
.L_148:
        /*02ac*/ 	.word	0x00000150


	//   ....[1]....
        /*02b0*/ 	.word	0x00000190


	//   ....[2]....
        /*02b4*/ 	.word	0x00000250


	//   ....[3]....
        /*02b8*/ 	.word	0x0000e830


	//   ....[4]....
        /*02bc*/ 	.word	0x0000e8c0


	//   ....[5]....
        /*02c0*/ 	.word	0x0000ed40


	//   ....[6]....
        /*02c4*/ 	.word	0x0000ed70


	//   ....[7]....
        /*02c8*/ 	.word	0x0000ef80


	//   ....[8]....
        /*02cc*/ 	.word	0x0000f070


	//   ....[9]....
        /*02d0*/ 	.word	0x000114a0


	//   ....[10]....
        /*02d4*/ 	.word	0x00011530


	//----- nvinfo : EIATTR_COOP_GROUP_MASK_REGIDS
	.align		4
.L_149:
        /*02d8*/ 	.byte	0x04, 0x29
        /*02da*/ 	.short	(.L_151 - .L_150)


	//   ....[0]....
.L_150:
        /*02dc*/ 	.word	0xffffffff


	//   ....[1]....
        /*02e0*/ 	.word	0xffffffff


	//   ....[2]....
        /*02e4*/ 	.word	0xffffffff


	//   ....[3]....
        /*02e8*/ 	.word	0xffffffff


	//   ....[4]....
        /*02ec*/ 	.word	0xffffffff


	//   ....[5]....
        /*02f0*/ 	.word	0xffffffff


	//   ....[6]....
        /*02f4*/ 	.word	0xffffffff


	//   ....[7]....
        /*02f8*/ 	.word	0xffffffff


	//   ....[8]....
        /*02fc*/ 	.word	0xffffffff


	//   ....[9]....
        /*0300*/ 	.word	0xffffffff


	//   ....[10]....
        /*0304*/ 	.word	0xffffffff


	//   ....[11]....
        /*0308*/ 	.word	0xffffffff


	//   ....[12]....
        /*030c*/ 	.word	0xffffffff


	//   ....[13]....
        /*0310*/ 	.word	0xffffffff


	//   ....[14]....
        /*0314*/ 	.word	0xffffffff


	//   ....[15]....
        /*0318*/ 	.word	0xffffffff


	//   ....[16]....
        /*031c*/ 	.word	0xffffffff


	//   ....[17]....
        /*0320*/ 	.word	0xffffffff


	//   ....[18]....
        /*0324*/ 	.word	0xffffffff


	//   ....[19]....
        /*0328*/ 	.word	0xffffffff


	//   ....[20]....
        /*032c*/ 	.word	0xffffffff


	//   ....[21]....
        /*0330*/ 	.word	0xffffffff


	//   ....[22]....
        /*0334*/ 	.word	0xffffffff


	//   ....[23]....
        /*0338*/ 	.word	0xffffffff


	//   ....[24]....
        /*033c*/ 	.word	0xffffffff


	//   ....[25]....
        /*0340*/ 	.word	0xffffffff


	//   ....[26]....
        /*0344*/ 	.word	0xffffffff


	//   ....[27]....
        /*0348*/ 	.word	0xffffffff


	//   ....[28]....
        /*034c*/ 	.word	0xffffffff


	//   ....[29]....
        /*0350*/ 	.word	0xffffffff


	//   ....[30]....
        /*0354*/ 	.word	0xffffffff


	//   ....[31]....
        /*0358*/ 	.word	0xffffffff


	//   ....[32]....
        /*035c*/ 	.word	0xffffffff


	//   ....[33]....
        /*0360*/ 	.word	0xffffffff


	//   ....[34]....
        /*0364*/ 	.word	0xffffffff


	//   ....[35]....
        /*0368*/ 	.word	0xffffffff


	//   ....[36]....
        /*036c*/ 	.word	0xffffffff


	//   ....[37]....
        /*0370*/ 	.word	0xffffffff


	//   ....[38]....
        /*0374*/ 	.word	0xffffffff


	//   ....[39]....
        /*0378*/ 	.word	0xffffffff


	//   ....[40]....
        /*037c*/ 	.word	0xffffffff


	//   ....[41]....
        /*0380*/ 	.word	0xffffffff


	//   ....[42]....
        /*0384*/ 	.word	0xffffffff


	//   ....[43]....
        /*0388*/ 	.word	0xffffffff


	//   ....[44]....
        /*038c*/ 	.word	0xffffffff


	//   ....[45]....
        /*0390*/ 	.word	0xffffffff


	//   ....[46]....
        /*0394*/ 	.word	0xffffffff


	//   ....[47]....
        /*0398*/ 	.word	0xffffffff


	//   ....[48]....
        /*039c*/ 	.word	0xffffffff


	//   ....[49]....
        /*03a0*/ 	.word	0xffffffff


	//   ....[50]....
        /*03a4*/ 	.word	0xffffffff


	//   ....[51]....
        /*03a8*/ 	.word	0xffffffff


	//   ....[52]....
        /*03ac*/ 	.word	0xffffffff


	//   ....[53]....
        /*03b0*/ 	.word	0xffffffff


	//   ....[54]....
        /*03b4*/ 	.word	0x0500000f


	//   ....[55]....
        /*03b8*/ 	.word	0x0500000f


	//   ....[56]....
        /*03bc*/ 	.word	0x0500000f


	//   ....[57]....
        /*03c0*/ 	.word	0x0500000f


	//   ....[58]....
        /*03c4*/ 	.word	0x0500000f


	//   ....[59]....
        /*03c8*/ 	.word	0x0500000f


	//   ....[60]....
        /*03cc*/ 	.word	0x0500000f


	//   ....[61]....
        /*03d0*/ 	.word	0x0500000f


	//   ....[62]....
        /*03d4*/ 	.word	0x0500000f


	//   ....[63]....
        /*03d8*/ 	.word	0x0500000f


	//   ....[64]....
        /*03dc*/ 	.word	0x0500000f


	//   ....[65]....
        /*03e0*/ 	.word	0x0500000f


	//   ....[66]....
        /*03e4*/ 	.word	0x0500000f


	//   ....[67]....
        /*03e8*/ 	.word	0x0500000f


	//   ....[68]....
        /*03ec*/ 	.word	0x0500000f


	//   ....[69]....
        /*03f0*/ 	.word	0x0500000f


	//   ....[70]....
        /*03f4*/ 	.word	0x0500000f


	//   ....[71]....
        /*03f8*/ 	.word	0x0500000f


	//   ....[72]....
        /*03fc*/ 	.word	0x0500000f


	//----- nvinfo : EIATTR_COOP_GROUP_INSTR_OFFSETS
	.align		4
.L_151:
        /*0400*/ 	.byte	0x04, 0x28
        /*0402*/ 	.short	(.L_153 - .L_152)


	//   ....[0]....
.L_152:
        /*0404*/ 	.word	0x00000060


	//   ....[1]....
        /*0408*/ 	.word	0x00000160


	//   ....[2]....
        /*040c*/ 	.word	0x00000260


	//   ....[3]....
        /*0410*/ 	.word	0x000003d0


	//   ....[4]....
        /*0414*/ 	.word	0x00000530


	//   ....[5]....
        /*0418*/ 	.word	0x00000650


	//   ....[6]....
        /*041c*/ 	.word	0x000007b0


	//   ....[7]....
        /*0420*/ 	.word	0x00001380


	//   ....[8]....
        /*0424*/ 	.word	0x00004ad0


	//   ....[9]....
        /*0428*/ 	.word	0x00004b40


	//   ....[10]....
        /*042c*/ 	.word	0x000050b0


	//   ....[11]....
        /*0430*/ 	.word	0x00005120


	//   ....[12]....
        /*0434*/ 	.word	0x00009400


	//   ....[13]....
        /*0438*/ 	.word	0x00009430


	//   ....[14]....
        /*043c*/ 	.word	0x00009800


	//   ....[15]....
        /*0440*/ 	.word	0x00009960


	//   ....[16]....
        /*0444*/ 	.word	0x0000aa80


	//   ....[17]....
        /*0448*/ 	.word	0x0000ad70


	//   ....[18]....
        /*044c*/ 	.word	0x0000ae20


	//   ....[19]....
        /*0450*/ 	.word	0x0000ae70


	//   ....[20]....
        /*0454*/ 	.word	0x0000d990


	//   ....[21]....
        /*0458*/ 	.word	0x0000db20


	//   ....[22]....
        /*045c*/ 	.word	0x0000db50


	//   ....[23]....
        /*0460*/ 	.word	0x0000db90


	//   ....[24]....
        /*0464*/ 	.word	0x0000dbf0


	//   ....[25]....
        /*0468*/ 	.word	0x0000dc50


	//   ....[26]....
        /*046c*/ 	.word	0x0000dc90


	//   ....[27]....
        /*0470*/ 	.word	0x0000de40


	//   ....[28]....
        /*0474*/ 	.word	0x0000dea0


	//   ....[29]....
        /*0478*/ 	.word	0x0000dee0


	//   ....[30]....
        /*047c*/ 	.word	0x0000df20


	//   ....[31]....
        /*0480*/ 	.word	0x0000df50


	//   ....[32]....
        /*0484*/ 	.word	0x0000df80


	//   ....[33]....
        /*0488*/ 	.word	0x0000e010


	//   ....[34]....
        /*048c*/ 	.word	0x0000e040


	//   ....[35]....
        /*0490*/ 	.word	0x0000e0d0


	//   ....[36]....
        /*0494*/ 	.word	0x000119b0


	//   ....[37]....
        /*0498*/ 	.word	0x000119c0


	//   ....[38]....
        /*049c*/ 	.word	0x00011ad0


	//   ....[39]....
        /*04a0*/ 	.word	0x00011b30


	//   ....[40]....
        /*04a4*/ 	.word	0x00011b70


	//   ....[41]....
        /*04a8*/ 	.word	0x00011bb0


	//   ....[42]....
        /*04ac*/ 	.word	0x00011be0


	//   ....[43]....
        /*04b0*/ 	.word	0x00011c10


	//   ....[44]....
        /*04b4*/ 	.word	0x00011da0


	//   ....[45]....
        /*04b8*/ 	.word	0x00011e00


	//   ....[46]....
        /*04bc*/ 	.word	0x00011e40


	//   ....[47]....
        /*04c0*/ 	.word	0x00011e80


	//   ....[48]....
        /*04c4*/ 	.word	0x00011eb0


	//   ....[49]....
        /*04c8*/ 	.word	0x00011ee0


	//   ....[50]....
        /*04cc*/ 	.word	0x00011fa0


	//   ....[51]....
        /*04d0*/ 	.word	0x00011fc0


	//   ....[52]....
        /*04d4*/ 	.word	0x00012030


	//   ....[53]....
        /*04d8*/ 	.word	0x00012480


	//   ....[54]....
        /*04dc*/ 	.word	0x00012950


	//   ....[55]....
        /*04e0*/ 	.word	0x00012d70


	//   ....[56]....
        /*04e4*/ 	.word	0x00012e00


	//   ....[57]....
        /*04e8*/ 	.word	0x00012ea0


	//   ....[58]....
        /*04ec*/ 	.word	0x00012f50


	//   ....[59]....
        /*04f0*/ 	.word	0x00012fd0


	//   ....[60]....
        /*04f4*/ 	.word	0x00013050


	//   ....[61]....
        /*04f8*/ 	.word	0x000130d0


	//   ....[62]....
        /*04fc*/ 	.word	0x00013150


	//   ....[63]....
        /*0500*/ 	.word	0x000131e0


	//   ....[64]....
        /*0504*/ 	.word	0x00013290


	//   ....[65]....
        /*0508*/ 	.word	0x00013310


	//   ....[66]....
        /*050c*/ 	.word	0x00013390


	//   ....[67]....
        /*0510*/ 	.word	0x00013410


	//   ....[68]....
        /*0514*/ 	.word	0x00013490


	//   ....[69]....
        /*0518*/ 	.word	0x00013500


	//   ....[70]....
        /*051c*/ 	.word	0x000135a0


	//   ....[71]....
        /*0520*/ 	.word	0x00013630


	//   ....[72]....
        /*0524*/ 	.word	0x00013750


	//----- nvinfo : EIATTR_REG_RECONFIG
	.align		4
.L_153:
        /*0528*/ 	.byte	0x01, 0x54
	.zero		2


	//----- nvinfo : EIATTR_SYSCALL_OFFSETS
	.align		4
        /*052c*/ 	.byte	0x04, 0x46
        /*052e*/ 	.short	(.L_155 - .L_154)


	//   ....[0]....
.L_154:
        /*0530*/ 	.word	0x00001560


	//   ....[1]....
        /*0534*/ 	.word	0x0000ea50


	//   ....[2]....
        /*0538*/ 	.word	0x0000eb90


	//   ....[3]....
        /*053c*/ 	.word	0x0000ec90


	//----- nvinfo : EIATTR_MBARRIER_INSTR_OFFSETS
	.align		4
.L_155:
        /*0540*/ 	.byte	0x04, 0x39
        /*0542*/ 	.short	(.L_157 - .L_156)


	//   ....[0]....
.L_156:
        /*0544*/ 	.word	0x00000280
        /*0548*/ 	.word	0x000000ff
        /*054c*/ 	.word	0x00036800
        /*0550*/ 	.short	0x0100
        /*0552*/ 	.byte	0x08
	.zero		1


	//   ....[1]....
        /*0554*/ 	.word	0x00000290
        /*0558*/ 	.word	0x000000ff
        /*055c*/ 	.word	0x00036820
        /*0560*/ 	.short	0x0100
        /*0562*/ 	.byte	0x08
	.zero		1


	//   ....[2]....
        /*0564*/ 	.word	0x00000380
        /*0568*/ 	.word	0x000000ff
        /*056c*/ 	.word	0x00036830
        /*0570*/ 	.short	0x0100
        /*0572*/ 	.byte	0x08
	.zero		1


	//   ....[3]....
        /*0574*/ 	.word	0x00000390
        /*0578*/ 	.word	0x000000ff
        /*057c*/ 	.word	0x00036840
        /*0580*/ 	.short	0x0100
        /*0582*/ 	.byte	0x08
	.zero		1


	//   ....[4]....
        /*0584*/ 	.word	0x000003a0
        /*0588*/ 	.word	0x000000ff
        /*058c*/ 	.word	0x00036838
        /*0590*/ 	.short	0x0100
        /*0592*/ 	.byte	0x08
	.zero		1


	//   ....[5]....
        /*0594*/ 	.word	0x000003b0
        /*0598*/ 	.word	0x000000ff
        /*059c*/ 	.word	0x00036848
        /*05a0*/ 	.short	0x0100
        /*05a2*/ 	.byte	0x08
	.zero		1


	//   ....[6]....
        /*05a4*/ 	.word	0x000004e0
        /*05a8*/ 	.word	0x000000ff
        /*05ac*/ 	.word	0x00036850
        /*05b0*/ 	.short	0x0100
        /*05b2*/ 	.byte	0x08
	.zero		1


	//   ....[7]....
        /*05b4*/ 	.word	0x000004f0
        /*05b8*/ 	.word	0x000000ff
        /*05bc*/ 	.word	0x00036860
        /*05c0*/ 	.short	0x0100
        /*05c2*/ 	.byte	0x08
	.zero		1


	//   ....[8]....
        /*05c4*/ 	.word	0x00000500
        /*05c8*/ 	.word	0x000000ff
        /*05cc*/ 	.word	0x00036858
        /*05d0*/ 	.short	0x0100
        /*05d2*/ 	.byte	0x08
	.zero		1


	//   ....[9]....
        /*05d4*/ 	.word	0x00000510
        /*05d8*/ 	.word	0x000000ff
        /*05dc*/ 	.word	0x00036868
        /*05e0*/ 	.short	0x0100
        /*05e2*/ 	.byte	0x08
	.zero		1


	//   ....[10]....
        /*05e4*/ 	.word	0x00000600
        /*05e8*/ 	.word	0x000000ff
        /*05ec*/ 	.word	0x00036870
        /*05f0*/ 	.short	0x0100
        /*05f2*/ 	.byte	0x06
	.zero		1


	//   ....[11]....
        /*05f4*/ 	.word	0x00000610
        /*05f8*/ 	.word	0x000000ff
        /*05fc*/ 	.word	0x00036880
        /*0600*/ 	.short	0x0100
        /*0602*/ 	.byte	0x06
	.zero		1


	//   ....[12]....
        /*0604*/ 	.word	0x00000620
        /*0608*/ 	.word	0x000000ff
        /*060c*/ 	.word	0x00036878
        /*0610*/ 	.short	0x0100
        /*0612*/ 	.byte	0x06
	.zero		1


	//   ....[13]....
        /*0614*/ 	.word	0x00000630
        /*0618*/ 	.word	0x000000ff
        /*061c*/ 	.word	0x00036888
        /*0620*/ 	.short	0x0100
        /*0622*/ 	.byte	0x06
	.zero		1


	//   ....[14]....
        /*0624*/ 	.word	0x00000760
        /*0628*/ 	.word	0x000000ff
        /*062c*/ 	.word	0x00036890
        /*0630*/ 	.short	0x0100
        /*0632*/ 	.byte	0x08
	.zero		1


	//   ....[15]....
        /*0634*/ 	.word	0x00000770
        /*0638*/ 	.word	0x000000ff
        /*063c*/ 	.word	0x000368a0
        /*0640*/ 	.short	0x0100
        /*0642*/ 	.byte	0x08
	.zero		1


	//   ....[16]....
        /*0644*/ 	.word	0x00000780
        /*0648*/ 	.word	0x000000ff
        /*064c*/ 	.word	0x00036898
        /*0650*/ 	.short	0x0100
        /*0652*/ 	.byte	0x08
	.zero		1


	//   ....[17]....
        /*0654*/ 	.word	0x00000790
        /*0658*/ 	.word	0x000000ff
        /*065c*/ 	.word	0x000368a8
        /*0660*/ 	.short	0x0100
        /*0662*/ 	.byte	0x08
	.zero		1


	//   ....[18]....
        /*0664*/ 	.word	0x000008c0
        /*0668*/ 	.word	0x000000ff
        /*066c*/ 	.word	0x000368b0
        /*0670*/ 	.short	0x0100
        /*0672*/ 	.byte	0x08
	.zero		1


	//   ....[19]....
        /*0674*/ 	.word	0x000008d0
        /*0678*/ 	.word	0x000000ff
        /*067c*/ 	.word	0x000368c0
        /*0680*/ 	.short	0x0100
        /*0682*/ 	.byte	0x08
	.zero		1


	//   ....[20]....
        /*0684*/ 	.word	0x000008e0
        /*0688*/ 	.word	0x000000ff
        /*068c*/ 	.word	0x000368b8
        /*0690*/ 	.short	0x0100
        /*0692*/ 	.byte	0x08
	.zero		1


	//   ....[21]....
        /*0694*/ 	.word	0x000008f0
        /*0698*/ 	.word	0x000000ff
        /*069c*/ 	.word	0x000368c8
        /*06a0*/ 	.short	0x0100
        /*06a2*/ 	.byte	0x08
	.zero		1


	//   ....[22]....
        /*06a4*/ 	.word	0x00001610
        /*06a8*/ 	.word	0x00000002
        /*06ac*/ 	.word	0x00036800
        /*06b0*/ 	.short	0x010a
        /*06b2*/ 	.byte	0x3f
	.zero		1


	//   ....[23]....
        /*06b4*/ 	.word	0x00001680
        /*06b8*/ 	.word	0x00000000
        /*06bc*/ 	.word	0x00036830
        /*06c0*/ 	.short	0x010a
        /*06c2*/ 	.byte	0x3f
	.zero		1


	//   ....[24]....
        /*06c4*/ 	.word	0x000016f0
        /*06c8*/ 	.word	0x00000000
        /*06cc*/ 	.word	0x00036830
        /*06d0*/ 	.short	0x010a
        /*06d2*/ 	.byte	0x3f
	.zero		1


	//   ....[25]....
        /*06d4*/ 	.word	0x00004880
        /*06d8*/ 	.word	0x00000000
        /*06dc*/ 	.word	0x00000000
        /*06e0*/ 	.short	0x0101
        /*06e2*/ 	.byte	0x3f
	.zero		1


	//   ....[26]....
        /*06e4*/ 	.word	0x00006280
        /*06e8*/ 	.word	0x0000000c
        /*06ec*/ 	.word	0x00036830
        /*06f0*/ 	.short	0x010a
        /*06f2*/ 	.byte	0x3f
	.zero		1


	//   ....[27]....
        /*06f4*/ 	.word	0x000062d0
        /*06f8*/ 	.word	0x0000000c
        /*06fc*/ 	.word	0x00036830
        /*0700*/ 	.short	0x010a
        /*0702*/ 	.byte	0x3f
	.zero		1


	//   ....[28]....
        /*0704*/ 	.word	0x00008810
        /*0708*/ 	.word	0x0000000d
        /*070c*/ 	.word	0x00036850
        /*0710*/ 	.short	0x010a
        /*0712*/ 	.byte	0x3f
	.zero		1


	//   ....[29]....
        /*0714*/ 	.word	0x00008850
        /*0718*/ 	.word	0x0000000d
        /*071c*/ 	.word	0x00036850
        /*0720*/ 	.short	0x010a
        /*0722*/ 	.byte	0x3f
	.zero		1


	//   ....[30]....
        /*0724*/ 	.word	0x00009e00
        /*0728*/ 	.word	0x0000000c
        /*072c*/ 	.word	0x00000000
        /*0730*/ 	.short	0x0101
        /*0732*/ 	.byte	0x3f
	.zero		1


	//   ....[31]....
        /*0734*/ 	.word	0x00009e90
        /*0738*/ 	.word	0x0000000f
        /*073c*/ 	.word	0x00000000
        /*0740*/ 	.short	0x0101
        /*0742*/ 	.byte	0x3f
	.zero		1


	//   ....[32]....
        /*0744*/ 	.word	0x0000a9e0
        /*0748*/ 	.word	0x0000000f
        /*074c*/ 	.word	0x00036850
        /*0750*/ 	.short	0x010a
        /*0752*/ 	.byte	0x3f
	.zero		1


	//   ....[33]....
        /*0754*/ 	.word	0x0000aa20
        /*0758*/ 	.word	0x0000000f
        /*075c*/ 	.word	0x00036850
        /*0760*/ 	.short	0x010a
        /*0762*/ 	.byte	0x3f
	.zero		1


	//   ....[34]....
        /*0764*/ 	.word	0x0000afb0
        /*0768*/ 	.word	0x0000000b
        /*076c*/ 	.word	0x00000000
        /*0770*/ 	.short	0x0101
        /*0772*/ 	.byte	0x3f
	.zero		1


	//   ....[35]....
        /*0774*/ 	.word	0x0000c820
        /*0778*/ 	.word	0x00000026
        /*077c*/ 	.word	0x00000000
        /*0780*/ 	.short	0x0101
        /*0782*/ 	.byte	0x3f
	.zero		1


	//   ....[36]....
        /*0784*/ 	.word	0x0000f3d0
        /*0788*/ 	.word	0x00000008
        /*078c*/ 	.word	0x00036840
        /*0790*/ 	.short	0x010a
        /*0792*/ 	.byte	0x3f
	.zero		1


	//   ....[37]....
        /*0794*/ 	.word	0x0000f990
        /*0798*/ 	.word	0x00000009
        /*079c*/ 	.word	0x00036820
        /*07a0*/ 	.short	0x010a
        /*07a2*/ 	.byte	0x3f
	.zero		1


	//   ....[38]....
        /*07a4*/ 	.word	0x0000fcd0
        /*07a8*/ 	.word	0x00000002
        /*07ac*/ 	.word	0x00036840
        /*07b0*/ 	.short	0x010a
        /*07b2*/ 	.byte	0x3f
	.zero		1


	//   ....[39]....
        /*07b4*/ 	.word	0x0000ffd0
        /*07b8*/ 	.word	0x00000003
        /*07bc*/ 	.word	0x00000060
        /*07c0*/ 	.short	0x010a
        /*07c2*/ 	.byte	0x3f
	.zero		1


	//   ....[40]....
        /*07c4*/ 	.word	0x000105f0
        /*07c8*/ 	.word	0x00000002
        /*07cc*/ 	.word	0x00036840
        /*07d0*/ 	.short	0x010a
        /*07d2*/ 	.byte	0x3f
	.zero		1


	//   ....[41]....
        /*07d4*/ 	.word	0x000108f0
        /*07d8*/ 	.word	0x00000002
        /*07dc*/ 	.word	0x00000060
        /*07e0*/ 	.short	0x010a
        /*07e2*/ 	.byte	0x3f
	.zero		1


	//   ....[42]....
        /*07e4*/ 	.word	0x00010e20
        /*07e8*/ 	.word	0x00000002
        /*07ec*/ 	.word	0x00036840
        /*07f0*/ 	.short	0x010a
        /*07f2*/ 	.byte	0x3f
	.zero		1


	//   ....[43]....
        /*07f4*/ 	.word	0x00011130
        /*07f8*/ 	.word	0x00000002
        /*07fc*/ 	.word	0x00000060
        /*0800*/ 	.short	0x010a
        /*0802*/ 	.byte	0x3f
	.zero		1


	//   ....[44]....
        /*0804*/ 	.word	0x000115f0
        /*0808*/ 	.word	0x00000003
        /*080c*/ 	.word	0x00036860
        /*0810*/ 	.short	0x010a
        /*0812*/ 	.byte	0x3f
	.zero		1


	//   ....[45]....
        /*0814*/ 	.word	0x00012400
        /*0818*/ 	.word	0x00000000
        /*081c*/ 	.word	0x00036820
        /*0820*/ 	.short	0x010a
        /*0822*/ 	.byte	0x3f
	.zero		1


	//   ....[46]....
        /*0824*/ 	.word	0x000125c0
        /*0828*/ 	.word	0x00000006
        /*082c*/ 	.word	0x00000000
        /*0830*/ 	.short	0x010a
        /*0832*/ 	.byte	0x3f
	.zero		1


	//   ....[47]....
        /*0834*/ 	.word	0x00012630
        /*0838*/ 	.word	0x00000007
        /*083c*/ 	.word	0x00000000
        /*0840*/ 	.short	0x010a
        /*0842*/ 	.byte	0x3f
	.zero		1


	//   ....[48]....
        /*0844*/ 	.word	0x000126a0
        /*0848*/ 	.word	0x00000004
        /*084c*/ 	.word	0x00000000
        /*0850*/ 	.short	0x010a
        /*0852*/ 	.byte	0x3f
	.zero		1


	//   ....[49]....
        /*0854*/ 	.word	0x000126d0
        /*0858*/ 	.word	0x00000003
        /*085c*/ 	.word	0x00000000
        /*0860*/ 	.short	0x010a
        /*0862*/ 	.byte	0x3f
	.zero		1


	//   ....[50]....
        /*0864*/ 	.word	0x00012730
        /*0868*/ 	.word	0x00000002
        /*086c*/ 	.word	0x00036800
        /*0870*/ 	.short	0x010a
        /*0872*/ 	.byte	0x3f
	.zero		1


	//   ....[51]....
        /*0874*/ 	.word	0x00012780
        /*0878*/ 	.word	0x00000000
        /*087c*/ 	.word	0x00036830
        /*0880*/ 	.short	0x010a
        /*0882*/ 	.byte	0x3f
	.zero		1


	//   ....[52]....
        /*0884*/ 	.word	0x000127d0
        /*0888*/ 	.word	0x0000000c
        /*088c*/ 	.word	0x00036830
        /*0890*/ 	.short	0x010a
        /*0892*/ 	.byte	0x3f
	.zero		1


	//   ....[53]....
        /*0894*/ 	.word	0x00012820
        /*0898*/ 	.word	0x0000000d
        /*089c*/ 	.word	0x00036850
        /*08a0*/ 	.short	0x010a
        /*08a2*/ 	.byte	0x3f
	.zero		1


	//   ....[54]....
        /*08a4*/ 	.word	0x00012870
        /*08a8*/ 	.word	0x0000000f
        /*08ac*/ 	.word	0x00036850
        /*08b0*/ 	.short	0x010a
        /*08b2*/ 	.byte	0x3f
	.zero		1


	//   ....[55]....
        /*08b4*/ 	.word	0x00012a10
        /*08b8*/ 	.word	0x00000008
        /*08bc*/ 	.word	0x00036840
        /*08c0*/ 	.short	0x010a
        /*08c2*/ 	.byte	0x3f
	.zero		1


	//   ....[56]....
        /*08c4*/ 	.word	0x00012a90
        /*08c8*/ 	.word	0x00000008
        /*08cc*/ 	.word	0x00036820
        /*08d0*/ 	.short	0x010a
        /*08d2*/ 	.byte	0x3f
	.zero		1


	//   ....[57]....
        /*08d4*/ 	.word	0x00012ae0
        /*08d8*/ 	.word	0x00000002
        /*08dc*/ 	.word	0x00036840
        /*08e0*/ 	.short	0x010a
        /*08e2*/ 	.byte	0x3f
	.zero		1


	//   ....[58]....
        /*08e4*/ 	.word	0x00012b30
        /*08e8*/ 	.word	0x00000003
        /*08ec*/ 	.word	0x00000060
        /*08f0*/ 	.short	0x010a
        /*08f2*/ 	.byte	0x3f
	.zero		1


	//   ....[59]....
        /*08f4*/ 	.word	0x00012b80
        /*08f8*/ 	.word	0x00000002
        /*08fc*/ 	.word	0x00036840
        /*0900*/ 	.short	0x010a
        /*0902*/ 	.byte	0x3f
	.zero		1


	//   ....[60]....
        /*0904*/ 	.word	0x00012bd0
        /*0908*/ 	.word	0x00000002
        /*090c*/ 	.word	0x00000060
        /*0910*/ 	.short	0x010a
        /*0912*/ 	.byte	0x3f
	.zero		1


	//   ....[61]....
        /*0914*/ 	.word	0x00012c20
        /*0918*/ 	.word	0x00000002
        /*091c*/ 	.word	0x00036840
        /*0920*/ 	.short	0x010a
        /*0922*/ 	.byte	0x3f
	.zero		1


	//   ....[62]....
        /*0924*/ 	.word	0x00012c70
        /*0928*/ 	.word	0x00000002
        /*092c*/ 	.word	0x00000060
        /*0930*/ 	.short	0x010a
        /*0932*/ 	.byte	0x3f
	.zero		1


	//   ....[63]....
        /*0934*/ 	.word	0x00012cc0
        /*0938*/ 	.word	0x00000003
        /*093c*/ 	.word	0x00036860
        /*0940*/ 	.short	0x010a
        /*0942*/ 	.byte	0x3f
	.zero		1


	//   ....[64]....
        /*0944*/ 	.word	0x00013670
        /*0948*/ 	.word	0x00000000
        /*094c*/ 	.word	0x00036820
        /*0950*/ 	.short	0x010a
        /*0952*/ 	.byte	0x3f
	.zero		1


	//   ....[65]....
        /*0954*/ 	.word	0x00013810
        /*0958*/ 	.word	0x00000006
        /*095c*/ 	.word	0x00000000
        /*0960*/ 	.short	0x010a
        /*0962*/ 	.byte	0x3f
	.zero		1


	//   ....[66]....
        /*0964*/ 	.word	0x00013860
        /*0968*/ 	.word	0x00000007
        /*096c*/ 	.word	0x00000000
        /*0970*/ 	.short	0x010a
        /*0972*/ 	.byte	0x3f
	.zero		1


	//   ....[67]....
        /*0974*/ 	.word	0x000138b0
        /*0978*/ 	.word	0x00000004
        /*097c*/ 	.word	0x00000000
        /*0980*/ 	.short	0x010a
        /*0982*/ 	.byte	0x3f
	.zero		1


	//----- nvinfo : EIATTR_NUM_MBARRIERS
	.align		4
.L_157:
        /*0984*/ 	.byte	0x03, 0x38
        /*0986*/ 	.short	0x0016


	//----- nvinfo : EIATTR_EXIT_INSTR_OFFSETS
	.align		4
        /*0988*/ 	.byte	0x04, 0x1c
        /*098a*/ 	.short	(.L_159 - .L_158)


	//   ....[0]....
.L_158:
        /*098c*/ 	.word	0x00000a60


	//   ....[1]....
        /*0990*/ 	.word	0x0000d950


	//   ....[2]....
        /*0994*/ 	.word	0x0000d9b0


	//   ....[3]....
        /*0998*/ 	.word	0x00012720


	//----- nvinfo : EIATTR_MAX_THREADS
	.align		4
.L_159:
        /*099c*/ 	.byte	0x04, 0x05
        /*099e*/ 	.short	(.L_161 - .L_160)
.L_160:
        /*09a0*/ 	.word	0x00000180
        /*09a4*/ 	.word	0x00000001
        /*09a8*/ 	.word	0x00000001


	//----- nvinfo : EIATTR_CRS_STACK_SIZE
	.align		4
.L_161:
        /*09ac*/ 	.byte	0x04, 0x1e
        /*09ae*/ 	.short	(.L_163 - .L_162)
.L_162:
        /*09b0*/ 	.word	0x00000000


	//----- nvinfo : EIATTR_CBANK_PARAM_SIZE
	.align		4
.L_163:
        /*09b4*/ 	.byte	0x03, 0x19
        /*09b6*/ 	.short	0x0a70


	//----- nvinfo : EIATTR_PARAM_CBANK
	.align		4
        /*09b8*/ 	.byte	0x04, 0x0a
        /*09ba*/ 	.short	(.L_165 - .L_164)
	.align		4
.L_164:
        /*09bc*/ 	.word	index@(.nv.constant0._ZN7cutlass13device_kernelIN5flash11enable_sm90INS1_16FlashAttnFwdSm90INS1_25CollectiveMainloopFwdSm90ILi2EN4cute5tupleIJNS5_1CILi1EEES8_S8_EEENS6_IJNS7_ILi128EEENS7_ILi112EEENS7_ILi192EEEEEELi192ENS_10bfloat16_tEfNS_4arch4Sm90ELb0ELb0ELb1ELb1ELb0ELb0ELb0ELb1ELb1ELb0ELb0ELb0EEENS1_21CollectiveEpilogueFwdINS6_IJSA_SC_SB_EEES9_SE_SG_Li256ELb1ELb0ELb0ELb0EEENS1_36VarlenDynamicPersistentTileSchedulerILi128ELi112ELi256ELi32ELb0ELb0ELb1ELb0ELb1ELb1EEEEEEEEEvNT_6ParamsE)
        /*09c0*/ 	.short	0x0210
        /*09c2*/ 	.short	0x0a70


	//----- nvinfo : EIATTR_SW_WAR
	.align		4
.L_165:
        /*09c4*/ 	.byte	0x04, 0x36
        /*09c6*/ 	.short	(.L_167 - .L_166)
.L_166:
        /*09c8*/ 	.word	0x00000008
.L_167:


//--------------------- .nv.info._ZN7cutlass13device_kernelIN5flash11enable_sm90INS1_16FlashAttnFwdSm90INS1_25CollectiveMainloopFwdSm90ILi2EN4cute5tupleIJNS5_1CILi1EEES8_S8_EEENS6_IJNS7_ILi128EEENS7_ILi112EEENS7_ILi192EEEEEELi192ENS_10bfloat16_tEfNS_4arch4Sm90ELb0ELb0ELb1ELb1ELb0ELb1ELb0ELb1ELb1ELb0ELb0ELb0EEENS1_21CollectiveEpilogueFwdINS6_IJSA_SC_SB_EEES9_SE_SG_Li256ELb1ELb0ELb0ELb0EEENS1_36VarlenDynamicPersistentTileSchedulerILi128ELi112ELi256ELi32ELb0ELb0ELb1ELb0ELb1ELb1EEEEEEEEEvNT_6ParamsE --------------------------
	.section	.nv.info._ZN7cutlass13device_kernelIN5flash11enable_sm90INS1_16FlashAttnFwdSm90INS1_25CollectiveMainloopFwdSm90ILi2EN4cute5tupleIJNS5_1CILi1EEES8_S8_EEENS6_IJNS7_ILi128EEENS7_ILi112EEENS7_ILi192EEEEEELi192ENS_10bfloat16_tEfNS_4arch4Sm90ELb0ELb0ELb1ELb1ELb0ELb1ELb0ELb1ELb1ELb0ELb0ELb0EEENS1_21CollectiveEpilogueFwdINS6_IJSA_SC_SB_EEES9_SE_SG_Li256ELb1ELb0ELb0ELb0EEENS1_36VarlenDynamicPersistentTileSchedulerILi128ELi112ELi256ELi32ELb0ELb0ELb1ELb0ELb1ELb1EEEEEEEEEvNT_6ParamsE,"",@"SHT_CUDA_INFO"
	.sectionflags	@""
	.align	4


	//----- nvinfo : EIATTR_CUDA_API_VERSION
	.align		4
        /*0000*/ 	.byte	0x04, 0x37
        /*0002*/ 	.short	(.L_169 - .L_168)
.L_168:
        /*0004*/ 	.word	0x00000082


	//----- nvinfo : EIATTR_KPARAM_INFO
	.align		4
.L_169:
        /*0008*/ 	.byte	0x04, 0x17
        /*000a*/ 	.short	(.L_171 - .L_170)
.L_170:
        /*000c*/ 	.word	0x00000000
        /*0010*/ 	.short	0x0000
        /*0012*/ 	.short	0x0070
        /*0014*/ 	.byte	0x00, 0xf0, 0x01, 0x28


	//----- nvinfo : EIATTR_SPARSE_MMA_MASK
	.align		4
.L_171:
        /*0018*/ 	.byte	0x03, 0x50
        /*001a*/ 	.short	0x0000


	//----- nvinfo : EIATTR_MAXREG_COUNT
	.align		4
        /*001c*/ 	.byte	0x03, 0x1b
        /*001e*/ 	.short	0x00a8


	//----- nvinfo : EIATTR_NUM_BARRIERS
	.align		4
        /*0020*/ 	.byte	0x02, 0x4c
        /*0022*/ 	.byte	0x10
	.zero		1


	//----- nvinfo : EIATTR_EXTERNS
	.align		4
        /*0024*/ 	.byte	0x04, 0x0f
        /*0026*/ 	.short	(.L_173 - .L_172)


	//   ....[0]....
	.align		4
.L_172:
        /*0028*/ 	.word	index@(__assertfail)


	//----- nvinfo : EIATTR_ANNOTATIONS
	.align		4
.L_173:
        /*002c*/ 	.byte	0x04, 0x55
        /*002e*/ 	.short	(.L_175 - .L_174)


	//   ....[0]....
.L_174:
        /* <DEDUP_REMOVED lines=72> */


	//----- nvinfo : EIATTR_MERCURY_ISA_VERSION
	.align		4
.L_175:
        /*0498*/ 	.byte	0x03, 0x5f
        /*049a*/ 	.short	0x0101


	//----- nvinfo : EIATTR_UNUSED_LOAD_BYTE_OFFSET
	.align		4
        /*049c*/ 	.byte	0x04, 0x44
        /*049e*/ 	.short	(.L_177 - .L_176)


	//   ....[0]....
.L_176:
        /*04a0*/ 	.word	0x00000ae0
        /*04a4*/ 	.word	0x0000fff0


	//   ....[1]....
        /*04a8*/ 	.word	0x0001cca0
        /*04ac*/ 	.word	0x0000fff0


	//----- nvinfo : EIATTR_INT_WARP_WIDE_INSTR_OFFSETS
	.align		4
.L_177:
        /*04b0*/ 	.byte	0x04, 0x31
        /*04b2*/ 	.short	(.L_179 - .L_178)


	//   ....[0]....
.L_178:
        /*04b4*/ 	.word	0x000001c0


	//   ....[1]....
        /*04b8*/ 	.word	0x00000200


	//   ....[2]....
        /*04bc*/ 	.word	0x00000270


	//   ....[3]....
        /*04c0*/ 	.word	0x00020ea0


	//   ....[4]....
        /*04c4*/ 	.word	0x00020f30


	//   ....[5]....
        /*04c8*/ 	.word	0x000213b0


	//   ....[6]....
        /*04cc*/ 	.word	0x000213e0


	//   ....[7]....
        /*04d0*/ 	.word	0x000215f0


	//   ....[8]....
        /*04d4*/ 	.word	0x000216e0


	//   ....[9]....
        /*04d8*/ 	.word	0x00023b20


	//   ....[10]....
        /*04dc*/ 	.word	0x00023bb0


	//----- nvinfo : EIATTR_COOP_GROUP_MASK_REGIDS
	.align		4
.L_179:
        /*04e0*/ 	.byte	0x04, 0x29
        /*04e2*/ 	.short	(.L_181 - .L_180)


	//   ....[0]....
.L_180:
        /*04e4*/ 	.word	0xffffffff


	//   ....[1]....
        /*04e8*/ 	.word	0xffffffff


	//   ....[2]....
        /*04ec*/ 	.word	0xffffffff


	//   ....[3]....
        /*04f0*/ 	.word	0xffffffff


	//   ....[4]....
        /*04f4*/ 	.word	0xffffffff


	//   ....[5]....
        /*04f8*/ 	.word	0xffffffff


	//   ....[6]....
        /*04fc*/ 	.word	0xffffffff


	//   ....[7]....
        /*0500*/ 	.word	0xffffffff


	//   ....[8]....
        /*0504*/ 	.word	0xffffffff


	//   ....[9]....
        /*0508*/ 	.word	0xffffffff


	//   ....[10]....
        /*050c*/ 	.word	0xffffffff


	//   ....[11]....
        /*0510*/ 	.word	0xffffffff


	//   ....[12]....
        /*0514*/ 	.word	0xffffffff


	//   ....[13]....
        /*0518*/ 	.word	0xffffffff


	//   ....[14]....
        /*051c*/ 	.word	0xffffffff


	//   ....[15]....
        /*0520*/ 	.word	0xffffffff


	//   ....[16]....
        /*0524*/ 	.word	0xffffffff


	//   ....[17]....
        /*0528*/ 	.word	0xffffffff


	//   ....[18]....
        /*052c*/ 	.word	0xffffffff


	//   ....[19]....
        /*0530*/ 	.word	0xffffffff


	//   ....[20]....
        /*0534*/ 	.word	0xffffffff


	//   ....[21]....
        /*0538*/ 	.word	0xffffffff


	//   ....[22]....
        /*053c*/ 	.word	0xffffffff


	//   ....[23]....
        /*0540*/ 	.word	0xffffffff


	//   ....[24]....
        /*0544*/ 	.word	0xffffffff


	//   ....[25]....
        /*0548*/ 	.word	0xffffffff


	//   ....[26]....
        /*054c*/ 	.word	0xffffffff


	//   ....[27]....
        /*0550*/ 	.word	0xffffffff


	//   ....[28]....
        /*0554*/ 	.word	0xffffffff


	//   ....[29]....
        /*0558*/ 	.word	0xffffffff


	//   ....[30]....
        /*055c*/ 	.word	0xffffffff


	//   ....[31]....
        /*0560*/ 	.word	0xffffffff


	//   ....[32]....
        /*0564*/ 	.word	0xffffffff


	//   ....[33]....
        /*0568*/ 	.word	0xffffffff


	//   ....[34]....
        /*056c*/ 	.word	0xffffffff


	//   ....[35]....
        /*0570*/ 	.word	0xffffffff


	//   ....[36]....
        /*0574*/ 	.word	0xffffffff


	//   ....[37]....
        /*0578*/ 	.word	0xffffffff


	//   ....[38]....
        /*057c*/ 	.word	0xffffffff


	//   ....[39]....
        /*0580*/ 	.word	0xffffffff


	//   ....[40]....
        /*0584*/ 	.word	0xffffffff


	//   ....[41]....
        /*0588*/ 	.word	0xffffffff


	//   ....[42]....
        /*058c*/ 	.word	0xffffffff


	//   ....[43]....
        /*0590*/ 	.word	0xffffffff


	//   ....[44]....
        /*0594*/ 	.word	0xffffffff


	//   ....[45]....
        /*0598*/ 	.word	0xffffffff


	//   ....[46]....
        /*059c*/ 	.word	0xffffffff


	//   ....[47]....
        /*05a0*/ 	.word	0xffffffff


	//   ....[48]....
        /*05a4*/ 	.word	0xffffffff


	//   ....[49]....
        /*05a8*/ 	.word	0xffffffff


	//   ....[50]....
        /*05ac*/ 	.word	0xffffffff


	//   ....[51]....
        /*05b0*/ 	.word	0xffffffff


	//   ....[52]....
        /*05b4*/ 	.word	0xffffffff


	//   ....[53]....
        /*05b8*/ 	.word	0xffffffff


	//   ....[54]....
        /*05bc*/ 	.word	0x0500000f


	//   ....[55]....
        /*05c0*/ 	.word	0x0500000f


	//   ....[56]....
        /*05c4*/ 	.word	0x0500000f


	//   ....[57]....
        /*05c8*/ 	.word	0x0500000f


	//   ....[58]....
        /*05cc*/ 	.word	0x0500000f


	//   ....[59]....
        /*05d0*/ 	.word	0x0500000f


	//   ....[60]....
        /*05d4*/ 	.word	0x0500000f


	//   ....[61]....
        /*05d8*/ 	.word	0x0500000f


	//   ....[62]....
        /*05dc*/ 	.word	0x0500000f


	//   ....[63]....
        /*05e0*/ 	.word	0x0500000f


	//   ....[64]....
        /*05e4*/ 	.word	0x0500000f


	//   ....[65]....
        /*05e8*/ 	.word	0x0500000f


	//   ....[66]....
        /*05ec*/ 	.word	0x0500000f


	//   ....[67]....
        /*05f0*/ 	.word	0x0500000f


	//   ....[68]....
        /*05f4*/ 	.word	0x0500000f


	//   ....[69]....
        /*05f8*/ 	.word	0x0500000f


	//   ....[70]....
        /*05fc*/ 	.word	0x0500000f


	//   ....[71]....
        /*0600*/ 	.word	0x0500000f


	//   ....[72]....
        /*0604*/ 	.word	0x0500000f


	//   ....[73]....
        /*0608*/ 	.word	0x0500000f


	//   ....[74]....
        /*060c*/ 	.word	0x0500000f


	//   ....[75]....
        /*0610*/ 	.word	0x0500000f


	//   ....[76]....
        /*0614*/ 	.word	0x0500000f


	//   ....[77]....
        /*0618*/ 	.word	0x0500000f


	//   ....[78]....
        /*061c*/ 	.word	0x0500000f


	//   ....[79]....
        /*0620*/ 	.word	0x0500000f


	//   ....[80]....
        /*0624*/ 	.word	0x0500000f


	//   ....[81]....
        /*0628*/ 	.word	0x0500000f


	//----- nvinfo : EIATTR_COOP_GROUP_INSTR_OFFSETS
	.align		4
.L_181:
        /*062c*/ 	.byte	0x04, 0x28
        /*062e*/ 	.short	(.L_183 - .L_182)


	//   ....[0]....
.L_182:
        /*0630*/ 	.word	0x00000060


	//   ....[1]....
        /*0634*/ 	.word	0x000001d0


	//   ....[2]....
        /*0638*/ 	.word	0x00000220


	//   ....[3]....
        /*063c*/ 	.word	0x00000450


	//   ....[4]....
        /*0640*/ 	.word	0x000005b0


	//   ....[5]....
        /*0644*/ 	.word	0x000006d0


	//   ....[6]....
        /*0648*/ 	.word	0x00000830


	//   ....[7]....
        /*064c*/ 	.word	0x0000afc0


	//   ....[8]....
        /*0650*/ 	.word	0x00014c20


	//   ....[9]....
        /*0654*/ 	.word	0x00014c40


	//   ....[10]....
        /*0658*/ 	.word	0x00014fc0


	//   ....[11]....
        /*065c*/ 	.word	0x00014fe0


	//   ....[12]....
        /*0660*/ 	.word	0x0001a8f0


	//   ....[13]....
        /*0664*/ 	.word	0x0001a910


	//   ....[14]....
        /*0668*/ 	.word	0x0001ace0


	//   ....[15]....
        /*066c*/ 	.word	0x0001ada0


	//   ....[16]....
        /*0670*/ 	.word	0x0001c3f0


	//   ....[17]....
        /*0674*/ 	.word	0x0001c470


	//   ....[18]....
        /*0678*/ 	.word	0x0001c480


	//   ....[19]....
        /*067c*/ 	.word	0x0001c4b0


	//   ....[20]....
        /*0680*/ 	.word	0x0001f010


	//   ....[21]....
        /*0684*/ 	.word	0x0001f1a0


	//   ....[22]....
        /*0688*/ 	.word	0x0001f1d0


	//   ....[23]....
        /*068c*/ 	.word	0x0001f210


	//   ....[24]....
        /*0690*/ 	.word	0x0001f270


	//   ....[25]....
        /*0694*/ 	.word	0x0001f2d0


	//   ....[26]....
        /*0698*/ 	.word	0x0001f320


	//   ....[27]....
        /*069c*/ 	.word	0x0001f4d0


	//   ....[28]....
        /*06a0*/ 	.word	0x0001f530


	//   ....[29]....
        /*06a4*/ 	.word	0x0001f570


	//   ....[30]....
        /*06a8*/ 	.word	0x0001f5b0


	//   ....[31]....
        /*06ac*/ 	.word	0x0001f5e0


	//   ....[32]....
        /*06b0*/ 	.word	0x0001f610


	//   ....[33]....
        /*06b4*/ 	.word	0x0001f6b0


	//   ....[34]....
        /*06b8*/ 	.word	0x0001f6e0


	//   ....[35]....
        /*06bc*/ 	.word	0x0001f770


	//   ....[36]....
        /*06c0*/ 	.word	0x00024030


	//   ....[37]....
        /*06c4*/ 	.word	0x00024040


	//   ....[38]....
        /*06c8*/ 	.word	0x00024150


	//   ....[39]....
        /*06cc*/ 	.word	0x000241b0


	//   ....[40]....
        /*06d0*/ 	.word	0x000241f0


	//   ....[41]....
        /*06d4*/ 	.word	0x00024230


	//   ....[42]....
        /*06d8*/ 	.word	0x00024260


	//   ....[43]....
        /*06dc*/ 	.word	0x00024290


	//   ....[44]....
        /*06e0*/ 	.word	0x00024420


	//   ....[45]....
        /*06e4*/ 	.word	0x00024480


	//   ....[46]....
        /*06e8*/ 	.word	0x000244c0


	//   ....[47]....
        /*06ec*/ 	.word	0x00024500


	//   ....[48]....
        /*06f0*/ 	.word	0x00024530


	//   ....[49]....
        /*06f4*/ 	.word	0x00024560


	//   ....[50]....
        /*06f8*/ 	.word	0x00024620


	//   ....[51]....
        /*06fc*/ 	.word	0x00024640


	//   ....[52]....
        /*0700*/ 	.word	0x000246b0


	//   ....[53]....
        /*0704*/ 	.word	0x00024b00


	//   ....[54]....
        /*0708*/ 	.word	0x00024f60


	//   ....[55]....
        /*070c*/ 	.word	0x00025000


	//   ....[56]....
        /*0710*/ 	.word	0x000250a0


	//   ....[57]....
        /*0714*/ 	.word	0x00025140


	//   ....[58]....
        /*0718*/ 	.word	0x00025230


	//   ....[59]....
        /*071c*/ 	.word	0x000252d0


	//   ....[60]....
        /*0720*/ 	.word	0x00025370


	//   ....[61]....
        /*0724*/ 	.word	0x00025410


	//   ....[62]....
        /*0728*/ 	.word	0x00025670


	//   ....[63]....
        /*072c*/ 	.word	0x00025950


	//   ....[64]....
        /*0730*/ 	.word	0x00025d70


	//   ....[65]....
        /*0734*/ 	.word	0x00025e00


	//   ....[66]....
        /*0738*/ 	.word	0x00025ea0


	//   ....[67]....
        /*073c*/ 	.word	0x00025f50


	//   ....[68]....
        /*0740*/ 	.word	0x00025fd0


	//   ....[69]....
        /*0744*/ 	.word	0x00026050


	//   ....[70]....
        /*0748*/ 	.word	0x000260d0


	//   ....[71]....
        /*074c*/ 	.word	0x00026150


	//   ....[72]....
        /*0750*/ 	.word	0x000261e0


	//   ....[73]....
        /*0754*/ 	.word	0x00026290


	//   ....[74]....
        /*0758*/ 	.word	0x00026310


	//   ....[75]....
        /*075c*/ 	.word	0x00026390


	//   ....[76]....
        /*0760*/ 	.word	0x00026410


	//   ....[77]....
        /*0764*/ 	.word	0x00026490


	//   ....[78]....
        /*0768*/ 	.word	0x00026500


	//   ....[79]....
        /*076c*/ 	.word	0x000265a0


	//   ....[80]....
        /*0770*/ 	.word	0x00026630


	//   ....[81]....
        /*0774*/ 	.word	0x00026750


	//----- nvinfo : EIATTR_REG_RECONFIG
	.align		4
.L_183:
        /*0778*/ 	.byte	0x01, 0x54
	.zero		2


	//----- nvinfo : EIATTR_SYSCALL_OFFSETS
	.align		4
        /*077c*/ 	.byte	0x04, 0x46
        /*077e*/ 	.short	(.L_185 - .L_184)


	//   ....[0]....
.L_184:
        /*0780*/ 	.word	0x000019c0


	//   ....[1]....
        /*0784*/ 	.word	0x00001b10


	//   ....[2]....
        /*0788*/ 	.word	0x0000b160


	//   ....[3]....
        /*078c*/ 	.word	0x0000b600


	//   ....[4]....
        /*0790*/ 	.word	0x000210c0


	//   ....[5]....
        /*0794*/ 	.word	0x00021200


	//   ....[6]....
        /*0798*/ 	.word	0x00021300


	//----- nvinfo : EIATTR_MBARRIER_INSTR_OFFSETS
	.align		4
.L_185:
        /*079c*/ 	.byte	0x04, 0x39
        /*079e*/ 	.short	(.L_187 - .L_186)


	//   ....[0]....
.L_186:
        /*07a0*/ 	.word	0x00000300
        /*07a4*/ 	.word	0x000000ff
        /*07a8*/ 	.word	0x00036800
        /*07ac*/ 	.short	0x0100
        /*07ae*/ 	.byte	0x08
	.zero		1


	//   ....[1]....
        /*07b0*/ 	.word	0x00000310
        /*07b4*/ 	.word	0x000000ff
        /*07b8*/ 	.word	0x00036820
        /*07bc*/ 	.short	0x0100
        /*07be*/ 	.byte	0x08
	.zero		1


	//   ....[2]....
        /*07c0*/ 	.word	0x00000400
        /*07c4*/ 	.word	0x000000ff
        /*07c8*/ 	.word	0x00036830
        /*07cc*/ 	.short	0x0100
        /*07ce*/ 	.byte	0x08
	.zero		1


	//   ....[3]....
        /*07d0*/ 	.word	0x00000410
        /*07d4*/ 	.word	0x000000ff
        /*07d8*/ 	.word	0x00036840
        /*07dc*/ 	.short	0x0100
        /*07de*/ 	.byte	0x08
	.zero		1


	//   ....[4]....
        /*07e0*/ 	.word	0x00000420
        /*07e4*/ 	.word	0x000000ff
        /*07e8*/ 	.word	0x00036838
        /*07ec*/ 	.short	0x0100
        /*07ee*/ 	.byte	0x08
	.zero		1


	//   ....[5]....
        /*07f0*/ 	.word	0x00000430
        /*07f4*/ 	.word	0x000000ff
        /*07f8*/ 	.word	0x00036848
        /*07fc*/ 	.short	0x0100
        /*07fe*/ 	.byte	0x08
	.zero		1


	//   ....[6]....
        /*0800*/ 	.word	0x00000560
        /*0804*/ 	.word	0x000000ff
        /*0808*/ 	.word	0x00036850
        /*080c*/ 	.short	0x0100
        /*080e*/ 	.byte	0x08
	.zero		1


	//   ....[7]....
        /*0810*/ 	.word	0x00000570
        /*0814*/ 	.word	0x000000ff
        /*0818*/ 	.word	0x00036860
        /*081c*/ 	.short	0x0100
        /*081e*/ 	.byte	0x08
	.zero		1


	//   ....[8]....
        /*0820*/ 	.word	0x00000580
        /*0824*/ 	.word	0x000000ff
        /*0828*/ 	.word	0x00036858
        /*082c*/ 	.short	0x0100
        /*082e*/ 	.byte	0x08
	.zero		1


	//   ....[9]....
        /*0830*/ 	.word	0x00000590
        /*0834*/ 	.word	0x000000ff
        /*0838*/ 	.word	0x00036868
        /*083c*/ 	.short	0x0100
        /*083e*/ 	.byte	0x08
	.zero		1


	//   ....[10]....
        /*0840*/ 	.word	0x00000680
        /*0844*/ 	.word	0x000000ff
        /*0848*/ 	.word	0x00036870
        /*084c*/ 	.short	0x0100
        /*084e*/ 	.byte	0x06
	.zero		1


	//   ....[11]....
        /*0850*/ 	.word	0x00000690
        /*0854*/ 	.word	0x000000ff
        /*0858*/ 	.word	0x00036880
        /*085c*/ 	.short	0x0100
        /*085e*/ 	.byte	0x06
	.zero		1


	//   ....[12]....
        /*0860*/ 	.word	0x000006a0
        /*0864*/ 	.word	0x000000ff
        /*0868*/ 	.word	0x00036878
        /*086c*/ 	.short	0x0100
        /*086e*/ 	.byte	0x06
	.zero		1


	//   ....[13]....
        /*0870*/ 	.word	0x000006b0
        /*0874*/ 	.word	0x000000ff
        /*0878*/ 	.word	0x00036888
        /*087c*/ 	.short	0x0100
        /*087e*/ 	.byte	0x06
	.zero		1


	//   ....[14]....
        /*0880*/ 	.word	0x000007e0
        /*0884*/ 	.word	0x000000ff
        /*0888*/ 	.word	0x00036890
        /*088c*/ 	.short	0x0100
        /*088e*/ 	.byte	0x08
	.zero		1


	//   ....[15]....
        /*0890*/ 	.word	0x000007f0
        /*0894*/ 	.word	0x000000ff
        /*0898*/ 	.word	0x000368a0
        /*089c*/ 	.short	0x0100
        /*089e*/ 	.byte	0x08
	.zero		1


	//   ....[16]....
        /*08a0*/ 	.word	0x00000800
        /*08a4*/ 	.word	0x000000ff
        /*08a8*/ 	.word	0x00036898
        /*08ac*/ 	.short	0x0100
        /*08ae*/ 	.byte	0x08
	.zero		1


	//   ....[17]....
        /*08b0*/ 	.word	0x00000810
        /*08b4*/ 	.word	0x000000ff
        /*08b8*/ 	.word	0x000368a8
        /*08bc*/ 	.short	0x0100
        /*08be*/ 	.byte	0x08
	.zero		1


	//   ....[18]....
        /*08c0*/ 	.word	0x00000940
        /*08c4*/ 	.word	0x000000ff
        /*08c8*/ 	.word	0x000368b0
        /*08cc*/ 	.short	0x0100
        /*08ce*/ 	.byte	0x08
	.zero		1


	//   ....[19]....
        /*08d0*/ 	.word	0x00000950
        /*08d4*/ 	.word	0x000000ff
        /*08d8*/ 	.word	0x000368c0
        /*08dc*/ 	.short	0x0100
        /*08de*/ 	.byte	0x08
	.zero		1


	//   ....[20]....
        /*08e0*/ 	.word	0x00000960
        /*08e4*/ 	.word	0x000000ff
        /*08e8*/ 	.word	0x000368b8
        /*08ec*/ 	.short	0x0100
        /*08ee*/ 	.byte	0x08
	.zero		1


	//   ....[21]....
        /*08f0*/ 	.word	0x00000970
        /*08f4*/ 	.word	0x000000ff
        /*08f8*/ 	.word	0x000368c8
        /*08fc*/ 	.short	0x0100
        /*08fe*/ 	.byte	0x08
	.zero		1


	//   ....[22]....
        /*0900*/ 	.word	0x00003860
        /*0904*/ 	.word	0x00000064
        /*0908*/ 	.word	0x00036890
        /*090c*/ 	.short	0x010a
        /*090e*/ 	.byte	0x3f
	.zero		1


	//   ....[23]....
        /*0910*/ 	.word	0x00006e70
        /*0914*/ 	.word	0x00000064
        /*0918*/ 	.word	0x00036890
        /*091c*/ 	.short	0x010a
        /*091e*/ 	.byte	0x3f
	.zero		1


	//   ....[24]....
        /*0920*/ 	.word	0x0000a0f0
        /*0924*/ 	.word	0x00000064
        /*0928*/ 	.word	0x00036890
        /*092c*/ 	.short	0x010a
        /*092e*/ 	.byte	0x3f
	.zero		1


	//   ....[25]....
        /*0930*/ 	.word	0x0000a4c0
        /*0934*/ 	.word	0x0000002c
        /*0938*/ 	.word	0x00000000
        /*093c*/ 	.short	0x0101
        /*093e*/ 	.byte	0x3f
	.zero		1


	//   ....[26]....
        /*0940*/ 	.word	0x0000a500
        /*0944*/ 	.word	0x00000064
        /*0948*/ 	.word	0x000368b0
        /*094c*/ 	.short	0x010a
        /*094e*/ 	.byte	0x3f
	.zero		1


	//   ....[27]....
        /*0950*/ 	.word	0x0000ab70
        /*0954*/ 	.word	0x00000064
        /*0958*/ 	.word	0x00000000
        /*095c*/ 	.short	0x0101
        /*095e*/ 	.byte	0x3f
	.zero		1


	//   ....[28]....
        /*0960*/ 	.word	0x0000b1e0
        /*0964*/ 	.word	0x00000002
        /*0968*/ 	.word	0x00036800
        /*096c*/ 	.short	0x010a
        /*096e*/ 	.byte	0x3f
	.zero		1


	//   ....[29]....
        /*0970*/ 	.word	0x0000b230
        /*0974*/ 	.word	0x00000002
        /*0978*/ 	.word	0x00036800
        /*097c*/ 	.short	0x010a
        /*097e*/ 	.byte	0x3f
	.zero		1


	//   ....[30]....
        /*0980*/ 	.word	0x0000be70
        /*0984*/ 	.word	0x00000002
        /*0988*/ 	.word	0x00036800
        /*098c*/ 	.short	0x010a
        /*098e*/ 	.byte	0x3f
	.zero		1


	//   ....[31]....
        /*0990*/ 	.word	0x0000e710
        /*0994*/ 	.word	0x00000002
        /*0998*/ 	.word	0x00036800
        /*099c*/ 	.short	0x010a
        /*099e*/ 	.byte	0x3f
	.zero		1


	//   ....[32]....
        /*09a0*/ 	.word	0x00010be0
        /*09a4*/ 	.word	0x00000000
        /*09a8*/ 	.word	0x00036830
        /*09ac*/ 	.short	0x010a
        /*09ae*/ 	.byte	0x3f
	.zero		1


	//   ....[33]....
        /*09b0*/ 	.word	0x00010c60
        /*09b4*/ 	.word	0x00000000
        /*09b8*/ 	.word	0x00036830
        /*09bc*/ 	.short	0x010a
        /*09be*/ 	.byte	0x3f
	.zero		1


	//   ....[34]....
        /*09c0*/ 	.word	0x00015550
        /*09c4*/ 	.word	0x00000000
        /*09c8*/ 	.word	0x00000000
        /*09cc*/ 	.short	0x0101
        /*09ce*/ 	.byte	0x3f
	.zero		1


	//   ....[35]....
        /*09d0*/ 	.word	0x00016640
        /*09d4*/ 	.word	0x0000000e
        /*09d8*/ 	.word	0x00036830
        /*09dc*/ 	.short	0x010a
        /*09de*/ 	.byte	0x3f
	.zero		1


	//   ....[36]....
        /*09e0*/ 	.word	0x000166c0
        /*09e4*/ 	.word	0x0000000e
        /*09e8*/ 	.word	0x00036830
        /*09ec*/ 	.short	0x010a
        /*09ee*/ 	.byte	0x3f
	.zero		1


	//   ....[37]....
        /*09f0*/ 	.word	0x00019d50
        /*09f4*/ 	.word	0x0000000f
        /*09f8*/ 	.word	0x00036850
        /*09fc*/ 	.short	0x010a
        /*09fe*/ 	.byte	0x3f
	.zero		1


	//   ....[38]....
        /*0a00*/ 	.word	0x00019da0
        /*0a04*/ 	.word	0x0000000f
        /*0a08*/ 	.word	0x00036850
        /*0a0c*/ 	.short	0x010a
        /*0a0e*/ 	.byte	0x3f
	.zero		1


	//   ....[39]....
        /*0a10*/ 	.word	0x0001b460
        /*0a14*/ 	.word	0x0000000e
        /*0a18*/ 	.word	0x00000000
        /*0a1c*/ 	.short	0x0101
        /*0a1e*/ 	.byte	0x3f
	.zero		1


	//   ....[40]....
        /*0a20*/ 	.word	0x0001b4c0
        /*0a24*/ 	.word	0x0000008a
        /*0a28*/ 	.word	0x00000000
        /*0a2c*/ 	.short	0x0101
        /*0a2e*/ 	.byte	0x3f
	.zero		1


	//   ....[41]....
        /*0a30*/ 	.word	0x0001c040
        /*0a34*/ 	.word	0x0000000c
        /*0a38*/ 	.word	0x00036850
        /*0a3c*/ 	.short	0x010a
        /*0a3e*/ 	.byte	0x3f
	.zero		1


	//   ....[42]....
        /*0a40*/ 	.word	0x0001c0e0
        /*0a44*/ 	.word	0x0000000c
        /*0a48*/ 	.word	0x00036850
        /*0a4c*/ 	.short	0x010a
        /*0a4e*/ 	.byte	0x3f
	.zero		1


	//   ....[43]....
        /*0a50*/ 	.word	0x0001c630
        /*0a54*/ 	.word	0x0000000b
        /*0a58*/ 	.word	0x00000000
        /*0a5c*/ 	.short	0x0101
        /*0a5e*/ 	.byte	0x3f
	.zero		1


	//   ....[44]....
        /*0a60*/ 	.word	0x0001ded0
        /*0a64*/ 	.word	0x00000000
        /*0a68*/ 	.word	0x00000000
        /*0a6c*/ 	.short	0x0101
        /*0a6e*/ 	.byte	0x3f
	.zero		1


	//   ....[45]....
        /*0a70*/ 	.word	0x000201d0
        /*0a74*/ 	.word	0x00000009
        /*0a78*/ 	.word	0x00036820
        /*0a7c*/ 	.short	0x010a
        /*0a7e*/ 	.byte	0x3f
	.zero		1


	//   ....[46]....
        /*0a80*/ 	.word	0x00020260
        /*0a84*/ 	.word	0x00000005
        /*0a88*/ 	.word	0x000368a0
        /*0a8c*/ 	.short	0x010a
        /*0a8e*/ 	.byte	0x3f
	.zero		1


	//   ....[47]....
        /*0a90*/ 	.word	0x000204e0
        /*0a94*/ 	.word	0x00000005
        /*0a98*/ 	.word	0x000368c0
        /*0a9c*/ 	.short	0x010a
        /*0a9e*/ 	.byte	0x3f
	.zero		1


	//   ....[48]....
        /*0aa0*/ 	.word	0x00020880
        /*0aa4*/ 	.word	0x00000006
        /*0aa8*/ 	.word	0x000368a0
        /*0aac*/ 	.short	0x010a
        /*0aae*/ 	.byte	0x3f
	.zero		1


	//   ....[49]....
        /*0ab0*/ 	.word	0x00020ae0
        /*0ab4*/ 	.word	0x00000006
        /*0ab8*/ 	.word	0x000368c0
        /*0abc*/ 	.short	0x010a
        /*0abe*/ 	.byte	0x3f
	.zero		1


	//   ....[50]....
        /*0ac0*/ 	.word	0x00021a40
        /*0ac4*/ 	.word	0x00000006
        /*0ac8*/ 	.word	0x00036840
        /*0acc*/ 	.short	0x010a
        /*0ace*/ 	.byte	0x3f
	.zero		1


	//   ....[51]....
        /*0ad0*/ 	.word	0x00022000
        /*0ad4*/ 	.word	0x00000007
        /*0ad8*/ 	.word	0x00036820
        /*0adc*/ 	.short	0x010a
        /*0ade*/ 	.byte	0x3f
	.zero		1


	//   ....[52]....
        /*0ae0*/ 	.word	0x00022350
        /*0ae4*/ 	.word	0x00000008
        /*0ae8*/ 	.word	0x00036840
        /*0aec*/ 	.short	0x010a
        /*0aee*/ 	.byte	0x3f
	.zero		1


	//   ....[53]....
        /*0af0*/ 	.word	0x00022650
        /*0af4*/ 	.word	0x00000009
        /*0af8*/ 	.word	0x00000060
        /*0afc*/ 	.short	0x010a
        /*0afe*/ 	.byte	0x3f
	.zero		1


	//   ....[54]....
        /*0b00*/ 	.word	0x00022c70
        /*0b04*/ 	.word	0x00000002
        /*0b08*/ 	.word	0x00036840
        /*0b0c*/ 	.short	0x010a
        /*0b0e*/ 	.byte	0x3f
	.zero		1


	//   ....[55]....
        /*0b10*/ 	.word	0x00022f70
        /*0b14*/ 	.word	0x00000003
        /*0b18*/ 	.word	0x00000060
        /*0b1c*/ 	.short	0x010a
        /*0b1e*/ 	.byte	0x3f
	.zero		1


	//   ....[56]....
        /*0b20*/ 	.word	0x000234a0
        /*0b24*/ 	.word	0x00000002
        /*0b28*/ 	.word	0x00036840
        /*0b2c*/ 	.short	0x010a
        /*0b2e*/ 	.byte	0x3f
	.zero		1


	//   ....[57]....
        /*0b30*/ 	.word	0x000237b0
        /*0b34*/ 	.word	0x00000002
        /*0b38*/ 	.word	0x00000060
        /*0b3c*/ 	.short	0x010a
        /*0b3e*/ 	.byte	0x3f
	.zero		1


	//   ....[58]....
        /*0b40*/ 	.word	0x00023c70
        /*0b44*/ 	.word	0x00000003
        /*0b48*/ 	.word	0x00036860
        /*0b4c*/ 	.short	0x010a
        /*0b4e*/ 	.byte	0x3f
	.zero		1


	//   ....[59]....
        /*0b50*/ 	.word	0x00024a80
        /*0b54*/ 	.word	0x00000000
        /*0b58*/ 	.word	0x00036820
        /*0b5c*/ 	.short	0x010a
        /*0b5e*/ 	.byte	0x3f
	.zero		1


	//   ....[60]....
        /*0b60*/ 	.word	0x00024c50
        /*0b64*/ 	.word	0x00000006
        /*0b68*/ 	.word	0x00000000
        /*0b6c*/ 	.short	0x010a
        /*0b6e*/ 	.byte	0x3f
	.zero		1


	//   ....[61]....
        /*0b70*/ 	.word	0x00024cc0
        /*0b74*/ 	.word	0x00000007
        /*0b78*/ 	.word	0x00000000
        /*0b7c*/ 	.short	0x010a
        /*0b7e*/ 	.byte	0x3f
	.zero		1


	//   ....[62]....
        /*0b80*/ 	.word	0x00024d30
        /*0b84*/ 	.word	0x00000004
        /*0b88*/ 	.word	0x00000000
        /*0b8c*/ 	.short	0x010a
        /*0b8e*/ 	.byte	0x3f
	.zero		1


	//   ....[63]....
        /*0b90*/ 	.word	0x00024d60
        /*0b94*/ 	.word	0x00000003
        /*0b98*/ 	.word	0x00000000
        /*0b9c*/ 	.short	0x010a
        /*0b9e*/ 	.byte	0x3f
	.zero		1


	//   ....[64]....
        /*0ba0*/ 	.word	0x00024dc0
        /*0ba4*/ 	.word	0x00000064
        /*0ba8*/ 	.word	0x00036890
        /*0bac*/ 	.short	0x010a
        /*0bae*/ 	.byte	0x3f
	.zero		1


	//   ....[65]....
        /*0bb0*/ 	.word	0x00024e10
        /*0bb4*/ 	.word	0x00000064
        /*0bb8*/ 	.word	0x00036890
        /*0bbc*/ 	.short	0x010a
        /*0bbe*/ 	.byte	0x3f
	.zero		1


	//   ....[66]....
        /*0bc0*/ 	.word	0x00024e60
        /*0bc4*/ 	.word	0x00000064
        /*0bc8*/ 	.word	0x00036890
        /*0bcc*/ 	.short	0x010a
        /*0bce*/ 	.byte	0x3f
	.zero		1


	//   ....[67]....
        /*0bd0*/ 	.word	0x00024eb0
        /*0bd4*/ 	.word	0x00000064
        /*0bd8*/ 	.word	0x000368b0
        /*0bdc*/ 	.short	0x010a
        /*0bde*/ 	.byte	0x3f
	.zero		1


	//   ....[68]....
        /*0be0*/ 	.word	0x00025180
        /*0be4*/ 	.word	0x00000002
        /*0be8*/ 	.word	0x00036800
        /*0bec*/ 	.short	0x010a
        /*0bee*/ 	.byte	0x3f
	.zero		1


	//   ....[69]....
        /*0bf0*/ 	.word	0x00025450
        /*0bf4*/ 	.word	0x00000002
        /*0bf8*/ 	.word	0x00036800
        /*0bfc*/ 	.short	0x010a
        /*0bfe*/ 	.byte	0x3f
	.zero		1


	//   ....[70]....
        /*0c00*/ 	.word	0x000254a0
        /*0c04*/ 	.word	0x00000000
        /*0c08*/ 	.word	0x00036830
        /*0c0c*/ 	.short	0x010a
        /*0c0e*/ 	.byte	0x3f
	.zero		1


	//   ....[71]....
        /*0c10*/ 	.word	0x000254f0
        /*0c14*/ 	.word	0x0000000e
        /*0c18*/ 	.word	0x00036830
        /*0c1c*/ 	.short	0x010a
        /*0c1e*/ 	.byte	0x3f
	.zero		1


	//   ....[72]....
        /*0c20*/ 	.word	0x00025540
        /*0c24*/ 	.word	0x0000000f
        /*0c28*/ 	.word	0x00036850
        /*0c2c*/ 	.short	0x010a
        /*0c2e*/ 	.byte	0x3f
	.zero		1


	//   ....[73]....
        /*0c30*/ 	.word	0x00025590
        /*0c34*/ 	.word	0x0000000c
        /*0c38*/ 	.word	0x00036850
        /*0c3c*/ 	.short	0x010a
        /*0c3e*/ 	.byte	0x3f
	.zero		1


	//   ....[74]....
        /*0c40*/ 	.word	0x00025730
        /*0c44*/ 	.word	0x00000009
        /*0c48*/ 	.word	0x00036820
        /*0c4c*/ 	.short	0x010a
        /*0c4e*/ 	.byte	0x3f
	.zero		1


	//   ....[75]....
        /*0c50*/ 	.word	0x00025780
        /*0c54*/ 	.word	0x00000005
        /*0c58*/ 	.word	0x000368a0
        /*0c5c*/ 	.short	0x010a
        /*0c5e*/ 	.byte	0x3f
	.zero		1


	//   ....[76]....
        /*0c60*/ 	.word	0x000257d0
        /*0c64*/ 	.word	0x00000005
        /*0c68*/ 	.word	0x000368c0
        /*0c6c*/ 	.short	0x010a
        /*0c6e*/ 	.byte	0x3f
	.zero		1


	//   ....[77]....
        /*0c70*/ 	.word	0x00025820
        /*0c74*/ 	.word	0x00000006
        /*0c78*/ 	.word	0x000368a0
        /*0c7c*/ 	.short	0x010a
        /*0c7e*/ 	.byte	0x3f
	.zero		1


	//   ....[78]....
        /*0c80*/ 	.word	0x00025870
        /*0c84*/ 	.word	0x00000006
        /*0c88*/ 	.word	0x000368c0
        /*0c8c*/ 	.short	0x010a
        /*0c8e*/ 	.byte	0x3f
	.zero		1


	//   ....[79]....
        /*0c90*/ 	.word	0x00025a10
        /*0c94*/ 	.word	0x00000006
        /*0c98*/ 	.word	0x00036840
        /*0c9c*/ 	.short	0x010a
        /*0c9e*/ 	.byte	0x3f
	.zero		1


	//   ....[80]....
        /*0ca0*/ 	.word	0x00025a90
        /*0ca4*/ 	.word	0x00000006
        /*0ca8*/ 	.word	0x00036820
        /*0cac*/ 	.short	0x010a
        /*0cae*/ 	.byte	0x3f
	.zero		1


	//   ....[81]....
        /*0cb0*/ 	.word	0x00025ae0
        /*0cb4*/ 	.word	0x00000008
        /*0cb8*/ 	.word	0x00036840
        /*0cbc*/ 	.short	0x010a
        /*0cbe*/ 	.byte	0x3f
	.zero		1


	//   ....[82]....
        /*0cc0*/ 	.word	0x00025b30
        /*0cc4*/ 	.word	0x00000009
        /*0cc8*/ 	.word	0x00000060
        /*0ccc*/ 	.short	0x010a
        /*0cce*/ 	.byte	0x3f
	.zero		1


	//   ....[83]....
        /*0cd0*/ 	.word	0x00025b80
        /*0cd4*/ 	.word	0x00000002
        /*0cd8*/ 	.word	0x00036840
        /*0cdc*/ 	.short	0x010a
        /*0cde*/ 	.byte	0x3f
	.zero		1


	//   ....[84]....
        /*0ce0*/ 	.word	0x00025bd0
        /*0ce4*/ 	.word	0x00000003
        /*0ce8*/ 	.word	0x00000060
        /*0cec*/ 	.short	0x010a
        /*0cee*/ 	.byte	0x3f
	.zero		1


	//   ....[85]....
        /*0cf0*/ 	.word	0x00025c20
        /*0cf4*/ 	.word	0x00000002
        /*0cf8*/ 	.word	0x00036840
        /*0cfc*/ 	.short	0x010a
        /*0cfe*/ 	.byte	0x3f
	.zero		1


	//   ....[86]....
        /*0d00*/ 	.word	0x00025c70
        /*0d04*/ 	.word	0x00000002
        /*0d08*/ 	.word	0x00000060
        /*0d0c*/ 	.short	0x010a
        /*0d0e*/ 	.byte	0x3f
	.zero		1


	//   ....[87]....
        /*0d10*/ 	.word	0x00025cc0
        /*0d14*/ 	.word	0x00000003
        /*0d18*/ 	.word	0x00036860
        /*0d1c*/ 	.short	0x010a
        /*0d1e*/ 	.byte	0x3f
	.zero		1


	//   ....[88]....
        /*0d20*/ 	.word	0x00026670
        /*0d24*/ 	.word	0x00000000
        /*0d28*/ 	.word	0x00036820
        /*0d2c*/ 	.short	0x010a
        /*0d2e*/ 	.byte	0x3f
	.zero		1


	//   ....[89]....
        /*0d30*/ 	.word	0x00026810
        /*0d34*/ 	.word	0x00000006
        /*0d38*/ 	.word	0x00000000
        /*0d3c*/ 	.short	0x010a
        /*0d3e*/ 	.byte	0x3f
	.zero		1


	//   ....[90]....
        /*0d40*/ 	.word	0x00026860
        /*0d44*/ 	.word	0x00000007
        /*0d48*/ 	.word	0x00000000
        /*0d4c*/ 	.short	0x010a
        /*0d4e*/ 	.byte	0x3f
	.zero		1


	//   ....[91]....
        /*0d50*/ 	.word	0x000268b0
        /*0d54*/ 	.word	0x00000004
        /*0d58*/ 	.word	0x00000000
        /*0d5c*/ 	.short	0x010a
        /*0d5e*/ 	.byte	0x3f
	.zero		1


	//----- nvinfo : EIATTR_NUM_MBARRIERS
	.align		4
.L_187:
        /*0d60*/ 	.byte	0x03, 0x38
        /*0d62*/ 	.short	0x0016


	//----- nvinfo : EIATTR_EXIT_INSTR_OFFSETS
	.align		4
        /*0d64*/ 	.byte	0x04, 0x1c
        /*0d66*/ 	.short	(.L_189 - .L_188)


	//   ....[0]....
.L_188:
        /*0d68*/ 	.word	0x00024db0


	//----- nvinfo : EIATTR_MAX_THREADS
	.align		4
.L_189:
        /*0d6c*/ 	.byte	0x04, 0x05
        /*0d6e*/ 	.short	(.L_191 - .L_190)
.L_190:
        /*0d70*/ 	.word	0x00000180
        /*0d74*/ 	.word	0x00000001
        /*0d78*/ 	.word	0x00000001


	//----- nvinfo : EIATTR_CRS_STACK_SIZE
	.align		4
.L_191:
        /*0d7c*/ 	.byte	0x04, 0x1e
        /*0d7e*/ 	.short	(.L_193 - .L_192)
.L_192:
        /*0d80*/ 	.word	0x00000000


	//----- nvinfo : EIATTR_CBANK_PARAM_SIZE
	.align		4
.L_193:
        /*0d84*/ 	.byte	0x03, 0x19
        /*0d86*/ 	.short	0x0a70


	//----- nvinfo : EIATTR_PARAM_CBANK
	.align		4
        /*0d88*/ 	.byte	0x04, 0x0a
        /*0d8a*/ 	.short	(.L_195 - .L_194)
	.align		4
.L_194:
        /*0d8c*/ 	.word	index@(.nv.constant0._ZN7cutlass13device_kernelIN5flash11enable_sm90INS1_16FlashAttnFwdSm90INS1_25CollectiveMainloopFwdSm90ILi2EN4cute5tupleIJNS5_1CILi1EEES8_S8_EEENS6_IJNS7_ILi128EEENS7_ILi112EEENS7_ILi192EEEEEELi192ENS_10bfloat16_tEfNS_4arch4Sm90ELb0ELb0ELb1ELb1ELb0ELb1ELb0ELb1ELb1ELb0ELb0ELb0EEENS1_21CollectiveEpilogueFwdINS6_IJSA_SC_SB_EEES9_SE_SG_Li256ELb1ELb0ELb0ELb0EEENS1_36VarlenDynamicPersistentTileSchedulerILi128ELi112ELi256ELi32ELb0ELb0ELb1ELb0ELb1ELb1EEEEEEEEEvNT_6ParamsE)
        /*0d90*/ 	.short	0x0210
        /*0d92*/ 	.short	0x0a70


	//----- nvinfo : EIATTR_SW_WAR
	.align		4
.L_195:
        /*0d94*/ 	.byte	0x04, 0x36
        /*0d96*/ 	.short	(.L_197 - .L_196)
.L_196:
        /*0d98*/ 	.word	0x00000008
.L_197:


//--------------------- .nv.info._ZN7cutlass13device_kernelIN5flash11enable_sm90INS1_16FlashAttnFwdSm90INS1_25CollectiveMainloopFwdSm90ILi2EN4cute5tupleIJNS5_1CILi1EEES8_S8_EEENS6_IJNS7_ILi128EEENS7_ILi96EEENS7_ILi192EEEEEELi192ENS_10bfloat16_tEfNS_4arch4Sm90ELb0ELb1ELb1ELb0ELb0ELb0ELb0ELb1ELb1ELb0ELb0ELb0EEENS1_21CollectiveEpilogueFwdINS6_IJSA_SC_SB_EEES9_SE_SG_Li256ELb0ELb0ELb0ELb0EEENS1_30DynamicPersistentTileSchedulerILi256ELi32ELb0ELb0ELb1EEEEEEEEEvNT_6ParamsE --------------------------
	.section	.nv.info._ZN7cutlass13device_kernelIN5flash11enable_sm90INS1_16FlashAttnFwdSm90INS1_25CollectiveMainloopFwdSm90ILi2EN4cute5tupleIJNS5_1CILi1EEES8_S8_EEENS6_IJNS7_ILi128EEENS7_ILi96EEENS7_ILi192EEEEEELi192ENS_10bfloat16_tEfNS_4arch4Sm90ELb0ELb1ELb1ELb0ELb0ELb0ELb0ELb1ELb1ELb0ELb0ELb0EEENS1_21CollectiveEpilogueFwdINS6_IJSA_SC_SB_EEES9_SE_SG_Li256ELb0ELb0ELb0ELb0EEENS1_30DynamicPersistentTileSchedulerILi256ELi32ELb0ELb0ELb1EEEEEEEEEvNT_6ParamsE,"",@"SHT_CUDA_INFO"
	.sectionflags	@""
	.align	4


	//----- nvinfo : EIATTR_CUDA_API_VERSION
	.align		4
        /*0000*/ 	.byte	0x04, 0x37
        /*0002*/ 	.short	(.L_199 - .L_198)
.L_198:
        /*0004*/ 	.word	0x00000082


	//----- nvinfo : EIATTR_KPARAM_INFO
	.align		4
.L_199:
        /*0008*/ 	.byte	0x04, 0x17
        /*000a*/ 	.short	(.L_201 - .L_200)
.L_200:
        /*000c*/ 	.word	0x00000000
        /*0010*/ 	.short	0x0000
        /*0012*/ 	.short	0x0070
        /*0014*/ 	.byte	0x00, 0xf0, 0x01, 0x2e


	//----- nvinfo : EIATTR_SPARSE_MMA_MASK
	.align		4
.L_201:
        /*0018*/ 	.byte	0x03, 0x50
        /*001a*/ 	.short	0x0000


	//----- nvinfo : EIATTR_MAXREG_COUNT
	.align		4
        /*001c*/ 	.byte	0x03, 0x1b
        /*001e*/ 	.short	0x00a8


	//----- nvinfo : EIATTR_NUM_BARRIERS
	.align		4
        /*0020*/ 	.byte	0x02, 0x4c
        /*0022*/ 	.byte	0x09
	.zero		1


	//----- nvinfo : EIATTR_EXTERNS
	.align		4
        /*0024*/ 	.byte	0x04, 0x0f
        /*0026*/ 	.short	(.L_203 - .L_202)


	//   ....[0]....
	.align		4
.L_202:
        /*0028*/ 	.word	index@(__assertfail)


	//----- nvinfo : EIATTR_ANNOTATIONS
	.align		4
.L_203:
        /*002c*/ 	.byte	0x04, 0x55
        /*002e*/ 	.short	(.L_205 - .L_204)


	//   ....[0]....
.L_204:
        /*0030*/ 	.word	0x00000001
        /*0034*/ 	.byte	0x80, 0x09, 0x00, 0x00, 0x01, 0x00, 0x00, 0x00, 0x50, 0x0a, 0x00, 0x00, 0x01, 0x00, 0x00, 0x00
        /*0044*/ 	.byte	0xa0, 0x39, 0x01, 0x00


	//----- nvinfo : EIATTR_MERCURY_ISA_VERSION
	.align		4
.L_205:
        /*0048*/ 	.byte	0x03, 0x5f
        /*004a*/ 	.short	0x0101


	//----- nvinfo : EIATTR_INT_WARP_WIDE_INSTR_OFFSETS
	.align		4
        /*004c*/ 	.byte	0x04, 0x31
        /*004e*/ 	.short	(.L_207 - .L_206)


	//   ....[0]....
.L_206:
        /*0050*/ 	.word	0x00000190


	//   ....[1]....
        /*0054*/ 	.word	0x000001c0


	//   ....[2]....
        /*0058*/ 	.word	0x000001d0


	//   ....[3]....
        /*005c*/ 	.word	0x00010f40


	//   ....[4]....
        /*0060*/ 	.word	0x00010fd0


	//   ....[5]....
        /*0064*/ 	.word	0x00011540


	//   ....[6]....
        /*0068*/ 	.word	0x00013350


	//   ....[7]....
        /*006c*/ 	.word	0x000133e0


	//----- nvinfo : EIATTR_COOP_GROUP_MASK_REGIDS
	.align		4
.L_207:
        /*0070*/ 	.byte	0x04, 0x29
        /*0072*/ 	.short	(.L_209 - .L_208)


	//   ....[0]....
.L_208:
        /*0074*/ 	.word	0xffffffff


	//   ....[1]....
        /*0078*/ 	.word	0xffffffff


	//   ....[2]....
        /*007c*/ 	.word	0xffffffff


	//   ....[3]....
        /*0080*/ 	.word	0xffffffff


	//   ....[4]....
        /*0084*/ 	.word	0xffffffff


	//   ....[5]....
        /*0088*/ 	.word	0xffffffff


	//   ....[6]....
        /*008c*/ 	.word	0xffffffff


	//   ....[7]....
        /*0090*/ 	.word	0xffffffff


	//   ....[8]....
        /*0094*/ 	.word	0xffffffff


	//   ....[9]....
        /*0098*/ 	.word	0xffffffff


	//   ....[10]....
        /*009c*/ 	.word	0xffffffff


	//   ....[11]....
        /*00a0*/ 	.word	0xffffffff


	//   ....[12]....
        /*00a4*/ 	.word	0xffffffff


	//   ....[13]....
        /*00a8*/ 	.word	0xffffffff


	//   ....[14]....
        /*00ac*/ 	.word	0xffffffff


	//   ....[15]....
        /*00b0*/ 	.word	0xffffffff


	//   ....[16]....
        /*00b4*/ 	.word	0xffffffff


	//   ....[17]....
        /*00b8*/ 	.word	0xffffffff


	//   ....[18]....
        /*00bc*/ 	.word	0xffffffff


	//   ....[19]....
        /*00c0*/ 	.word	0xffffffff


	//   ....[20]....
        /*00c4*/ 	.word	0xffffffff


	//   ....[21]....
        /*00c8*/ 	.word	0xffffffff


	//   ....[22]....
        /*00cc*/ 	.word	0xffffffff


	//   ....[23]....
        /*00d0*/ 	.word	0xffffffff


	//   ....[24]....
        /*00d4*/ 	.word	0xffffffff


	//   ....[25]....
        /*00d8*/ 	.word	0xffffffff


	//   ....[26]....
        /*00dc*/ 	.word	0xffffffff


	//   ....[27]....
        /*00e0*/ 	.word	0xffffffff


	//   ....[28]....
        /*00e4*/ 	.word	0xffffffff


	//   ....[29]....
        /*00e8*/ 	.word	0xffffffff


	//   ....[30]....
        /*00ec*/ 	.word	0xffffffff


	//   ....[31]....
        /*00f0*/ 	.word	0xffffffff


	//   ....[32]....
        /*00f4*/ 	.word	0x0500000f


	//   ....[33]....
        /*00f8*/ 	.word	0x0500000f


	//----- nvinfo : EIATTR_COOP_GROUP_INSTR_OFFSETS
	.align		4
.L_209:
        /*00fc*/ 	.byte	0x04, 0x28
        /*00fe*/ 	.short	(.L_211 - .L_210)


	//   ....[0]....
.L_210:
        /*0100*/ 	.word	0x00000060


	//   ....[1]....
        /*0104*/ 	.word	0x000001a0


	//   ....[2]....
        /*0108*/ 	.word	0x000001f0


	//   ....[3]....
        /*010c*/ 	.word	0x000003e0


	//   ....[4]....
        /*0110*/ 	.word	0x00000540


	//   ....[5]....
        /*0114*/ 	.word	0x00000660


	//   ....[6]....
        /*0118*/ 	.word	0x000007c0


	//   ....[7]....
        /*011c*/ 	.word	0x00001890


	//   ....[8]....
        /*0120*/ 	.word	0x000039d0


	//   ....[9]....
        /*0124*/ 	.word	0x00003a90


	//   ....[10]....
        /*0128*/ 	.word	0x00003f50


	//   ....[11]....
        /*012c*/ 	.word	0x00003ff0


	//   ....[12]....
        /*0130*/ 	.word	0x00007220


	//   ....[13]....
        /*0134*/ 	.word	0x00007330


	//   ....[14]....
        /*0138*/ 	.word	0x000078c0


	//   ....[15]....
        /*013c*/ 	.word	0x00007910


	//   ....[16]....
        /*0140*/ 	.word	0x00009b90


	//   ....[17]....
        /*0144*/ 	.word	0x00009c50


	//   ....[18]....
        /*0148*/ 	.word	0x00009cf0


	//   ....[19]....
        /*014c*/ 	.word	0x00009e50


	//   ....[20]....
        /*0150*/ 	.word	0x0000ce00


	//   ....[21]....
        /*0154*/ 	.word	0x0000cf20


	//   ....[22]....
        /*0158*/ 	.word	0x0000d530


	//   ....[23]....
        /*015c*/ 	.word	0x0000d580


	//   ....[24]....
        /*0160*/ 	.word	0x0000e5a0


	//   ....[25]....
        /*0164*/ 	.word	0x0000e5d0


	//   ....[26]....
        /*0168*/ 	.word	0x0000e6d0


	//   ....[27]....
        /*016c*/ 	.word	0x0000e6f0


	//   ....[28]....
        /*0170*/ 	.word	0x0000fae0


	//   ....[29]....
        /*0174*/ 	.word	0x00010690


	//   ....[30]....
        /*0178*/ 	.word	0x00013770


	//   ....[31]....
        /*017c*/ 	.word	0x00013940


	//   ....[32]....
        /*0180*/ 	.word	0x00013f90


	//   ....[33]....
        /*0184*/ 	.word	0x00014370


	//----- nvinfo : EIATTR_REG_RECONFIG
	.align		4
.L_211:
        /*0188*/ 	.byte	0x01, 0x54
	.zero		2


	//----- nvinfo : EIATTR_SYSCALL_OFFSETS
	.align		4
        /*018c*/ 	.byte	0x04, 0x46
        /*018e*/ 	.short	(.L_213 - .L_212)


	//   ....[0]....
.L_212:
        /*0190*/ 	.word	0x00001a40


	//   ....[1]....
        /*0194*/ 	.word	0x00011160


	//   ....[2]....
        /*0198*/ 	.word	0x000112a0


	//   ....[3]....
        /*019c*/ 	.word	0x00011390


	//----- nvinfo : EIATTR_MBARRIER_INSTR_OFFSETS
	.align		4
.L_213:
        /*01a0*/ 	.byte	0x04, 0x39
        /*01a2*/ 	.short	(.L_215 - .L_214)


	//   ....[0]....
.L_214:
        /*01a4*/ 	.word	0x00000290
        /*01a8*/ 	.word	0x000000ff
        /*01ac*/ 	.word	0x00030800
        /*01b0*/ 	.short	0x0100
        /*01b2*/ 	.byte	0x06
	.zero		1


	//   ....[1]....
        /*01b4*/ 	.word	0x000002a0
        /*01b8*/ 	.word	0x000000ff
        /*01bc*/ 	.word	0x00030820
        /*01c0*/ 	.short	0x0100
        /*01c2*/ 	.byte	0x06
	.zero		1


	//   ....[2]....
        /*01c4*/ 	.word	0x00000390
        /*01c8*/ 	.word	0x000000ff
        /*01cc*/ 	.word	0x00030830
        /*01d0*/ 	.short	0x0100
        /*01d2*/ 	.byte	0x08
	.zero		1


	//   ....[3]....
        /*01d4*/ 	.word	0x000003a0
        /*01d8*/ 	.word	0x000000ff
        /*01dc*/ 	.word	0x00030840
        /*01e0*/ 	.short	0x0100
        /*01e2*/ 	.byte	0x08
	.zero		1


	//   ....[4]....
        /*01e4*/ 	.word	0x000003b0
        /*01e8*/ 	.word	0x000000ff
        /*01ec*/ 	.word	0x00030838
        /*01f0*/ 	.short	0x0100
        /*01f2*/ 	.byte	0x08
	.zero		1


	//   ....[5]....
        /*01f4*/ 	.word	0x000003c0
        /*01f8*/ 	.word	0x000000ff
        /*01fc*/ 	.word	0x00030848
        /*0200*/ 	.short	0x0100
        /*0202*/ 	.byte	0x08
	.zero		1


	//   ....[6]....
        /*0204*/ 	.word	0x000004f0
        /*0208*/ 	.word	0x000000ff
        /*020c*/ 	.word	0x00030850
        /*0210*/ 	.short	0x0100
        /*0212*/ 	.byte	0x08
	.zero		1


	//   ....[7]....
        /*0214*/ 	.word	0x00000500
        /*0218*/ 	.word	0x000000ff
        /*021c*/ 	.word	0x00030860
        /*0220*/ 	.short	0x0100
        /*0222*/ 	.byte	0x08
	.zero		1


	//   ....[8]....
        /*0224*/ 	.word	0x00000510
        /*0228*/ 	.word	0x000000ff
        /*022c*/ 	.word	0x00030858
        /*0230*/ 	.short	0x0100
        /*0232*/ 	.byte	0x08
	.zero		1


	//   ....[9]....
        /*0234*/ 	.word	0x00000520
        /*0238*/ 	.word	0x000000ff
        /*023c*/ 	.word	0x00030868
        /*0240*/ 	.short	0x0100
        /*0242*/ 	.byte	0x08
	.zero		1


	//   ....[10]....
        /*0244*/ 	.word	0x00000610
        /*0248*/ 	.word	0x000000ff
        /*024c*/ 	.word	0x00030870
        /*0250*/ 	.short	0x0100
        /*0252*/ 	.byte	0x06
	.zero		1


	//   ....[11]....
        /*0254*/ 	.word	0x00000620
        /*0258*/ 	.word	0x000000ff
        /*025c*/ 	.word	0x00030880
        /*0260*/ 	.short	0x0100
        /*0262*/ 	.byte	0x06
	.zero		1


	//   ....[12]....
        /*0264*/ 	.word	0x00000630
        /*0268*/ 	.word	0x000000ff
        /*026c*/ 	.word	0x00030878
        /*0270*/ 	.short	0x0100
        /*0272*/ 	.byte	0x06
	.zero		1


	//   ....[13]....
        /*0274*/ 	.word	0x00000640
        /*0278*/ 	.word	0x000000ff
        /*027c*/ 	.word	0x00030888
        /*0280*/ 	.short	0x0100
        /*0282*/ 	.byte	0x06
	.zero		1


	//   ....[14]....
        /*0284*/ 	.word	0x00000770
        /*0288*/ 	.word	0x000000ff
        /*028c*/ 	.word	0x00030890
        /*0290*/ 	.short	0x0100
        /*0292*/ 	.byte	0x08
	.zero		1


	//   ....[15]....
        /*0294*/ 	.word	0x00000780
        /*0298*/ 	.word	0x000000ff
        /*029c*/ 	.word	0x000308a0
        /*02a0*/ 	.short	0x0100
        /*02a2*/ 	.byte	0x08
	.zero		1


	//   ....[16]....
        /*02a4*/ 	.word	0x00000790
        /*02a8*/ 	.word	0x000000ff
        /*02ac*/ 	.word	0x00030898
        /*02b0*/ 	.short	0x0100
        /*02b2*/ 	.byte	0x08
	.zero		1


	//   ....[17]....
        /*02b4*/ 	.word	0x000007a0
        /*02b8*/ 	.word	0x000000ff
        /*02bc*/ 	.word	0x000308a8
        /*02c0*/ 	.short	0x0100
        /*02c2*/ 	.byte	0x08
	.zero		1


	//   ....[18]....
        /*02c4*/ 	.word	0x000008d0
        /*02c8*/ 	.word	0x000000ff
        /*02cc*/ 	.word	0x000308b0
        /*02d0*/ 	.short	0x0100
        /*02d2*/ 	.byte	0x08
	.zero		1


	//   ....[19]....
        /*02d4*/ 	.word	0x000008e0
        /*02d8*/ 	.word	0x000000ff
        /*02dc*/ 	.word	0x000308c0
        /*02e0*/ 	.short	0x0100
        /*02e2*/ 	.byte	0x08
	.zero		1


	//   ....[20]....
        /*02e4*/ 	.word	0x000008f0
        /*02e8*/ 	.word	0x000000ff
        /*02ec*/ 	.word	0x000308b8
        /*02f0*/ 	.short	0x0100
        /*02f2*/ 	.byte	0x08
	.zero		1


	//   ....[21]....
        /*02f4*/ 	.word	0x00000900
        /*02f8*/ 	.word	0x000000ff
        /*02fc*/ 	.word	0x000308c8
        /*0300*/ 	.short	0x0100
        /*0302*/ 	.byte	0x08
	.zero		1


	//   ....[22]....
        /*0304*/ 	.word	0x00001ae0
        /*0308*/ 	.word	0x000000ff
        /*030c*/ 	.word	0x00030800
        /*0310*/ 	.short	0x010a
        /*0312*/ 	.byte	0x25
	.zero		1


	//   ....[23]....
        /*0314*/ 	.word	0x00001b60
        /*0318*/ 	.word	0x00000005
        /*031c*/ 	.word	0x00030830
        /*0320*/ 	.short	0x010a
        /*0322*/ 	.byte	0x3f
	.zero		1


	//   ....[24]....
        /*0324*/ 	.word	0x00001be0
        /*0328*/ 	.word	0x00000005
        /*032c*/ 	.word	0x00030830
        /*0330*/ 	.short	0x010a
        /*0332*/ 	.byte	0x3f
	.zero		1


	//   ....[25]....
        /*0334*/ 	.word	0x000025e0
        /*0338*/ 	.word	0x00000005
        /*033c*/ 	.word	0x00000000
        /*0340*/ 	.short	0x0101
        /*0342*/ 	.byte	0x3f
	.zero		1


	//   ....[26]....
        /*0344*/ 	.word	0x00004e70
        /*0348*/ 	.word	0x000000ff
        /*034c*/ 	.word	0x00030830
        /*0350*/ 	.short	0x010a
        /*0352*/ 	.byte	0x07
	.zero		1


	//   ....[27]....
        /*0354*/ 	.word	0x00004eb0
        /*0358*/ 	.word	0x000000ff
        /*035c*/ 	.word	0x00030830
        /*0360*/ 	.short	0x010a
        /*0362*/ 	.byte	0x07
	.zero		1


	//   ....[28]....
        /*0364*/ 	.word	0x00005970
        /*0368*/ 	.word	0x000000ff
        /*036c*/ 	.word	0x00030850
        /*0370*/ 	.short	0x010a
        /*0372*/ 	.byte	0x06
	.zero		1


	//   ....[29]....
        /*0374*/ 	.word	0x000059b0
        /*0378*/ 	.word	0x000000ff
        /*037c*/ 	.word	0x00030850
        /*0380*/ 	.short	0x010a
        /*0382*/ 	.byte	0x06
	.zero		1


	//   ....[30]....
        /*0384*/ 	.word	0x00006260
        /*0388*/ 	.word	0x00000078
        /*038c*/ 	.word	0x00000000
        /*0390*/ 	.short	0x0101
        /*0392*/ 	.byte	0x3f
	.zero		1


	//   ....[31]....
        /*0394*/ 	.word	0x00007ce0
        /*0398*/ 	.word	0x00000081
        /*039c*/ 	.word	0x00000000
        /*03a0*/ 	.short	0x0101
        /*03a2*/ 	.byte	0x3f
	.zero		1


	//   ....[32]....
        /*03a4*/ 	.word	0x000085e0
        /*03a8*/ 	.word	0x000000ff
        /*03ac*/ 	.word	0x00030830
        /*03b0*/ 	.short	0x010a
        /*03b2*/ 	.byte	0x06
	.zero		1


	//   ....[33]....
        /*03b4*/ 	.word	0x00008620
        /*03b8*/ 	.word	0x000000ff
        /*03bc*/ 	.word	0x00030830
        /*03c0*/ 	.short	0x010a
        /*03c2*/ 	.byte	0x06
	.zero		1


	//   ....[34]....
        /*03c4*/ 	.word	0x000090e0
        /*03c8*/ 	.word	0x000000ff
        /*03cc*/ 	.word	0x00030850
        /*03d0*/ 	.short	0x010a
        /*03d2*/ 	.byte	0x0a
	.zero		1


	//   ....[35]....
        /*03d4*/ 	.word	0x00009120
        /*03d8*/ 	.word	0x000000ff
        /*03dc*/ 	.word	0x00030850
        /*03e0*/ 	.short	0x010a
        /*03e2*/ 	.byte	0x0a
	.zero		1


	//   ....[36]....
        /*03e4*/ 	.word	0x0000a480
        /*03e8*/ 	.word	0x0000007d
        /*03ec*/ 	.word	0x00000000
        /*03f0*/ 	.short	0x0101
        /*03f2*/ 	.byte	0x3f
	.zero		1


	//   ....[37]....
        /*03f4*/ 	.word	0x0000a4d0
        /*03f8*/ 	.word	0x00000081
        /*03fc*/ 	.word	0x00000000
        /*0400*/ 	.short	0x0101
        /*0402*/ 	.byte	0x3f
	.zero		1


	//   ....[38]....
        /*0404*/ 	.word	0x0000aa70
        /*0408*/ 	.word	0x000000ff
        /*040c*/ 	.word	0x00030830
        /*0410*/ 	.short	0x010a
        /*0412*/ 	.byte	0x06
	.zero		1


	//   ....[39]....
        /*0414*/ 	.word	0x0000aab0
        /*0418*/ 	.word	0x000000ff
        /*041c*/ 	.word	0x00030830
        /*0420*/ 	.short	0x010a
        /*0422*/ 	.byte	0x06
	.zero		1


	//   ....[40]....
        /*0424*/ 	.word	0x0000b570
        /*0428*/ 	.word	0x000000ff
        /*042c*/ 	.word	0x00030850
        /*0430*/ 	.short	0x010a
        /*0432*/ 	.byte	0x0a
	.zero		1


	//   ....[41]....
        /*0434*/ 	.word	0x0000b5b0
        /*0438*/ 	.word	0x000000ff
        /*043c*/ 	.word	0x00030850
        /*0440*/ 	.short	0x010a
        /*0442*/ 	.byte	0x0a
	.zero		1


	//   ....[42]....
        /*0444*/ 	.word	0x0000be60
        /*0448*/ 	.word	0x0000007e
        /*044c*/ 	.word	0x00000000
        /*0450*/ 	.short	0x0101
        /*0452*/ 	.byte	0x3f
	.zero		1


	//   ....[43]....
        /*0454*/ 	.word	0x0000d910
        /*0458*/ 	.word	0x00000085
        /*045c*/ 	.word	0x00000000
        /*0460*/ 	.short	0x0101
        /*0462*/ 	.byte	0x3f
	.zero		1


	//   ....[44]....
        /*0464*/ 	.word	0x0000e510
        /*0468*/ 	.word	0x000000ff
        /*046c*/ 	.word	0x00030850
        /*0470*/ 	.short	0x010a
        /*0472*/ 	.byte	0x05
	.zero		1


	//   ....[45]....
        /*0474*/ 	.word	0x0000e550
        /*0478*/ 	.word	0x000000ff
        /*047c*/ 	.word	0x00030850
        /*0480*/ 	.short	0x010a
        /*0482*/ 	.byte	0x05
	.zero		1


	//   ....[46]....
        /*0484*/ 	.word	0x0000ea00
        /*0488*/ 	.word	0x00000004
        /*048c*/ 	.word	0x00000000
        /*0490*/ 	.short	0x0101
        /*0492*/ 	.byte	0x3f
	.zero		1


	//   ....[47]....
        /*0494*/ 	.word	0x0000fcc0
        /*0498*/ 	.word	0x000000ff
        /*049c*/ 	.word	0x00000000
        /*04a0*/ 	.short	0x0101
        /*04a2*/ 	.byte	0x05
	.zero		1


	//   ....[48]....
        /*04a4*/ 	.word	0x00011810
        /*04a8*/ 	.word	0x00000008
        /*04ac*/ 	.word	0x00030840
        /*04b0*/ 	.short	0x010a
        /*04b2*/ 	.byte	0x3f
	.zero		1


	//   ....[49]....
        /*04b4*/ 	.word	0x00011ca0
        /*04b8*/ 	.word	0x000000ff
        /*04bc*/ 	.word	0x00030820
        /*04c0*/ 	.short	0x010a
        /*04c2*/ 	.byte	0x26
	.zero		1


	//   ....[50]....
        /*04c4*/ 	.word	0x00011f80
        /*04c8*/ 	.word	0x00000003
        /*04cc*/ 	.word	0x00030840
        /*04d0*/ 	.short	0x010a
        /*04d2*/ 	.byte	0x3f
	.zero		1


	//   ....[51]....
        /*04d4*/ 	.word	0x000121f0
        /*04d8*/ 	.word	0x00000002
        /*04dc*/ 	.word	0x00000060
        /*04e0*/ 	.short	0x010a
        /*04e2*/ 	.byte	0x3f
	.zero		1


	//   ....[52]....
        /*04e4*/ 	.word	0x00012710
        /*04e8*/ 	.word	0x00000003
        /*04ec*/ 	.word	0x00030840
        /*04f0*/ 	.short	0x010a
        /*04f2*/ 	.byte	0x3f
	.zero		1


	//   ....[53]....
        /*04f4*/ 	.word	0x00012980
        /*04f8*/ 	.word	0x00000002
        /*04fc*/ 	.word	0x00000060
        /*0500*/ 	.short	0x010a
        /*0502*/ 	.byte	0x3f
	.zero		1


	//   ....[54]....
        /*0504*/ 	.word	0x00012dd0
        /*0508*/ 	.word	0x00000002
        /*050c*/ 	.word	0x00030840
        /*0510*/ 	.short	0x010a
        /*0512*/ 	.byte	0x3f
	.zero		1


	//   ....[55]....
        /*0514*/ 	.word	0x00013070
        /*0518*/ 	.word	0x00000002
        /*051c*/ 	.word	0x00000060
        /*0520*/ 	.short	0x010a
        /*0522*/ 	.byte	0x3f
	.zero		1


	//   ....[56]....
        /*0524*/ 	.word	0x00013480
        /*0528*/ 	.word	0x00000003
        /*052c*/ 	.word	0x00030860
        /*0530*/ 	.short	0x010a
        /*0532*/ 	.byte	0x3f
	.zero		1


	//   ....[57]....
        /*0534*/ 	.word	0x000138f0
        /*0538*/ 	.word	0x00000007
        /*053c*/ 	.word	0x00030820
        /*0540*/ 	.short	0x010a
        /*0542*/ 	.byte	0x3f
	.zero		1


	//   ....[58]....
        /*0544*/ 	.word	0x00013a60
        /*0548*/ 	.word	0x00000005
        /*054c*/ 	.word	0x00000000
        /*0550*/ 	.short	0x010a
        /*0552*/ 	.byte	0x3f
	.zero		1


	//   ....[59]....
        /*0554*/ 	.word	0x00013ad0
        /*0558*/ 	.word	0x00000003
        /*055c*/ 	.word	0x00000000
        /*0560*/ 	.short	0x010a
        /*0562*/ 	.byte	0x3f
	.zero		1


	//   ....[60]....
        /*0564*/ 	.word	0x00013b30
        /*0568*/ 	.word	0x00000005
        /*056c*/ 	.word	0x00000000
        /*0570*/ 	.short	0x010a
        /*0572*/ 	.byte	0x3f
	.zero		1


	//   ....[61]....
        /*0574*/ 	.word	0x00013b60
        /*0578*/ 	.word	0x00000003
        /*057c*/ 	.word	0x00000000
        /*0580*/ 	.short	0x010a
        /*0582*/ 	.byte	0x3f
	.zero		1


	//   ....[62]....
        /*0584*/ 	.word	0x00013bd0
        /*0588*/ 	.word	0x00000003
        /*058c*/ 	.word	0x00030800
        /*0590*/ 	.short	0x010a
        /*0592*/ 	.byte	0x3f
	.zero		1


	//   ....[63]....
        /*0594*/ 	.word	0x00013c20
        /*0598*/ 	.word	0x00000005
        /*059c*/ 	.word	0x00030830
        /*05a0*/ 	.short	0x010a
        /*05a2*/ 	.byte	0x3f
	.zero		1


	//   ....[64]....
        /*05a4*/ 	.word	0x00013c80
        /*05a8*/ 	.word	0x00000015
        /*05ac*/ 	.word	0x00030830
        /*05b0*/ 	.short	0x010a
        /*05b2*/ 	.byte	0x3f
	.zero		1


	//   ....[65]....
        /*05b4*/ 	.word	0x00013ce0
        /*05b8*/ 	.word	0x00000015
        /*05bc*/ 	.word	0x00030850
        /*05c0*/ 	.short	0x010a
        /*05c2*/ 	.byte	0x3f
	.zero		1


	//   ....[66]....
        /*05c4*/ 	.word	0x00013d40
        /*05c8*/ 	.word	0x00000004
        /*05cc*/ 	.word	0x00030830
        /*05d0*/ 	.short	0x010a
        /*05d2*/ 	.byte	0x3f
	.zero		1


	//   ....[67]....
        /*05d4*/ 	.word	0x00013da0
        /*05d8*/ 	.word	0x00000003
        /*05dc*/ 	.word	0x00030850
        /*05e0*/ 	.short	0x010a
        /*05e2*/ 	.byte	0x3f
	.zero		1


	//   ....[68]....
        /*05e4*/ 	.word	0x00013e00
        /*05e8*/ 	.word	0x00000004
        /*05ec*/ 	.word	0x00030830
        /*05f0*/ 	.short	0x010a
        /*05f2*/ 	.byte	0x3f
	.zero		1


	//   ....[69]....
        /*05f4*/ 	.word	0x00013e60
        /*05f8*/ 	.word	0x00000003
        /*05fc*/ 	.word	0x00030850
        /*0600*/ 	.short	0x010a
        /*0602*/ 	.byte	0x3f
	.zero		1


	//   ....[70]....
        /*0604*/ 	.word	0x00013ec0
        /*0608*/ 	.word	0x00000005
        /*060c*/ 	.word	0x00030850
        /*0610*/ 	.short	0x010a
        /*0612*/ 	.byte	0x3f
	.zero		1


	//   ....[71]....
        /*0614*/ 	.word	0x00014040
        /*0618*/ 	.word	0x00000008
        /*061c*/ 	.word	0x00030840
        /*0620*/ 	.short	0x010a
        /*0622*/ 	.byte	0x3f
	.zero		1


	//   ....[72]....
        /*0624*/ 	.word	0x000140a0
        /*0628*/ 	.word	0x00000008
        /*062c*/ 	.word	0x00030820
        /*0630*/ 	.short	0x010a
        /*0632*/ 	.byte	0x3f
	.zero		1


	//   ....[73]....
        /*0634*/ 	.word	0x000140f0
        /*0638*/ 	.word	0x00000003
        /*063c*/ 	.word	0x00030840
        /*0640*/ 	.short	0x010a
        /*0642*/ 	.byte	0x3f
	.zero		1


	//   ....[74]....
        /*0644*/ 	.word	0x00014140
        /*0648*/ 	.word	0x00000002
        /*064c*/ 	.word	0x00000060
        /*0650*/ 	.short	0x010a
        /*0652*/ 	.byte	0x3f
	.zero		1


	//   ....[75]....
        /*0654*/ 	.word	0x00014190
        /*0658*/ 	.word	0x00000003
        /*065c*/ 	.word	0x00030840
        /*0660*/ 	.short	0x010a
        /*0662*/ 	.byte	0x3f
	.zero		1


	//   ....[76]....
        /*0664*/ 	.word	0x000141e0
        /*0668*/ 	.word	0x00000002
        /*066c*/ 	.word	0x00000060
        /*0670*/ 	.short	0x010a
        /*0672*/ 	.byte	0x3f
	.zero		1


	//   ....[77]....
        /*0674*/ 	.word	0x00014230
        /*0678*/ 	.word	0x00000002
        /*067c*/ 	.word	0x00030840
        /*0680*/ 	.short	0x010a
        /*0682*/ 	.byte	0x3f
	.zero		1


	//   ....[78]....
        /*0684*/ 	.word	0x00014280
        /*0688*/ 	.word	0x00000002
        /*068c*/ 	.word	0x00000060
        /*0690*/ 	.short	0x010a
        /*0692*/ 	.byte	0x3f
	.zero		1


	//   ....[79]....
        /*0694*/ 	.word	0x000142d0
        /*0698*/ 	.word	0x00000003
        /*069c*/ 	.word	0x00030860
        /*06a0*/ 	.short	0x010a
        /*06a2*/ 	.byte	0x3f
	.zero		1


	//   ....[80]....
        /*06a4*/ 	.word	0x000143b0
        /*06a8*/ 	.word	0x00000007
        /*06ac*/ 	.word	0x00030820
        /*06b0*/ 	.short	0x010a
        /*06b2*/ 	.byte	0x3f
	.zero		1


	//   ....[81]....
        /*06b4*/ 	.word	0x00014400
        /*06b8*/ 	.word	0x00000005
        /*06bc*/ 	.word	0x00000000
        /*06c0*/ 	.short	0x010a
        /*06c2*/ 	.byte	0x3f
	.zero		1


	//   ....[82]....
        /*06c4*/ 	.word	0x00014450
        /*06c8*/ 	.word	0x00000003
        /*06cc*/ 	.word	0x00000000
        /*06d0*/ 	.short	0x010a
        /*06d2*/ 	.byte	0x3f
	.zero		1


	//   ....[83]....
        /*06d4*/ 	.word	0x000144a0
        /*06d8*/ 	.word	0x00000005
        /*06dc*/ 	.word	0x00000000
        /*06e0*/ 	.short	0x010a
        /*06e2*/ 	.byte	0x3f
	.zero		1


	//----- nvinfo : EIATTR_NUM_MBARRIERS
	.align		4
.L_215:
        /*06e4*/ 	.byte	0x03, 0x38
        /*06e6*/ 	.short	0x0016


	//----- nvinfo : EIATTR_EXIT_INSTR_OFFSETS
	.align		4
        /*06e8*/ 	.byte	0x04, 0x1c
        /*06ea*/ 	.short	(.L_217 - .L_216)


	//   ....[0]....
.L_216:
        /*06ec*/ 	.word	0x00000a40


	//   ....[1]....
        /*06f0*/ 	.word	0x00010650


	//   ....[2]....
        /*06f4*/ 	.word	0x000106b0


	//   ....[3]....
        /*06f8*/ 	.word	0x00013960


	//   ....[4]....
        /*06fc*/ 	.word	0x00013bb0


	//----- nvinfo : EIATTR_MAX_THREADS
	.align		4
.L_217:
        /*0700*/ 	.byte	0x04, 0x05
        /*0702*/ 	.short	(.L_219 - .L_218)
.L_218:
        /*0704*/ 	.word	0x00000180
        /*0708*/ 	.word	0x00000001
        /*070c*/ 	.word	0x00000001


	//----- nvinfo : EIATTR_CRS_STACK_SIZE
	.align		4
.L_219:
        /*0710*/ 	.byte	0x04, 0x1e
        /*0712*/ 	.short	(.L_221 - .L_220)
.L_220:
        /*0714*/ 	.word	0x00000000


	//----- nvinfo : EIATTR_CBANK_PARAM_SIZE
	.align		4
.L_221:
        /*0718*/ 	.byte	0x03, 0x19
        /*071a*/ 	.short	0x0bf0


	//----- nvinfo : EIATTR_PARAM_CBANK
	.align		4
        /*071c*/ 	.byte	0x04, 0x0a
        /*071e*/ 	.short	(.L_223 - .L_222)
	.align		4
.L_222:
        /*0720*/ 	.word	index@(.nv.constant0._ZN7cutlass13device_kernelIN5flash11enable_sm90INS1_16FlashAttnFwdSm90INS1_25CollectiveMainloopFwdSm90ILi2EN4cute5tupleIJNS5_1CILi1EEES8_S8_EEENS6_IJNS7_ILi128EEENS7_ILi96EEENS7_ILi192EEEEEELi192ENS_10bfloat16_tEfNS_4arch4Sm90ELb0ELb1ELb1ELb0ELb0ELb0ELb0ELb1ELb1ELb0ELb0ELb0EEENS1_21CollectiveEpilogueFwdINS6_IJSA_SC_SB_EEES9_SE_SG_Li256ELb0ELb0ELb0ELb0EEENS1_30DynamicPersistentTileSchedulerILi256ELi32ELb0ELb0ELb1EEEEEEEEEvNT_6ParamsE)
        /*0724*/ 	.short	0x0210
        /*0726*/ 	.short	0x0bf0


	//----- nvinfo : EIATTR_SW_WAR
	.align		4
.L_223:
        /*0728*/ 	.byte	0x04, 0x36
        /*072a*/ 	.short	(.L_225 - .L_224)
.L_224:
        /*072c*/ 	.word	0x00000008
.L_225:


//--------------------- .nv.info._ZN7cutlass13device_kernelIN5flash11enable_sm90INS1_16FlashAttnFwdSm90INS1_25CollectiveMainloopFwdSm90ILi2EN4cute5tupleIJNS5_1CILi1EEES8_S8_EEENS6_IJNS7_ILi128EEENS7_ILi96EEENS7_ILi192EEEEEELi192ENS_10bfloat16_tEfNS_4arch4Sm90ELb0ELb1ELb1ELb1ELb0ELb0ELb0ELb1ELb1ELb0ELb0ELb0EEENS1_21CollectiveEpilogueFwdINS6_IJSA_SC_SB_EEES9_SE_SG_Li256ELb1ELb0ELb0ELb0EEENS1_36VarlenDynamicPersistentTileSchedulerILi128ELi96ELi256ELi32ELb0ELb0ELb1ELb1ELb0ELb1EEEEEEEEEvNT_6ParamsE --------------------------
	.section	.nv.info._ZN7cutlass13device_kernelIN5flash11enable_sm90INS1_16FlashAttnFwdSm90INS1_25CollectiveMainloopFwdSm90ILi2EN4cute5tupleIJNS5_1CILi1EEES8_S8_EEENS6_IJNS7_ILi128EEENS7_ILi96EEENS7_ILi192EEEEEELi192ENS_10bfloat16_tEfNS_4arch4Sm90ELb0ELb1ELb1ELb1ELb0ELb0ELb0ELb1ELb1ELb0ELb0ELb0EEENS1_21CollectiveEpilogueFwdINS6_IJSA_SC_SB_EEES9_SE_SG_Li256ELb1ELb0ELb0ELb0EEENS1_36VarlenDynamicPersistentTileSchedulerILi128ELi96ELi256ELi32ELb0ELb0ELb1ELb1ELb0ELb1EEEEEEEEEvNT_6ParamsE,"",@"SHT_CUDA_INFO"
	.sectionflags	@""
	.align	4


	//----- nvinfo : EIATTR_CUDA_API_VERSION
	.align		4
        /*0000*/ 	.byte	0x04, 0x37
        /*0002*/ 	.short	(.L_227 - .L_226)
.L_226:
        /*0004*/ 	.word	0x00000082


	//----- nvinfo : EIATTR_KPARAM_INFO
	.align		4
.L_227:
        /*0008*/ 	.byte	0x04, 0x17
        /*000a*/ 	.short	(.L_229 - .L_228)
.L_228:
        /*000c*/ 	.word	0x00000000
        /*0010*/ 	.short	0x0000
        /*0012*/ 	.short	0x0070
        /*0014*/ 	.byte	0x00, 0xf0, 0x01, 0x28


	//----- nvinfo : EIATTR_SPARSE_MMA_MASK
	.align		4
.L_229:
        /*0018*/ 	.byte	0x03, 0x50
        /*001a*/ 	.short	0x0000


	//----- nvinfo : EIATTR_MAXREG_COUNT
	.align		4
        /*001c*/ 	.byte	0x03, 0x1b
        /*001e*/ 	.short	0x00a8


	//----- nvinfo : EIATTR_NUM_BARRIERS
	.align		4
        /*0020*/ 	.byte	0x02, 0x4c
        /*0022*/ 	.byte	0x09
	.zero		1


	//----- nvinfo : EIATTR_EXTERNS
	.align		4
        /*0024*/ 	.byte	0x04, 0x0f
        /*0026*/ 	.short	(.L_231 - .L_230)


	//   ....[0]....
	.align		4
.L_230:
        /*0028*/ 	.word	index@(__assertfail)


	//----- nvinfo : EIATTR_ANNOTATIONS
	.align		4
.L_231:
        /*002c*/ 	.byte	0x04, 0x55
        /*002e*/ 	.short	(.L_233 - .L_232)


	//   ....[0]....
.L_232:
        /* <DEDUP_REMOVED lines=34> */


	//----- nvinfo : EIATTR_MERCURY_ISA_VERSION
	.align		4
.L_233:
        /*0240*/ 	.byte	0x03, 0x5f
        /*0242*/ 	.short	0x0101


	//----- nvinfo : EIATTR_UNUSED_LOAD_BYTE_OFFSET
	.align		4
        /*0244*/ 	.byte	0x04, 0x44
        /*0246*/ 	.short	(.L_235 - .L_234)


	//   ....[0]....
.L_234:
        /*0248*/ 	.word	0x00000a40
        /*024c*/ 	.word	0x0000fff0


	//   ....[1]....
        /*0250*/ 	.word	0x0000f070
        /*0254*/ 	.word	0x0000fff0


	//----- nvinfo : EIATTR_INT_WARP_WIDE_INSTR_OFFSETS
	.align		4
.L_235:
        /*0258*/ 	.byte	0x04, 0x31
        /*025a*/ 	.short	(.L_237 - .L_236)


	//   ....[0]....
.L_236:
        /*025c*/ 	.word	0x00000160


	//   ....[1]....
        /*0260*/ 	.word	0x000001a0


	//   ....[2]....
        /*0264*/ 	.word	0x00000210


	//   ....[3]....
        /*0268*/ 	.word	0x00012be0


	//   ....[4]....
        /*026c*/ 	.word	0x00012c80


	//   ....[5]....
        /*0270*/ 	.word	0x00013190


	//   ....[6]....
        /*0274*/ 	.word	0x00013210


	//   ....[7]....
        /*0278*/ 	.word	0x00013320


	//   ....[8]....
        /*027c*/ 	.word	0x00013410


	//   ....[9]....
        /*0280*/ 	.word	0x00015870


	//   ....[10]....
        /*0284*/ 	.word	0x00015910


	//----- nvinfo : EIATTR_COOP_GROUP_MASK_REGIDS
	.align		4
.L_237:
        /*0288*/ 	.byte	0x04, 0x29
        /*028a*/ 	.short	(.L_239 - .L_238)


	//   ....[0]....
.L_238:
        /*028c*/ 	.word	0xffffffff


	//   ....[1]....
        /*0290*/ 	.word	0xffffffff


	//   ....[2]....
        /*0294*/ 	.word	0xffffffff


	//   ....[3]....
        /*0298*/ 	.word	0xffffffff


	//   ....[4]....
        /*029c*/ 	.word	0xffffffff


	//   ....[5]....
        /*02a0*/ 	.word	0xffffffff


	//   ....[6]....
        /*02a4*/ 	.word	0xffffffff


	//   ....[7]....
        /*02a8*/ 	.word	0xffffffff


	//   ....[8]....
        /*02ac*/ 	.word	0xffffffff


	//   ....[9]....
        /*02b0*/ 	.word	0xffffffff


	//   ....[10]....
        /*02b4*/ 	.word	0xffffffff


	//   ....[11]....
        /*02b8*/ 	.word	0xffffffff


	//   ....[12]....
        /*02bc*/ 	.word	0xffffffff


	//   ....[13]....
        /*02c0*/ 	.word	0xffffffff


	//   ....[14]....
        /*02c4*/ 	.word	0xffffffff


	//   ....[15]....
        /*02c8*/ 	.word	0xffffffff


	//   ....[16]....
        /*02cc*/ 	.word	0xffffffff


	//   ....[17]....
        /*02d0*/ 	.word	0xffffffff


	//   ....[18]....
        /*02d4*/ 	.word	0xffffffff


	//   ....[19]....
        /*02d8*/ 	.word	0xffffffff


	//   ....[20]....
        /*02dc*/ 	.word	0xffffffff


	//   ....[21]....
        /*02e0*/ 	.word	0xffffffff


	//   ....[22]....
        /*02e4*/ 	.word	0xffffffff


	//   ....[23]....
        /*02e8*/ 	.word	0xffffffff


	//   ....[24]....
        /*02ec*/ 	.word	0xffffffff


	//   ....[25]....
        /*02f0*/ 	.word	0xffffffff


	//   ....[26]....
        /*02f4*/ 	.word	0xffffffff


	//   ....[27]....
        /*02f8*/ 	.word	0xffffffff


	//   ....[28]....
        /*02fc*/ 	.word	0xffffffff


	//   ....[29]....
        /*0300*/ 	.word	0xffffffff


	//   ....[30]....
        /*0304*/ 	.word	0xffffffff


	//   ....[31]....
        /*0308*/ 	.word	0xffffffff


	//   ....[32]....
        /*030c*/ 	.word	0xffffffff


	//   ....[33]....
        /*0310*/ 	.word	0xffffffff


	//   ....[34]....
        /*0314*/ 	.word	0xffffffff


	//   ....[35]....
        /*0318*/ 	.word	0xffffffff


	//   ....[36]....
        /*031c*/ 	.word	0xffffffff


	//   ....[37]....
        /*0320*/ 	.word	0xffffffff


	//   ....[38]....
        /*0324*/ 	.word	0xffffffff


	//   ....[39]....
        /*0328*/ 	.word	0xffffffff


	//   ....[40]....
        /*032c*/ 	.word	0xffffffff


	//   ....[41]....
        /*0330*/ 	.word	0xffffffff


	//   ....[42]....
        /*0334*/ 	.word	0xffffffff


	//   ....[43]....
        /*0338*/ 	.word	0xffffffff


	//   ....[44]....
        /*033c*/ 	.word	0xffffffff


	//   ....[45]....
        /*0340*/ 	.word	0xffffffff


	//   ....[46]....
        /*0344*/ 	.word	0xffffffff


	//   ....[47]....
        /*0348*/ 	.word	0xffffffff


	//   ....[48]....
        /*034c*/ 	.word	0xffffffff


	//   ....[49]....
        /*0350*/ 	.word	0xffffffff


	//   ....[50]....
        /*0354*/ 	.word	0xffffffff


	//   ....[51]....
        /*0358*/ 	.word	0xffffffff


	//   ....[52]....
        /*035c*/ 	.word	0xffffffff


	//   ....[53]....
        /*0360*/ 	.word	0xffffffff


	//   ....[54]....
        /*0364*/ 	.word	0xffffffff


	//   ....[55]....
        /*0368*/ 	.word	0xffffffff


	//   ....[56]....
        /*036c*/ 	.word	0xffffffff


	//   ....[57]....
        /*0370*/ 	.word	0xffffffff


	//   ....[58]....
        /*0374*/ 	.word	0xffffffff


	//   ....[59]....
        /*0378*/ 	.word	0xffffffff


	//   ....[60]....
        /*037c*/ 	.word	0xffffffff


	//   ....[61]....
        /*0380*/ 	.word	0xffffffff


	//   ....[62]....
        /*0384*/ 	.word	0x0500000f


	//   ....[63]....
        /*0388*/ 	.word	0x0500000f


	//   ....[64]....
        /*038c*/ 	.word	0x0500000f


	//   ....[65]....
        /*0390*/ 	.word	0x0500000f


	//   ....[66]....
        /*0394*/ 	.word	0x0500000f


	//   ....[67]....
        /*0398*/ 	.word	0x0500000f


	//   ....[68]....
        /*039c*/ 	.word	0x0500000f


	//   ....[69]....
        /*03a0*/ 	.word	0x0500000f


	//   ....[70]....
        /*03a4*/ 	.word	0x0500000f


	//   ....[71]....
        /*03a8*/ 	.word	0x0500000f


	//   ....[72]....
        /*03ac*/ 	.word	0x0500000f


	//   ....[73]....
        /*03b0*/ 	.word	0x0500000f


	//   ....[74]....
        /*03b4*/ 	.word	0x0500000f


	//   ....[75]....
        /*03b8*/ 	.word	0x0500000f


	//   ....[76]....
        /*03bc*/ 	.word	0x0500000f


	//   ....[77]....
        /*03c0*/ 	.word	0x0500000f


	//   ....[78]....
        /*03c4*/ 	.word	0x0500000f


	//   ....[79]....
        /*03c8*/ 	.word	0x0500000f


	//   ....[80]....
        /*03cc*/ 	.word	0x0500000f


	//----- nvinfo : EIATTR_COOP_GROUP_INSTR_OFFSETS
	.align		4
.L_239:
        /*03d0*/ 	.byte	0x04, 0x28
        /*03d2*/ 	.short	(.L_241 - .L_240)


	//   ....[0]....
.L_240:
        /*03d4*/ 	.word	0x00000060


	//   ....[1]....
        /*03d8*/ 	.word	0x00000170


	//   ....[2]....
        /*03dc*/ 	.word	0x000001c0


	//   ....[3]....
        /*03e0*/ 	.word	0x000003f0


	//   ....[4]....
        /*03e4*/ 	.word	0x00000550


	//   ....[5]....
        /*03e8*/ 	.word	0x00000670


	//   ....[6]....
        /*03ec*/ 	.word	0x000007d0


	//   ....[7]....
        /*03f0*/ 	.word	0x00001900


	//   ....[8]....
        /*03f4*/ 	.word	0x000038c0


	//   ....[9]....
        /*03f8*/ 	.word	0x000039c0


	//   ....[10]....
        /*03fc*/ 	.word	0x00003ee0


	//   ....[11]....
        /*0400*/ 	.word	0x00003f70


	//   ....[12]....
        /*0404*/ 	.word	0x00007220


	//   ....[13]....
        /*0408*/ 	.word	0x00007330


	//   ....[14]....
        /*040c*/ 	.word	0x00007920


	//   ....[15]....
        /*0410*/ 	.word	0x000079a0


	//   ....[16]....
        /*0414*/ 	.word	0x00009bf0


	//   ....[17]....
        /*0418*/ 	.word	0x00009c10


	//   ....[18]....
        /*041c*/ 	.word	0x00009f40


	//   ....[19]....
        /*0420*/ 	.word	0x00009fa0


	//   ....[20]....
        /*0424*/ 	.word	0x0000ce00


	//   ....[21]....
        /*0428*/ 	.word	0x0000cf20


	//   ....[22]....
        /*042c*/ 	.word	0x0000d510


	//   ....[23]....
        /*0430*/ 	.word	0x0000d590


	//   ....[24]....
        /*0434*/ 	.word	0x0000e5a0


	//   ....[25]....
        /*0438*/ 	.word	0x0000e5e0


	//   ....[26]....
        /*043c*/ 	.word	0x0000e6e0


	//   ....[27]....
        /*0440*/ 	.word	0x0000e700


	//   ....[28]....
        /*0444*/ 	.word	0x000116d0


	//   ....[29]....
        /*0448*/ 	.word	0x00011870


	//   ....[30]....
        /*044c*/ 	.word	0x000118a0


	//   ....[31]....
        /*0450*/ 	.word	0x000118d0


	//   ....[32]....
        /*0454*/ 	.word	0x00011910


	//   ....[33]....
        /*0458*/ 	.word	0x00011960


	//   ....[34]....
        /*045c*/ 	.word	0x000119c0


	//   ....[35]....
        /*0460*/ 	.word	0x00011bb0


	//   ....[36]....
        /*0464*/ 	.word	0x00011c10


	//   ....[37]....
        /*0468*/ 	.word	0x00011c50


	//   ....[38]....
        /*046c*/ 	.word	0x00011c90


	//   ....[39]....
        /*0470*/ 	.word	0x00011cc0


	//   ....[40]....
        /*0474*/ 	.word	0x00011cf0


	//   ....[41]....
        /*0478*/ 	.word	0x00011d90


	//   ....[42]....
        /*047c*/ 	.word	0x00011df0


	//   ....[43]....
        /*0480*/ 	.word	0x00011e80


	//   ....[44]....
        /*0484*/ 	.word	0x00015d80


	//   ....[45]....
        /*0488*/ 	.word	0x00015d90


	//   ....[46]....
        /*048c*/ 	.word	0x00015eb0


	//   ....[47]....
        /*0490*/ 	.word	0x00015f10


	//   ....[48]....
        /*0494*/ 	.word	0x00015f50


	//   ....[49]....
        /*0498*/ 	.word	0x00015f90


	//   ....[50]....
        /*049c*/ 	.word	0x00015fc0


	//   ....[51]....
        /*04a0*/ 	.word	0x00015ff0


	//   ....[52]....
        /*04a4*/ 	.word	0x00016190


	//   ....[53]....
        /*04a8*/ 	.word	0x000161f0


	//   ....[54]....
        /*04ac*/ 	.word	0x00016230


	//   ....[55]....
        /*04b0*/ 	.word	0x00016270


	//   ....[56]....
        /*04b4*/ 	.word	0x000162a0


	//   ....[57]....
        /*04b8*/ 	.word	0x000162d0


	//   ....[58]....
        /*04bc*/ 	.word	0x00016390


	//   ....[59]....
        /*04c0*/ 	.word	0x000163b0


	//   ....[60]....
        /*04c4*/ 	.word	0x00016420


	//   ....[61]....
        /*04c8*/ 	.word	0x00016ac0


	//   ....[62]....
        /*04cc*/ 	.word	0x00017170


	//   ....[63]....
        /*04d0*/ 	.word	0x00017590


	//   ....[64]....
        /*04d4*/ 	.word	0x00017620


	//   ....[65]....
        /*04d8*/ 	.word	0x000176c0


	//   ....[66]....
        /*04dc*/ 	.word	0x00017770


	//   ....[67]....
        /*04e0*/ 	.word	0x000177f0


	//   ....[68]....
        /*04e4*/ 	.word	0x00017870


	//   ....[69]....
        /*04e8*/ 	.word	0x000178f0


	//   ....[70]....
        /*04ec*/ 	.word	0x00017970


	//   ....[71]....
        /*04f0*/ 	.word	0x00017a00


	//   ....[72]....
        /*04f4*/ 	.word	0x00017ab0


	//   ....[73]....
        /*04f8*/ 	.word	0x00017b30


	//   ....[74]....
        /*04fc*/ 	.word	0x00017bb0


	//   ....[75]....
        /*0500*/ 	.word	0x00017c30


	//   ....[76]....
        /*0504*/ 	.word	0x00017cb0


	//   ....[77]....
        /*0508*/ 	.word	0x00017d20


	//   ....[78]....
        /*050c*/ 	.word	0x00017dc0


	//   ....[79]....
        /*0510*/ 	.word	0x00017e50


	//   ....[80]....
        /*0514*/ 	.word	0x00017f80


	//----- nvinfo : EIATTR_REG_RECONFIG
	.align		4
.L_241:
        /*0518*/ 	.byte	0x01, 0x54
	.zero		2


	//----- nvinfo : EIATTR_SYSCALL_OFFSETS
	.align		4
        /*051c*/ 	.byte	0x04, 0x46
        /*051e*/ 	.short	(.L_243 - .L_242)


	//   ....[0]....
.L_242:
        /*0520*/ 	.word	0x00001ae0


	//   ....[1]....
        /*0524*/ 	.word	0x00012e10


	//   ....[2]....
        /*0528*/ 	.word	0x00012f50


	//   ....[3]....
        /*052c*/ 	.word	0x00013050


	//----- nvinfo : EIATTR_MBARRIER_INSTR_OFFSETS
	.align		4
.L_243:
        /*0530*/ 	.byte	0x04, 0x39
        /*0532*/ 	.short	(.L_245 - .L_244)


	//   ....[0]....
.L_244:
        /*0534*/ 	.word	0x000002a0
        /*0538*/ 	.word	0x000000ff
        /*053c*/ 	.word	0x00030800
        /*0540*/ 	.short	0x0100
        /*0542*/ 	.byte	0x08
	.zero		1


	//   ....[1]....
        /*0544*/ 	.word	0x000002b0
        /*0548*/ 	.word	0x000000ff
        /*054c*/ 	.word	0x00030820
        /*0550*/ 	.short	0x0100
        /*0552*/ 	.byte	0x08
	.zero		1


	//   ....[2]....
        /*0554*/ 	.word	0x000003a0
        /*0558*/ 	.word	0x000000ff
        /*055c*/ 	.word	0x00030830
        /*0560*/ 	.short	0x0100
        /*0562*/ 	.byte	0x08
	.zero		1


	//   ....[3]....
        /*0564*/ 	.word	0x000003b0
        /*0568*/ 	.word	0x000000ff
        /*056c*/ 	.word	0x00030840
        /*0570*/ 	.short	0x0100
        /*0572*/ 	.byte	0x08
	.zero		1


	//   ....[4]....
        /*0574*/ 	.word	0x000003c0
        /*0578*/ 	.word	0x000000ff
        /*057c*/ 	.word	0x00030838
        /*0580*/ 	.short	0x0100
        /*0582*/ 	.byte	0x08
	.zero		1


	//   ....[5]....
        /*0584*/ 	.word	0x000003d0
        /*0588*/ 	.word	0x000000ff
        /*058c*/ 	.word	0x00030848
        /*0590*/ 	.short	0x0100
        /*0592*/ 	.byte	0x08
	.zero		1


	//   ....[6]....
        /*0594*/ 	.word	0x00000500
        /*0598*/ 	.word	0x000000ff
        /*059c*/ 	.word	0x00030850
        /*05a0*/ 	.short	0x0100
        /*05a2*/ 	.byte	0x08
	.zero		1


	//   ....[7]....
        /*05a4*/ 	.word	0x00000510
        /*05a8*/ 	.word	0x000000ff
        /*05ac*/ 	.word	0x00030860
        /*05b0*/ 	.short	0x0100
        /*05b2*/ 	.byte	0x08
	.zero		1


	//   ....[8]....
        /*05b4*/ 	.word	0x00000520
        /*05b8*/ 	.word	0x000000ff
        /*05bc*/ 	.word	0x00030858
        /*05c0*/ 	.short	0x0100
        /*05c2*/ 	.byte	0x08
	.zero		1


	//   ....[9]....
        /*05c4*/ 	.word	0x00000530
        /*05c8*/ 	.word	0x000000ff
        /*05cc*/ 	.word	0x00030868
        /*05d0*/ 	.short	0x0100
        /*05d2*/ 	.byte	0x08
	.zero		1


	//   ....[10]....
        /*05d4*/ 	.word	0x00000620
        /*05d8*/ 	.word	0x000000ff
        /*05dc*/ 	.word	0x00030870
        /*05e0*/ 	.short	0x0100
        /*05e2*/ 	.byte	0x06
	.zero		1


	//   ....[11]....
        /*05e4*/ 	.word	0x00000630
        /*05e8*/ 	.word	0x000000ff
        /*05ec*/ 	.word	0x00030880
        /*05f0*/ 	.short	0x0100
        /*05f2*/ 	.byte	0x06
	.zero		1


	//   ....[12]....
        /*05f4*/ 	.word	0x00000640
        /*05f8*/ 	.word	0x000000ff
        /*05fc*/ 	.word	0x00030878
        /*0600*/ 	.short	0x0100
        /*0602*/ 	.byte	0x06
	.zero		1


	//   ....[13]....
        /*0604*/ 	.word	0x00000650
        /*0608*/ 	.word	0x000000ff
        /*060c*/ 	.word	0x00030888
        /*0610*/ 	.short	0x0100
        /*0612*/ 	.byte	0x06
	.zero		1


	//   ....[14]....
        /*0614*/ 	.word	0x00000780
        /*0618*/ 	.word	0x000000ff
        /*061c*/ 	.word	0x00030890
        /*0620*/ 	.short	0x0100
        /*0622*/ 	.byte	0x08
	.zero		1


	//   ....[15]....
        /*0624*/ 	.word	0x00000790
        /*0628*/ 	.word	0x000000ff
        /*062c*/ 	.word	0x000308a0
        /*0630*/ 	.short	0x0100
        /*0632*/ 	.byte	0x08
	.zero		1


	//   ....[16]....
        /*0634*/ 	.word	0x000007a0
        /*0638*/ 	.word	0x000000ff
        /*063c*/ 	.word	0x00030898
        /*0640*/ 	.short	0x0100
        /*0642*/ 	.byte	0x08
	.zero		1


	//   ....[17]....
        /*0644*/ 	.word	0x000007b0
        /*0648*/ 	.word	0x000000ff
        /*064c*/ 	.word	0x000308a8
        /*0650*/ 	.short	0x0100
        /*0652*/ 	.byte	0x08
	.zero		1


	//   ....[18]....
        /*0654*/ 	.word	0x000008e0
        /*0658*/ 	.word	0x000000ff
        /*065c*/ 	.word	0x000308b0
        /*0660*/ 	.short	0x0100
        /*0662*/ 	.byte	0x08
	.zero		1


	//   ....[19]....
        /*0664*/ 	.word	0x000008f0
        /*0668*/ 	.word	0x000000ff
        /*066c*/ 	.word	0x000308c0
        /*0670*/ 	.short	0x0100
        /*0672*/ 	.byte	0x08
	.zero		1


	//   ....[20]....
        /*0674*/ 	.word	0x00000900
        /*0678*/ 	.word	0x000000ff
        /*067c*/ 	.word	0x000308b8
        /*0680*/ 	.short	0x0100
        /*0682*/ 	.byte	0x08
	.zero		1


	//   ....[21]....
        /*0684*/ 	.word	0x00000910
        /*0688*/ 	.word	0x000000ff
        /*068c*/ 	.word	0x000308c8
        /*0690*/ 	.short	0x0100
        /*0692*/ 	.byte	0x08
	.zero		1


	//   ....[22]....
        /*0694*/ 	.word	0x00001b80
        /*0698*/ 	.word	0x000000ff
        /*069c*/ 	.word	0x00030800
        /*06a0*/ 	.short	0x010a
        /*06a2*/ 	.byte	0x27
	.zero		1


	//   ....[23]....
        /*06a4*/ 	.word	0x00001c00
        /*06a8*/ 	.word	0x00000005
        /*06ac*/ 	.word	0x00030830
        /*06b0*/ 	.short	0x010a
        /*06b2*/ 	.byte	0x3f
	.zero		1


	//   ....[24]....
        /*06b4*/ 	.word	0x00001ca0
        /*06b8*/ 	.word	0x00000005
        /*06bc*/ 	.word	0x00030830
        /*06c0*/ 	.short	0x010a
        /*06c2*/ 	.byte	0x3f
	.zero		1


	//   ....[25]....
        /*06c4*/ 	.word	0x00002620
        /*06c8*/ 	.word	0x00000004
        /*06cc*/ 	.word	0x00000000
        /*06d0*/ 	.short	0x0101
        /*06d2*/ 	.byte	0x3f
	.zero		1


	//   ....[26]....
        /*06d4*/ 	.word	0x00004e80
        /*06d8*/ 	.word	0x000000ff
        /*06dc*/ 	.word	0x00030830
        /*06e0*/ 	.short	0x010a
        /*06e2*/ 	.byte	0x06
	.zero		1


	//   ....[27]....
        /*06e4*/ 	.word	0x00004ec0
        /*06e8*/ 	.word	0x000000ff
        /*06ec*/ 	.word	0x00030830
        /*06f0*/ 	.short	0x010a
        /*06f2*/ 	.byte	0x06
	.zero		1


	//   ....[28]....
        /*06f4*/ 	.word	0x00005980
        /*06f8*/ 	.word	0x000000ff
        /*06fc*/ 	.word	0x00030850
        /*0700*/ 	.short	0x010a
        /*0702*/ 	.byte	0x0e
	.zero		1


	//   ....[29]....
        /*0704*/ 	.word	0x000059c0
        /*0708*/ 	.word	0x000000ff
        /*070c*/ 	.word	0x00030850
        /*0710*/ 	.short	0x010a
        /*0712*/ 	.byte	0x0e
	.zero		1


	//   ....[30]....
        /*0714*/ 	.word	0x000062d0
        /*0718*/ 	.word	0x00000078
        /*071c*/ 	.word	0x00000000
        /*0720*/ 	.short	0x0101
        /*0722*/ 	.byte	0x3f
	.zero		1


	//   ....[31]....
        /*0724*/ 	.word	0x00007df0
        /*0728*/ 	.word	0x00000087
        /*072c*/ 	.word	0x00000000
        /*0730*/ 	.short	0x0101
        /*0732*/ 	.byte	0x3f
	.zero		1


	//   ....[32]....
        /*0734*/ 	.word	0x000085f0
        /*0738*/ 	.word	0x000000ff
        /*073c*/ 	.word	0x00030830
        /*0740*/ 	.short	0x010a
        /*0742*/ 	.byte	0x06
	.zero		1


	//   ....[33]....
        /*0744*/ 	.word	0x00008630
        /*0748*/ 	.word	0x000000ff
        /*074c*/ 	.word	0x00030830
        /*0750*/ 	.short	0x010a
        /*0752*/ 	.byte	0x06
	.zero		1


	//   ....[34]....
        /*0754*/ 	.word	0x000090f0
        /*0758*/ 	.word	0x000000ff
        /*075c*/ 	.word	0x00030850
        /*0760*/ 	.short	0x010a
        /*0762*/ 	.byte	0x07
	.zero		1


	//   ....[35]....
        /*0764*/ 	.word	0x00009130
        /*0768*/ 	.word	0x000000ff
        /*076c*/ 	.word	0x00030850
        /*0770*/ 	.short	0x010a
        /*0772*/ 	.byte	0x07
	.zero		1


	//   ....[36]....
        /*0774*/ 	.word	0x0000a420
        /*0778*/ 	.word	0x0000007b
        /*077c*/ 	.word	0x00000000
        /*0780*/ 	.short	0x0101
        /*0782*/ 	.byte	0x3f
	.zero		1


	//   ....[37]....
        /*0784*/ 	.word	0x0000a460
        /*0788*/ 	.word	0x0000007d
        /*078c*/ 	.word	0x00000000
        /*0790*/ 	.short	0x0101
        /*0792*/ 	.byte	0x3f
	.zero		1


	//   ....[38]....
        /*0794*/ 	.word	0x0000aa90
        /*0798*/ 	.word	0x000000ff
        /*079c*/ 	.word	0x00030830
        /*07a0*/ 	.short	0x010a
        /*07a2*/ 	.byte	0x06
	.zero		1


	//   ....[39]....
        /*07a4*/ 	.word	0x0000aad0
        /*07a8*/ 	.word	0x000000ff
        /*07ac*/ 	.word	0x00030830
        /*07b0*/ 	.short	0x010a
        /*07b2*/ 	.byte	0x06
	.zero		1


	//   ....[40]....
        /*07b4*/ 	.word	0x0000b590
        /*07b8*/ 	.word	0x000000ff
        /*07bc*/ 	.word	0x00030850
        /*07c0*/ 	.short	0x010a
        /*07c2*/ 	.byte	0x07
	.zero		1


	//   ....[41]....
        /*07c4*/ 	.word	0x0000b5d0
        /*07c8*/ 	.word	0x000000ff
        /*07cc*/ 	.word	0x00030850
        /*07d0*/ 	.short	0x010a
        /*07d2*/ 	.byte	0x07
	.zero		1


	//   ....[42]....
        /*07d4*/ 	.word	0x0000bf00
        /*07d8*/ 	.word	0x00000002
        /*07dc*/ 	.word	0x00000000
        /*07e0*/ 	.short	0x0101
        /*07e2*/ 	.byte	0x3f
	.zero		1


	//   ....[43]....
        /*07e4*/ 	.word	0x0000d850
        /*07e8*/ 	.word	0x00000081
        /*07ec*/ 	.word	0x00000000
        /*07f0*/ 	.short	0x0101
        /*07f2*/ 	.byte	0x3f
	.zero		1


	//   ....[44]....
        /*07f4*/ 	.word	0x0000e510
        /*07f8*/ 	.word	0x000000ff
        /*07fc*/ 	.word	0x00030850
        /*0800*/ 	.short	0x010a
        /*0802*/ 	.byte	0x05
	.zero		1


	//   ....[45]....
        /*0804*/ 	.word	0x0000e550
        /*0808*/ 	.word	0x000000ff
        /*080c*/ 	.word	0x00030850
        /*0810*/ 	.short	0x010a
        /*0812*/ 	.byte	0x05
	.zero		1


	//   ....[46]....
        /*0814*/ 	.word	0x0000ea10
        /*0818*/ 	.word	0x00000009
        /*081c*/ 	.word	0x00000000
        /*0820*/ 	.short	0x0101
        /*0822*/ 	.byte	0x3f
	.zero		1


	//   ....[47]....
        /*0824*/ 	.word	0x000103a0
        /*0828*/ 	.word	0x00000026
        /*082c*/ 	.word	0x00000000
        /*0830*/ 	.short	0x0101
        /*0832*/ 	.byte	0x3f
	.zero		1


	//   ....[48]....
        /*0834*/ 	.word	0x00013760
        /*0838*/ 	.word	0x00000009
        /*083c*/ 	.word	0x00030840
        /*0840*/ 	.short	0x010a
        /*0842*/ 	.byte	0x3f
	.zero		1


	//   ....[49]....
        /*0844*/ 	.word	0x00013d10
        /*0848*/ 	.word	0x0000000a
        /*084c*/ 	.word	0x00030820
        /*0850*/ 	.short	0x010a
        /*0852*/ 	.byte	0x3f
	.zero		1


	//   ....[50]....
        /*0854*/ 	.word	0x00014060
        /*0858*/ 	.word	0x00000002
        /*085c*/ 	.word	0x00030840
        /*0860*/ 	.short	0x010a
        /*0862*/ 	.byte	0x3f
	.zero		1


	//   ....[51]....
        /*0864*/ 	.word	0x00014360
        /*0868*/ 	.word	0x00000003
        /*086c*/ 	.word	0x00000060
        /*0870*/ 	.short	0x010a
        /*0872*/ 	.byte	0x3f
	.zero		1


	//   ....[52]....
        /*0874*/ 	.word	0x000149b0
        /*0878*/ 	.word	0x00000002
        /*087c*/ 	.word	0x00030840
        /*0880*/ 	.short	0x010a
        /*0882*/ 	.byte	0x3f
	.zero		1


	//   ....[53]....
        /*0884*/ 	.word	0x00014cb0
        /*0888*/ 	.word	0x00000003
        /*088c*/ 	.word	0x00000060
        /*0890*/ 	.short	0x010a
        /*0892*/ 	.byte	0x3f
	.zero		1


	//   ....[54]....
        /*0894*/ 	.word	0x000151f0
        /*0898*/ 	.word	0x00000002
        /*089c*/ 	.word	0x00030840
        /*08a0*/ 	.short	0x010a
        /*08a2*/ 	.byte	0x3f
	.zero		1


	//   ....[55]....
        /*08a4*/ 	.word	0x00015500
        /*08a8*/ 	.word	0x00000002
        /*08ac*/ 	.word	0x00000060
        /*08b0*/ 	.short	0x010a
        /*08b2*/ 	.byte	0x3f
	.zero		1


	//   ....[56]....
        /*08b4*/ 	.word	0x000159d0
        /*08b8*/ 	.word	0x00000003
        /*08bc*/ 	.word	0x00030860
        /*08c0*/ 	.short	0x010a
        /*08c2*/ 	.byte	0x3f
	.zero		1


	//   ....[57]....
        /*08c4*/ 	.word	0x00016a40
        /*08c8*/ 	.word	0x00000000
        /*08cc*/ 	.word	0x00030820
        /*08d0*/ 	.short	0x010a
        /*08d2*/ 	.byte	0x3f
	.zero		1


	//   ....[58]....
        /*08d4*/ 	.word	0x00016c20
        /*08d8*/ 	.word	0x00000006
        /*08dc*/ 	.word	0x00000000
        /*08e0*/ 	.short	0x010a
        /*08e2*/ 	.byte	0x3f
	.zero		1


	//   ....[59]....
        /*08e4*/ 	.word	0x00016c90
        /*08e8*/ 	.word	0x00000007
        /*08ec*/ 	.word	0x00000000
        /*08f0*/ 	.short	0x010a
        /*08f2*/ 	.byte	0x3f
	.zero		1


	//   ....[60]....
        /*08f4*/ 	.word	0x00016d00
        /*08f8*/ 	.word	0x00000004
        /*08fc*/ 	.word	0x00000000
        /*0900*/ 	.short	0x010a
        /*0902*/ 	.byte	0x3f
	.zero		1


	//   ....[61]....
        /*0904*/ 	.word	0x00016d30
        /*0908*/ 	.word	0x00000003
        /*090c*/ 	.word	0x00000000
        /*0910*/ 	.short	0x010a
        /*0912*/ 	.byte	0x3f
	.zero		1


	//   ....[62]....
        /*0914*/ 	.word	0x00016da0
        /*0918*/ 	.word	0x00000003
        /*091c*/ 	.word	0x00030800
        /*0920*/ 	.short	0x010a
        /*0922*/ 	.byte	0x3f
	.zero		1


	//   ....[63]....
        /*0924*/ 	.word	0x00016df0
        /*0928*/ 	.word	0x00000005
        /*092c*/ 	.word	0x00030830
        /*0930*/ 	.short	0x010a
        /*0932*/ 	.byte	0x3f
	.zero		1


	//   ....[64]....
        /*0934*/ 	.word	0x00016e50
        /*0938*/ 	.word	0x00000079
        /*093c*/ 	.word	0x00030830
        /*0940*/ 	.short	0x010a
        /*0942*/ 	.byte	0x3f
	.zero		1


	//   ....[65]....
        /*0944*/ 	.word	0x00016eb0
        /*0948*/ 	.word	0x000000c3
        /*094c*/ 	.word	0x00030850
        /*0950*/ 	.short	0x010a
        /*0952*/ 	.byte	0x3f
	.zero		1


	//   ....[66]....
        /*0954*/ 	.word	0x00016f10
        /*0958*/ 	.word	0x00000004
        /*095c*/ 	.word	0x00030830
        /*0960*/ 	.short	0x010a
        /*0962*/ 	.byte	0x3f
	.zero		1


	//   ....[67]....
        /*0964*/ 	.word	0x00016f70
        /*0968*/ 	.word	0x00000003
        /*096c*/ 	.word	0x00030850
        /*0970*/ 	.short	0x010a
        /*0972*/ 	.byte	0x3f
	.zero		1


	//   ....[68]....
        /*0974*/ 	.word	0x00016fd0
        /*0978*/ 	.word	0x00000004
        /*097c*/ 	.word	0x00030830
        /*0980*/ 	.short	0x010a
        /*0982*/ 	.byte	0x3f
	.zero		1


	//   ....[69]....
        /*0984*/ 	.word	0x00017030
        /*0988*/ 	.word	0x00000003
        /*098c*/ 	.word	0x00030850
        /*0990*/ 	.short	0x010a
        /*0992*/ 	.byte	0x3f
	.zero		1


	//   ....[70]....
        /*0994*/ 	.word	0x00017090
        /*0998*/ 	.word	0x00000005
        /*099c*/ 	.word	0x00030850
        /*09a0*/ 	.short	0x010a
        /*09a2*/ 	.byte	0x3f
	.zero		1


	//   ....[71]....
        /*09a4*/ 	.word	0x00017230
        /*09a8*/ 	.word	0x00000009
        /*09ac*/ 	.word	0x00030840
        /*09b0*/ 	.short	0x010a
        /*09b2*/ 	.byte	0x3f
	.zero		1


	//   ....[72]....
        /*09b4*/ 	.word	0x000172b0
        /*09b8*/ 	.word	0x00000008
        /*09bc*/ 	.word	0x00030820
        /*09c0*/ 	.short	0x010a
        /*09c2*/ 	.byte	0x3f
	.zero		1


	//   ....[73]....
        /*09c4*/ 	.word	0x00017300
        /*09c8*/ 	.word	0x00000002
        /*09cc*/ 	.word	0x00030840
        /*09d0*/ 	.short	0x010a
        /*09d2*/ 	.byte	0x3f
	.zero		1


	//   ....[74]....
        /*09d4*/ 	.word	0x00017350
        /*09d8*/ 	.word	0x00000003
        /*09dc*/ 	.word	0x00000060
        /*09e0*/ 	.short	0x010a
        /*09e2*/ 	.byte	0x3f
	.zero		1


	//   ....[75]....
        /*09e4*/ 	.word	0x000173a0
        /*09e8*/ 	.word	0x00000002
        /*09ec*/ 	.word	0x00030840
        /*09f0*/ 	.short	0x010a
        /*09f2*/ 	.byte	0x3f
	.zero		1


	//   ....[76]....
        /*09f4*/ 	.word	0x000173f0
        /*09f8*/ 	.word	0x00000003
        /*09fc*/ 	.word	0x00000060
        /*0a00*/ 	.short	0x010a
        /*0a02*/ 	.byte	0x3f
	.zero		1


	//   ....[77]....
        /*0a04*/ 	.word	0x00017440
        /*0a08*/ 	.word	0x00000002
        /*0a0c*/ 	.word	0x00030840
        /*0a10*/ 	.short	0x010a
        /*0a12*/ 	.byte	0x3f
	.zero		1


	//   ....[78]....
        /*0a14*/ 	.word	0x00017490
        /*0a18*/ 	.word	0x00000002
        /*0a1c*/ 	.word	0x00000060
        /*0a20*/ 	.short	0x010a
        /*0a22*/ 	.byte	0x3f
	.zero		1


	//   ....[79]....
        /*0a24*/ 	.word	0x000174e0
        /*0a28*/ 	.word	0x00000003
        /*0a2c*/ 	.word	0x00030860
        /*0a30*/ 	.short	0x010a
        /*0a32*/ 	.byte	0x3f
	.zero		1


	//   ....[80]....
        /*0a34*/ 	.word	0x00017ea0
        /*0a38*/ 	.word	0x00000000
        /*0a3c*/ 	.word	0x00030820
        /*0a40*/ 	.short	0x010a
        /*0a42*/ 	.byte	0x3f
	.zero		1


	//   ....[81]....
        /*0a44*/ 	.word	0x00018040
        /*0a48*/ 	.word	0x00000006
        /*0a4c*/ 	.word	0x00000000
        /*0a50*/ 	.short	0x010a
        /*0a52*/ 	.byte	0x3f
	.zero		1


	//   ....[82]....
        /*0a54*/ 	.word	0x00018090
        /*0a58*/ 	.word	0x00000007
        /*0a5c*/ 	.word	0x00000000
        /*0a60*/ 	.short	0x010a
        /*0a62*/ 	.byte	0x3f
	.zero		1


	//   ....[83]....
        /*0a64*/ 	.word	0x000180e0
        /*0a68*/ 	.word	0x00000004
        /*0a6c*/ 	.word	0x00000000
        /*0a70*/ 	.short	0x010a
        /*0a72*/ 	.byte	0x3f
	.zero		1


	//----- nvinfo : EIATTR_NUM_MBARRIERS
	.align		4
.L_245:
        /*0a74*/ 	.byte	0x03, 0x38
        /*0a76*/ 	.short	0x0016


	//----- nvinfo : EIATTR_EXIT_INSTR_OFFSETS
	.align		4
        /*0a78*/ 	.byte	0x04, 0x1c
        /*0a7a*/ 	.short	(.L_247 - .L_246)


	//   ....[0]....
.L_246:
        /*0a7c*/ 	.word	0x00000a80


	//   ....[1]....
        /*0a80*/ 	.word	0x00011690


	//   ....[2]....
        /*0a84*/ 	.word	0x000116f0


	//   ....[3]....
        /*0a88*/ 	.word	0x00016d80


	//----- nvinfo : EIATTR_MAX_THREADS
	.align		4
.L_247:
        /*0a8c*/ 	.byte	0x04, 0x05
        /*0a8e*/ 	.short	(.L_249 - .L_248)
.L_248:
        /*0a90*/ 	.word	0x00000180
        /*0a94*/ 	.word	0x00000001
        /*0a98*/ 	.word	0x00000001


	//----- nvinfo : EIATTR_CRS_STACK_SIZE
	.align		4
.L_249:
        /*0a9c*/ 	.byte	0x04, 0x1e
        /*0a9e*/ 	.short	(.L_251 - .L_250)
.L_250:
        /*0aa0*/ 	.word	0x00000000


	//----- nvinfo : EIATTR_CBANK_PARAM_SIZE
	.align		4
.L_251:
        /*0aa4*/ 	.byte	0x03, 0x19
        /*0aa6*/ 	.short	0x0a70


	//----- nvinfo : EIATTR_PARAM_CBANK
	.align		4
        /*0aa8*/ 	.byte	0x04, 0x0a
        /*0aaa*/ 	.short	(.L_253 - .L_252)
	.align		4
.L_252:
        /*0aac*/ 	.word	index@(.nv.constant0._ZN7cutlass13device_kernelIN5flash11enable_sm90INS1_16FlashAttnFwdSm90INS1_25CollectiveMainloopFwdSm90ILi2EN4cute5tupleIJNS5_1CILi1EEES8_S8_EEENS6_IJNS7_ILi128EEENS7_ILi96EEENS7_ILi192EEEEEELi192ENS_10bfloat16_tEfNS_4arch4Sm90ELb0ELb1ELb1ELb1ELb0ELb0ELb0ELb1ELb1ELb0ELb0ELb0EEENS1_21CollectiveEpilogueFwdINS6_IJSA_SC_SB_EEES9_SE_SG_Li256ELb1ELb0ELb0ELb0EEENS1_36VarlenDynamicPersistentTileSchedulerILi128ELi96ELi256ELi32ELb0ELb0ELb1ELb1ELb0ELb1EEEEEEEEEvNT_6ParamsE)
        /*0ab0*/ 	.short	0x0210
        /*0ab2*/ 	.short	0x0a70


	//----- nvinfo : EIATTR_SW_WAR
	.align		4
.L_253:
        /*0ab4*/ 	.byte	0x04, 0x36
        /*0ab6*/ 	.short	(.L_255 - .L_254)
.L_254:
        /*0ab8*/ 	.word	0x00000008
.L_255:


//--------------------- .nv.info._ZN7cutlass13device_kernelIN5flash11enable_sm90INS1_16FlashAttnFwdSm90INS1_25CollectiveMainloopFwdSm90ILi2EN4cute5tupleIJNS5_1CILi1EEES8_S8_EEENS6_IJNS7_ILi128EEENS7_ILi96EEENS7_ILi192EEEEEELi192ENS_10bfloat16_tEfNS_4arch4Sm90ELb0ELb1ELb1ELb1ELb0ELb1ELb0ELb1ELb1ELb0ELb0ELb0EEENS1_21CollectiveEpilogueFwdINS6_IJSA_SC_SB_EEES9_SE_SG_Li256ELb1ELb0ELb0ELb0EEENS1_36VarlenDynamicPersistentTileSchedulerILi128ELi96ELi256ELi32ELb0ELb0ELb1ELb1ELb0ELb1EEEEEEEEEvNT_6ParamsE --------------------------
	.section	.nv.info._ZN7cutlass13device_kernelIN5flash11enable_sm90INS1_16FlashAttnFwdSm90INS1_25CollectiveMainloopFwdSm90ILi2EN4cute5tupleIJNS5_1CILi1EEES8_S8_EEENS6_IJNS7_ILi128EEENS7_ILi96EEENS7_ILi192EEEEEELi192ENS_10bfloat16_tEfNS_4arch4Sm90ELb0ELb1ELb1ELb1ELb0ELb1ELb0ELb1ELb1ELb0ELb0ELb0EEENS1_21CollectiveEpilogueFwdINS6_IJSA_SC_SB_EEES9_SE_SG_Li256ELb1ELb0ELb0ELb0EEENS1_36VarlenDynamicPersistentTileSchedulerILi128ELi96ELi256ELi32ELb0ELb0ELb1ELb1ELb0ELb1EEEEEEEEEvNT_6ParamsE,"",@"SHT_CUDA_INFO"
	.sectionflags	@""
	.align	4


	//----- nvinfo : EIATTR_CUDA_API_VERSION
	.align		4
        /*0000*/ 	.byte	0x04, 0x37
        /*0002*/ 	.short	(.L_257 - .L_256)
.L_256:
        /*0004*/ 	.word	0x00000082


	//----- nvinfo : EIATTR_KPARAM_INFO
	.align		4
.L_257:
        /*0008*/ 	.byte	0x04, 0x17
        /*000a*/ 	.short	(.L_259 - .L_258)
.L_258:
        /*000c*/ 	.word	0x00000000
        /*0010*/ 	.short	0x0000
        /*0012*/ 	.short	0x0070
        /*0014*/ 	.byte	0x00, 0xf0, 0x01, 0x28


	//----- nvinfo : EIATTR_SPARSE_MMA_MASK
	.align		4
.L_259:
        /*0018*/ 	.byte	0x03, 0x50
        /*001a*/ 	.short	0x0000


	//----- nvinfo : EIATTR_MAXREG_COUNT
	.align		4
        /*001c*/ 	.byte	0x03, 0x1b
        /*001e*/ 	.short	0x00a8


	//----- nvinfo : EIATTR_NUM_BARRIERS
	.align		4
        /*0020*/ 	.byte	0x02, 0x4c
        /*0022*/ 	.byte	0x10
	.zero		1


	//----- nvinfo : EIATTR_EXTERNS
	.align		4
        /*0024*/ 	.byte	0x04, 0x0f
        /*0026*/ 	.short	(.L_261 - .L_260)


	//   ....[0]....
	.align		4
.L_260:
        /*0028*/ 	.word	index@(__assertfail)


	//----- nvinfo : EIATTR_ANNOTATIONS
	.align		4
.L_261:
        /*002c*/ 	.byte	0x04, 0x55
        /*002e*/ 	.short	(.L_263 - .L_262)


	//   ....[0]....
.L_262:
        /* <DEDUP_REMOVED lines=58> */


	//----- nvinfo : EIATTR_MERCURY_ISA_VERSION
	.align		4
.L_263:
        /*03b8*/ 	.byte	0x03, 0x5f
        /*03ba*/ 	.short	0x0101


	//----- nvinfo : EIATTR_UNUSED_LOAD_BYTE_OFFSET
	.align		4
        /*03bc*/ 	.byte	0x04, 0x44
        /*03be*/ 	.short	(.L_265 - .L_264)


	//   ....[0]....
.L_264:
        /*03c0*/ 	.word	0x00000ab0
        /*03c4*/ 	.word	0x0000fff0


	//   ....[1]....
        /*03c8*/ 	.word	0x000214d0
        /*03cc*/ 	.word	0x0000fff0


	//----- nvinfo : EIATTR_INT_WARP_WIDE_INSTR_OFFSETS
	.align		4
.L_265:
        /*03d0*/ 	.byte	0x04, 0x31
        /*03d2*/ 	.short	(.L_267 - .L_266)


	//   ....[0]....
.L_266:
        /*03d4*/ 	.word	0x000001c0


	//   ....[1]....
        /*03d8*/ 	.word	0x00000200


	//   ....[2]....
        /*03dc*/ 	.word	0x00000270


	//   ....[3]....
        /*03e0*/ 	.word	0x00026100


	//   ....[4]....
        /*03e4*/ 	.word	0x000261a0


	//   ....[5]....
        /*03e8*/ 	.word	0x00026670


	//   ....[6]....
        /*03ec*/ 	.word	0x000266a0


	//   ....[7]....
        /*03f0*/ 	.word	0x00026890


	//   ....[8]....
        /*03f4*/ 	.word	0x00026990


	//   ....[9]....
        /*03f8*/ 	.word	0x00028c70


	//   ....[10]....
        /*03fc*/ 	.word	0x00028d10


	//----- nvinfo : EIATTR_COOP_GROUP_MASK_REGIDS
	.align		4
.L_267:
        /*0400*/ 	.byte	0x04, 0x29
        /*0402*/ 	.short	(.L_269 - .L_268)


	//   ....[0]....
.L_268:
        /*0404*/ 	.word	0xffffffff


	//   ....[1]....
        /*0408*/ 	.word	0xffffffff


	//   ....[2]....
        /*040c*/ 	.word	0xffffffff


	//   ....[3]....
        /*0410*/ 	.word	0xffffffff


	//   ....[4]....
        /*0414*/ 	.word	0xffffffff


	//   ....[5]....
        /*0418*/ 	.word	0xffffffff


	//   ....[6]....
        /*041c*/ 	.word	0xffffffff


	//   ....[7]....
        /*0420*/ 	.word	0xffffffff


	//   ....[8]....
        /*0424*/ 	.word	0xffffffff


	//   ....[9]....
        /*0428*/ 	.word	0xffffffff


	//   ....[10]....
        /*042c*/ 	.word	0xffffffff


	//   ....[11]....
        /*0430*/ 	.word	0xffffffff


	//   ....[12]....
        /*0434*/ 	.word	0xffffffff


	//   ....[13]....
        /*0438*/ 	.word	0xffffffff


	//   ....[14]....
        /*043c*/ 	.word	0xffffffff


	//   ....[15]....
        /*0440*/ 	.word	0xffffffff


	//   ....[16]....
        /*0444*/ 	.word	0xffffffff


	//   ....[17]....
        /*0448*/ 	.word	0xffffffff


	//   ....[18]....
        /*044c*/ 	.word	0xffffffff


	//   ....[19]....
        /*0450*/ 	.word	0xffffffff


	//   ....[20]....
        /*0454*/ 	.word	0xffffffff


	//   ....[21]....
        /*0458*/ 	.word	0xffffffff


	//   ....[22]....
        /*045c*/ 	.word	0xffffffff


	//   ....[23]....
        /*0460*/ 	.word	0xffffffff


	//   ....[24]....
        /*0464*/ 	.word	0xffffffff


	//   ....[25]....
        /*0468*/ 	.word	0xffffffff


	//   ....[26]....
        /*046c*/ 	.word	0xffffffff


	//   ....[27]....
        /*0470*/ 	.word	0xffffffff


	//   ....[28]....
        /*0474*/ 	.word	0xffffffff


	//   ....[29]....
        /*0478*/ 	.word	0xffffffff


	//   ....[30]....
        /*047c*/ 	.word	0xffffffff


	//   ....[31]....
        /*0480*/ 	.word	0xffffffff


	//   ....[32]....
        /*0484*/ 	.word	0xffffffff


	//   ....[33]....
        /*0488*/ 	.word	0xffffffff


	//   ....[34]....
        /*048c*/ 	.word	0xffffffff


	//   ....[35]....
        /*0490*/ 	.word	0xffffffff


	//   ....[36]....
        /*0494*/ 	.word	0xffffffff


	//   ....[37]....
        /*0498*/ 	.word	0xffffffff


	//   ....[38]....
        /*049c*/ 	.word	0xffffffff


	//   ....[39]....
        /*04a0*/ 	.word	0xffffffff


	//   ....[40]....
        /*04a4*/ 	.word	0xffffffff


	//   ....[41]....
        /*04a8*/ 	.word	0xffffffff


	//   ....[42]....
        /*04ac*/ 	.word	0xffffffff


	//   ....[43]....
        /*04b0*/ 	.word	0xffffffff


	//   ....[44]....
        /*04b4*/ 	.word	0xffffffff


	//   ....[45]....
        /*04b8*/ 	.word	0xffffffff


	//   ....[46]....
        /*04bc*/ 	.word	0xffffffff


	//   ....[47]....
        /*04c0*/ 	.word	0xffffffff


	//   ....[48]....
        /*04c4*/ 	.word	0xffffffff


	//   ....[49]....
        /*04c8*/ 	.word	0xffffffff


	//   ....[50]....
        /*04cc*/ 	.word	0xffffffff


	//   ....[51]....
        /*04d0*/ 	.word	0xffffffff


	//   ....[52]....
        /*04d4*/ 	.word	0xffffffff


	//   ....[53]....
        /*04d8*/ 	.word	0xffffffff


	//   ....[54]....
        /*04dc*/ 	.word	0xffffffff


	//   ....[55]....
        /*04e0*/ 	.word	0xffffffff


	//   ....[56]....
        /*04e4*/ 	.word	0xffffffff


	//   ....[57]....
        /*04e8*/ 	.word	0xffffffff


	//   ....[58]....
        /*04ec*/ 	.word	0xffffffff


	//   ....[59]....
        /*04f0*/ 	.word	0xffffffff


	//   ....[60]....
        /*04f4*/ 	.word	0xffffffff


	//   ....[61]....
        /*04f8*/ 	.word	0xffffffff


	//   ....[62]....
        /*04fc*/ 	.word	0x0500000f


	//   ....[63]....
        /*0500*/ 	.word	0x0500000f


	//   ....[64]....
        /*0504*/ 	.word	0x0500000f


	//   ....[65]....
        /*0508*/ 	.word	0x0500000f


	//   ....[66]....
        /*050c*/ 	.word	0x0500000f


	//   ....[67]....
        /*0510*/ 	.word	0x0500000f


	//   ....[68]....
        /*0514*/ 	.word	0x0500000f


	//   ....[69]....
        /*0518*/ 	.word	0x0500000f


	//   ....[70]....
        /*051c*/ 	.word	0x0500000f


	//   ....[71]....
        /*0520*/ 	.word	0x0500000f


	//   ....[72]....
        /*0524*/ 	.word	0x0500000f


	//   ....[73]....
        /*0528*/ 	.word	0x0500000f


	//   ....[74]....
        /*052c*/ 	.word	0x0500000f


	//   ....[75]....
        /*0530*/ 	.word	0x0500000f


	//   ....[76]....
        /*0534*/ 	.word	0x0500000f


	//   ....[77]....
        /*0538*/ 	.word	0x0500000f


	//   ....[78]....
        /*053c*/ 	.word	0x0500000f


	//   ....[79]....
        /*0540*/ 	.word	0x0500000f


	//   ....[80]....
        /*0544*/ 	.word	0x0500000f


	//   ....[81]....
        /*0548*/ 	.word	0x0500000f


	//   ....[82]....
        /*054c*/ 	.word	0x0500000f


	//   ....[83]....
        /*0550*/ 	.word	0x0500000f


	//   ....[84]....
        /*0554*/ 	.word	0x0500000f


	//   ....[85]....
        /*0558*/ 	.word	0x0500000f


	//   ....[86]....
        /*055c*/ 	.word	0x0500000f


	//   ....[87]....
        /*0560*/ 	.word	0x0500000f


	//   ....[88]....
        /*0564*/ 	.word	0x0500000f


	//   ....[89]....
        /*0568*/ 	.word	0x0500000f


	//   ....[90]....
        /*056c*/ 	.word	0x0500000f


	//   ....[91]....
        /*0570*/ 	.word	0x0500000f


	//   ....[92]....
        /*0574*/ 	.word	0x0500000f


	//   ....[93]....
        /*0578*/ 	.word	0x0500000f


	//   ....[94]....
        /*057c*/ 	.word	0x0500000f


	//   ....[95]....
        /*0580*/ 	.word	0x0500000f


	//   ....[96]....
        /*0584*/ 	.word	0x0500000f


	//   ....[97]....
        /*0588*/ 	.word	0x0500000f


	//----- nvinfo : EIATTR_COOP_GROUP_INSTR_OFFSETS
	.align		4
.L_269:
        /*058c*/ 	.byte	0x04, 0x28
        /*058e*/ 	.short	(.L_271 - .L_270)


	//   ....[0]....
.L_270:
        /*0590*/ 	.word	0x00000060


	//   ....[1]....
        /*0594*/ 	.word	0x000001d0


	//   ....[2]....
        /*0598*/ 	.word	0x00000220


	//   ....[3]....
        /*059c*/ 	.word	0x00000450


	//   ....[4]....
        /*05a0*/ 	.word	0x000005b0


	//   ....[5]....
        /*05a4*/ 	.word	0x000006d0


	//   ....[6]....
        /*05a8*/ 	.word	0x00000830


	//   ....[7]....
        /*05ac*/ 	.word	0x0000b650


	//   ....[8]....
        /*05b0*/ 	.word	0x00014de0


	//   ....[9]....
        /*05b4*/ 	.word	0x00014ea0


	//   ....[10]....
        /*05b8*/ 	.word	0x00015450


	//   ....[11]....
        /*05bc*/ 	.word	0x00015510


	//   ....[12]....
        /*05c0*/ 	.word	0x00018e50


	//   ....[13]....
        /*05c4*/ 	.word	0x00018f30


	//   ....[14]....
        /*05c8*/ 	.word	0x00019340


	//   ....[15]....
        /*05cc*/ 	.word	0x000193b0


	//   ....[16]....
        /*05d0*/ 	.word	0x0001b830


	//   ....[17]....
        /*05d4*/ 	.word	0x0001b8f0


	//   ....[18]....
        /*05d8*/ 	.word	0x0001bdb0


	//   ....[19]....
        /*05dc*/ 	.word	0x0001bdf0


	//   ....[20]....
        /*05e0*/ 	.word	0x0001f390


	//   ....[21]....
        /*05e4*/ 	.word	0x0001f450


	//   ....[22]....
        /*05e8*/ 	.word	0x0001f8b0


	//   ....[23]....
        /*05ec*/ 	.word	0x0001f910


	//   ....[24]....
        /*05f0*/ 	.word	0x00020a00


	//   ....[25]....
        /*05f4*/ 	.word	0x00020c50


	//   ....[26]....
        /*05f8*/ 	.word	0x00020d30


	//   ....[27]....
        /*05fc*/ 	.word	0x00020d60


	//   ....[28]....
        /*0600*/ 	.word	0x00023950


	//   ....[29]....
        /*0604*/ 	.word	0x00023ad0


	//   ....[30]....
        /*0608*/ 	.word	0x00023b00


	//   ....[31]....
        /*060c*/ 	.word	0x00023b40


	//   ....[32]....
        /*0610*/ 	.word	0x00023bb0


	//   ....[33]....
        /*0614*/ 	.word	0x00023c10


	//   ....[34]....
        /*0618*/ 	.word	0x00023c50


	//   ....[35]....
        /*061c*/ 	.word	0x00023e10


	//   ....[36]....
        /*0620*/ 	.word	0x00023e70


	//   ....[37]....
        /*0624*/ 	.word	0x00023eb0


	//   ....[38]....
        /*0628*/ 	.word	0x00023ef0


	//   ....[39]....
        /*062c*/ 	.word	0x00023f20


	//   ....[40]....
        /*0630*/ 	.word	0x00023f50


	//   ....[41]....
        /*0634*/ 	.word	0x00023ff0


	//   ....[42]....
        /*0638*/ 	.word	0x00024030


	//   ....[43]....
        /*063c*/ 	.word	0x000240f0


	//   ....[44]....
        /*0640*/ 	.word	0x00029120


	//   ....[45]....
        /*0644*/ 	.word	0x00029130


	//   ....[46]....
        /*0648*/ 	.word	0x00029260


	//   ....[47]....
        /*064c*/ 	.word	0x000292c0


	//   ....[48]....
        /*0650*/ 	.word	0x00029300


	//   ....[49]....
        /*0654*/ 	.word	0x00029340


	//   ....[50]....
        /*0658*/ 	.word	0x00029370


	//   ....[51]....
        /*065c*/ 	.word	0x000293a0


	//   ....[52]....
        /*0660*/ 	.word	0x00029570


	//   ....[53]....
        /*0664*/ 	.word	0x000295d0


	//   ....[54]....
        /*0668*/ 	.word	0x00029610


	//   ....[55]....
        /*066c*/ 	.word	0x00029650


	//   ....[56]....
        /*0670*/ 	.word	0x00029680


	//   ....[57]....
        /*0674*/ 	.word	0x000296b0


	//   ....[58]....
        /*0678*/ 	.word	0x00029770


	//   ....[59]....
        /*067c*/ 	.word	0x00029790


	//   ....[60]....
        /*0680*/ 	.word	0x00029800


	//   ....[61]....
        /*0684*/ 	.word	0x00029f40


	//   ....[62]....
        /*0688*/ 	.word	0x0002a350


	//   ....[63]....
        /*068c*/ 	.word	0x0002a3f0


	//   ....[64]....
        /*0690*/ 	.word	0x0002a490


	//   ....[65]....
        /*0694*/ 	.word	0x0002a530


	//   ....[66]....
        /*0698*/ 	.word	0x0002a5d0


	//   ....[67]....
        /*069c*/ 	.word	0x0002a670


	//   ....[68]....
        /*06a0*/ 	.word	0x0002a710


	//   ....[69]....
        /*06a4*/ 	.word	0x0002a7b0


	//   ....[70]....
        /*06a8*/ 	.word	0x0002a8a0


	//   ....[71]....
        /*06ac*/ 	.word	0x0002a940


	//   ....[72]....
        /*06b0*/ 	.word	0x0002a9e0


	//   ....[73]....
        /*06b4*/ 	.word	0x0002aa80


	//   ....[74]....
        /*06b8*/ 	.word	0x0002ab20


	//   ....[75]....
        /*06bc*/ 	.word	0x0002abc0


	//   ....[76]....
        /*06c0*/ 	.word	0x0002ac60


	//   ....[77]....
        /*06c4*/ 	.word	0x0002ad00


	//   ....[78]....
        /*06c8*/ 	.word	0x0002b0a0


	//   ....[79]....
        /*06cc*/ 	.word	0x0002b380


	//   ....[80]....
        /*06d0*/ 	.word	0x0002b7b0


	//   ....[81]....
        /*06d4*/ 	.word	0x0002b840


	//   ....[82]....
        /*06d8*/ 	.word	0x0002b8e0


	//   ....[83]....
        /*06dc*/ 	.word	0x0002b990


	//   ....[84]....
        /*06e0*/ 	.word	0x0002ba10


	//   ....[85]....
        /*06e4*/ 	.word	0x0002ba90


	//   ....[86]....
        /*06e8*/ 	.word	0x0002bb10


	//   ....[87]....
        /*06ec*/ 	.word	0x0002bb90


	//   ....[88]....
        /*06f0*/ 	.word	0x0002bc20


	//   ....[89]....
        /*06f4*/ 	.word	0x0002bcd0


	//   ....[90]....
        /*06f8*/ 	.word	0x0002bd50


	//   ....[91]....
        /*06fc*/ 	.word	0x0002bdd0


	//   ....[92]....
        /*0700*/ 	.word	0x0002be50


	//   ....[93]....
        /*0704*/ 	.word	0x0002bed0


	//   ....[94]....
        /*0708*/ 	.word	0x0002bf40


	//   ....[95]....
        /*070c*/ 	.word	0x0002bfe0


	//   ....[96]....
        /*0710*/ 	.word	0x0002c070


	//   ....[97]....
        /*0714*/ 	.word	0x0002c1a0


	//----- nvinfo : EIATTR_REG_RECONFIG
	.align		4
.L_271:
        /*0718*/ 	.byte	0x01, 0x54
	.zero		2


	//----- nvinfo : EIATTR_SYSCALL_OFFSETS
	.align		4
        /*071c*/ 	.byte	0x04, 0x46
        /*071e*/ 	.short	(.L_273 - .L_272)


	//   ....[0]....
.L_272:
        /*0720*/ 	.word	0x00001c50


	//   ....[1]....
        /*0724*/ 	.word	0x00001da0


	//   ....[2]....
        /*0728*/ 	.word	0x0000b7f0


	//   ....[3]....
        /*072c*/ 	.word	0x0000bc90


	//   ....[4]....
        /*0730*/ 	.word	0x00026340


	//   ....[5]....
        /*0734*/ 	.word	0x00026480


	//   ....[6]....
        /*0738*/ 	.word	0x00026580


	//----- nvinfo : EIATTR_MBARRIER_INSTR_OFFSETS
	.align		4
.L_273:
        /*073c*/ 	.byte	0x04, 0x39
        /*073e*/ 	.short	(.L_275 - .L_274)


	//   ....[0]....
.L_274:
        /*0740*/ 	.word	0x00000300
        /*0744*/ 	.word	0x000000ff
        /*0748*/ 	.word	0x00030800
        /*074c*/ 	.short	0x0100
        /*074e*/ 	.byte	0x08
	.zero		1


	//   ....[1]....
        /*0750*/ 	.word	0x00000310
        /*0754*/ 	.word	0x000000ff
        /*0758*/ 	.word	0x00030820
        /*075c*/ 	.short	0x0100
        /*075e*/ 	.byte	0x08
	.zero		1


	//   ....[2]....
        /*0760*/ 	.word	0x00000400
        /*0764*/ 	.word	0x000000ff
        /*0768*/ 	.word	0x00030830
        /*076c*/ 	.short	0x0100
        /*076e*/ 	.byte	0x08
	.zero		1


	//   ....[3]....
        /*0770*/ 	.word	0x00000410
        /*0774*/ 	.word	0x000000ff
        /*0778*/ 	.word	0x00030840
        /*077c*/ 	.short	0x0100
        /*077e*/ 	.byte	0x08
	.zero		1


	//   ....[4]....
        /*0780*/ 	.word	0x00000420
        /*0784*/ 	.word	0x000000ff
        /*0788*/ 	.word	0x00030838
        /*078c*/ 	.short	0x0100
        /*078e*/ 	.byte	0x08
	.zero		1


	//   ....[5]....
        /*0790*/ 	.word	0x00000430
        /*0794*/ 	.word	0x000000ff
        /*0798*/ 	.word	0x00030848
        /*079c*/ 	.short	0x0100
        /*079e*/ 	.byte	0x08
	.zero		1


	//   ....[6]....
        /*07a0*/ 	.word	0x00000560
        /*07a4*/ 	.word	0x000000ff
        /*07a8*/ 	.word	0x00030850
        /*07ac*/ 	.short	0x0100
        /*07ae*/ 	.byte	0x08
	.zero		1


	//   ....[7]....
        /*07b0*/ 	.word	0x00000570
        /*07b4*/ 	.word	0x000000ff
        /*07b8*/ 	.word	0x00030860
        /*07bc*/ 	.short	0x0100
        /*07be*/ 	.byte	0x08
	.zero		1


	//   ....[8]....
        /*07c0*/ 	.word	0x00000580
        /*07c4*/ 	.word	0x000000ff
        /*07c8*/ 	.word	0x00030858
        /*07cc*/ 	.short	0x0100
        /*07ce*/ 	.byte	0x08
	.zero		1


	//   ....[9]....
        /*07d0*/ 	.word	0x00000590
        /*07d4*/ 	.word	0x000000ff
        /*07d8*/ 	.word	0x00030868
        /*07dc*/ 	.short	0x0100
        /*07de*/ 	.byte	0x08
	.zero		1


	//   ....[10]....
        /*07e0*/ 	.word	0x00000680
        /*07e4*/ 	.word	0x000000ff
        /*07e8*/ 	.word	0x00030870
        /*07ec*/ 	.short	0x0100
        /*07ee*/ 	.byte	0x06
	.zero		1


	//   ....[11]....
        /*07f0*/ 	.word	0x00000690
        /*07f4*/ 	.word	0x000000ff
        /*07f8*/ 	.word	0x00030880
        /*07fc*/ 	.short	0x0100
        /*07fe*/ 	.byte	0x06
	.zero		1


	//   ....[12]....
        /*0800*/ 	.word	0x000006a0
        /*0804*/ 	.word	0x000000ff
        /*0808*/ 	.word	0x00030878
        /*080c*/ 	.short	0x0100
        /*080e*/ 	.byte	0x06
	.zero		1


	//   ....[13]....
        /*0810*/ 	.word	0x000006b0
        /*0814*/ 	.word	0x000000ff
        /*0818*/ 	.word	0x00030888
        /*081c*/ 	.short	0x0100
        /*081e*/ 	.byte	0x06
	.zero		1


	//   ....[14]....
        /*0820*/ 	.word	0x000007e0
        /*0824*/ 	.word	0x000000ff
        /*0828*/ 	.word	0x00030890
        /*082c*/ 	.short	0x0100
        /*082e*/ 	.byte	0x08
	.zero		1


	//   ....[15]....
        /*0830*/ 	.word	0x000007f0
        /*0834*/ 	.word	0x000000ff
        /*0838*/ 	.word	0x000308a0
        /*083c*/ 	.short	0x0100
        /*083e*/ 	.byte	0x08
	.zero		1


	//   ....[16]....
        /*0840*/ 	.word	0x00000800
        /*0844*/ 	.word	0x000000ff
        /*0848*/ 	.word	0x00030898
        /*084c*/ 	.short	0x0100
        /*084e*/ 	.byte	0x08
	.zero		1


	//   ....[17]....
        /*0850*/ 	.word	0x00000810
        /*0854*/ 	.word	0x000000ff
        /*0858*/ 	.word	0x000308a8
        /*085c*/ 	.short	0x0100
        /*085e*/ 	.byte	0x08
	.zero		1


	//   ....[18]....
        /*0860*/ 	.word	0x00000940
        /*0864*/ 	.word	0x000000ff
        /*0868*/ 	.word	0x000308b0
        /*086c*/ 	.short	0x0100
        /*086e*/ 	.byte	0x08
	.zero		1


	//   ....[19]....
        /*0870*/ 	.word	0x00000950
        /*0874*/ 	.word	0x000000ff
        /*0878*/ 	.word	0x000308c0
        /*087c*/ 	.short	0x0100
        /*087e*/ 	.byte	0x08
	.zero		1


	//   ....[20]....
        /*0880*/ 	.word	0x00000960
        /*0884*/ 	.word	0x000000ff
        /*0888*/ 	.word	0x000308b8
        /*088c*/ 	.short	0x0100
        /*088e*/ 	.byte	0x08
	.zero		1


	//   ....[21]....
        /*0890*/ 	.word	0x00000970
        /*0894*/ 	.word	0x000000ff
        /*0898*/ 	.word	0x000308c8
        /*089c*/ 	.short	0x0100
        /*089e*/ 	.byte	0x08
	.zero		1


	//   ....[22]....
        /*08a0*/ 	.word	0x00003ac0
        /*08a4*/ 	.word	0x00000059
        /*08a8*/ 	.word	0x00030890
        /*08ac*/ 	.short	0x010a
        /*08ae*/ 	.byte	0x3f
	.zero		1


	//   ....[23]....
        /*08b0*/ 	.word	0x00007290
        /*08b4*/ 	.word	0x00000059
        /*08b8*/ 	.word	0x00030890
        /*08bc*/ 	.short	0x010a
        /*08be*/ 	.byte	0x3f
	.zero		1


	//   ....[24]....
        /*08c0*/ 	.word	0x0000a570
        /*08c4*/ 	.word	0x00000059
        /*08c8*/ 	.word	0x00030890
        /*08cc*/ 	.short	0x010a
        /*08ce*/ 	.byte	0x3f
	.zero		1


	//   ....[25]....
        /*08d0*/ 	.word	0x0000a960
        /*08d4*/ 	.word	0x00000020
        /*08d8*/ 	.word	0x00000000
        /*08dc*/ 	.short	0x0101
        /*08de*/ 	.byte	0x3f
	.zero		1


	//   ....[26]....
        /*08e0*/ 	.word	0x0000a9a0
        /*08e4*/ 	.word	0x00000059
        /*08e8*/ 	.word	0x000308b0
        /*08ec*/ 	.short	0x010a
        /*08ee*/ 	.byte	0x3f
	.zero		1


	//   ....[27]....
        /*08f0*/ 	.word	0x0000aee0
        /*08f4*/ 	.word	0x00000059
        /*08f8*/ 	.word	0x00000000
        /*08fc*/ 	.short	0x0101
        /*08fe*/ 	.byte	0x3f
	.zero		1


	//   ....[28]....
        /*0900*/ 	.word	0x0000b870
        /*0904*/ 	.word	0x00000011
        /*0908*/ 	.word	0x00030800
        /*090c*/ 	.short	0x010a
        /*090e*/ 	.byte	0x3f
	.zero		1


	//   ....[29]....
        /*0910*/ 	.word	0x0000b8c0
        /*0914*/ 	.word	0x00000011
        /*0918*/ 	.word	0x00030800
        /*091c*/ 	.short	0x010a
        /*091e*/ 	.byte	0x3f
	.zero		1


	//   ....[30]....
        /*0920*/ 	.word	0x0000cd00
        /*0924*/ 	.word	0x00000011
        /*0928*/ 	.word	0x00030800
        /*092c*/ 	.short	0x010a
        /*092e*/ 	.byte	0x3f
	.zero		1


	//   ....[31]....
        /*0930*/ 	.word	0x00010270
        /*0934*/ 	.word	0x00000011
        /*0938*/ 	.word	0x00030800
        /*093c*/ 	.short	0x010a
        /*093e*/ 	.byte	0x3f
	.zero		1


	//   ....[32]....
        /*0940*/ 	.word	0x00012e00
        /*0944*/ 	.word	0x00000002
        /*0948*/ 	.word	0x00030830
        /*094c*/ 	.short	0x010a
        /*094e*/ 	.byte	0x3f
	.zero		1


	//   ....[33]....
        /*0950*/ 	.word	0x00012e70
        /*0954*/ 	.word	0x00000002
        /*0958*/ 	.word	0x00030830
        /*095c*/ 	.short	0x010a
        /*095e*/ 	.byte	0x3f
	.zero		1


	//   ....[34]....
        /*0960*/ 	.word	0x00013830
        /*0964*/ 	.word	0x00000002
        /*0968*/ 	.word	0x00000000
        /*096c*/ 	.short	0x0101
        /*096e*/ 	.byte	0x3f
	.zero		1


	//   ....[35]....
        /*0970*/ 	.word	0x00016380
        /*0974*/ 	.word	0x00000007
        /*0978*/ 	.word	0x00030830
        /*097c*/ 	.short	0x010a
        /*097e*/ 	.byte	0x3f
	.zero		1


	//   ....[36]....
        /*0980*/ 	.word	0x000163f0
        /*0984*/ 	.word	0x00000007
        /*0988*/ 	.word	0x00030830
        /*098c*/ 	.short	0x010a
        /*098e*/ 	.byte	0x3f
	.zero		1


	//   ....[37]....
        /*0990*/ 	.word	0x000171d0
        /*0994*/ 	.word	0x0000000e
        /*0998*/ 	.word	0x00030850
        /*099c*/ 	.short	0x010a
        /*099e*/ 	.byte	0x3f
	.zero		1


	//   ....[38]....
        /*09a0*/ 	.word	0x00017270
        /*09a4*/ 	.word	0x0000000e
        /*09a8*/ 	.word	0x00030850
        /*09ac*/ 	.short	0x010a
        /*09ae*/ 	.byte	0x3f
	.zero		1


	//   ....[39]....
        /*09b0*/ 	.word	0x00017bb0
        /*09b4*/ 	.word	0x00000007
        /*09b8*/ 	.word	0x00000000
        /*09bc*/ 	.short	0x0101
        /*09be*/ 	.byte	0x3f
	.zero		1


	//   ....[40]....
        /*09c0*/ 	.word	0x00019800
        /*09c4*/ 	.word	0x00000080
        /*09c8*/ 	.word	0x00000000
        /*09cc*/ 	.short	0x0101
        /*09ce*/ 	.byte	0x3f
	.zero		1


	//   ....[41]....
        /*09d0*/ 	.word	0x0001a090
        /*09d4*/ 	.word	0x00000003
        /*09d8*/ 	.word	0x00030830
        /*09dc*/ 	.short	0x010a
        /*09de*/ 	.byte	0x3f
	.zero		1


	//   ....[42]....
        /*09e0*/ 	.word	0x0001a100
        /*09e4*/ 	.word	0x00000003
        /*09e8*/ 	.word	0x00030830
        /*09ec*/ 	.short	0x010a
        /*09ee*/ 	.byte	0x3f
	.zero		1


	//   ....[43]....
        /*09f0*/ 	.word	0x0001aee0
        /*09f4*/ 	.word	0x00000014
        /*09f8*/ 	.word	0x00030850
        /*09fc*/ 	.short	0x010a
        /*09fe*/ 	.byte	0x3f
	.zero		1


	//   ....[44]....
        /*0a00*/ 	.word	0x0001af30
        /*0a04*/ 	.word	0x00000014
        /*0a08*/ 	.word	0x00030850
        /*0a0c*/ 	.short	0x010a
        /*0a0e*/ 	.byte	0x3f
	.zero		1


	//   ....[45]....
        /*0a10*/ 	.word	0x0001c270
        /*0a14*/ 	.word	0x0000000d
        /*0a18*/ 	.word	0x00000000
        /*0a1c*/ 	.short	0x0101
        /*0a1e*/ 	.byte	0x3f
	.zero		1


	//   ....[46]....
        /*0a20*/ 	.word	0x0001c3d0
        /*0a24*/ 	.word	0x00000079
        /*0a28*/ 	.word	0x00000000
        /*0a2c*/ 	.short	0x0101
        /*0a2e*/ 	.byte	0x3f
	.zero		1


	//   ....[47]....
        /*0a30*/ 	.word	0x0001c900
        /*0a34*/ 	.word	0x00000003
        /*0a38*/ 	.word	0x00030830
        /*0a3c*/ 	.short	0x010a
        /*0a3e*/ 	.byte	0x3f
	.zero		1


	//   ....[48]....
        /*0a40*/ 	.word	0x0001c970
        /*0a44*/ 	.word	0x00000003
        /*0a48*/ 	.word	0x00030830
        /*0a4c*/ 	.short	0x010a
        /*0a4e*/ 	.byte	0x3f
	.zero		1


	//   ....[49]....
        /*0a50*/ 	.word	0x0001d730
        /*0a54*/ 	.word	0x0000000e
        /*0a58*/ 	.word	0x00030850
        /*0a5c*/ 	.short	0x010a
        /*0a5e*/ 	.byte	0x3f
	.zero		1


	//   ....[50]....
        /*0a60*/ 	.word	0x0001d7d0
        /*0a64*/ 	.word	0x0000000e
        /*0a68*/ 	.word	0x00030850
        /*0a6c*/ 	.short	0x010a
        /*0a6e*/ 	.byte	0x3f
	.zero		1


	//   ....[51]....
        /*0a70*/ 	.word	0x0001e190
        /*0a74*/ 	.word	0x0000000c
        /*0a78*/ 	.word	0x00000000
        /*0a7c*/ 	.short	0x0101
        /*0a7e*/ 	.byte	0x3f
	.zero		1


	//   ....[52]....
        /*0a80*/ 	.word	0x0001fb90
        /*0a84*/ 	.word	0x00000086
        /*0a88*/ 	.word	0x00000000
        /*0a8c*/ 	.short	0x0101
        /*0a8e*/ 	.byte	0x3f
	.zero		1


	//   ....[53]....
        /*0a90*/ 	.word	0x000208f0
        /*0a94*/ 	.word	0x0000000d
        /*0a98*/ 	.word	0x00030850
        /*0a9c*/ 	.short	0x010a
        /*0a9e*/ 	.byte	0x3f
	.zero		1


	//   ....[54]....
        /*0aa0*/ 	.word	0x00020990
        /*0aa4*/ 	.word	0x0000000d
        /*0aa8*/ 	.word	0x00030850
        /*0aac*/ 	.short	0x010a
        /*0aae*/ 	.byte	0x3f
	.zero		1


	//   ....[55]....
        /*0ab0*/ 	.word	0x00020e60
        /*0ab4*/ 	.word	0x0000000b
        /*0ab8*/ 	.word	0x00000000
        /*0abc*/ 	.short	0x0101
        /*0abe*/ 	.byte	0x3f
	.zero		1


	//   ....[56]....
        /*0ac0*/ 	.word	0x00022720
        /*0ac4*/ 	.word	0x00000000
        /*0ac8*/ 	.word	0x00000000
        /*0acc*/ 	.short	0x0101
        /*0ace*/ 	.byte	0x3f
	.zero		1


	//   ....[57]....
        /*0ad0*/ 	.word	0x000251a0
        /*0ad4*/ 	.word	0x0000000c
        /*0ad8*/ 	.word	0x00030820
        /*0adc*/ 	.short	0x010a
        /*0ade*/ 	.byte	0x3f
	.zero		1


	//   ....[58]....
        /*0ae0*/ 	.word	0x00025220
        /*0ae4*/ 	.word	0x00000009
        /*0ae8*/ 	.word	0x000308a0
        /*0aec*/ 	.short	0x010a
        /*0aee*/ 	.byte	0x3f
	.zero		1


	//   ....[59]....
        /*0af0*/ 	.word	0x00025490
        /*0af4*/ 	.word	0x00000009
        /*0af8*/ 	.word	0x000308c0
        /*0afc*/ 	.short	0x010a
        /*0afe*/ 	.byte	0x3f
	.zero		1


	//   ....[60]....
        /*0b00*/ 	.word	0x000257d0
        /*0b04*/ 	.word	0x00000008
        /*0b08*/ 	.word	0x000308a0
        /*0b0c*/ 	.short	0x010a
        /*0b0e*/ 	.byte	0x3f
	.zero		1


	//   ....[61]....
        /*0b10*/ 	.word	0x00025a30
        /*0b14*/ 	.word	0x00000008
        /*0b18*/ 	.word	0x000308c0
        /*0b1c*/ 	.short	0x010a
        /*0b1e*/ 	.byte	0x3f
	.zero		1


	//   ....[62]....
        /*0b20*/ 	.word	0x00026cc0
        /*0b24*/ 	.word	0x00000007
        /*0b28*/ 	.word	0x00030840
        /*0b2c*/ 	.short	0x010a
        /*0b2e*/ 	.byte	0x3f
	.zero		1


	//   ....[63]....
        /*0b30*/ 	.word	0x00027260
        /*0b34*/ 	.word	0x0000000a
        /*0b38*/ 	.word	0x00030820
        /*0b3c*/ 	.short	0x010a
        /*0b3e*/ 	.byte	0x3f
	.zero		1


	//   ....[64]....
        /*0b40*/ 	.word	0x00027590
        /*0b44*/ 	.word	0x00000003
        /*0b48*/ 	.word	0x00030840
        /*0b4c*/ 	.short	0x010a
        /*0b4e*/ 	.byte	0x3f
	.zero		1


	//   ....[65]....
        /*0b50*/ 	.word	0x00027860
        /*0b54*/ 	.word	0x00000008
        /*0b58*/ 	.word	0x00000060
        /*0b5c*/ 	.short	0x010a
        /*0b5e*/ 	.byte	0x3f
	.zero		1


	//   ....[66]....
        /*0b60*/ 	.word	0x00027e50
        /*0b64*/ 	.word	0x00000002
        /*0b68*/ 	.word	0x00030840
        /*0b6c*/ 	.short	0x010a
        /*0b6e*/ 	.byte	0x3f
	.zero		1


	//   ....[67]....
        /*0b70*/ 	.word	0x00028120
        /*0b74*/ 	.word	0x00000002
        /*0b78*/ 	.word	0x00000060
        /*0b7c*/ 	.short	0x010a
        /*0b7e*/ 	.byte	0x3f
	.zero		1


	//   ....[68]....
        /*0b80*/ 	.word	0x00028620
        /*0b84*/ 	.word	0x00000002
        /*0b88*/ 	.word	0x00030840
        /*0b8c*/ 	.short	0x010a
        /*0b8e*/ 	.byte	0x3f
	.zero		1


	//   ....[69]....
        /*0b90*/ 	.word	0x00028910
        /*0b94*/ 	.word	0x00000002
        /*0b98*/ 	.word	0x00000060
        /*0b9c*/ 	.short	0x010a
        /*0b9e*/ 	.byte	0x3f
	.zero		1


	//   ....[70]....
        /*0ba0*/ 	.word	0x00028dc0
        /*0ba4*/ 	.word	0x00000003
        /*0ba8*/ 	.word	0x00030860
        /*0bac*/ 	.short	0x010a
        /*0bae*/ 	.byte	0x3f
	.zero		1


	//   ....[71]....
        /*0bb0*/ 	.word	0x00029ec0
        /*0bb4*/ 	.word	0x00000000
        /*0bb8*/ 	.word	0x00030820
        /*0bbc*/ 	.short	0x010a
        /*0bbe*/ 	.byte	0x3f
	.zero		1


	//   ....[72]....
        /*0bc0*/ 	.word	0x0002a050
        /*0bc4*/ 	.word	0x00000007
        /*0bc8*/ 	.word	0x00000000
        /*0bcc*/ 	.short	0x010a
        /*0bce*/ 	.byte	0x3f
	.zero		1


	//   ....[73]....
        /*0bd0*/ 	.word	0x0002a0c0
        /*0bd4*/ 	.word	0x00000003
        /*0bd8*/ 	.word	0x00000000
        /*0bdc*/ 	.short	0x010a
        /*0bde*/ 	.byte	0x3f
	.zero		1


	//   ....[74]....
        /*0be0*/ 	.word	0x0002a120
        /*0be4*/ 	.word	0x00000005
        /*0be8*/ 	.word	0x00000000
        /*0bec*/ 	.short	0x010a
        /*0bee*/ 	.byte	0x3f
	.zero		1


	//   ....[75]....
        /*0bf0*/ 	.word	0x0002a150
        /*0bf4*/ 	.word	0x00000003
        /*0bf8*/ 	.word	0x00000000
        /*0bfc*/ 	.short	0x010a
        /*0bfe*/ 	.byte	0x3f
	.zero		1


	//   ....[76]....
        /*0c00*/ 	.word	0x0002a1b0
        /*0c04*/ 	.word	0x00000059
        /*0c08*/ 	.word	0x00030890
        /*0c0c*/ 	.short	0x010a
        /*0c0e*/ 	.byte	0x3f
	.zero		1


	//   ....[77]....
        /*0c10*/ 	.word	0x0002a200
        /*0c14*/ 	.word	0x00000059
        /*0c18*/ 	.word	0x00030890
        /*0c1c*/ 	.short	0x010a
        /*0c1e*/ 	.byte	0x3f
	.zero		1


	//   ....[78]....
        /*0c20*/ 	.word	0x0002a250
        /*0c24*/ 	.word	0x00000059
        /*0c28*/ 	.word	0x00030890
        /*0c2c*/ 	.short	0x010a
        /*0c2e*/ 	.byte	0x3f
	.zero		1


	//   ....[79]....
        /*0c30*/ 	.word	0x0002a2a0
        /*0c34*/ 	.word	0x00000059
        /*0c38*/ 	.word	0x000308b0
        /*0c3c*/ 	.short	0x010a
        /*0c3e*/ 	.byte	0x3f
	.zero		1


	//   ....[80]....
        /*0c40*/ 	.word	0x0002a7f0
        /*0c44*/ 	.word	0x00000011
        /*0c48*/ 	.word	0x00030800
        /*0c4c*/ 	.short	0x010a
        /*0c4e*/ 	.byte	0x3f
	.zero		1


	//   ....[81]....
        /*0c50*/ 	.word	0x0002ad40
        /*0c54*/ 	.word	0x00000011
        /*0c58*/ 	.word	0x00030800
        /*0c5c*/ 	.short	0x010a
        /*0c5e*/ 	.byte	0x3f
	.zero		1


	//   ....[82]....
        /*0c60*/ 	.word	0x0002ad90
        /*0c64*/ 	.word	0x00000002
        /*0c68*/ 	.word	0x00030830
        /*0c6c*/ 	.short	0x010a
        /*0c6e*/ 	.byte	0x3f
	.zero		1


	//   ....[83]....
        /*0c70*/ 	.word	0x0002ade0
        /*0c74*/ 	.word	0x00000007
        /*0c78*/ 	.word	0x00030830
        /*0c7c*/ 	.short	0x010a
        /*0c7e*/ 	.byte	0x3f
	.zero		1


	//   ....[84]....
        /*0c80*/ 	.word	0x0002ae30
        /*0c84*/ 	.word	0x0000000e
        /*0c88*/ 	.word	0x00030850
        /*0c8c*/ 	.short	0x010a
        /*0c8e*/ 	.byte	0x3f
	.zero		1


	//   ....[85]....
        /*0c90*/ 	.word	0x0002ae80
        /*0c94*/ 	.word	0x00000003
        /*0c98*/ 	.word	0x00030830
        /*0c9c*/ 	.short	0x010a
        /*0c9e*/ 	.byte	0x3f
	.zero		1


	//   ....[86]....
        /*0ca0*/ 	.word	0x0002aed0
        /*0ca4*/ 	.word	0x00000014
        /*0ca8*/ 	.word	0x00030850
        /*0cac*/ 	.short	0x010a
        /*0cae*/ 	.byte	0x3f
	.zero		1


	//   ....[87]....
        /*0cb0*/ 	.word	0x0002af20
        /*0cb4*/ 	.word	0x00000003
        /*0cb8*/ 	.word	0x00030830
        /*0cbc*/ 	.short	0x010a
        /*0cbe*/ 	.byte	0x3f
	.zero		1


	//   ....[88]....
        /*0cc0*/ 	.word	0x0002af70
        /*0cc4*/ 	.word	0x0000000e
        /*0cc8*/ 	.word	0x00030850
        /*0ccc*/ 	.short	0x010a
        /*0cce*/ 	.byte	0x3f
	.zero		1


	//   ....[89]....
        /*0cd0*/ 	.word	0x0002afc0
        /*0cd4*/ 	.word	0x0000000d
        /*0cd8*/ 	.word	0x00030850
        /*0cdc*/ 	.short	0x010a
        /*0cde*/ 	.byte	0x3f
	.zero		1


	//   ....[90]....
        /*0ce0*/ 	.word	0x0002b160
        /*0ce4*/ 	.word	0x0000000c
        /*0ce8*/ 	.word	0x00030820
        /*0cec*/ 	.short	0x010a
        /*0cee*/ 	.byte	0x3f
	.zero		1


	//   ....[91]....
        /*0cf0*/ 	.word	0x0002b1b0
        /*0cf4*/ 	.word	0x00000009
        /*0cf8*/ 	.word	0x000308a0
        /*0cfc*/ 	.short	0x010a
        /*0cfe*/ 	.byte	0x3f
	.zero		1


	//   ....[92]....
        /*0d00*/ 	.word	0x0002b200
        /*0d04*/ 	.word	0x00000009
        /*0d08*/ 	.word	0x000308c0
        /*0d0c*/ 	.short	0x010a
        /*0d0e*/ 	.byte	0x3f
	.zero		1


	//   ....[93]....
        /*0d10*/ 	.word	0x0002b250
        /*0d14*/ 	.word	0x00000008
        /*0d18*/ 	.word	0x000308a0
        /*0d1c*/ 	.short	0x010a
        /*0d1e*/ 	.byte	0x3f
	.zero		1


	//   ....[94]....
        /*0d20*/ 	.word	0x0002b2a0
        /*0d24*/ 	.word	0x00000008
        /*0d28*/ 	.word	0x000308c0
        /*0d2c*/ 	.short	0x010a
        /*0d2e*/ 	.byte	0x3f
	.zero		1


	//   ....[95]....
        /*0d30*/ 	.word	0x0002b440
        /*0d34*/ 	.word	0x00000007
        /*0d38*/ 	.word	0x00030840
        /*0d3c*/ 	.short	0x010a
        /*0d3e*/ 	.byte	0x3f
	.zero		1


	//   ....[96]....
        /*0d40*/ 	.word	0x0002b4c0
        /*0d44*/ 	.word	0x00000003
        /*0d48*/ 	.word	0x00030820
        /*0d4c*/ 	.short	0x010a
        /*0d4e*/ 	.byte	0x3f
	.zero		1


	//   ....[97]....
        /*0d50*/ 	.word	0x0002b510
        /*0d54*/ 	.word	0x00000003
        /*0d58*/ 	.word	0x00030840
        /*0d5c*/ 	.short	0x010a
        /*0d5e*/ 	.byte	0x3f
	.zero		1


	//   ....[98]....
        /*0d60*/ 	.word	0x0002b560
        /*0d64*/ 	.word	0x00000008
        /*0d68*/ 	.word	0x00000060
        /*0d6c*/ 	.short	0x010a
        /*0d6e*/ 	.byte	0x3f
	.zero		1


	//   ....[99]....
        /*0d70*/ 	.word	0x0002b5b0
        /*0d74*/ 	.word	0x00000002
        /*0d78*/ 	.word	0x00030840
        /*0d7c*/ 	.short	0x010a
        /*0d7e*/ 	.byte	0x3f
	.zero		1


	//   ....[100]....
        /*0d80*/ 	.word	0x0002b600
        /*0d84*/ 	.word	0x00000002
        /*0d88*/ 	.word	0x00000060
        /*0d8c*/ 	.short	0x010a
        /*0d8e*/ 	.byte	0x3f
	.zero		1


	//   ....[101]....
        /*0d90*/ 	.word	0x0002b650
        /*0d94*/ 	.word	0x00000002
        /*0d98*/ 	.word	0x00030840
        /*0d9c*/ 	.short	0x010a
        /*0d9e*/ 	.byte	0x3f
	.zero		1


	//   ....[102]....
        /*0da0*/ 	.word	0x0002b6a0
        /*0da4*/ 	.word	0x00000002
        /*0da8*/ 	.word	0x00000060
        /*0dac*/ 	.short	0x010a
        /*0dae*/ 	.byte	0x3f
	.zero		1


	//   ....[103]....
        /*0db0*/ 	.word	0x0002b6f0
        /*0db4*/ 	.word	0x00000003
        /*0db8*/ 	.word	0x00030860
        /*0dbc*/ 	.short	0x010a
        /*0dbe*/ 	.byte	0x3f
	.zero		1


	//   ....[104]....
        /*0dc0*/ 	.word	0x0002c0c0
        /*0dc4*/ 	.word	0x00000000
        /*0dc8*/ 	.word	0x00030820
        /*0dcc*/ 	.short	0x010a
        /*0dce*/ 	.byte	0x3f
	.zero		1


	//   ....[105]....
        /*0dd0*/ 	.word	0x0002c260
        /*0dd4*/ 	.word	0x00000007
        /*0dd8*/ 	.word	0x00000000
        /*0ddc*/ 	.short	0x010a
        /*0dde*/ 	.byte	0x3f
	.zero		1


	//   ....[106]....
        /*0de0*/ 	.word	0x0002c2b0
        /*0de4*/ 	.word	0x00000003
        /*0de8*/ 	.word	0x00000000
        /*0dec*/ 	.short	0x010a
        /*0dee*/ 	.byte	0x3f
	.zero		1


	//   ....[107]....
        /*0df0*/ 	.word	0x0002c300
        /*0df4*/ 	.word	0x00000005
        /*0df8*/ 	.word	0x00000000
        /*0dfc*/ 	.short	0x010a
        /*0dfe*/ 	.byte	0x3f
	.zero		1


	//----- nvinfo : EIATTR_NUM_MBARRIERS
	.align		4
.L_275:
        /*0e00*/ 	.byte	0x03, 0x38
        /*0e02*/ 	.short	0x0016


	//----- nvinfo : EIATTR_EXIT_INSTR_OFFSETS
	.align		4
        /*0e04*/ 	.byte	0x04, 0x1c
        /*0e06*/ 	.short	(.L_277 - .L_276)


	//   ....[0]....
.L_276:
        /*0e08*/ 	.word	0x0002a1a0


	//----- nvinfo : EIATTR_MAX_THREADS
	.align		4
.L_277:
        /*0e0c*/ 	.byte	0x04, 0x05
        /*0e0e*/ 	.short	(.L_279 - .L_278)
.L_278:
        /*0e10*/ 	.word	0x00000180
        /*0e14*/ 	.word	0x00000001
        /*0e18*/ 	.word	0x00000001


	//----- nvinfo : EIATTR_CRS_STACK_SIZE
	.align		4
.L_279:
        /*0e1c*/ 	.byte	0x04, 0x1e
        /*0e1e*/ 	.short	(.L_281 - .L_280)
.L_280:
        /*0e20*/ 	.word	0x00000000


	//----- nvinfo : EIATTR_CBANK_PARAM_SIZE
	.align		4
.L_281:
        /*0e24*/ 	.byte	0x03, 0x19
        /*0e26*/ 	.short	0x0a70


	//----- nvinfo : EIATTR_PARAM_CBANK
	.align		4
        /*0e28*/ 	.byte	0x04, 0x0a
        /*0e2a*/ 	.short	(.L_283 - .L_282)
	.align		4
.L_282:
        /*0e2c*/ 	.word	index@(.nv.constant0._ZN7cutlass13device_kernelIN5flash11enable_sm90INS1_16FlashAttnFwdSm90INS1_25CollectiveMainloopFwdSm90ILi2EN4cute5tupleIJNS5_1CILi1EEES8_S8_EEENS6_IJNS7_ILi128EEENS7_ILi96EEENS7_ILi192EEEEEELi192ENS_10bfloat16_tEfNS_4arch4Sm90ELb0ELb1ELb1ELb1ELb0ELb1ELb0ELb1ELb1ELb0ELb0ELb0EEENS1_21CollectiveEpilogueFwdINS6_IJSA_SC_SB_EEES9_SE_SG_Li256ELb1ELb0ELb0ELb0EEENS1_36VarlenDynamicPersistentTileSchedulerILi128ELi96ELi256ELi32ELb0ELb0ELb1ELb1ELb0ELb1EEEEEEEEEvNT_6ParamsE)
        /*0e30*/ 	.short	0x0210
        /*0e32*/ 	.short	0x0a70


	//----- nvinfo : EIATTR_SW_WAR
	.align		4
.L_283:
        /*0e34*/ 	.byte	0x04, 0x36
        /*0e36*/ 	.short	(.L_285 - .L_284)
.L_284:
        /*0e38*/ 	.word	0x00000008
.L_285:


//--------------------- .nv.info._ZN7cutlass13device_kernelIN5flash11enable_sm90INS1_16FlashAttnFwdSm90INS1_25CollectiveMainloopFwdSm90ILi2EN4cute5tupleIJNS5_1CILi1EEES8_S8_EEENS6_IJNS7_ILi128EEENS7_ILi112EEENS7_ILi192EEEEEELi192ENS_10bfloat16_tEfNS_4arch4Sm90ELb1ELb0ELb1ELb0ELb0ELb0ELb0ELb1ELb1ELb0ELb0ELb0EEENS1_21CollectiveEpilogueFwdINS6_IJSA_SC_SB_EEES9_SE_SG_Li256ELb0ELb0ELb0ELb0EEENS1_30DynamicPersistentTileSchedulerILi256ELi32ELb0ELb0ELb1EEEEEEEEEvNT_6ParamsE --------------------------
	.section	.nv.info._ZN7cutlass13device_kernelIN5flash11enable_sm90INS1_16FlashAttnFwdSm90INS1_25CollectiveMainloopFwdSm90ILi2EN4cute5tupleIJNS5_1CILi1EEES8_S8_EEENS6_IJNS7_ILi128EEENS7_ILi112EEENS7_ILi192EEEEEELi192ENS_10bfloat16_tEfNS_4arch4Sm90ELb1ELb0ELb1ELb0ELb0ELb0ELb0ELb1ELb1ELb0ELb0ELb0EEENS1_21CollectiveEpilogueFwdINS6_IJSA_SC_SB_EEES9_SE_SG_Li256ELb0ELb0ELb0ELb0EEENS1_30DynamicPersistentTileSchedulerILi256ELi32ELb0ELb0ELb1EEEEEEEEEvNT_6ParamsE,"",@"SHT_CUDA_INFO"
	.sectionflags	@""
	.align	4


	//----- nvinfo : EIATTR_CUDA_API_VERSION
	.align		4
        /*0000*/ 	.byte	0x04, 0x37
        /*0002*/ 	.short	(.L_287 - .L_286)
.L_286:
        /*0004*/ 	.word	0x00000082


	//----- nvinfo : EIATTR_KPARAM_INFO
	.align		4
.L_287:
        /*0008*/ 	.byte	0x04, 0x17
        /*000a*/ 	.short	(.L_289 - .L_288)
.L_288:
        /*000c*/ 	.word	0x00000000
        /*0010*/ 	.short	0x0000
        /*0012*/ 	.short	0x0070
        /*0014*/ 	.byte	0x00, 0xf0, 0x01, 0x2e


	//----- nvinfo : EIATTR_SPARSE_MMA_MASK
	.align		4
.L_289:
        /*0018*/ 	.byte	0x03, 0x50
        /*001a*/ 	.short	0x0000


	//----- nvinfo : EIATTR_MAXREG_COUNT
	.align		4
        /*001c*/ 	.byte	0x03, 0x1b
        /*001e*/ 	.short	0x00a8


	//----- nvinfo : EIATTR_NUM_BARRIERS
	.align		4
        /*0020*/ 	.byte	0x02, 0x4c
        /*0022*/ 	.byte	0x09
	.zero		1


	//----- nvinfo : EIATTR_EXTERNS
	.align		4
        /*0024*/ 	.byte	0x04, 0x0f
        /*0026*/ 	.short	(.L_291 - .L_290)


	//   ....[0]....
	.align		4
.L_290:
        /*0028*/ 	.word	index@(__assertfail)


	//----- nvinfo : EIATTR_ANNOTATIONS
	.align		4
.L_291:
        /*002c*/ 	.byte	0x04, 0x55
        /*002e*/ 	.short	(.L_293 - .L_292)


	//   ....[0]....
.L_292:
        /*0030*/ 	.word	0x00000001
        /*0034*/ 	.byte	0x40, 0x09, 0x00, 0x00, 0x01, 0x00, 0x00, 0x00, 0x10, 0x0a, 0x00, 0x00, 0x01, 0x00, 0x00, 0x00
        /*0044*/ 	.byte	0x50, 0x20, 0x01, 0x00, 0x01, 0x00, 0x00, 0x00, 0x00, 0x21, 0x01, 0x00, 0x01, 0x00, 0x00, 0x00
        /*0054*/ 	.byte	0x10, 0x21, 0x01, 0x00, 0x01, 0x00, 0x00, 0x00, 0x20, 0x21, 0x01, 0x00, 0x01, 0x00, 0x00, 0x00
        /*0064*/ 	.byte	0xf0, 0x30, 0x01, 0x00, 0x01, 0x00, 0x00, 0x00, 0x40, 0x33, 0x01, 0x00, 0x01, 0x00, 0x00, 0x00
        /*0074*/ 	.byte	0x90, 0x4a, 0x01, 0x00, 0x01, 0x00, 0x00, 0x00, 0x80, 0x4d, 0x01, 0x00, 0x01, 0x00, 0x00, 0x00
        /*0084*/ 	.byte	0x70, 0x4e, 0x01, 0x00, 0x01, 0x00, 0x00, 0x00, 0x10, 0x4f, 0x01, 0x00, 0x01, 0x00, 0x00, 0x00
        /*0094*/ 	.byte	0x50, 0x50, 0x01, 0x00


	//----- nvinfo : EIATTR_MERCURY_ISA_VERSION
	.align		4
.L_293:
        /*0098*/ 	.byte	0x03, 0x5f
        /*009a*/ 	.short	0x0101


	//----- nvinfo : EIATTR_INT_WARP_WIDE_INSTR_OFFSETS
	.align		4
        /*009c*/ 	.byte	0x04, 0x31
        /*009e*/ 	.short	(.L_295 - .L_294)


	//   ....[0]....
.L_294:
        /*00a0*/ 	.word	0x00000180


	//   ....[1]....
        /*00a4*/ 	.word	0x000001b0


	//   ....[2]....
        /*00a8*/ 	.word	0x00000240


	//   ....[3]....
        /*00ac*/ 	.word	0x000125c0


	//   ....[4]....
        /*00b0*/ 	.word	0x00012660


	//   ....[5]....
        /*00b4*/ 	.word	0x00012bd0


	//   ....[6]....
        /*00b8*/ 	.word	0x000149d0


	//   ....[7]....
        /*00bc*/ 	.word	0x00014a70


	//----- nvinfo : EIATTR_COOP_GROUP_MASK_REGIDS
	.align		4
.L_295:
        /*00c0*/ 	.byte	0x04, 0x29
        /*00c2*/ 	.short	(.L_297 - .L_296)


	//   ....[0]....
.L_296:
        /*00c4*/ 	.word	0xffffffff


	//   ....[1]....
        /*00c8*/ 	.word	0xffffffff


	//   ....[2]....
        /*00cc*/ 	.word	0xffffffff


	//   ....[3]....
        /*00d0*/ 	.word	0xffffffff


	//   ....[4]....
        /*00d4*/ 	.word	0xffffffff


	//   ....[5]....
        /*00d8*/ 	.word	0xffffffff


	//   ....[6]....
        /*00dc*/ 	.word	0xffffffff


	//   ....[7]....
        /*00e0*/ 	.word	0xffffffff


	//   ....[8]....
        /*00e4*/ 	.word	0xffffffff


	//   ....[9]....
        /*00e8*/ 	.word	0xffffffff


	//   ....[10]....
        /*00ec*/ 	.word	0xffffffff


	//   ....[11]....
        /*00f0*/ 	.word	0xffffffff


	//   ....[12]....
        /*00f4*/ 	.word	0xffffffff


	//   ....[13]....
        /*00f8*/ 	.word	0xffffffff


	//   ....[14]....
        /*00fc*/ 	.word	0xffffffff


	//   ....[15]....
        /*0100*/ 	.word	0xffffffff


	//   ....[16]....
        /*0104*/ 	.word	0xffffffff


	//   ....[17]....
        /*0108*/ 	.word	0xffffffff


	//   ....[18]....
        /*010c*/ 	.word	0xffffffff


	//   ....[19]....
        /*0110*/ 	.word	0xffffffff


	//   ....[20]....
        /*0114*/ 	.word	0xffffffff


	//   ....[21]....
        /*0118*/ 	.word	0xffffffff


	//   ....[22]....
        /*011c*/ 	.word	0xffffffff


	//   ....[23]....
        /*0120*/ 	.word	0xffffffff


	//   ....[24]....
        /*0124*/ 	.word	0xffffffff


	//   ....[25]....
        /*0128*/ 	.word	0xffffffff


	//   ....[26]....
        /*012c*/ 	.word	0xffffffff


	//   ....[27]....
        /*0130*/ 	.word	0xffffffff


	//   ....[28]....
        /*0134*/ 	.word	0x0500000f


	//   ....[29]....
        /*0138*/ 	.word	0x0500000f


	//----- nvinfo : EIATTR_COOP_GROUP_INSTR_OFFSETS
	.align		4
.L_297:
        /*013c*/ 	.byte	0x04, 0x28
        /*013e*/ 	.short	(.L_299 - .L_298)


	//   ....[0]....
.L_298:
        /*0140*/ 	.word	0x00000060


	//   ....[1]....
        /*0144*/ 	.word	0x00000190


	//   ....[2]....
        /*0148*/ 	.word	0x00000250


	//   ....[3]....
        /*014c*/ 	.word	0x000003c0


	//   ....[4]....
        /*0150*/ 	.word	0x00000520


	//   ....[5]....
        /*0154*/ 	.word	0x00000640


	//   ....[6]....
        /*0158*/ 	.word	0x000007a0


	//   ....[7]....
        /*015c*/ 	.word	0x00001530


	//   ....[8]....
        /*0160*/ 	.word	0x00004ca0


	//   ....[9]....
        /*0164*/ 	.word	0x00004d90


	//   ....[10]....
        /*0168*/ 	.word	0x000055d0


	//   ....[11]....
        /*016c*/ 	.word	0x00005650


	//   ....[12]....
        /*0170*/ 	.word	0x00009ec0


	//   ....[13]....
        /*0174*/ 	.word	0x0000a000


	//   ....[14]....
        /*0178*/ 	.word	0x0000a740


	//   ....[15]....
        /*017c*/ 	.word	0x0000a7b0


	//   ....[16]....
        /*0180*/ 	.word	0x0000e890


	//   ....[17]....
        /*0184*/ 	.word	0x0000e8e0


	//   ....[18]....
        /*0188*/ 	.word	0x0000e9c0


	//   ....[19]....
        /*018c*/ 	.word	0x0000ec80


	//   ....[20]....
        /*0190*/ 	.word	0x0000fe80


	//   ....[21]....
        /*0194*/ 	.word	0x0000fec0


	//   ....[22]....
        /*0198*/ 	.word	0x0000ffb0


	//   ....[23]....
        /*019c*/ 	.word	0x0000ffc0


	//   ....[24]....
        /*01a0*/ 	.word	0x00011400


	//   ....[25]....
        /*01a4*/ 	.word	0x00012010


	//   ....[26]....
        /*01a8*/ 	.word	0x00014e10


	//   ....[27]....
        /*01ac*/ 	.word	0x00014ff0


	//   ....[28]....
        /*01b0*/ 	.word	0x00015560


	//   ....[29]....
        /*01b4*/ 	.word	0x00015930


	//----- nvinfo : EIATTR_REG_RECONFIG
	.align		4
.L_299:
        /*01b8*/ 	.byte	0x01, 0x54
	.zero		2


	//----- nvinfo : EIATTR_SYSCALL_OFFSETS
	.align		4
        /*01bc*/ 	.byte	0x04, 0x46
        /*01be*/ 	.short	(.L_301 - .L_300)


	//   ....[0]....
.L_300:
        /*01c0*/ 	.word	0x000016e0


	//   ....[1]....
        /*01c4*/ 	.word	0x000127e0


	//   ....[2]....
        /*01c8*/ 	.word	0x00012910


	//   ....[3]....
        /*01cc*/ 	.word	0x00012a10


	//----- nvinfo : EIATTR_MBARRIER_INSTR_OFFSETS
	.align		4
.L_301:
        /*01d0*/ 	.byte	0x04, 0x39
        /*01d2*/ 	.short	(.L_303 - .L_302)


	//   ....[0]....
.L_302:
        /*01d4*/ 	.word	0x00000270
        /*01d8*/ 	.word	0x000000ff
        /*01dc*/ 	.word	0x00036800
        /*01e0*/ 	.short	0x0100
        /*01e2*/ 	.byte	0x06
	.zero		1


	//   ....[1]....
        /*01e4*/ 	.word	0x00000280
        /*01e8*/ 	.word	0x000000ff
        /*01ec*/ 	.word	0x00036820
        /*01f0*/ 	.short	0x0100
        /*01f2*/ 	.byte	0x06
	.zero		1


	//   ....[2]....
        /*01f4*/ 	.word	0x00000370
        /*01f8*/ 	.word	0x000000ff
        /*01fc*/ 	.word	0x00036830
        /*0200*/ 	.short	0x0100
        /*0202*/ 	.byte	0x08
	.zero		1


	//   ....[3]....
        /*0204*/ 	.word	0x00000380
        /*0208*/ 	.word	0x000000ff
        /*020c*/ 	.word	0x00036840
        /*0210*/ 	.short	0x0100
        /*0212*/ 	.byte	0x08
	.zero		1


	//   ....[4]....
        /*0214*/ 	.word	0x00000390
        /*0218*/ 	.word	0x000000ff
        /*021c*/ 	.word	0x00036838
        /*0220*/ 	.short	0x0100
        /*0222*/ 	.byte	0x08
	.zero		1


	//   ....[5]....
        /*0224*/ 	.word	0x000003a0
        /*0228*/ 	.word	0x000000ff
        /*022c*/ 	.word	0x00036848
        /*0230*/ 	.short	0x0100
        /*0232*/ 	.byte	0x08
	.zero		1


	//   ....[6]....
        /*0234*/ 	.word	0x000004d0
        /*0238*/ 	.word	0x000000ff
        /*023c*/ 	.word	0x00036850
        /*0240*/ 	.short	0x0100
        /*0242*/ 	.byte	0x08
	.zero		1


	//   ....[7]....
        /*0244*/ 	.word	0x000004e0
        /*0248*/ 	.word	0x000000ff
        /*024c*/ 	.word	0x00036860
        /*0250*/ 	.short	0x0100
        /*0252*/ 	.byte	0x08
	.zero		1


	//   ....[8]....
        /*0254*/ 	.word	0x000004f0
        /*0258*/ 	.word	0x000000ff
        /*025c*/ 	.word	0x00036858
        /*0260*/ 	.short	0x0100
        /*0262*/ 	.byte	0x08
	.zero		1


	//   ....[9]....
        /*0264*/ 	.word	0x00000500
        /*0268*/ 	.word	0x000000ff
        /*026c*/ 	.word	0x00036868
        /*0270*/ 	.short	0x0100
        /*0272*/ 	.byte	0x08
	.zero		1


	//   ....[10]....
        /*0274*/ 	.word	0x000005f0
        /*0278*/ 	.word	0x000000ff
        /*027c*/ 	.word	0x00036870
        /*0280*/ 	.short	0x0100
        /*0282*/ 	.byte	0x06
	.zero		1


	//   ....[11]....
        /*0284*/ 	.word	0x00000600
        /*0288*/ 	.word	0x000000ff
        /*028c*/ 	.word	0x00036880
        /*0290*/ 	.short	0x0100
        /*0292*/ 	.byte	0x06
	.zero		1


	//   ....[12]....
        /*0294*/ 	.word	0x00000610
        /*0298*/ 	.word	0x000000ff
        /*029c*/ 	.word	0x00036878
        /*02a0*/ 	.short	0x0100
        /*02a2*/ 	.byte	0x06
	.zero		1


	//   ....[13]....
        /*02a4*/ 	.word	0x00000620
        /*02a8*/ 	.word	0x000000ff
        /*02ac*/ 	.word	0x00036888
        /*02b0*/ 	.short	0x0100
        /*02b2*/ 	.byte	0x06
	.zero		1


	//   ....[14]....
        /*02b4*/ 	.word	0x00000750
        /*02b8*/ 	.word	0x000000ff
        /*02bc*/ 	.word	0x00036890
        /*02c0*/ 	.short	0x0100
        /*02c2*/ 	.byte	0x08
	.zero		1


	//   ....[15]....
        /*02c4*/ 	.word	0x00000760
        /*02c8*/ 	.word	0x000000ff
        /*02cc*/ 	.word	0x000368a0
        /*02d0*/ 	.short	0x0100
        /*02d2*/ 	.byte	0x08
	.zero		1


	//   ....[16]....
        /*02d4*/ 	.word	0x00000770
        /*02d8*/ 	.word	0x000000ff
        /*02dc*/ 	.word	0x00036898
        /*02e0*/ 	.short	0x0100
        /*02e2*/ 	.byte	0x08
	.zero		1


	//   ....[17]....
        /*02e4*/ 	.word	0x00000780
        /*02e8*/ 	.word	0x000000ff
        /*02ec*/ 	.word	0x000368a8
        /*02f0*/ 	.short	0x0100
        /*02f2*/ 	.byte	0x08
	.zero		1


	//   ....[18]....
        /*02f4*/ 	.word	0x000008b0
        /*02f8*/ 	.word	0x000000ff
        /*02fc*/ 	.word	0x000368b0
        /*0300*/ 	.short	0x0100
        /*0302*/ 	.byte	0x08
	.zero		1


	//   ....[19]....
        /*0304*/ 	.word	0x000008c0
        /*0308*/ 	.word	0x000000ff
        /*030c*/ 	.word	0x000368c0
        /*0310*/ 	.short	0x0100
        /*0312*/ 	.byte	0x08
	.zero		1


	//   ....[20]....
        /*0314*/ 	.word	0x000008d0
        /*0318*/ 	.word	0x000000ff
        /*031c*/ 	.word	0x000368b8
        /*0320*/ 	.short	0x0100
        /*0322*/ 	.byte	0x08
	.zero		1


	//   ....[21]....
        /*0324*/ 	.word	0x000008e0
        /*0328*/ 	.word	0x000000ff
        /*032c*/ 	.word	0x000368c8
        /*0330*/ 	.short	0x0100
        /*0332*/ 	.byte	0x08
	.zero		1


	//   ....[22]....
        /*0334*/ 	.word	0x00001740
        /*0338*/ 	.word	0x000000ff
        /*033c*/ 	.word	0x00036800
        /*0340*/ 	.short	0x010a
        /*0342*/ 	.byte	0x3d
	.zero		1


	//   ....[23]....
        /*0344*/ 	.word	0x000017d0
        /*0348*/ 	.word	0x00000000
        /*034c*/ 	.word	0x00036830
        /*0350*/ 	.short	0x010a
        /*0352*/ 	.byte	0x3f
	.zero		1


	//   ....[24]....
        /*0354*/ 	.word	0x00001840
        /*0358*/ 	.word	0x00000000
        /*035c*/ 	.word	0x00036830
        /*0360*/ 	.short	0x010a
        /*0362*/ 	.byte	0x3f
	.zero		1


	//   ....[25]....
        /*0364*/ 	.word	0x00004b40
        /*0368*/ 	.word	0x00000000
        /*036c*/ 	.word	0x00000000
        /*0370*/ 	.short	0x0101
        /*0372*/ 	.byte	0x3f
	.zero		1


	//   ....[26]....
        /*0374*/ 	.word	0x00006810
        /*0378*/ 	.word	0x000000ff
        /*037c*/ 	.word	0x00036830
        /*0380*/ 	.short	0x010a
        /*0382*/ 	.byte	0x3c
	.zero		1


	//   ....[27]....
        /*0384*/ 	.word	0x00006850
        /*0388*/ 	.word	0x000000ff
        /*038c*/ 	.word	0x00036830
        /*0390*/ 	.short	0x010a
        /*0392*/ 	.byte	0x3c
	.zero		1


	//   ....[28]....
        /*0394*/ 	.word	0x00008f40
        /*0398*/ 	.word	0x000000ff
        /*039c*/ 	.word	0x00036850
        /*03a0*/ 	.short	0x010a
        /*03a2*/ 	.byte	0x0a
	.zero		1


	//   ....[29]....
        /*03a4*/ 	.word	0x00008f80
        /*03a8*/ 	.word	0x000000ff
        /*03ac*/ 	.word	0x00036850
        /*03b0*/ 	.short	0x010a
        /*03b2*/ 	.byte	0x0a
	.zero		1


	//   ....[30]....
        /*03b4*/ 	.word	0x0000aec0
        /*03b8*/ 	.word	0x00000003
        /*03bc*/ 	.word	0x00000000
        /*03c0*/ 	.short	0x0101
        /*03c2*/ 	.byte	0x3f
	.zero		1


	//   ....[31]....
        /*03c4*/ 	.word	0x0000af20
        /*03c8*/ 	.word	0x0000008b
        /*03cc*/ 	.word	0x00000000
        /*03d0*/ 	.short	0x0101
        /*03d2*/ 	.byte	0x3f
	.zero		1


	//   ....[32]....
        /*03d4*/ 	.word	0x0000b490
        /*03d8*/ 	.word	0x000000ff
        /*03dc*/ 	.word	0x00036830
        /*03e0*/ 	.short	0x010a
        /*03e2*/ 	.byte	0x06
	.zero		1


	//   ....[33]....
        /*03e4*/ 	.word	0x0000b4d0
        /*03e8*/ 	.word	0x000000ff
        /*03ec*/ 	.word	0x00036830
        /*03f0*/ 	.short	0x010a
        /*03f2*/ 	.byte	0x06
	.zero		1


	//   ....[34]....
        /*03f4*/ 	.word	0x0000dbb0
        /*03f8*/ 	.word	0x000000ff
        /*03fc*/ 	.word	0x00036850
        /*0400*/ 	.short	0x010a
        /*0402*/ 	.byte	0x07
	.zero		1


	//   ....[35]....
        /*0404*/ 	.word	0x0000dbf0
        /*0408*/ 	.word	0x000000ff
        /*040c*/ 	.word	0x00036850
        /*0410*/ 	.short	0x010a
        /*0412*/ 	.byte	0x07
	.zero		1


	//   ....[36]....
        /*0414*/ 	.word	0x0000f1c0
        /*0418*/ 	.word	0x00000086
        /*041c*/ 	.word	0x00000000
        /*0420*/ 	.short	0x0101
        /*0422*/ 	.byte	0x3f
	.zero		1


	//   ....[37]....
        /*0424*/ 	.word	0x0000f230
        /*0428*/ 	.word	0x00000086
        /*042c*/ 	.word	0x00000000
        /*0430*/ 	.short	0x0101
        /*0432*/ 	.byte	0x3f
	.zero		1


	//   ....[38]....
        /*0434*/ 	.word	0x0000fdf0
        /*0438*/ 	.word	0x000000ff
        /*043c*/ 	.word	0x00036850
        /*0440*/ 	.short	0x010a
        /*0442*/ 	.byte	0x05
	.zero		1


	//   ....[39]....
        /*0444*/ 	.word	0x0000fe30
        /*0448*/ 	.word	0x000000ff
        /*044c*/ 	.word	0x00036850
        /*0450*/ 	.short	0x010a
        /*0452*/ 	.byte	0x05
	.zero		1


	//   ....[40]....
        /*0454*/ 	.word	0x00010320
        /*0458*/ 	.word	0x00000005
        /*045c*/ 	.word	0x00000000
        /*0460*/ 	.short	0x0101
        /*0462*/ 	.byte	0x3f
	.zero		1


	//   ....[41]....
        /*0464*/ 	.word	0x000115f0
        /*0468*/ 	.word	0x000000ff
        /*046c*/ 	.word	0x00000000
        /*0470*/ 	.short	0x0101
        /*0472*/ 	.byte	0x05
	.zero		1


	//   ....[42]....
        /*0474*/ 	.word	0x00012e60
        /*0478*/ 	.word	0x00000008
        /*047c*/ 	.word	0x00036840
        /*0480*/ 	.short	0x010a
        /*0482*/ 	.byte	0x3f
	.zero		1


	//   ....[43]....
        /*0484*/ 	.word	0x00013380
        /*0488*/ 	.word	0x00000012
        /*048c*/ 	.word	0x00036820
        /*0490*/ 	.short	0x010a
        /*0492*/ 	.byte	0x3f
	.zero		1


	//   ....[44]....
        /*0494*/ 	.word	0x000135f0
        /*0498*/ 	.word	0x00000003
        /*049c*/ 	.word	0x00036840
        /*04a0*/ 	.short	0x010a
        /*04a2*/ 	.byte	0x3f
	.zero		1


	//   ....[45]....
        /*04a4*/ 	.word	0x00013880
        /*04a8*/ 	.word	0x00000003
        /*04ac*/ 	.word	0x00000060
        /*04b0*/ 	.short	0x010a
        /*04b2*/ 	.byte	0x3f
	.zero		1


	//   ....[46]....
        /*04b4*/ 	.word	0x00013d60
        /*04b8*/ 	.word	0x00000002
        /*04bc*/ 	.word	0x00036840
        /*04c0*/ 	.short	0x010a
        /*04c2*/ 	.byte	0x3f
	.zero		1


	//   ....[47]....
        /*04c4*/ 	.word	0x00013ff0
        /*04c8*/ 	.word	0x00000002
        /*04cc*/ 	.word	0x00000060
        /*04d0*/ 	.short	0x010a
        /*04d2*/ 	.byte	0x3f
	.zero		1


	//   ....[48]....
        /*04d4*/ 	.word	0x00014440
        /*04d8*/ 	.word	0x00000002
        /*04dc*/ 	.word	0x00036840
        /*04e0*/ 	.short	0x010a
        /*04e2*/ 	.byte	0x3f
	.zero		1


	//   ....[49]....
        /*04e4*/ 	.word	0x000146f0
        /*04e8*/ 	.word	0x00000002
        /*04ec*/ 	.word	0x00000060
        /*04f0*/ 	.short	0x010a
        /*04f2*/ 	.byte	0x3f
	.zero		1


	//   ....[50]....
        /*04f4*/ 	.word	0x00014b20
        /*04f8*/ 	.word	0x00000003
        /*04fc*/ 	.word	0x00036860
        /*0500*/ 	.short	0x010a
        /*0502*/ 	.byte	0x3f
	.zero		1


	//   ....[51]....
        /*0504*/ 	.word	0x00014fa0
        /*0508*/ 	.word	0x00000007
        /*050c*/ 	.word	0x00036820
        /*0510*/ 	.short	0x010a
        /*0512*/ 	.byte	0x3f
	.zero		1


	//   ....[52]....
        /*0514*/ 	.word	0x000150f0
        /*0518*/ 	.word	0x00000005
        /*051c*/ 	.word	0x00000000
        /*0520*/ 	.short	0x010a
        /*0522*/ 	.byte	0x3f
	.zero		1


	//   ....[53]....
        /*0524*/ 	.word	0x00015160
        /*0528*/ 	.word	0x00000003
        /*052c*/ 	.word	0x00000000
        /*0530*/ 	.short	0x010a
        /*0532*/ 	.byte	0x3f
	.zero		1


	//   ....[54]....
        /*0534*/ 	.word	0x000151c0
        /*0538*/ 	.word	0x00000005
        /*053c*/ 	.word	0x00000000
        /*0540*/ 	.short	0x010a
        /*0542*/ 	.byte	0x3f
	.zero		1


	//   ....[55]....
        /*0544*/ 	.word	0x000151f0
        /*0548*/ 	.word	0x00000003
        /*054c*/ 	.word	0x00000000
        /*0550*/ 	.short	0x010a
        /*0552*/ 	.byte	0x3f
	.zero		1


	//   ....[56]....
        /*0554*/ 	.word	0x00015260
        /*0558*/ 	.word	0x00000003
        /*055c*/ 	.word	0x00036800
        /*0560*/ 	.short	0x010a
        /*0562*/ 	.byte	0x3f
	.zero		1


	//   ....[57]....
        /*0564*/ 	.word	0x000152b0
        /*0568*/ 	.word	0x00000000
        /*056c*/ 	.word	0x00036830
        /*0570*/ 	.short	0x010a
        /*0572*/ 	.byte	0x3f
	.zero		1


	//   ....[58]....
        /*0574*/ 	.word	0x00015310
        /*0578*/ 	.word	0x00000009
        /*057c*/ 	.word	0x00036830
        /*0580*/ 	.short	0x010a
        /*0582*/ 	.byte	0x3f
	.zero		1


	//   ....[59]....
        /*0584*/ 	.word	0x00015370
        /*0588*/ 	.word	0x00000009
        /*058c*/ 	.word	0x00036850
        /*0590*/ 	.short	0x010a
        /*0592*/ 	.byte	0x3f
	.zero		1


	//   ....[60]....
        /*0594*/ 	.word	0x000153d0
        /*0598*/ 	.word	0x00000009
        /*059c*/ 	.word	0x00036830
        /*05a0*/ 	.short	0x010a
        /*05a2*/ 	.byte	0x3f
	.zero		1


	//   ....[61]....
        /*05a4*/ 	.word	0x00015430
        /*05a8*/ 	.word	0x00000009
        /*05ac*/ 	.word	0x00036850
        /*05b0*/ 	.short	0x010a
        /*05b2*/ 	.byte	0x3f
	.zero		1


	//   ....[62]....
        /*05b4*/ 	.word	0x00015490
        /*05b8*/ 	.word	0x00000005
        /*05bc*/ 	.word	0x00036850
        /*05c0*/ 	.short	0x010a
        /*05c2*/ 	.byte	0x3f
	.zero		1


	//   ....[63]....
        /*05c4*/ 	.word	0x00015610
        /*05c8*/ 	.word	0x00000008
        /*05cc*/ 	.word	0x00036840
        /*05d0*/ 	.short	0x010a
        /*05d2*/ 	.byte	0x3f
	.zero		1


	//   ....[64]....
        /*05d4*/ 	.word	0x00015660
        /*05d8*/ 	.word	0x00000012
        /*05dc*/ 	.word	0x00036820
        /*05e0*/ 	.short	0x010a
        /*05e2*/ 	.byte	0x3f
	.zero		1


	//   ....[65]....
        /*05e4*/ 	.word	0x000156b0
        /*05e8*/ 	.word	0x00000003
        /*05ec*/ 	.word	0x00036840
        /*05f0*/ 	.short	0x010a
        /*05f2*/ 	.byte	0x3f
	.zero		1


	//   ....[66]....
        /*05f4*/ 	.word	0x00015700
        /*05f8*/ 	.word	0x00000003
        /*05fc*/ 	.word	0x00000060
        /*0600*/ 	.short	0x010a
        /*0602*/ 	.byte	0x3f
	.zero		1


	//   ....[67]....
        /*0604*/ 	.word	0x00015750
        /*0608*/ 	.word	0x00000002
        /*060c*/ 	.word	0x00036840
        /*0610*/ 	.short	0x010a
        /*0612*/ 	.byte	0x3f
	.zero		1


	//   ....[68]....
        /*0614*/ 	.word	0x000157a0
        /*0618*/ 	.word	0x00000002
        /*061c*/ 	.word	0x00000060
        /*0620*/ 	.short	0x010a
        /*0622*/ 	.byte	0x3f
	.zero		1


	//   ....[69]....
        /*0624*/ 	.word	0x000157f0
        /*0628*/ 	.word	0x00000002
        /*062c*/ 	.word	0x00036840
        /*0630*/ 	.short	0x010a
        /*0632*/ 	.byte	0x3f
	.zero		1


	//   ....[70]....
        /*0634*/ 	.word	0x00015840
        /*0638*/ 	.word	0x00000002
        /*063c*/ 	.word	0x00000060
        /*0640*/ 	.short	0x010a
        /*0642*/ 	.byte	0x3f
	.zero		1


	//   ....[71]....
        /*0644*/ 	.word	0x00015890
        /*0648*/ 	.word	0x00000003
        /*064c*/ 	.word	0x00036860
        /*0650*/ 	.short	0x010a
        /*0652*/ 	.byte	0x3f
	.zero		1


	//   ....[72]....
        /*0654*/ 	.word	0x00015970
        /*0658*/ 	.word	0x00000007
        /*065c*/ 	.word	0x00036820
        /*0660*/ 	.short	0x010a
        /*0662*/ 	.byte	0x3f
	.zero		1


	//   ....[73]....
        /*0664*/ 	.word	0x000159c0
        /*0668*/ 	.word	0x00000005
        /*066c*/ 	.word	0x00000000
        /*0670*/ 	.short	0x010a
        /*0672*/ 	.byte	0x3f
	.zero		1


	//   ....[74]....
        /*0674*/ 	.word	0x00015a10
        /*0678*/ 	.word	0x00000003
        /*067c*/ 	.word	0x00000000
        /*0680*/ 	.short	0x010a
        /*0682*/ 	.byte	0x3f
	.zero		1


	//   ....[75]....
        /*0684*/ 	.word	0x00015a60
        /*0688*/ 	.word	0x00000005
        /*068c*/ 	.word	0x00000000
        /*0690*/ 	.short	0x010a
        /*0692*/ 	.byte	0x3f
	.zero		1


	//----- nvinfo : EIATTR_NUM_MBARRIERS
	.align		4
.L_303:
        /*0694*/ 	.byte	0x03, 0x38
        /*0696*/ 	.short	0x0016


	//----- nvinfo : EIATTR_EXIT_INSTR_OFFSETS
	.align		4
        /*0698*/ 	.byte	0x04, 0x1c
        /*069a*/ 	.short	(.L_305 - .L_304)


	//   ....[0]....
.L_304:
        /*069c*/ 	.word	0x00000a00


	//   ....[1]....
        /*06a0*/ 	.word	0x00011fd0


	//   ....[2]....
        /*06a4*/ 	.word	0x00012030


	//   ....[3]....
        /*06a8*/ 	.word	0x00015010


	//   ....[4]....
        /*06ac*/ 	.word	0x00015240


	//----- nvinfo : EIATTR_MAX_THREADS
	.align		4
.L_305:
        /*06b0*/ 	.byte	0x04, 0x05
        /*06b2*/ 	.short	(.L_307 - .L_306)
.L_306:
        /*06b4*/ 	.word	0x00000180
        /*06b8*/ 	.word	0x00000001
        /*06bc*/ 	.word	0x00000001


	//----- nvinfo : EIATTR_CRS_STACK_SIZE
	.align		4
.L_307:
        /*06c0*/ 	.byte	0x04, 0x1e
        /*06c2*/ 	.short	(.L_309 - .L_308)
.L_308:
        /*06c4*/ 	.word	0x00000000


	//----- nvinfo : EIATTR_CBANK_PARAM_SIZE
	.align		4
.L_309:
        /*06c8*/ 	.byte	0x03, 0x19
        /*06ca*/ 	.short	0x0bf0


	//----- nvinfo : EIATTR_PARAM_CBANK
	.align		4
        /*06cc*/ 	.byte	0x04, 0x0a
        /*06ce*/ 	.short	(.L_311 - .L_310)
	.align		4
.L_310:
        /*06d0*/ 	.word	index@(.nv.constant0._ZN7cutlass13device_kernelIN5flash11enable_sm90INS1_16FlashAttnFwdSm90INS1_25CollectiveMainloopFwdSm90ILi2EN4cute5tupleIJNS5_1CILi1EEES8_S8_EEENS6_IJNS7_ILi128EEENS7_ILi112EEENS7_ILi192EEEEEELi192ENS_10bfloat16_tEfNS_4arch4Sm90ELb1ELb0ELb1ELb0ELb0ELb0ELb0ELb1ELb1ELb0ELb0ELb0EEENS1_21CollectiveEpilogueFwdINS6_IJSA_SC_SB_EEES9_SE_SG_Li256ELb0ELb0ELb0ELb0EEENS1_30DynamicPersistentTileSchedulerILi256ELi32ELb0ELb0ELb1EEEEEEEEEvNT_6ParamsE)
        /*06d4*/ 	.short	0x0210
        /*06d6*/ 	.short	0x0bf0


	//----- nvinfo : EIATTR_SW_WAR
	.align		4
.L_311:
        /*06d8*/ 	.byte	0x04, 0x36
        /*06da*/ 	.short	(.L_313 - .L_312)
.L_312:
        /*06dc*/ 	.word	0x00000008
.L_313:


//--------------------- .nv.info._ZN7cutlass13device_kernelIN5flash11enable_sm90INS1_16FlashAttnFwdSm90INS1_25CollectiveMainloopFwdSm90ILi2EN4cute5tupleIJNS5_1CILi1EEES8_S8_EEENS6_IJNS7_ILi128EEENS7_ILi112EEENS7_ILi192EEEEEELi192ENS_10bfloat16_tEfNS_4arch4Sm90ELb1ELb0ELb1ELb1ELb0ELb0ELb0ELb1ELb1ELb0ELb0ELb0EEENS1_21CollectiveEpilogueFwdINS6_IJSA_SC_SB_EEES9_SE_SG_Li256ELb1ELb0ELb0ELb0EEENS1_36VarlenDynamicPersistentTileSchedulerILi128ELi112ELi256ELi32ELb0ELb0ELb1ELb1ELb1ELb1EEEEEEEEEvNT_6ParamsE --------------------------
	.section	.nv.info._ZN7cutlass13device_kernelIN5flash11enable_sm90INS1_16FlashAttnFwdSm90INS1_25CollectiveMainloopFwdSm90ILi2EN4cute5tupleIJNS5_1CILi1EEES8_S8_EEENS6_IJNS7_ILi128EEENS7_ILi112EEENS7_ILi192EEEEEELi192ENS_10bfloat16_tEfNS_4arch4Sm90ELb1ELb0ELb1ELb1ELb0ELb0ELb0ELb1ELb1ELb0ELb0ELb0EEENS1_21CollectiveEpilogueFwdINS6_IJSA_SC_SB_EEES9_SE_SG_Li256ELb1ELb0ELb0ELb0EEENS1_36VarlenDynamicPersistentTileSchedulerILi128ELi112ELi256ELi32ELb0ELb0ELb1ELb1ELb1ELb1EEEEEEEEEvNT_6ParamsE,"",@"SHT_CUDA_INFO"
	.sectionflags	@""
	.align	4


	//----- nvinfo : EIATTR_CUDA_API_VERSION
	.align		4
        /*0000*/ 	.byte	0x04, 0x37
        /*0002*/ 	.short	(.L_315 - .L_314)
.L_314:
        /*0004*/ 	.word	0x00000082


	//----- nvinfo : EIATTR_KPARAM_INFO
	.align		4
.L_315:
        /*0008*/ 	.byte	0x04, 0x17
        /*000a*/ 	.short	(.L_317 - .L_316)
.L_316:
        /*000c*/ 	.word	0x00000000
        /*0010*/ 	.short	0x0000
        /*0012*/ 	.short	0x0070
        /*0014*/ 	.byte	0x00, 0xf0, 0x01, 0x28


	//----- nvinfo : EIATTR_SPARSE_MMA_MASK
	.align		4
.L_317:
        /*0018*/ 	.byte	0x03, 0x50
        /*001a*/ 	.short	0x0000


	//----- nvinfo : EIATTR_MAXREG_COUNT
	.align		4
        /*001c*/ 	.byte	0x03, 0x1b
        /*001e*/ 	.short	0x00a8


	//----- nvinfo : EIATTR_NUM_BARRIERS
	.align		4
        /*0020*/ 	.byte	0x02, 0x4c
        /*0022*/ 	.byte	0x09
	.zero		1


	//----- nvinfo : EIATTR_EXTERNS
	.align		4
        /*0024*/ 	.byte	0x04, 0x0f
        /*0026*/ 	.short	(.L_319 - .L_318)


	//   ....[0]....
	.align		4
.L_318:
        /*0028*/ 	.word	index@(__assertfail)


	//----- nvinfo : EIATTR_ANNOTATIONS
	.align		4
.L_319:
        /*002c*/ 	.byte	0x04, 0x55
        /*002e*/ 	.short	(.L_321 - .L_320)


	//   ....[0]....
.L_320:
        /* <DEDUP_REMOVED lines=33> */


	//----- nvinfo : EIATTR_MERCURY_ISA_VERSION
	.align		4
.L_321:
        /*0230*/ 	.byte	0x03, 0x5f
        /*0232*/ 	.short	0x0101


	//----- nvinfo : EIATTR_UNUSED_LOAD_BYTE_OFFSET
	.align		4
        /*0234*/ 	.byte	0x04, 0x44
        /*0236*/ 	.short	(.L_323 - .L_322)


	//   ....[0]....
.L_322:
        /*0238*/ 	.word	0x00000a40
        /*023c*/ 	.word	0x0000fff0


	//   ....[1]....
        /*0240*/ 	.word	0x00010790
        /*0244*/ 	.word	0x0000fff0


	//----- nvinfo : EIATTR_INT_WARP_WIDE_INSTR_OFFSETS
	.align		4
.L_323:
        /*0248*/ 	.byte	0x04, 0x31
        /*024a*/ 	.short	(.L_325 - .L_324)


	//   ....[0]....
.L_324:
        /*024c*/ 	.word	0x00000160


	//   ....[1]....
        /*0250*/ 	.word	0x000001a0


	//   ....[2]....
        /*0254*/ 	.word	0x00000210


	//   ....[3]....
        /*0258*/ 	.word	0x000141a0


	//   ....[4]....
        /*025c*/ 	.word	0x00014240


	//   ....[5]....
        /*0260*/ 	.word	0x000146d0


	//   ....[6]....
        /*0264*/ 	.word	0x00014700


	//   ....[7]....
        /*0268*/ 	.word	0x00014910


	//   ....[8]....
        /*026c*/ 	.word	0x00014a00


	//   ....[9]....
        /*0270*/ 	.word	0x00016e00


	//   ....[10]....
        /*0274*/ 	.word	0x00016ea0


	//----- nvinfo : EIATTR_COOP_GROUP_MASK_REGIDS
	.align		4
.L_325:
        /*0278*/ 	.byte	0x04, 0x29
        /*027a*/ 	.short	(.L_327 - .L_326)


	//   ....[0]....
.L_326:
        /*027c*/ 	.word	0xffffffff


	//   ....[1]....
        /*0280*/ 	.word	0xffffffff


	//   ....[2]....
        /*0284*/ 	.word	0xffffffff


	//   ....[3]....
        /*0288*/ 	.word	0xffffffff


	//   ....[4]....
        /*028c*/ 	.word	0xffffffff


	//   ....[5]....
        /*0290*/ 	.word	0xffffffff


	//   ....[6]....
        /*0294*/ 	.word	0xffffffff


	//   ....[7]....
        /*0298*/ 	.word	0xffffffff


	//   ....[8]....
        /*029c*/ 	.word	0xffffffff


	//   ....[9]....
        /*02a0*/ 	.word	0xffffffff


	//   ....[10]....
        /*02a4*/ 	.word	0xffffffff


	//   ....[11]....
        /*02a8*/ 	.word	0xffffffff


	//   ....[12]....
        /*02ac*/ 	.word	0xffffffff


	//   ....[13]....
        /*02b0*/ 	.word	0xffffffff


	//   ....[14]....
        /*02b4*/ 	.word	0xffffffff


	//   ....[15]....
        /*02b8*/ 	.word	0xffffffff


	//   ....[16]....
        /*02bc*/ 	.word	0xffffffff


	//   ....[17]....
        /*02c0*/ 	.word	0xffffffff


	//   ....[18]....
        /*02c4*/ 	.word	0xffffffff


	//   ....[19]....
        /*02c8*/ 	.word	0xffffffff


	//   ....[20]....
        /*02cc*/ 	.word	0xffffffff


	//   ....[21]....
        /*02d0*/ 	.word	0xffffffff


	//   ....[22]....
        /*02d4*/ 	.word	0xffffffff


	//   ....[23]....
        /*02d8*/ 	.word	0xffffffff


	//   ....[24]....
        /*02dc*/ 	.word	0xffffffff


	//   ....[25]....
        /*02e0*/ 	.word	0xffffffff


	//   ....[26]....
        /*02e4*/ 	.word	0xffffffff


	//   ....[27]....
        /*02e8*/ 	.word	0xffffffff


	//   ....[28]....
        /*02ec*/ 	.word	0xffffffff


	//   ....[29]....
        /*02f0*/ 	.word	0xffffffff


	//   ....[30]....
        /*02f4*/ 	.word	0xffffffff


	//   ....[31]....
        /*02f8*/ 	.word	0xffffffff


	//   ....[32]....
        /*02fc*/ 	.word	0xffffffff


	//   ....[33]....
        /*0300*/ 	.word	0xffffffff


	//   ....[34]....
        /*0304*/ 	.word	0xffffffff


	//   ....[35]....
        /*0308*/ 	.word	0xffffffff


	//   ....[36]....
        /*030c*/ 	.word	0xffffffff


	//   ....[37]....
        /*0310*/ 	.word	0xffffffff


	//   ....[38]....
        /*0314*/ 	.word	0xffffffff


	//   ....[39]....
        /*0318*/ 	.word	0xffffffff


	//   ....[40]....
        /*031c*/ 	.word	0xffffffff


	//   ....[41]....
        /*0320*/ 	.word	0xffffffff


	//   ....[42]....
        /*0324*/ 	.word	0xffffffff


	//   ....[43]....
        /*0328*/ 	.word	0xffffffff


	//   ....[44]....
        /*032c*/ 	.word	0xffffffff


	//   ....[45]....
        /*0330*/ 	.word	0xffffffff


	//   ....[46]....
        /*0334*/ 	.word	0xffffffff


	//   ....[47]....
        /*0338*/ 	.word	0xffffffff


	//   ....[48]....
        /*033c*/ 	.word	0xffffffff


	//   ....[49]....
        /*0340*/ 	.word	0xffffffff


	//   ....[50]....
        /*0344*/ 	.word	0xffffffff


	//   ....[51]....
        /*0348*/ 	.word	0xffffffff


	//   ....[52]....
        /*034c*/ 	.word	0xffffffff


	//   ....[53]....
        /*0350*/ 	.word	0xffffffff


	//   ....[54]....
        /*0354*/ 	.word	0xffffffff


	//   ....[55]....
        /*0358*/ 	.word	0xffffffff


	//   ....[56]....
        /*035c*/ 	.word	0xffffffff


	//   ....[57]....
        /*0360*/ 	.word	0xffffffff


	//   ....[58]....
        /*0364*/ 	.word	0x0500000f


	//   ....[59]....
        /*0368*/ 	.word	0x0500000f


	//   ....[60]....
        /*036c*/ 	.word	0x0500000f


	//   ....[61]....
        /*0370*/ 	.word	0x0500000f


	//   ....[62]....
        /*0374*/ 	.word	0x0500000f


	//   ....[63]....
        /*0378*/ 	.word	0x0500000f


	//   ....[64]....
        /*037c*/ 	.word	0x0500000f


	//   ....[65]....
        /*0380*/ 	.word	0x0500000f


	//   ....[66]....
        /*0384*/ 	.word	0x0500000f


	//   ....[67]....
        /*0388*/ 	.word	0x0500000f


	//   ....[68]....
        /*038c*/ 	.word	0x0500000f


	//   ....[69]....
        /*0390*/ 	.word	0x0500000f


	//   ....[70]....
        /*0394*/ 	.word	0x0500000f


	//   ....[71]....
        /*0398*/ 	.word	0x0500000f


	//   ....[72]....
        /*039c*/ 	.word	0x0500000f


	//   ....[73]....
        /*03a0*/ 	.word	0x0500000f


	//   ....[74]....
        /*03a4*/ 	.word	0x0500000f


	//   ....[75]....
        /*03a8*/ 	.word	0x0500000f


	//   ....[76]....
        /*03ac*/ 	.word	0x0500000f


	//----- nvinfo : EIATTR_COOP_GROUP_INSTR_OFFSETS
	.align		4
.L_327:
        /*03b0*/ 	.byte	0x04, 0x28
        /*03b2*/ 	.short	(.L_329 - .L_328)


	//   ....[0]....
.L_328:
        /*03b4*/ 	.word	0x00000060


	//   ....[1]....
        /*03b8*/ 	.word	0x00000170


	//   ....[2]....
        /*03bc*/ 	.word	0x000001c0


	//   ....[3]....
        /*03c0*/ 	.word	0x000003f0


	//   ....[4]....
        /*03c4*/ 	.word	0x00000550


	//   ....[5]....
        /*03c8*/ 	.word	0x00000670


	//   ....[6]....
        /*03cc*/ 	.word	0x000007d0


	//   ....[7]....
        /*03d0*/ 	.word	0x000017c0


	//   ....[8]....
        /*03d4*/ 	.word	0x00004ee0


	//   ....[9]....
        /*03d8*/ 	.word	0x00004fd0


	//   ....[10]....
        /*03dc*/ 	.word	0x00005910


	//   ....[11]....
        /*03e0*/ 	.word	0x00005990


	//   ....[12]....
        /*03e4*/ 	.word	0x00009ee0


	//   ....[13]....
        /*03e8*/ 	.word	0x0000a010


	//   ....[14]....
        /*03ec*/ 	.word	0x0000a7d0


	//   ....[15]....
        /*03f0*/ 	.word	0x0000a830


	//   ....[16]....
        /*03f4*/ 	.word	0x0000e510


	//   ....[17]....
        /*03f8*/ 	.word	0x0000e540


	//   ....[18]....
        /*03fc*/ 	.word	0x0000e950


	//   ....[19]....
        /*0400*/ 	.word	0x0000ea60


	//   ....[20]....
        /*0404*/ 	.word	0x0000fc90


	//   ....[21]....
        /*0408*/ 	.word	0x0000fcd0


	//   ....[22]....
        /*040c*/ 	.word	0x0000fdc0


	//   ....[23]....
        /*0410*/ 	.word	0x0000fde0


	//   ....[24]....
        /*0414*/ 	.word	0x00012f20


	//   ....[25]....
        /*0418*/ 	.word	0x000130b0


	//   ....[26]....
        /*041c*/ 	.word	0x000130e0


	//   ....[27]....
        /*0420*/ 	.word	0x00013120


	//   ....[28]....
        /*0424*/ 	.word	0x00013190


	//   ....[29]....
        /*0428*/ 	.word	0x000131f0


	//   ....[30]....
        /*042c*/ 	.word	0x00013230


	//   ....[31]....
        /*0430*/ 	.word	0x000133e0


	//   ....[32]....
        /*0434*/ 	.word	0x00013440


	//   ....[33]....
        /*0438*/ 	.word	0x00013480


	//   ....[34]....
        /*043c*/ 	.word	0x000134c0


	//   ....[35]....
        /*0440*/ 	.word	0x000134f0


	//   ....[36]....
        /*0444*/ 	.word	0x00013520


	//   ....[37]....
        /*0448*/ 	.word	0x000135c0


	//   ....[38]....
        /*044c*/ 	.word	0x00013620


	//   ....[39]....
        /*0450*/ 	.word	0x000136b0


	//   ....[40]....
        /*0454*/ 	.word	0x00017310


	//   ....[41]....
        /*0458*/ 	.word	0x00017320


	//   ....[42]....
        /*045c*/ 	.word	0x00017440


	//   ....[43]....
        /*0460*/ 	.word	0x000174a0


	//   ....[44]....
        /*0464*/ 	.word	0x000174e0


	//   ....[45]....
        /*0468*/ 	.word	0x00017520


	//   ....[46]....
        /*046c*/ 	.word	0x00017550


	//   ....[47]....
        /*0470*/ 	.word	0x00017580


	//   ....[48]....
        /*0474*/ 	.word	0x00017720


	//   ....[49]....
        /*0478*/ 	.word	0x00017780


	//   ....[50]....
        /*047c*/ 	.word	0x000177c0


	//   ....[51]....
        /*0480*/ 	.word	0x00017800


	//   ....[52]....
        /*0484*/ 	.word	0x00017830


	//   ....[53]....
        /*0488*/ 	.word	0x00017860


	//   ....[54]....
        /*048c*/ 	.word	0x00017920


	//   ....[55]....
        /*0490*/ 	.word	0x00017940


	//   ....[56]....
        /*0494*/ 	.word	0x000179b0


	//   ....[57]....
        /*0498*/ 	.word	0x00018050


	//   ....[58]....
        /*049c*/ 	.word	0x00018640


	//   ....[59]....
        /*04a0*/ 	.word	0x00018a60


	//   ....[60]....
        /*04a4*/ 	.word	0x00018af0


	//   ....[61]....
        /*04a8*/ 	.word	0x00018b90


	//   ....[62]....
        /*04ac*/ 	.word	0x00018c40


	//   ....[63]....
        /*04b0*/ 	.word	0x00018cc0


	//   ....[64]....
        /*04b4*/ 	.word	0x00018d40


	//   ....[65]....
        /*04b8*/ 	.word	0x00018dc0


	//   ....[66]....
        /*04bc*/ 	.word	0x00018e40


	//   ....[67]....
        /*04c0*/ 	.word	0x00018ed0


	//   ....[68]....
        /*04c4*/ 	.word	0x00018f80


	//   ....[69]....
        /*04c8*/ 	.word	0x00019000


	//   ....[70]....
        /*04cc*/ 	.word	0x00019080


	//   ....[71]....
        /*04d0*/ 	.word	0x00019100


	//   ....[72]....
        /*04d4*/ 	.word	0x00019180


	//   ....[73]....
        /*04d8*/ 	.word	0x000191f0


	//   ....[74]....
        /*04dc*/ 	.word	0x00019290


	//   ....[75]....
        /*04e0*/ 	.word	0x00019320


	//   ....[76]....
        /*04e4*/ 	.word	0x00019450


	//----- nvinfo : EIATTR_REG_RECONFIG
	.align		4
.L_329:
        /*04e8*/ 	.byte	0x01, 0x54
	.zero		2


	//----- nvinfo : EIATTR_SYSCALL_OFFSETS
	.align		4
        /*04ec*/ 	.byte	0x04, 0x46
        /*04ee*/ 	.short	(.L_331 - .L_330)


	//   ....[0]....
.L_330:
        /*04f0*/ 	.word	0x000019a0


	//   ....[1]....
        /*04f4*/ 	.word	0x000143d0


	//   ....[2]....
        /*04f8*/ 	.word	0x00014510


	//   ....[3]....
        /*04fc*/ 	.word	0x00014610


	//----- nvinfo : EIATTR_MBARRIER_INSTR_OFFSETS
	.align		4
.L_331:
        /*0500*/ 	.byte	0x04, 0x39
        /*0502*/ 	.short	(.L_333 - .L_332)


	//   ....[0]....
.L_332:
        /*0504*/ 	.word	0x000002a0
        /*0508*/ 	.word	0x000000ff
        /*050c*/ 	.word	0x00036800
        /*0510*/ 	.short	0x0100
        /*0512*/ 	.byte	0x08
	.zero		1


	//   ....[1]....
        /*0514*/ 	.word	0x000002b0
        /*0518*/ 	.word	0x000000ff
        /*051c*/ 	.word	0x00036820
        /*0520*/ 	.short	0x0100
        /*0522*/ 	.byte	0x08
	.zero		1


	//   ....[2]....
        /*0524*/ 	.word	0x000003a0
        /*0528*/ 	.word	0x000000ff
        /*052c*/ 	.word	0x00036830
        /*0530*/ 	.short	0x0100
        /*0532*/ 	.byte	0x08
	.zero		1


	//   ....[3]....
        /*0534*/ 	.word	0x000003b0
        /*0538*/ 	.word	0x000000ff
        /*053c*/ 	.word	0x00036840
        /*0540*/ 	.short	0x0100
        /*0542*/ 	.byte	0x08
	.zero		1


	//   ....[4]....
        /*0544*/ 	.word	0x000003c0
        /*0548*/ 	.word	0x000000ff
        /*054c*/ 	.word	0x00036838
        /*0550*/ 	.short	0x0100
        /*0552*/ 	.byte	0x08
	.zero		1


	//   ....[5]....
        /*0554*/ 	.word	0x000003d0
        /*0558*/ 	.word	0x000000ff
        /*055c*/ 	.word	0x00036848
        /*0560*/ 	.short	0x0100
        /*0562*/ 	.byte	0x08
	.zero		1


	//   ....[6]....
        /*0564*/ 	.word	0x00000500
        /*0568*/ 	.word	0x000000ff
        /*056c*/ 	.word	0x00036850
        /*0570*/ 	.short	0x0100
        /*0572*/ 	.byte	0x08
	.zero		1


	//   ....[7]....
        /*0574*/ 	.word	0x00000510
        /*0578*/ 	.word	0x000000ff
        /*057c*/ 	.word	0x00036860
        /*0580*/ 	.short	0x0100
        /*0582*/ 	.byte	0x08
	.zero		1


	//   ....[8]....
        /*0584*/ 	.word	0x00000520
        /*0588*/ 	.word	0x000000ff
        /*058c*/ 	.word	0x00036858
        /*0590*/ 	.short	0x0100
        /*0592*/ 	.byte	0x08
	.zero		1


	//   ....[9]....
        /*0594*/ 	.word	0x00000530
        /*0598*/ 	.word	0x000000ff
        /*059c*/ 	.word	0x00036868
        /*05a0*/ 	.short	0x0100
        /*05a2*/ 	.byte	0x08
	.zero		1


	//   ....[10]....
        /*05a4*/ 	.word	0x00000620
        /*05a8*/ 	.word	0x000000ff
        /*05ac*/ 	.word	0x00036870
        /*05b0*/ 	.short	0x0100
        /*05b2*/ 	.byte	0x06
	.zero		1


	//   ....[11]....
        /*05b4*/ 	.word	0x00000630
        /*05b8*/ 	.word	0x000000ff
        /*05bc*/ 	.word	0x00036880
        /*05c0*/ 	.short	0x0100
        /*05c2*/ 	.byte	0x06
	.zero		1


	//   ....[12]....
        /*05c4*/ 	.word	0x00000640
        /*05c8*/ 	.word	0x000000ff
        /*05cc*/ 	.word	0x00036878
        /*05d0*/ 	.short	0x0100
        /*05d2*/ 	.byte	0x06
	.zero		1


	//   ....[13]....
        /*05d4*/ 	.word	0x00000650
        /*05d8*/ 	.word	0x000000ff
        /*05dc*/ 	.word	0x00036888
        /*05e0*/ 	.short	0x0100
        /*05e2*/ 	.byte	0x06
	.zero		1


	//   ....[14]....
        /*05e4*/ 	.word	0x00000780
        /*05e8*/ 	.word	0x000000ff
        /*05ec*/ 	.word	0x00036890
        /*05f0*/ 	.short	0x0100
        /*05f2*/ 	.byte	0x08
	.zero		1


	//   ....[15]....
        /*05f4*/ 	.word	0x00000790
        /*05f8*/ 	.word	0x000000ff
        /*05fc*/ 	.word	0x000368a0
        /*0600*/ 	.short	0x0100
        /*0602*/ 	.byte	0x08
	.zero		1


	//   ....[16]....
        /*0604*/ 	.word	0x000007a0
        /*0608*/ 	.word	0x000000ff
        /*060c*/ 	.word	0x00036898
        /*0610*/ 	.short	0x0100
        /*0612*/ 	.byte	0x08
	.zero		1


	//   ....[17]....
        /*0614*/ 	.word	0x000007b0
        /*0618*/ 	.word	0x000000ff
        /*061c*/ 	.word	0x000368a8
        /*0620*/ 	.short	0x0100
        /*0622*/ 	.byte	0x08
	.zero		1


	//   ....[18]....
        /*0624*/ 	.word	0x000008e0
        /*0628*/ 	.word	0x000000ff
        /*062c*/ 	.word	0x000368b0
        /*0630*/ 	.short	0x0100
        /*0632*/ 	.byte	0x08
	.zero		1


	//   ....[19]....
        /*0634*/ 	.word	0x000008f0
        /*0638*/ 	.word	0x000000ff
        /*063c*/ 	.word	0x000368c0
        /*0640*/ 	.short	0x0100
        /*0642*/ 	.byte	0x08
	.zero		1


	//   ....[20]....
        /*0644*/ 	.word	0x00000900
        /*0648*/ 	.word	0x000000ff
        /*064c*/ 	.word	0x000368b8
        /*0650*/ 	.short	0x0100
        /*0652*/ 	.byte	0x08
	.zero		1


	//   ....[21]....
        /*0654*/ 	.word	0x00000910
        /*0658*/ 	.word	0x000000ff
        /*065c*/ 	.word	0x000368c8
        /*0660*/ 	.short	0x0100
        /*0662*/ 	.byte	0x08
	.zero		1


	//   ....[22]....
        /*0664*/ 	.word	0x00001a40
        /*0668*/ 	.word	0x000000ff
        /*066c*/ 	.word	0x00036800
        /*0670*/ 	.short	0x010a
        /*0672*/ 	.byte	0x26
	.zero		1


	//   ....[23]....
        /*0674*/ 	.word	0x00001ac0
        /*0678*/ 	.word	0x00000000
        /*067c*/ 	.word	0x00036830
        /*0680*/ 	.short	0x010a
        /*0682*/ 	.byte	0x3f
	.zero		1


	//   ....[24]....
        /*0684*/ 	.word	0x00001b30
        /*0688*/ 	.word	0x00000000
        /*068c*/ 	.word	0x00036830
        /*0690*/ 	.short	0x010a
        /*0692*/ 	.byte	0x3f
	.zero		1


	//   ....[25]....
        /*0694*/ 	.word	0x00004d80
        /*0698*/ 	.word	0x00000000
        /*069c*/ 	.word	0x00000000
        /*06a0*/ 	.short	0x0101
        /*06a2*/ 	.byte	0x3f
	.zero		1


	//   ....[26]....
        /*06a4*/ 	.word	0x000069f0
        /*06a8*/ 	.word	0x000000ff
        /*06ac*/ 	.word	0x00036830
        /*06b0*/ 	.short	0x010a
        /*06b2*/ 	.byte	0x25
	.zero		1


	//   ....[27]....
        /*06b4*/ 	.word	0x00006a30
        /*06b8*/ 	.word	0x000000ff
        /*06bc*/ 	.word	0x00036830
        /*06c0*/ 	.short	0x010a
        /*06c2*/ 	.byte	0x25
	.zero		1


	//   ....[28]....
        /*06c4*/ 	.word	0x00008f80
        /*06c8*/ 	.word	0x000000ff
        /*06cc*/ 	.word	0x00036850
        /*06d0*/ 	.short	0x010a
        /*06d2*/ 	.byte	0x04
	.zero		1


	//   ....[29]....
        /*06d4*/ 	.word	0x00008fc0
        /*06d8*/ 	.word	0x000000ff
        /*06dc*/ 	.word	0x00036850
        /*06e0*/ 	.short	0x010a
        /*06e2*/ 	.byte	0x04
	.zero		1


	//   ....[30]....
        /*06e4*/ 	.word	0x0000af70
        /*06e8*/ 	.word	0x00000003
        /*06ec*/ 	.word	0x00000000
        /*06f0*/ 	.short	0x0101
        /*06f2*/ 	.byte	0x3f
	.zero		1


	//   ....[31]....
        /*06f4*/ 	.word	0x0000afa0
        /*06f8*/ 	.word	0x0000008b
        /*06fc*/ 	.word	0x00000000
        /*0700*/ 	.short	0x0101
        /*0702*/ 	.byte	0x3f
	.zero		1


	//   ....[32]....
        /*0704*/ 	.word	0x0000b450
        /*0708*/ 	.word	0x000000ff
        /*070c*/ 	.word	0x00036830
        /*0710*/ 	.short	0x010a
        /*0712*/ 	.byte	0x04
	.zero		1


	//   ....[33]....
        /*0714*/ 	.word	0x0000b490
        /*0718*/ 	.word	0x000000ff
        /*071c*/ 	.word	0x00036830
        /*0720*/ 	.short	0x010a
        /*0722*/ 	.byte	0x04
	.zero		1


	//   ....[34]....
        /*0724*/ 	.word	0x0000d9e0
        /*0728*/ 	.word	0x000000ff
        /*072c*/ 	.word	0x00036850
        /*0730*/ 	.short	0x010a
        /*0732*/ 	.byte	0x0e
	.zero		1


	//   ....[35]....
        /*0734*/ 	.word	0x0000da20
        /*0738*/ 	.word	0x000000ff
        /*073c*/ 	.word	0x00036850
        /*0740*/ 	.short	0x010a
        /*0742*/ 	.byte	0x0e
	.zero		1


	//   ....[36]....
        /*0744*/ 	.word	0x0000f0a0
        /*0748*/ 	.word	0x0000000b
        /*074c*/ 	.word	0x00000000
        /*0750*/ 	.short	0x0101
        /*0752*/ 	.byte	0x3f
	.zero		1


	//   ....[37]....
        /*0754*/ 	.word	0x0000f0f0
        /*0758*/ 	.word	0x0000000f
        /*075c*/ 	.word	0x00000000
        /*0760*/ 	.short	0x0101
        /*0762*/ 	.byte	0x3f
	.zero		1


	//   ....[38]....
        /*0764*/ 	.word	0x0000fc00
        /*0768*/ 	.word	0x000000ff
        /*076c*/ 	.word	0x00036850
        /*0770*/ 	.short	0x010a
        /*0772*/ 	.byte	0x05
	.zero		1


	//   ....[39]....
        /*0774*/ 	.word	0x0000fc40
        /*0778*/ 	.word	0x000000ff
        /*077c*/ 	.word	0x00036850
        /*0780*/ 	.short	0x010a
        /*0782*/ 	.byte	0x05
	.zero		1


	//   ....[40]....
        /*0784*/ 	.word	0x00010130
        /*0788*/ 	.word	0x00000005
        /*078c*/ 	.word	0x00000000
        /*0790*/ 	.short	0x0101
        /*0792*/ 	.byte	0x3f
	.zero		1


	//   ....[41]....
        /*0794*/ 	.word	0x00011b60
        /*0798*/ 	.word	0x0000002a
        /*079c*/ 	.word	0x00000000
        /*07a0*/ 	.short	0x0101
        /*07a2*/ 	.byte	0x3f
	.zero		1


	//   ....[42]....
        /*07a4*/ 	.word	0x00014d50
        /*07a8*/ 	.word	0x00000008
        /*07ac*/ 	.word	0x00036840
        /*07b0*/ 	.short	0x010a
        /*07b2*/ 	.byte	0x3f
	.zero		1


	//   ....[43]....
        /*07b4*/ 	.word	0x00015300
        /*07b8*/ 	.word	0x00000009
        /*07bc*/ 	.word	0x00036820
        /*07c0*/ 	.short	0x010a
        /*07c2*/ 	.byte	0x3f
	.zero		1


	//   ....[44]....
        /*07c4*/ 	.word	0x00015630
        /*07c8*/ 	.word	0x00000002
        /*07cc*/ 	.word	0x00036840
        /*07d0*/ 	.short	0x010a
        /*07d2*/ 	.byte	0x3f
	.zero		1


	//   ....[45]....
        /*07d4*/ 	.word	0x00015930
        /*07d8*/ 	.word	0x00000003
        /*07dc*/ 	.word	0x00000060
        /*07e0*/ 	.short	0x010a
        /*07e2*/ 	.byte	0x3f
	.zero		1


	//   ....[46]....
        /*07e4*/ 	.word	0x00015f50
        /*07e8*/ 	.word	0x00000002
        /*07ec*/ 	.word	0x00036840
        /*07f0*/ 	.short	0x010a
        /*07f2*/ 	.byte	0x3f
	.zero		1


	//   ....[47]....
        /*07f4*/ 	.word	0x00016250
        /*07f8*/ 	.word	0x00000003
        /*07fc*/ 	.word	0x00000060
        /*0800*/ 	.short	0x010a
        /*0802*/ 	.byte	0x3f
	.zero		1


	//   ....[48]....
        /*0804*/ 	.word	0x00016780
        /*0808*/ 	.word	0x00000002
        /*080c*/ 	.word	0x00036840
        /*0810*/ 	.short	0x010a
        /*0812*/ 	.byte	0x3f
	.zero		1


	//   ....[49]....
        /*0814*/ 	.word	0x00016a90
        /*0818*/ 	.word	0x00000002
        /*081c*/ 	.word	0x00000060
        /*0820*/ 	.short	0x010a
        /*0822*/ 	.byte	0x3f
	.zero		1


	//   ....[50]....
        /*0824*/ 	.word	0x00016f60
        /*0828*/ 	.word	0x00000003
        /*082c*/ 	.word	0x00036860
        /*0830*/ 	.short	0x010a
        /*0832*/ 	.byte	0x3f
	.zero		1


	//   ....[51]....
        /*0834*/ 	.word	0x00017fd0
        /*0838*/ 	.word	0x00000000
        /*083c*/ 	.word	0x00036820
        /*0840*/ 	.short	0x010a
        /*0842*/ 	.byte	0x3f
	.zero		1


	//   ....[52]....
        /*0844*/ 	.word	0x000181b0
        /*0848*/ 	.word	0x00000006
        /*084c*/ 	.word	0x00000000
        /*0850*/ 	.short	0x010a
        /*0852*/ 	.byte	0x3f
	.zero		1


	//   ....[53]....
        /*0854*/ 	.word	0x00018220
        /*0858*/ 	.word	0x00000007
        /*085c*/ 	.word	0x00000000
        /*0860*/ 	.short	0x010a
        /*0862*/ 	.byte	0x3f
	.zero		1


	//   ....[54]....
        /*0864*/ 	.word	0x00018290
        /*0868*/ 	.word	0x00000004
        /*086c*/ 	.word	0x00000000
        /*0870*/ 	.short	0x010a
        /*0872*/ 	.byte	0x3f
	.zero		1


	//   ....[55]....
        /*0874*/ 	.word	0x000182c0
        /*0878*/ 	.word	0x00000003
        /*087c*/ 	.word	0x00000000
        /*0880*/ 	.short	0x010a
        /*0882*/ 	.byte	0x3f
	.zero		1


	//   ....[56]....
        /*0884*/ 	.word	0x00018330
        /*0888*/ 	.word	0x00000003
        /*088c*/ 	.word	0x00036800
        /*0890*/ 	.short	0x010a
        /*0892*/ 	.byte	0x3f
	.zero		1


	//   ....[57]....
        /*0894*/ 	.word	0x00018380
        /*0898*/ 	.word	0x00000000
        /*089c*/ 	.word	0x00036830
        /*08a0*/ 	.short	0x010a
        /*08a2*/ 	.byte	0x3f
	.zero		1


	//   ....[58]....
        /*08a4*/ 	.word	0x000183e0
        /*08a8*/ 	.word	0x00000007
        /*08ac*/ 	.word	0x00036830
        /*08b0*/ 	.short	0x010a
        /*08b2*/ 	.byte	0x3f
	.zero		1


	//   ....[59]....
        /*08b4*/ 	.word	0x00018440
        /*08b8*/ 	.word	0x00000007
        /*08bc*/ 	.word	0x00036850
        /*08c0*/ 	.short	0x010a
        /*08c2*/ 	.byte	0x3f
	.zero		1


	//   ....[60]....
        /*08c4*/ 	.word	0x000184a0
        /*08c8*/ 	.word	0x00000007
        /*08cc*/ 	.word	0x00036830
        /*08d0*/ 	.short	0x010a
        /*08d2*/ 	.byte	0x3f
	.zero		1


	//   ....[61]....
        /*08d4*/ 	.word	0x00018500
        /*08d8*/ 	.word	0x00000007
        /*08dc*/ 	.word	0x00036850
        /*08e0*/ 	.short	0x010a
        /*08e2*/ 	.byte	0x3f
	.zero		1


	//   ....[62]....
        /*08e4*/ 	.word	0x00018560
        /*08e8*/ 	.word	0x00000005
        /*08ec*/ 	.word	0x00036850
        /*08f0*/ 	.short	0x010a
        /*08f2*/ 	.byte	0x3f
	.zero		1


	//   ....[63]....
        /*08f4*/ 	.word	0x00018700
        /*08f8*/ 	.word	0x00000008
        /*08fc*/ 	.word	0x00036840
        /*0900*/ 	.short	0x010a
        /*0902*/ 	.byte	0x3f
	.zero		1


	//   ....[64]....
        /*0904*/ 	.word	0x00018780
        /*0908*/ 	.word	0x00000008
        /*090c*/ 	.word	0x00036820
        /*0910*/ 	.short	0x010a
        /*0912*/ 	.byte	0x3f
	.zero		1


	//   ....[65]....
        /*0914*/ 	.word	0x000187d0
        /*0918*/ 	.word	0x00000002
        /*091c*/ 	.word	0x00036840
        /*0920*/ 	.short	0x010a
        /*0922*/ 	.byte	0x3f
	.zero		1


	//   ....[66]....
        /*0924*/ 	.word	0x00018820
        /*0928*/ 	.word	0x00000003
        /*092c*/ 	.word	0x00000060
        /*0930*/ 	.short	0x010a
        /*0932*/ 	.byte	0x3f
	.zero		1


	//   ....[67]....
        /*0934*/ 	.word	0x00018870
        /*0938*/ 	.word	0x00000002
        /*093c*/ 	.word	0x00036840
        /*0940*/ 	.short	0x010a
        /*0942*/ 	.byte	0x3f
	.zero		1


	//   ....[68]....
        /*0944*/ 	.word	0x000188c0
        /*0948*/ 	.word	0x00000003
        /*094c*/ 	.word	0x00000060
        /*0950*/ 	.short	0x010a
        /*0952*/ 	.byte	0x3f
	.zero		1


	//   ....[69]....
        /*0954*/ 	.word	0x00018910
        /*0958*/ 	.word	0x00000002
        /*095c*/ 	.word	0x00036840
        /*0960*/ 	.short	0x010a
        /*0962*/ 	.byte	0x3f
	.zero		1


	//   ....[70]....
        /*0964*/ 	.word	0x00018960
        /*0968*/ 	.word	0x00000002
        /*096c*/ 	.word	0x00000060
        /*0970*/ 	.short	0x010a
        /*0972*/ 	.byte	0x3f
	.zero		1


	//   ....[71]....
        /*0974*/ 	.word	0x000189b0
        /*0978*/ 	.word	0x00000003
        /*097c*/ 	.word	0x00036860
        /*0980*/ 	.short	0x010a
        /*0982*/ 	.byte	0x3f
	.zero		1


	//   ....[72]....
        /*0984*/ 	.word	0x00019370
        /*0988*/ 	.word	0x00000000
        /*098c*/ 	.word	0x00036820
        /*0990*/ 	.short	0x010a
        /*0992*/ 	.byte	0x3f
	.zero		1


	//   ....[73]....
        /*0994*/ 	.word	0x00019510
        /*0998*/ 	.word	0x00000006
        /*099c*/ 	.word	0x00000000
        /*09a0*/ 	.short	0x010a
        /*09a2*/ 	.byte	0x3f
	.zero		1


	//   ....[74]....
        /*09a4*/ 	.word	0x00019560
        /*09a8*/ 	.word	0x00000007
        /*09ac*/ 	.word	0x00000000
        /*09b0*/ 	.short	0x010a
        /*09b2*/ 	.byte	0x3f
	.zero		1


	//   ....[75]....
        /*09b4*/ 	.word	0x000195b0
        /*09b8*/ 	.word	0x00000004
        /*09bc*/ 	.word	0x00000000
        /*09c0*/ 	.short	0x010a
        /*09c2*/ 	.byte	0x3f
	.zero		1


	//----- nvinfo : EIATTR_NUM_MBARRIERS
	.align		4
.L_333:
        /*09c4*/ 	.byte	0x03, 0x38
        /*09c6*/ 	.short	0x0016


	//----- nvinfo : EIATTR_EXIT_INSTR_OFFSETS
	.align		4
        /*09c8*/ 	.byte	0x04, 0x1c
        /*09ca*/ 	.short	(.L_335 - .L_334)


	//   ....[0]....
.L_334:
        /*09cc*/ 	.word	0x00000a80


	//   ....[1]....
        /*09d0*/ 	.word	0x00012ee0


	//   ....[2]....
        /*09d4*/ 	.word	0x00012f40


	//   ....[3]....
        /*09d8*/ 	.word	0x00018310


	//----- nvinfo : EIATTR_MAX_THREADS
	.align		4
.L_335:
        /*09dc*/ 	.byte	0x04, 0x05
        /*09de*/ 	.short	(.L_337 - .L_336)
.L_336:
        /*09e0*/ 	.word	0x00000180
        /*09e4*/ 	.word	0x00000001
        /*09e8*/ 	.word	0x00000001


	//----- nvinfo : EIATTR_CRS_STACK_SIZE
	.align		4
.L_337:
        /*09ec*/ 	.byte	0x04, 0x1e
        /*09ee*/ 	.short	(.L_339 - .L_338)
.L_338:
        /*09f0*/ 	.word	0x00000000


	//----- nvinfo : EIATTR_CBANK_PARAM_SIZE
	.align		4
.L_339:
        /*09f4*/ 	.byte	0x03, 0x19
        /*09f6*/ 	.short	0x0a70


	//----- nvinfo : EIATTR_PARAM_CBANK
	.align		4
        /*09f8*/ 	.byte	0x04, 0x0a
        /*09fa*/ 	.short	(.L_341 - .L_340)
	.align		4
.L_340:
        /*09fc*/ 	.word	index@(.nv.constant0._ZN7cutlass13device_kernelIN5flash11enable_sm90INS1_16FlashAttnFwdSm90INS1_25CollectiveMainloopFwdSm90ILi2EN4cute5tupleIJNS5_1CILi1EEES8_S8_EEENS6_IJNS7_ILi128EEENS7_ILi112EEENS7_ILi192EEEEEELi192ENS_10bfloat16_tEfNS_4arch4Sm90ELb1ELb0ELb1ELb1ELb0ELb0ELb0ELb1ELb1ELb0ELb0ELb0EEENS1_21CollectiveEpilogueFwdINS6_IJSA_SC_SB_EEES9_SE_SG_Li256ELb1ELb0ELb0ELb0EEENS1_36VarlenDynamicPersistentTileSchedulerILi128ELi112ELi256ELi32ELb0ELb0ELb1ELb1ELb1ELb1EEEEEEEEEvNT_6ParamsE)
        /*0a00*/ 	.short	0x0210
        /*0a02*/ 	.short	0x0a70


	//----- nvinfo : EIATTR_SW_WAR
	.align		4
.L_341:
        /*0a04*/ 	.byte	0x04, 0x36
        /*0a06*/ 	.short	(.L_343 - .L_342)
.L_342:
        /*0a08*/ 	.word	0x00000008
.L_343:


//--------------------- .nv.info._ZN7cutlass13device_kernelIN5flash11enable_sm90INS1_16FlashAttnFwdSm90INS1_25CollectiveMainloopFwdSm90ILi2EN4cute5tupleIJNS5_1CILi1EEES8_S8_EEENS6_IJNS7_ILi128EEENS7_ILi112EEENS7_ILi192EEEEEELi192ENS_10bfloat16_tEfNS_4arch4Sm90ELb1ELb0ELb1ELb1ELb0ELb1ELb0ELb1ELb1ELb0ELb0ELb0EEENS1_21CollectiveEpilogueFwdINS6_IJSA_SC_SB_EEES9_SE_SG_Li256ELb1ELb0ELb0ELb0EEENS1_36VarlenDynamicPersistentTileSchedulerILi128ELi112ELi256ELi32ELb0ELb0ELb1ELb1ELb1ELb1EEEEEEEEEvNT_6ParamsE --------------------------
	.section	.nv.info._ZN7cutlass13device_kernelIN5flash11enable_sm90INS1_16FlashAttnFwdSm90INS1_25CollectiveMainloopFwdSm90ILi2EN4cute5tupleIJNS5_1CILi1EEES8_S8_EEENS6_IJNS7_ILi128EEENS7_ILi112EEENS7_ILi192EEEEEELi192ENS_10bfloat16_tEfNS_4arch4Sm90ELb1ELb0ELb1ELb1ELb0ELb1ELb0ELb1ELb1ELb0ELb0ELb0EEENS1_21CollectiveEpilogueFwdINS6_IJSA_SC_SB_EEES9_SE_SG_Li256ELb1ELb0ELb0ELb0EEENS1_36VarlenDynamicPersistentTileSchedulerILi128ELi112ELi256ELi32ELb0ELb0ELb1ELb1ELb1ELb1EEEEEEEEEvNT_6ParamsE,"",@"SHT_CUDA_INFO"
	.sectionflags	@""
	.align	4


	//----- nvinfo : EIATTR_CUDA_API_VERSION
	.align		4
        /*0000*/ 	.byte	0x04, 0x37
        /*0002*/ 	.short	(.L_345 - .L_344)
.L_344:
        /*0004*/ 	.word	0x00000082


	//----- nvinfo : EIATTR_KPARAM_INFO
	.align		4
.L_345:
        /*0008*/ 	.byte	0x04, 0x17
        /*000a*/ 	.short	(.L_347 - .L_346)
.L_346:
        /*000c*/ 	.word	0x00000000
        /*0010*/ 	.short	0x0000
        /*0012*/ 	.short	0x0070
        /*0014*/ 	.byte	0x00, 0xf0, 0x01, 0x28


	//----- nvinfo : EIATTR_SPARSE_MMA_MASK
	.align		4
.L_347:
        /*0018*/ 	.byte	0x03, 0x50
        /*001a*/ 	.short	0x0000


	//----- nvinfo : EIATTR_MAXREG_COUNT
	.align		4
        /*001c*/ 	.byte	0x03, 0x1b
        /*001e*/ 	.short	0x00a8


	//----- nvinfo : EIATTR_NUM_BARRIERS
	.align		4
        /*0020*/ 	.byte	0x02, 0x4c
        /*0022*/ 	.byte	0x10
	.zero		1


	//----- nvinfo : EIATTR_EXTERNS
	.align		4
        /*0024*/ 	.byte	0x04, 0x0f
        /*0026*/ 	.short	(.L_349 - .L_348)


	//   ....[0]....
	.align		4
.L_348:
        /*0028*/ 	.word	index@(__assertfail)


	//----- nvinfo : EIATTR_ANNOTATIONS
	.align		4
.L_349:
        /*002c*/ 	.byte	0x04, 0x55
        /*002e*/ 	.short	(.L_351 - .L_350)


	//   ....[0]....
.L_350:
        /* <DEDUP_REMOVED lines=78> */


	//----- nvinfo : EIATTR_MERCURY_ISA_VERSION
	.align		4
.L_351:
        /*04f8*/ 	.byte	0x03, 0x5f
        /*04fa*/ 	.short	0x0101


	//----- nvinfo : EIATTR_UNUSED_LOAD_BYTE_OFFSET
	.align		4
        /*04fc*/ 	.byte	0x04, 0x44
        /*04fe*/ 	.short	(.L_353 - .L_352)


	//   ....[0]....
.L_352:
        /*0500*/ 	.word	0x00000ae0
        /*0504*/ 	.word	0x0000fff0


	//   ....[1]....
        /*0508*/ 	.word	0x000248d0
        /*050c*/ 	.word	0x0000fff0


	//----- nvinfo : EIATTR_INT_WARP_WIDE_INSTR_OFFSETS
	.align		4
.L_353:
        /*0510*/ 	.byte	0x04, 0x31
        /*0512*/ 	.short	(.L_355 - .L_354)


	//   ....[0]....
.L_354:
        /*0514*/ 	.word	0x000001c0


	//   ....[1]....
        /*0518*/ 	.word	0x00000200


	//   ....[2]....
        /*051c*/ 	.word	0x00000270


	//   ....[3]....
        /*0520*/ 	.word	0x00028e30


	//   ....[4]....
        /*0524*/ 	.word	0x00028ec0


	//   ....[5]....
        /*0528*/ 	.word	0x00029340


	//   ....[6]....
        /*052c*/ 	.word	0x00029370


	//   ....[7]....
        /*0530*/ 	.word	0x00029580


	//   ....[8]....
        /*0534*/ 	.word	0x00029670


	//   ....[9]....
        /*0538*/ 	.word	0x0002ba00


	//   ....[10]....
        /*053c*/ 	.word	0x0002ba90


	//----- nvinfo : EIATTR_COOP_GROUP_MASK_REGIDS
	.align		4
.L_355:
        /*0540*/ 	.byte	0x04, 0x29
        /*0542*/ 	.short	(.L_357 - .L_356)


	//   ....[0]....
.L_356:
        /*0544*/ 	.word	0xffffffff


	//   ....[1]....
        /*0548*/ 	.word	0xffffffff


	//   ....[2]....
        /*054c*/ 	.word	0xffffffff


	//   ....[3]....
        /*0550*/ 	.word	0xffffffff


	//   ....[4]....
        /*0554*/ 	.word	0xffffffff


	//   ....[5]....
        /*0558*/ 	.word	0xffffffff


	//   ....[6]....
        /*055c*/ 	.word	0xffffffff


	//   ....[7]....
        /*0560*/ 	.word	0xffffffff


	//   ....[8]....
        /*0564*/ 	.word	0xffffffff


	//   ....[9]....
        /*0568*/ 	.word	0xffffffff


	//   ....[10]....
        /*056c*/ 	.word	0xffffffff


	//   ....[11]....
        /*0570*/ 	.word	0xffffffff


	//   ....[12]....
        /*0574*/ 	.word	0xffffffff


	//   ....[13]....
        /*0578*/ 	.word	0xffffffff


	//   ....[14]....
        /*057c*/ 	.word	0xffffffff


	//   ....[15]....
        /*0580*/ 	.word	0xffffffff


	//   ....[16]....
        /*0584*/ 	.word	0xffffffff


	//   ....[17]....
        /*0588*/ 	.word	0xffffffff


	//   ....[18]....
        /*058c*/ 	.word	0xffffffff


	//   ....[19]....
        /*0590*/ 	.word	0xffffffff


	//   ....[20]....
        /*0594*/ 	.word	0xffffffff


	//   ....[21]....
        /*0598*/ 	.word	0xffffffff


	//   ....[22]....
        /*059c*/ 	.word	0xffffffff


	//   ....[23]....
        /*05a0*/ 	.word	0xffffffff


	//   ....[24]....
        /*05a4*/ 	.word	0xffffffff


	//   ....[25]....
        /*05a8*/ 	.word	0xffffffff


	//   ....[26]....
        /*05ac*/ 	.word	0xffffffff


	//   ....[27]....
        /*05b0*/ 	.word	0xffffffff


	//   ....[28]....
        /*05b4*/ 	.word	0xffffffff


	//   ....[29]....
        /*05b8*/ 	.word	0xffffffff


	//   ....[30]....
        /*05bc*/ 	.word	0xffffffff


	//   ....[31]....
        /*05c0*/ 	.word	0xffffffff


	//   ....[32]....
        /*05c4*/ 	.word	0xffffffff


	//   ....[33]....
        /*05c8*/ 	.word	0xffffffff


	//   ....[34]....
        /*05cc*/ 	.word	0xffffffff


	//   ....[35]....
        /*05d0*/ 	.word	0xffffffff


	//   ....[36]....
        /*05d4*/ 	.word	0xffffffff


	//   ....[37]....
        /*05d8*/ 	.word	0xffffffff


	//   ....[38]....
        /*05dc*/ 	.word	0xffffffff


	//   ....[39]....
        /*05e0*/ 	.word	0xffffffff


	//   ....[40]....
        /*05e4*/ 	.word	0xffffffff


	//   ....[41]....
        /*05e8*/ 	.word	0xffffffff


	//   ....[42]....
        /*05ec*/ 	.word	0xffffffff


	//   ....[43]....
        /*05f0*/ 	.word	0xffffffff


	//   ....[44]....
        /*05f4*/ 	.word	0xffffffff


	//   ....[45]....
        /*05f8*/ 	.word	0xffffffff


	//   ....[46]....
        /*05fc*/ 	.word	0xffffffff


	//   ....[47]....
        /*0600*/ 	.word	0xffffffff


	//   ....[48]....
        /*0604*/ 	.word	0xffffffff


	//   ....[49]....
        /*0608*/ 	.word	0xffffffff


	//   ....[50]....
        /*060c*/ 	.word	0xffffffff


	//   ....[51]....
        /*0610*/ 	.word	0xffffffff


	//   ....[52]....
        /*0614*/ 	.word	0xffffffff


	//   ....[53]....
        /*0618*/ 	.word	0xffffffff


	//   ....[54]....
        /*061c*/ 	.word	0xffffffff


	//   ....[55]....
        /*0620*/ 	.word	0xffffffff


	//   ....[56]....
        /*0624*/ 	.word	0xffffffff


	//   ....[57]....
        /*0628*/ 	.word	0xffffffff


	//   ....[58]....
        /*062c*/ 	.word	0x0500000f


	//   ....[59]....
        /*0630*/ 	.word	0x0500000f


	//   ....[60]....
        /*0634*/ 	.word	0x0500000f


	//   ....[61]....
        /*0638*/ 	.word	0x0500000f


	//   ....[62]....
        /*063c*/ 	.word	0x0500000f


	//   ....[63]....
        /*0640*/ 	.word	0x0500000f


	//   ....[64]....
        /*0644*/ 	.word	0x0500000f


	//   ....[65]....
        /*0648*/ 	.word	0x0500000f


	//   ....[66]....
        /*064c*/ 	.word	0x0500000f


	//   ....[67]....
        /*0650*/ 	.word	0x0500000f


	//   ....[68]....
        /*0654*/ 	.word	0x0500000f


	//   ....[69]....
        /*0658*/ 	.word	0x0500000f


	//   ....[70]....
        /*065c*/ 	.word	0x0500000f


	//   ....[71]....
        /*0660*/ 	.word	0x0500000f


	//   ....[72]....
        /*0664*/ 	.word	0x0500000f


	//   ....[73]....
        /*0668*/ 	.word	0x0500000f


	//   ....[74]....
        /*066c*/ 	.word	0x0500000f


	//   ....[75]....
        /*0670*/ 	.word	0x0500000f


	//   ....[76]....
        /*0674*/ 	.word	0x0500000f


	//   ....[77]....
        /*0678*/ 	.word	0x0500000f


	//   ....[78]....
        /*067c*/ 	.word	0x0500000f


	//   ....[79]....
        /*0680*/ 	.word	0x0500000f


	//   ....[80]....
        /*0684*/ 	.word	0x0500000f


	//   ....[81]....
        /*0688*/ 	.word	0x0500000f


	//   ....[82]....
        /*068c*/ 	.word	0x0500000f


	//   ....[83]....
        /*0690*/ 	.word	0x0500000f


	//   ....[84]....
        /*0694*/ 	.word	0x0500000f


	//   ....[85]....
        /*0698*/ 	.word	0x0500000f


	//   ....[86]....
        /*069c*/ 	.word	0x0500000f


	//   ....[87]....
        /*06a0*/ 	.word	0x0500000f


	//   ....[88]....
        /*06a4*/ 	.word	0x0500000f


	//   ....[89]....
        /*06a8*/ 	.word	0x0500000f


	//   ....[90]....
        /*06ac*/ 	.word	0x0500000f


	//   ....[91]....
        /*06b0*/ 	.word	0x0500000f


	//   ....[92]....
        /*06b4*/ 	.word	0x0500000f


	//   ....[93]....
        /*06b8*/ 	.word	0x0500000f


	//----- nvinfo : EIATTR_COOP_GROUP_INSTR_OFFSETS
	.align		4
.L_357:
        /*06bc*/ 	.byte	0x04, 0x28
        /*06be*/ 	.short	(.L_359 - .L_358)


	//   ....[0]....
.L_358:
        /*06c0*/ 	.word	0x00000060


	//   ....[1]....
        /*06c4*/ 	.word	0x000001d0


	//   ....[2]....
        /*06c8*/ 	.word	0x00000220


	//   ....[3]....
        /*06cc*/ 	.word	0x00000450


	//   ....[4]....
        /*06d0*/ 	.word	0x000005b0


	//   ....[5]....
        /*06d4*/ 	.word	0x000006d0


	//   ....[6]....
        /*06d8*/ 	.word	0x00000830


	//   ....[7]....
        /*06dc*/ 	.word	0x0000b080


	//   ....[8]....
        /*06e0*/ 	.word	0x00016a30


	//   ....[9]....
        /*06e4*/ 	.word	0x00016af0


	//   ....[10]....
        /*06e8*/ 	.word	0x000173f0


	//   ....[11]....
        /*06ec*/ 	.word	0x00017450


	//   ....[12]....
        /*06f0*/ 	.word	0x0001cc70


	//   ....[13]....
        /*06f4*/ 	.word	0x0001cd70


	//   ....[14]....
        /*06f8*/ 	.word	0x0001d470


	//   ....[15]....
        /*06fc*/ 	.word	0x0001d4d0


	//   ....[16]....
        /*0700*/ 	.word	0x00022530


	//   ....[17]....
        /*0704*/ 	.word	0x00022550


	//   ....[18]....
        /*0708*/ 	.word	0x00022990


	//   ....[19]....
        /*070c*/ 	.word	0x000229c0


	//   ....[20]....
        /*0710*/ 	.word	0x00024010


	//   ....[21]....
        /*0714*/ 	.word	0x00024080


	//   ....[22]....
        /*0718*/ 	.word	0x000240b0


	//   ....[23]....
        /*071c*/ 	.word	0x000240c0


	//   ....[24]....
        /*0720*/ 	.word	0x00026c60


	//   ....[25]....
        /*0724*/ 	.word	0x00026de0


	//   ....[26]....
        /*0728*/ 	.word	0x00026e10


	//   ....[27]....
        /*072c*/ 	.word	0x00026e50


	//   ....[28]....
        /*0730*/ 	.word	0x00026eb0


	//   ....[29]....
        /*0734*/ 	.word	0x00026f10


	//   ....[30]....
        /*0738*/ 	.word	0x00026f60


	//   ....[31]....
        /*073c*/ 	.word	0x00027110


	//   ....[32]....
        /*0740*/ 	.word	0x00027170


	//   ....[33]....
        /*0744*/ 	.word	0x000271b0


	//   ....[34]....
        /*0748*/ 	.word	0x000271f0


	//   ....[35]....
        /*074c*/ 	.word	0x00027220


	//   ....[36]....
        /*0750*/ 	.word	0x00027250


	//   ....[37]....
        /*0754*/ 	.word	0x000272e0


	//   ....[38]....
        /*0758*/ 	.word	0x00027340


	//   ....[39]....
        /*075c*/ 	.word	0x000273d0


	//   ....[40]....
        /*0760*/ 	.word	0x0002bf00


	//   ....[41]....
        /*0764*/ 	.word	0x0002bf10


	//   ....[42]....
        /*0768*/ 	.word	0x0002c020


	//   ....[43]....
        /*076c*/ 	.word	0x0002c080


	//   ....[44]....
        /*0770*/ 	.word	0x0002c0c0


	//   ....[45]....
        /*0774*/ 	.word	0x0002c100


	//   ....[46]....
        /*0778*/ 	.word	0x0002c130


	//   ....[47]....
        /*077c*/ 	.word	0x0002c160


	//   ....[48]....
        /*0780*/ 	.word	0x0002c2f0


	//   ....[49]....
        /*0784*/ 	.word	0x0002c350


	//   ....[50]....
        /*0788*/ 	.word	0x0002c390


	//   ....[51]....
        /*078c*/ 	.word	0x0002c3d0


	//   ....[52]....
        /*0790*/ 	.word	0x0002c400


	//   ....[53]....
        /*0794*/ 	.word	0x0002c430


	//   ....[54]....
        /*0798*/ 	.word	0x0002c4f0


	//   ....[55]....
        /*079c*/ 	.word	0x0002c510


	//   ....[56]....
        /*07a0*/ 	.word	0x0002c580


	//   ....[57]....
        /*07a4*/ 	.word	0x0002cc10


	//   ....[58]....
        /*07a8*/ 	.word	0x0002d070


	//   ....[59]....
        /*07ac*/ 	.word	0x0002d110


	//   ....[60]....
        /*07b0*/ 	.word	0x0002d1b0


	//   ....[61]....
        /*07b4*/ 	.word	0x0002d250


	//   ....[62]....
        /*07b8*/ 	.word	0x0002d2f0


	//   ....[63]....
        /*07bc*/ 	.word	0x0002d390


	//   ....[64]....
        /*07c0*/ 	.word	0x0002d430


	//   ....[65]....
        /*07c4*/ 	.word	0x0002d4d0


	//   ....[66]....
        /*07c8*/ 	.word	0x0002d5c0


	//   ....[67]....
        /*07cc*/ 	.word	0x0002d660


	//   ....[68]....
        /*07d0*/ 	.word	0x0002d700


	//   ....[69]....
        /*07d4*/ 	.word	0x0002d7a0


	//   ....[70]....
        /*07d8*/ 	.word	0x0002d840


	//   ....[71]....
        /*07dc*/ 	.word	0x0002d8e0


	//   ....[72]....
        /*07e0*/ 	.word	0x0002d980


	//   ....[73]....
        /*07e4*/ 	.word	0x0002da20


	//   ....[74]....
        /*07e8*/ 	.word	0x0002dd20


	//   ....[75]....
        /*07ec*/ 	.word	0x0002e000


	//   ....[76]....
        /*07f0*/ 	.word	0x0002e420


	//   ....[77]....
        /*07f4*/ 	.word	0x0002e4b0


	//   ....[78]....
        /*07f8*/ 	.word	0x0002e550


	//   ....[79]....
        /*07fc*/ 	.word	0x0002e600


	//   ....[80]....
        /*0800*/ 	.word	0x0002e680


	//   ....[81]....
        /*0804*/ 	.word	0x0002e700


	//   ....[82]....
        /*0808*/ 	.word	0x0002e780


	//   ....[83]....
        /*080c*/ 	.word	0x0002e800


	//   ....[84]....
        /*0810*/ 	.word	0x0002e890


	//   ....[85]....
        /*0814*/ 	.word	0x0002e940


	//   ....[86]....
        /*0818*/ 	.word	0x0002e9c0


	//   ....[87]....
        /*081c*/ 	.word	0x0002ea40


	//   ....[88]....
        /*0820*/ 	.word	0x0002eac0


	//   ....[89]....
        /*0824*/ 	.word	0x0002eb40


	//   ....[90]....
        /*0828*/ 	.word	0x0002ebb0


	//   ....[91]....
        /*082c*/ 	.word	0x0002ec50


	//   ....[92]....
        /*0830*/ 	.word	0x0002ece0


	//   ....[93]....
        /*0834*/ 	.word	0x0002ee10


	//----- nvinfo : EIATTR_REG_RECONFIG
	.align		4
.L_359:
        /*0838*/ 	.byte	0x01, 0x54
	.zero		2


	//----- nvinfo : EIATTR_SYSCALL_OFFSETS
	.align		4
        /*083c*/ 	.byte	0x04, 0x46
        /*083e*/ 	.short	(.L_361 - .L_360)


	//   ....[0]....
.L_360:
        /*0840*/ 	.word	0x00001a70


	//   ....[1]....
        /*0844*/ 	.word	0x00001bc0


	//   ....[2]....
        /*0848*/ 	.word	0x0000b220


	//   ....[3]....
        /*084c*/ 	.word	0x0000b6c0


	//   ....[4]....
        /*0850*/ 	.word	0x00029050


	//   ....[5]....
        /*0854*/ 	.word	0x00029190


	//   ....[6]....
        /*0858*/ 	.word	0x00029290


	//----- nvinfo : EIATTR_MBARRIER_INSTR_OFFSETS
	.align		4
.L_361:
        /*085c*/ 	.byte	0x04, 0x39
        /*085e*/ 	.short	(.L_363 - .L_362)


	//   ....[0]....
.L_362:
        /*0860*/ 	.word	0x00000300
        /*0864*/ 	.word	0x000000ff
        /*0868*/ 	.word	0x00036800
        /*086c*/ 	.short	0x0100
        /*086e*/ 	.byte	0x08
	.zero		1


	//   ....[1]....
        /*0870*/ 	.word	0x00000310
        /*0874*/ 	.word	0x000000ff
        /*0878*/ 	.word	0x00036820
        /*087c*/ 	.short	0x0100
        /*087e*/ 	.byte	0x08
	.zero		1


	//   ....[2]....
        /*0880*/ 	.word	0x00000400
        /*0884*/ 	.word	0x000000ff
        /*0888*/ 	.word	0x00036830
        /*088c*/ 	.short	0x0100
        /*088e*/ 	.byte	0x08
	.zero		1


	//   ....[3]....
        /*0890*/ 	.word	0x00000410
        /*0894*/ 	.word	0x000000ff
        /*0898*/ 	.word	0x00036840
        /*089c*/ 	.short	0x0100
        /*089e*/ 	.byte	0x08
	.zero		1


	//   ....[4]....
        /*08a0*/ 	.word	0x00000420
        /*08a4*/ 	.word	0x000000ff
        /*08a8*/ 	.word	0x00036838
        /*08ac*/ 	.short	0x0100
        /*08ae*/ 	.byte	0x08
	.zero		1


	//   ....[5]....
        /*08b0*/ 	.word	0x00000430
        /*08b4*/ 	.word	0x000000ff
        /*08b8*/ 	.word	0x00036848
        /*08bc*/ 	.short	0x0100
        /*08be*/ 	.byte	0x08
	.zero		1


	//   ....[6]....
        /*08c0*/ 	.word	0x00000560
        /*08c4*/ 	.word	0x000000ff
        /*08c8*/ 	.word	0x00036850
        /*08cc*/ 	.short	0x0100
        /*08ce*/ 	.byte	0x08
	.zero		1


	//   ....[7]....
        /*08d0*/ 	.word	0x00000570
        /*08d4*/ 	.word	0x000000ff
        /*08d8*/ 	.word	0x00036860
        /*08dc*/ 	.short	0x0100
        /*08de*/ 	.byte	0x08
	.zero		1


	//   ....[8]....
        /*08e0*/ 	.word	0x00000580
        /*08e4*/ 	.word	0x000000ff
        /*08e8*/ 	.word	0x00036858
        /*08ec*/ 	.short	0x0100
        /*08ee*/ 	.byte	0x08
	.zero		1


	//   ....[9]....
        /*08f0*/ 	.word	0x00000590
        /*08f4*/ 	.word	0x000000ff
        /*08f8*/ 	.word	0x00036868
        /*08fc*/ 	.short	0x0100
        /*08fe*/ 	.byte	0x08
	.zero		1


	//   ....[10]....
        /*0900*/ 	.word	0x00000680
        /*0904*/ 	.word	0x000000ff
        /*0908*/ 	.word	0x00036870
        /*090c*/ 	.short	0x0100
        /*090e*/ 	.byte	0x06
	.zero		1


	//   ....[11]....
        /*0910*/ 	.word	0x00000690
        /*0914*/ 	.word	0x000000ff
        /*0918*/ 	.word	0x00036880
        /*091c*/ 	.short	0x0100
        /*091e*/ 	.byte	0x06
	.zero		1


	//   ....[12]....
        /*0920*/ 	.word	0x000006a0
        /*0924*/ 	.word	0x000000ff
        /*0928*/ 	.word	0x00036878
        /*092c*/ 	.short	0x0100
        /*092e*/ 	.byte	0x06
	.zero		1


	//   ....[13]....
        /*0930*/ 	.word	0x000006b0
        /*0934*/ 	.word	0x000000ff
        /*0938*/ 	.word	0x00036888
        /*093c*/ 	.short	0x0100
        /*093e*/ 	.byte	0x06
	.zero		1


	//   ....[14]....
        /*0940*/ 	.word	0x000007e0
        /*0944*/ 	.word	0x000000ff
        /*0948*/ 	.word	0x00036890
        /*094c*/ 	.short	0x0100
        /*094e*/ 	.byte	0x08
	.zero		1


	//   ....[15]....
        /*0950*/ 	.word	0x000007f0
        /*0954*/ 	.word	0x000000ff
        /*0958*/ 	.word	0x000368a0
        /*095c*/ 	.short	0x0100
        /*095e*/ 	.byte	0x08
	.zero		1


	//   ....[16]....
        /*0960*/ 	.word	0x00000800
        /*0964*/ 	.word	0x000000ff
        /*0968*/ 	.word	0x00036898
        /*096c*/ 	.short	0x0100
        /*096e*/ 	.byte	0x08
	.zero		1


	//   ....[17]....
        /*0970*/ 	.word	0x00000810
        /*0974*/ 	.word	0x000000ff
        /*0978*/ 	.word	0x000368a8
        /*097c*/ 	.short	0x0100
        /*097e*/ 	.byte	0x08
	.zero		1


	//   ....[18]....
        /*0980*/ 	.word	0x00000940
        /*0984*/ 	.word	0x000000ff
        /*0988*/ 	.word	0x000368b0
        /*098c*/ 	.short	0x0100
        /*098e*/ 	.byte	0x08
	.zero		1


	//   ....[19]....
        /*0990*/ 	.word	0x00000950
        /*0994*/ 	.word	0x000000ff
        /*0998*/ 	.word	0x000368c0
        /*099c*/ 	.short	0x0100
        /*099e*/ 	.byte	0x08
	.zero		1


	//   ....[20]....
        /*09a0*/ 	.word	0x00000960
        /*09a4*/ 	.word	0x000000ff
        /*09a8*/ 	.word	0x000368b8
        /*09ac*/ 	.short	0x0100
        /*09ae*/ 	.byte	0x08
	.zero		1


	//   ....[21]....
        /*09b0*/ 	.word	0x00000970
        /*09b4*/ 	.word	0x000000ff
        /*09b8*/ 	.word	0x000368c8
        /*09bc*/ 	.short	0x0100
        /*09be*/ 	.byte	0x08
	.zero		1


	//   ....[22]....
        /*09c0*/ 	.word	0x00003910
        /*09c4*/ 	.word	0x0000002b
        /*09c8*/ 	.word	0x00036890
        /*09cc*/ 	.short	0x010a
        /*09ce*/ 	.byte	0x3f
	.zero		1


	//   ....[23]....
        /*09d0*/ 	.word	0x00006f00
        /*09d4*/ 	.word	0x0000002b
        /*09d8*/ 	.word	0x00036890
        /*09dc*/ 	.short	0x010a
        /*09de*/ 	.byte	0x3f
	.zero		1


	//   ....[24]....
        /*09e0*/ 	.word	0x0000a1b0
        /*09e4*/ 	.word	0x0000002b
        /*09e8*/ 	.word	0x00036890
        /*09ec*/ 	.short	0x010a
        /*09ee*/ 	.byte	0x3f
	.zero		1


	//   ....[25]....
        /*09f0*/ 	.word	0x0000a580
        /*09f4*/ 	.word	0x0000002c
        /*09f8*/ 	.word	0x00000000
        /*09fc*/ 	.short	0x0101
        /*09fe*/ 	.byte	0x3f
	.zero		1


	//   ....[26]....
        /*0a00*/ 	.word	0x0000a5c0
        /*0a04*/ 	.word	0x0000002b
        /*0a08*/ 	.word	0x000368b0
        /*0a0c*/ 	.short	0x010a
        /*0a0e*/ 	.byte	0x3f
	.zero		1


	//   ....[27]....
        /*0a10*/ 	.word	0x0000ac30
        /*0a14*/ 	.word	0x0000002b
        /*0a18*/ 	.word	0x00000000
        /*0a1c*/ 	.short	0x0101
        /*0a1e*/ 	.byte	0x3f
	.zero		1


	//   ....[28]....
        /*0a20*/ 	.word	0x0000b2a0
        /*0a24*/ 	.word	0x00000012
        /*0a28*/ 	.word	0x00036800
        /*0a2c*/ 	.short	0x010a
        /*0a2e*/ 	.byte	0x3f
	.zero		1


	//   ....[29]....
        /*0a30*/ 	.word	0x0000b2f0
        /*0a34*/ 	.word	0x00000012
        /*0a38*/ 	.word	0x00036800
        /*0a3c*/ 	.short	0x010a
        /*0a3e*/ 	.byte	0x3f
	.zero		1


	//   ....[30]....
        /*0a40*/ 	.word	0x0000c6e0
        /*0a44*/ 	.word	0x00000012
        /*0a48*/ 	.word	0x00036800
        /*0a4c*/ 	.short	0x010a
        /*0a4e*/ 	.byte	0x3f
	.zero		1


	//   ....[31]....
        /*0a50*/ 	.word	0x0000fc40
        /*0a54*/ 	.word	0x00000012
        /*0a58*/ 	.word	0x00036800
        /*0a5c*/ 	.short	0x010a
        /*0a5e*/ 	.byte	0x3f
	.zero		1


	//   ....[32]....
        /*0a60*/ 	.word	0x00012890
        /*0a64*/ 	.word	0x00000000
        /*0a68*/ 	.word	0x00036830
        /*0a6c*/ 	.short	0x010a
        /*0a6e*/ 	.byte	0x3f
	.zero		1


	//   ....[33]....
        /*0a70*/ 	.word	0x00012910
        /*0a74*/ 	.word	0x00000000
        /*0a78*/ 	.word	0x00036830
        /*0a7c*/ 	.short	0x010a
        /*0a7e*/ 	.byte	0x3f
	.zero		1


	//   ....[34]....
        /*0a80*/ 	.word	0x00016840
        /*0a84*/ 	.word	0x00000000
        /*0a88*/ 	.word	0x00000000
        /*0a8c*/ 	.short	0x0101
        /*0a8e*/ 	.byte	0x3f
	.zero		1


	//   ....[35]....
        /*0a90*/ 	.word	0x00018530
        /*0a94*/ 	.word	0x0000000d
        /*0a98*/ 	.word	0x00036830
        /*0a9c*/ 	.short	0x010a
        /*0a9e*/ 	.byte	0x3f
	.zero		1


	//   ....[36]....
        /*0aa0*/ 	.word	0x000185b0
        /*0aa4*/ 	.word	0x0000000d
        /*0aa8*/ 	.word	0x00036830
        /*0aac*/ 	.short	0x010a
        /*0aae*/ 	.byte	0x3f
	.zero		1


	//   ....[37]....
        /*0ab0*/ 	.word	0x0001bcb0
        /*0ab4*/ 	.word	0x0000000b
        /*0ab8*/ 	.word	0x00036850
        /*0abc*/ 	.short	0x010a
        /*0abe*/ 	.byte	0x3f
	.zero		1


	//   ....[38]....
        /*0ac0*/ 	.word	0x0001bd00
        /*0ac4*/ 	.word	0x0000000b
        /*0ac8*/ 	.word	0x00036850
        /*0acc*/ 	.short	0x010a
        /*0ace*/ 	.byte	0x3f
	.zero		1


	//   ....[39]....
        /*0ad0*/ 	.word	0x0001df20
        /*0ad4*/ 	.word	0x0000000d
        /*0ad8*/ 	.word	0x00000000
        /*0adc*/ 	.short	0x0101
        /*0ade*/ 	.byte	0x3f
	.zero		1


	//   ....[40]....
        /*0ae0*/ 	.word	0x0001df90
        /*0ae4*/ 	.word	0x0000000d
        /*0ae8*/ 	.word	0x00000000
        /*0aec*/ 	.short	0x0101
        /*0aee*/ 	.byte	0x3f
	.zero		1


	//   ....[41]....
        /*0af0*/ 	.word	0x0001e230
        /*0af4*/ 	.word	0x00000004
        /*0af8*/ 	.word	0x00036830
        /*0afc*/ 	.short	0x010a
        /*0afe*/ 	.byte	0x3f
	.zero		1


	//   ....[42]....
        /*0b00*/ 	.word	0x0001e2b0
        /*0b04*/ 	.word	0x00000004
        /*0b08*/ 	.word	0x00036830
        /*0b0c*/ 	.short	0x010a
        /*0b0e*/ 	.byte	0x3f
	.zero		1


	//   ....[43]....
        /*0b10*/ 	.word	0x00021990
        /*0b14*/ 	.word	0x0000000b
        /*0b18*/ 	.word	0x00036850
        /*0b1c*/ 	.short	0x010a
        /*0b1e*/ 	.byte	0x3f
	.zero		1


	//   ....[44]....
        /*0b20*/ 	.word	0x000219e0
        /*0b24*/ 	.word	0x0000000b
        /*0b28*/ 	.word	0x00036850
        /*0b2c*/ 	.short	0x010a
        /*0b2e*/ 	.byte	0x3f
	.zero		1


	//   ....[45]....
        /*0b30*/ 	.word	0x00023170
        /*0b34*/ 	.word	0x0000000f
        /*0b38*/ 	.word	0x00000000
        /*0b3c*/ 	.short	0x0101
        /*0b3e*/ 	.byte	0x3f
	.zero		1


	//   ....[46]....
        /*0b40*/ 	.word	0x000231d0
        /*0b44*/ 	.word	0x0000000b
        /*0b48*/ 	.word	0x00000000
        /*0b4c*/ 	.short	0x0101
        /*0b4e*/ 	.byte	0x3f
	.zero		1


	//   ....[47]....
        /*0b50*/ 	.word	0x00023c80
        /*0b54*/ 	.word	0x0000000d
        /*0b58*/ 	.word	0x00036850
        /*0b5c*/ 	.short	0x010a
        /*0b5e*/ 	.byte	0x3f
	.zero		1


	//   ....[48]....
        /*0b60*/ 	.word	0x00023d20
        /*0b64*/ 	.word	0x0000000d
        /*0b68*/ 	.word	0x00036850
        /*0b6c*/ 	.short	0x010a
        /*0b6e*/ 	.byte	0x3f
	.zero		1


	//   ....[49]....
        /*0b70*/ 	.word	0x00024260
        /*0b74*/ 	.word	0x0000000b
        /*0b78*/ 	.word	0x00000000
        /*0b7c*/ 	.short	0x0101
        /*0b7e*/ 	.byte	0x3f
	.zero		1


	//   ....[50]....
        /*0b80*/ 	.word	0x00025b10
        /*0b84*/ 	.word	0x00000000
        /*0b88*/ 	.word	0x00000000
        /*0b8c*/ 	.short	0x0101
        /*0b8e*/ 	.byte	0x3f
	.zero		1


	//   ....[51]....
        /*0b90*/ 	.word	0x00028160
        /*0b94*/ 	.word	0x00000009
        /*0b98*/ 	.word	0x00036820
        /*0b9c*/ 	.short	0x010a
        /*0b9e*/ 	.byte	0x3f
	.zero		1


	//   ....[52]....
        /*0ba0*/ 	.word	0x000281f0
        /*0ba4*/ 	.word	0x00000005
        /*0ba8*/ 	.word	0x000368a0
        /*0bac*/ 	.short	0x010a
        /*0bae*/ 	.byte	0x3f
	.zero		1


	//   ....[53]....
        /*0bb0*/ 	.word	0x00028470
        /*0bb4*/ 	.word	0x00000005
        /*0bb8*/ 	.word	0x000368c0
        /*0bbc*/ 	.short	0x010a
        /*0bbe*/ 	.byte	0x3f
	.zero		1


	//   ....[54]....
        /*0bc0*/ 	.word	0x00028810
        /*0bc4*/ 	.word	0x00000006
        /*0bc8*/ 	.word	0x000368a0
        /*0bcc*/ 	.short	0x010a
        /*0bce*/ 	.byte	0x3f
	.zero		1


	//   ....[55]....
        /*0bd0*/ 	.word	0x00028a70
        /*0bd4*/ 	.word	0x00000006
        /*0bd8*/ 	.word	0x000368c0
        /*0bdc*/ 	.short	0x010a
        /*0bde*/ 	.byte	0x3f
	.zero		1


	//   ....[56]....
        /*0be0*/ 	.word	0x000299a0
        /*0be4*/ 	.word	0x00000007
        /*0be8*/ 	.word	0x00036840
        /*0bec*/ 	.short	0x010a
        /*0bee*/ 	.byte	0x3f
	.zero		1


	//   ....[57]....
        /*0bf0*/ 	.word	0x00029f50
        /*0bf4*/ 	.word	0x0000000a
        /*0bf8*/ 	.word	0x00036820
        /*0bfc*/ 	.short	0x010a
        /*0bfe*/ 	.byte	0x3f
	.zero		1


	//   ....[58]....
        /*0c00*/ 	.word	0x0002a260
        /*0c04*/ 	.word	0x00000007
        /*0c08*/ 	.word	0x00036840
        /*0c0c*/ 	.short	0x010a
        /*0c0e*/ 	.byte	0x3f
	.zero		1


	//   ....[59]....
        /*0c10*/ 	.word	0x0002a560
        /*0c14*/ 	.word	0x00000008
        /*0c18*/ 	.word	0x00000060
        /*0c1c*/ 	.short	0x010a
        /*0c1e*/ 	.byte	0x3f
	.zero		1


	//   ....[60]....
        /*0c20*/ 	.word	0x0002ab70
        /*0c24*/ 	.word	0x00000002
        /*0c28*/ 	.word	0x00036840
        /*0c2c*/ 	.short	0x010a
        /*0c2e*/ 	.byte	0x3f
	.zero		1


	//   ....[61]....
        /*0c30*/ 	.word	0x0002ae70
        /*0c34*/ 	.word	0x00000003
        /*0c38*/ 	.word	0x00000060
        /*0c3c*/ 	.short	0x010a
        /*0c3e*/ 	.byte	0x3f
	.zero		1


	//   ....[62]....
        /*0c40*/ 	.word	0x0002b390
        /*0c44*/ 	.word	0x00000002
        /*0c48*/ 	.word	0x00036840
        /*0c4c*/ 	.short	0x010a
        /*0c4e*/ 	.byte	0x3f
	.zero		1


	//   ....[63]....
        /*0c50*/ 	.word	0x0002b6a0
        /*0c54*/ 	.word	0x00000002
        /*0c58*/ 	.word	0x00000060
        /*0c5c*/ 	.short	0x010a
        /*0c5e*/ 	.byte	0x3f
	.zero		1


	//   ....[64]....
        /*0c60*/ 	.word	0x0002bb50
        /*0c64*/ 	.word	0x00000003
        /*0c68*/ 	.word	0x00036860
        /*0c6c*/ 	.short	0x010a
        /*0c6e*/ 	.byte	0x3f
	.zero		1


	//   ....[65]....
        /*0c70*/ 	.word	0x0002cb90
        /*0c74*/ 	.word	0x00000000
        /*0c78*/ 	.word	0x00036820
        /*0c7c*/ 	.short	0x010a
        /*0c7e*/ 	.byte	0x3f
	.zero		1


	//   ....[66]....
        /*0c80*/ 	.word	0x0002cd60
        /*0c84*/ 	.word	0x00000006
        /*0c88*/ 	.word	0x00000000
        /*0c8c*/ 	.short	0x010a
        /*0c8e*/ 	.byte	0x3f
	.zero		1


	//   ....[67]....
        /*0c90*/ 	.word	0x0002cdd0
        /*0c94*/ 	.word	0x00000007
        /*0c98*/ 	.word	0x00000000
        /*0c9c*/ 	.short	0x010a
        /*0c9e*/ 	.byte	0x3f
	.zero		1


	//   ....[68]....
        /*0ca0*/ 	.word	0x0002ce40
        /*0ca4*/ 	.word	0x00000004
        /*0ca8*/ 	.word	0x00000000
        /*0cac*/ 	.short	0x010a
        /*0cae*/ 	.byte	0x3f
	.zero		1


	//   ....[69]....
        /*0cb0*/ 	.word	0x0002ce70
        /*0cb4*/ 	.word	0x00000003
        /*0cb8*/ 	.word	0x00000000
        /*0cbc*/ 	.short	0x010a
        /*0cbe*/ 	.byte	0x3f
	.zero		1


	//   ....[70]....
        /*0cc0*/ 	.word	0x0002ced0
        /*0cc4*/ 	.word	0x0000002b
        /*0cc8*/ 	.word	0x00036890
        /*0ccc*/ 	.short	0x010a
        /*0cce*/ 	.byte	0x3f
	.zero		1


	//   ....[71]....
        /*0cd0*/ 	.word	0x0002cf20
        /*0cd4*/ 	.word	0x0000002b
        /*0cd8*/ 	.word	0x00036890
        /*0cdc*/ 	.short	0x010a
        /*0cde*/ 	.byte	0x3f
	.zero		1


	//   ....[72]....
        /*0ce0*/ 	.word	0x0002cf70
        /*0ce4*/ 	.word	0x0000002b
        /*0ce8*/ 	.word	0x00036890
        /*0cec*/ 	.short	0x010a
        /*0cee*/ 	.byte	0x3f
	.zero		1


	//   ....[73]....
        /*0cf0*/ 	.word	0x0002cfc0
        /*0cf4*/ 	.word	0x0000002b
        /*0cf8*/ 	.word	0x000368b0
        /*0cfc*/ 	.short	0x010a
        /*0cfe*/ 	.byte	0x3f
	.zero		1


	//   ....[74]....
        /*0d00*/ 	.word	0x0002d510
        /*0d04*/ 	.word	0x00000012
        /*0d08*/ 	.word	0x00036800
        /*0d0c*/ 	.short	0x010a
        /*0d0e*/ 	.byte	0x3f
	.zero		1


	//   ....[75]....
        /*0d10*/ 	.word	0x0002da60
        /*0d14*/ 	.word	0x00000012
        /*0d18*/ 	.word	0x00036800
        /*0d1c*/ 	.short	0x010a
        /*0d1e*/ 	.byte	0x3f
	.zero		1


	//   ....[76]....
        /*0d20*/ 	.word	0x0002dab0
        /*0d24*/ 	.word	0x00000000
        /*0d28*/ 	.word	0x00036830
        /*0d2c*/ 	.short	0x010a
        /*0d2e*/ 	.byte	0x3f
	.zero		1


	//   ....[77]....
        /*0d30*/ 	.word	0x0002db00
        /*0d34*/ 	.word	0x0000000d
        /*0d38*/ 	.word	0x00036830
        /*0d3c*/ 	.short	0x010a
        /*0d3e*/ 	.byte	0x3f
	.zero		1


	//   ....[78]....
        /*0d40*/ 	.word	0x0002db50
        /*0d44*/ 	.word	0x0000000b
        /*0d48*/ 	.word	0x00036850
        /*0d4c*/ 	.short	0x010a
        /*0d4e*/ 	.byte	0x3f
	.zero		1


	//   ....[79]....
        /*0d50*/ 	.word	0x0002dba0
        /*0d54*/ 	.word	0x00000004
        /*0d58*/ 	.word	0x00036830
        /*0d5c*/ 	.short	0x010a
        /*0d5e*/ 	.byte	0x3f
	.zero		1


	//   ....[80]....
        /*0d60*/ 	.word	0x0002dbf0
        /*0d64*/ 	.word	0x0000000b
        /*0d68*/ 	.word	0x00036850
        /*0d6c*/ 	.short	0x010a
        /*0d6e*/ 	.byte	0x3f
	.zero		1


	//   ....[81]....
        /*0d70*/ 	.word	0x0002dc40
        /*0d74*/ 	.word	0x0000000d
        /*0d78*/ 	.word	0x00036850
        /*0d7c*/ 	.short	0x010a
        /*0d7e*/ 	.byte	0x3f
	.zero		1


	//   ....[82]....
        /*0d80*/ 	.word	0x0002dde0
        /*0d84*/ 	.word	0x00000009
        /*0d88*/ 	.word	0x00036820
        /*0d8c*/ 	.short	0x010a
        /*0d8e*/ 	.byte	0x3f
	.zero		1


	//   ....[83]....
        /*0d90*/ 	.word	0x0002de30
        /*0d94*/ 	.word	0x00000005
        /*0d98*/ 	.word	0x000368a0
        /*0d9c*/ 	.short	0x010a
        /*0d9e*/ 	.byte	0x3f
	.zero		1


	//   ....[84]....
        /*0da0*/ 	.word	0x0002de80
        /*0da4*/ 	.word	0x00000005
        /*0da8*/ 	.word	0x000368c0
        /*0dac*/ 	.short	0x010a
        /*0dae*/ 	.byte	0x3f
	.zero		1


	//   ....[85]....
        /*0db0*/ 	.word	0x0002ded0
        /*0db4*/ 	.word	0x00000006
        /*0db8*/ 	.word	0x000368a0
        /*0dbc*/ 	.short	0x010a
        /*0dbe*/ 	.byte	0x3f
	.zero		1


	//   ....[86]....
        /*0dc0*/ 	.word	0x0002df20
        /*0dc4*/ 	.word	0x00000006
        /*0dc8*/ 	.word	0x000368c0
        /*0dcc*/ 	.short	0x010a
        /*0dce*/ 	.byte	0x3f
	.zero		1


	//   ....[87]....
        /*0dd0*/ 	.word	0x0002e0c0
        /*0dd4*/ 	.word	0x00000007
        /*0dd8*/ 	.word	0x00036840
        /*0ddc*/ 	.short	0x010a
        /*0dde*/ 	.byte	0x3f
	.zero		1


	//   ....[88]....
        /*0de0*/ 	.word	0x0002e140
        /*0de4*/ 	.word	0x00000003
        /*0de8*/ 	.word	0x00036820
        /*0dec*/ 	.short	0x010a
        /*0dee*/ 	.byte	0x3f
	.zero		1


	//   ....[89]....
        /*0df0*/ 	.word	0x0002e190
        /*0df4*/ 	.word	0x00000007
        /*0df8*/ 	.word	0x00036840
        /*0dfc*/ 	.short	0x010a
        /*0dfe*/ 	.byte	0x3f
	.zero		1


	//   ....[90]....
        /*0e00*/ 	.word	0x0002e1e0
        /*0e04*/ 	.word	0x00000008
        /*0e08*/ 	.word	0x00000060
        /*0e0c*/ 	.short	0x010a
        /*0e0e*/ 	.byte	0x3f
	.zero		1


	//   ....[91]....
        /*0e10*/ 	.word	0x0002e230
        /*0e14*/ 	.word	0x00000002
        /*0e18*/ 	.word	0x00036840
        /*0e1c*/ 	.short	0x010a
        /*0e1e*/ 	.byte	0x3f
	.zero		1


	//   ....[92]....
        /*0e20*/ 	.word	0x0002e280
        /*0e24*/ 	.word	0x00000003
        /*0e28*/ 	.word	0x00000060
        /*0e2c*/ 	.short	0x010a
        /*0e2e*/ 	.byte	0x3f
	.zero		1


	//   ....[93]....
        /*0e30*/ 	.word	0x0002e2d0
        /*0e34*/ 	.word	0x00000002
        /*0e38*/ 	.word	0x00036840
        /*0e3c*/ 	.short	0x010a
        /*0e3e*/ 	.byte	0x3f
	.zero		1


	//   ....[94]....
        /*0e40*/ 	.word	0x0002e320
        /*0e44*/ 	.word	0x00000002
        /*0e48*/ 	.word	0x00000060
        /*0e4c*/ 	.short	0x010a
        /*0e4e*/ 	.byte	0x3f
	.zero		1


	//   ....[95]....
        /*0e50*/ 	.word	0x0002e370
        /*0e54*/ 	.word	0x00000003
        /*0e58*/ 	.word	0x00036860
        /*0e5c*/ 	.short	0x010a
        /*0e5e*/ 	.byte	0x3f
	.zero		1


	//   ....[96]....
        /*0e60*/ 	.word	0x0002ed30
        /*0e64*/ 	.word	0x00000000
        /*0e68*/ 	.word	0x00036820
        /*0e6c*/ 	.short	0x010a
        /*0e6e*/ 	.byte	0x3f
	.zero		1


	//   ....[97]....
        /*0e70*/ 	.word	0x0002eed0
        /*0e74*/ 	.word	0x00000006
        /*0e78*/ 	.word	0x00000000
        /*0e7c*/ 	.short	0x010a
        /*0e7e*/ 	.byte	0x3f
	.zero		1


	//   ....[98]....
        /*0e80*/ 	.word	0x0002ef20
        /*0e84*/ 	.word	0x00000007
        /*0e88*/ 	.word	0x00000000
        /*0e8c*/ 	.short	0x010a
        /*0e8e*/ 	.byte	0x3f
	.zero		1


	//   ....[99]....
        /*0e90*/ 	.word	0x0002ef70
        /*0e94*/ 	.word	0x00000004
        /*0e98*/ 	.word	0x00000000
        /*0e9c*/ 	.short	0x010a
        /*0e9e*/ 	.byte	0x3f
	.zero		1


	//----- nvinfo : EIATTR_NUM_MBARRIERS
	.align		4
.L_363:
        /*0ea0*/ 	.byte	0x03, 0x38
        /*0ea2*/ 	.short	0x0016


	//----- nvinfo : EIATTR_EXIT_INSTR_OFFSETS
	.align		4
        /*0ea4*/ 	.byte	0x04, 0x1c
        /*0ea6*/ 	.short	(.L_365 - .L_364)


	//   ....[0]....
.L_364:
        /*0ea8*/ 	.word	0x0002cec0


	//----- nvinfo : EIATTR_MAX_THREADS
	.align		4
.L_365:
        /*0eac*/ 	.byte	0x04, 0x05
        /*0eae*/ 	.short	(.L_367 - .L_366)
.L_366:
        /*0eb0*/ 	.word	0x00000180
        /*0eb4*/ 	.word	0x00000001
        /*0eb8*/ 	.word	0x00000001


	//----- nvinfo : EIATTR_CRS_STACK_SIZE
	.align		4
.L_367:
        /*0ebc*/ 	.byte	0x04, 0x1e
        /*0ebe*/ 	.short	(.L_369 - .L_368)
.L_368:
        /*0ec0*/ 	.word	0x00000000


	//----- nvinfo : EIATTR_CBANK_PARAM_SIZE
	.align		4
.L_369:
        /*0ec4*/ 	.byte	0x03, 0x19
        /*0ec6*/ 	.short	0x0a70


	//----- nvinfo : EIATTR_PARAM_CBANK
	.align		4
        /*0ec8*/ 	.byte	0x04, 0x0a
        /*0eca*/ 	.short	(.L_371 - .L_370)
	.align		4
.L_370:
        /*0ecc*/ 	.word	index@(.nv.constant0._ZN7cutlass13device_kernelIN5flash11enable_sm90INS1_16FlashAttnFwdSm90INS1_25CollectiveMainloopFwdSm90ILi2EN4cute5tupleIJNS5_1CILi1EEES8_S8_EEENS6_IJNS7_ILi128EEENS7_ILi112EEENS7_ILi192EEEEEELi192ENS_10bfloat16_tEfNS_4arch4Sm90ELb1ELb0ELb1ELb1ELb0ELb1ELb0ELb1ELb1ELb0ELb0ELb0EEENS1_21CollectiveEpilogueFwdINS6_IJSA_SC_SB_EEES9_SE_SG_Li256ELb1ELb0ELb0ELb0EEENS1_36VarlenDynamicPersistentTileSchedulerILi128ELi112ELi256ELi32ELb0ELb0ELb1ELb1ELb1ELb1EEEEEEEEEvNT_6ParamsE)
        /*0ed0*/ 	.short	0x0210
        /*0ed2*/ 	.short	0x0a70


	//----- nvinfo : EIATTR_SW_WAR
	.align		4
.L_371:
        /*0ed4*/ 	.byte	0x04, 0x36
        /*0ed6*/ 	.short	(.L_373 - .L_372)
.L_372:
        /*0ed8*/ 	.word	0x00000008
.L_373:


//--------------------- .nv.callgraph             --------------------------
	.section	.nv.callgraph,"",@"SHT_CUDA_CALLGRAPH"
	.align	4
	.sectionentsize	8
	.align		4
        /*0000*/ 	.word	0x00000000
	.align		4
        /*0004*/ 	.word	0xffffffff
	.align		4
        /*0008*/ 	.word	index@(_ZN7cutlass13device_kernelIN5flash11enable_sm90INS1_16FlashAttnFwdSm90INS1_25CollectiveMainloopFwdSm90ILi2EN4cute5tupleIJNS5_1CILi1EEES8_S8_EEENS6_IJNS7_ILi128EEENS7_ILi112EEENS7_ILi192EEEEEELi192ENS_10bfloat16_tEfNS_4arch4Sm90ELb0ELb0ELb1ELb0ELb0ELb0ELb0ELb1ELb1ELb0ELb0ELb0EEENS1_21CollectiveEpilogueFwdINS6_IJSA_SC_SB_EEES9_SE_SG_Li256ELb0ELb0ELb0ELb0EEENS1_29StaticPersistentTileSchedulerILb0EEEEEEEEEvNT_6ParamsE)
	.align		4
        /*000c*/ 	.word	index@(__assertfail)
	.align		4
        /*0010*/ 	.word	index@(_ZN7cutlass13device_kernelIN5flash11enable_sm90INS1_16FlashAttnFwdSm90INS1_25CollectiveMainloopFwdSm90ILi2EN4cute5tupleIJNS5_1CILi2EEENS7_ILi1EEES9_EEENS6_IJNS7_ILi128EEENS7_ILi112EEENS7_ILi192EEEEEELi192ENS_10bfloat16_tEfNS_4arch4Sm90ELb0ELb0ELb1ELb0ELb0ELb0ELb0ELb1ELb1ELb0ELb0ELb0EEENS1_21CollectiveEpilogueFwdINS6_IJSB_SD_SC_EEESA_SF_SH_Li256ELb0ELb0ELb0ELb0EEENS1_29StaticPersistentTileSchedulerILb0EEEEEEEEEvNT_6ParamsE)
	.align		4
        /*0014*/ 	.word	index@(__assertfail)
	.align		4
        /*0018*/ 	.word	index@(_ZN7cutlass13device_kernelIN5flash11enable_sm90INS1_16FlashAttnFwdSm90INS1_25CollectiveMainloopFwdSm90ILi2EN4cute5tupleIJNS5_1CILi1EEES8_S8_EEENS6_IJNS7_ILi128EEENS7_ILi112EEENS7_ILi192EEEEEELi192ENS_10bfloat16_tEfNS_4arch4Sm90ELb0ELb0ELb1ELb1ELb0ELb0ELb0ELb1ELb1ELb0ELb0ELb0EEENS1_21CollectiveEpilogueFwdINS6_IJSA_SC_SB_EEES9_SE_SG_Li256ELb1ELb0ELb0ELb0EEENS1_36VarlenDynamicPersistentTileSchedulerILi128ELi112ELi256ELi32ELb0ELb0ELb1ELb0ELb1ELb1EEEEEEEEEvNT_6ParamsE)
	.align		4
        /*001c*/ 	.word	index@(__assertfail)
	.align		4
        /*0020*/ 	.word	index@(_ZN7cutlass13device_kernelIN5flash11enable_sm90INS1_16FlashAttnFwdSm90INS1_25CollectiveMainloopFwdSm90ILi2EN4cute5tupleIJNS5_1CILi1EEES8_S8_EEENS6_IJNS7_ILi128EEENS7_ILi112EEENS7_ILi192EEEEEELi192ENS_10bfloat16_tEfNS_4arch4Sm90ELb0ELb0ELb1ELb1ELb0ELb1ELb0ELb1ELb1ELb0ELb0ELb0EEENS1_21CollectiveEpilogueFwdINS6_IJSA_SC_SB_EEES9_SE_SG_Li256ELb1ELb0ELb0ELb0EEENS1_36VarlenDynamicPersistentTileSchedulerILi128ELi112ELi256ELi32ELb0ELb0ELb1ELb0ELb1ELb1EEEEEEEEEvNT_6ParamsE)
	.align		4
        /*0024*/ 	.word	index@(__assertfail)
	.align		4
        /*0028*/ 	.word	index@(_ZN7cutlass13device_kernelIN5flash11enable_sm90INS1_16FlashAttnFwdSm90INS1_25CollectiveMainloopFwdSm90ILi2EN4cute5tupleIJNS5_1CILi1EEES8_S8_EEENS6_IJNS7_ILi128EEENS7_ILi96EEENS7_ILi192EEEEEELi192ENS_10bfloat16_tEfNS_4arch4Sm90ELb0ELb1ELb1ELb0ELb0ELb0ELb0ELb1ELb1ELb0ELb0ELb0EEENS1_21CollectiveEpilogueFwdINS6_IJSA_SC_SB_EEES9_SE_SG_Li256ELb0ELb0ELb0ELb0EEENS1_30DynamicPersistentTileSchedulerILi256ELi32ELb0ELb0ELb1EEEEEEEEEvNT_6ParamsE)
	.align		4
        /*002c*/ 	.word	index@(__assertfail)
	.align		4
        /*0030*/ 	.word	index@(_ZN7cutlass13device_kernelIN5flash11enable_sm90INS1_16FlashAttnFwdSm90INS1_25CollectiveMainloopFwdSm90ILi2EN4cute5tupleIJNS5_1CILi1EEES8_S8_EEENS6_IJNS7_ILi128EEENS7_ILi96EEENS7_ILi192EEEEEELi192ENS_10bfloat16_tEfNS_4arch4Sm90ELb0ELb1ELb1ELb1ELb0ELb0ELb0ELb1ELb1ELb0ELb0ELb0EEENS1_21CollectiveEpilogueFwdINS6_IJSA_SC_SB_EEES9_SE_SG_Li256ELb1ELb0ELb0ELb0EEENS1_36VarlenDynamicPersistentTileSchedulerILi128ELi96ELi256ELi32ELb0ELb0ELb1ELb1ELb0ELb1EEEEEEEEEvNT_6ParamsE)
	.align		4
        /*0034*/ 	.word	index@(__assertfail)
	.align		4
        /*0038*/ 	.word	index@(_ZN7cutlass13device_kernelIN5flash11enable_sm90INS1_16FlashAttnFwdSm90INS1_25CollectiveMainloopFwdSm90ILi2EN4cute5tupleIJNS5_1CILi1EEES8_S8_EEENS6_IJNS7_ILi128EEENS7_ILi96EEENS7_ILi192EEEEEELi192ENS_10bfloat16_tEfNS_4arch4Sm90ELb0ELb1ELb1ELb1ELb0ELb1ELb0ELb1ELb1ELb0ELb0ELb0EEENS1_21CollectiveEpilogueFwdINS6_IJSA_SC_SB_EEES9_SE_SG_Li256ELb1ELb0ELb0ELb0EEENS1_36VarlenDynamicPersistentTileSchedulerILi128ELi96ELi256ELi32ELb0ELb0ELb1ELb1ELb0ELb1EEEEEEEEEvNT_6ParamsE)
	.align		4
        /*003c*/ 	.word	index@(__assertfail)
	.align		4
        /*0040*/ 	.word	index@(_ZN7cutlass13device_kernelIN5flash11enable_sm90INS1_16FlashAttnFwdSm90INS1_25CollectiveMainloopFwdSm90ILi2EN4cute5tupleIJNS5_1CILi1EEES8_S8_EEENS6_IJNS7_ILi128EEENS7_ILi112EEENS7_ILi192EEEEEELi192ENS_10bfloat16_tEfNS_4arch4Sm90ELb1ELb0ELb1ELb0ELb0ELb0ELb0ELb1ELb1ELb0ELb0ELb0EEENS1_21CollectiveEpilogueFwdINS6_IJSA_SC_SB_EEES9_SE_SG_Li256ELb0ELb0ELb0ELb0EEENS1_30DynamicPersistentTileSchedulerILi256ELi32ELb0ELb0ELb1EEEEEEEEEvNT_6ParamsE)
	.align		4
        /*0044*/ 	.word	index@(__assertfail)
	.align		4
        /*0048*/ 	.word	index@(_ZN7cutlass13device_kernelIN5flash11enable_sm90INS1_16FlashAttnFwdSm90INS1_25CollectiveMainloopFwdSm90ILi2EN4cute5tupleIJNS5_1CILi1EEES8_S8_EEENS6_IJNS7_ILi128EEENS7_ILi112EEENS7_ILi192EEEEEELi192ENS_10bfloat16_tEfNS_4arch4Sm90ELb1ELb0ELb1ELb1ELb0ELb0ELb0ELb1ELb1ELb0ELb0ELb0EEENS1_21CollectiveEpilogueFwdINS6_IJSA_SC_SB_EEES9_SE_SG_Li256ELb1ELb0ELb0ELb0EEENS1_36VarlenDynamicPersistentTileSchedulerILi128ELi112ELi256ELi32ELb0ELb0ELb1ELb1ELb1ELb1EEEEEEEEEvNT_6ParamsE)
	.align		4
        /*004c*/ 	.word	index@(__assertfail)
	.align		4
        /*0050*/ 	.word	index@(_ZN7cutlass13device_kernelIN5flash11enable_sm90INS1_16FlashAttnFwdSm90INS1_25CollectiveMainloopFwdSm90ILi2EN4cute5tupleIJNS5_1CILi1EEES8_S8_EEENS6_IJNS7_ILi128EEENS7_ILi112EEENS7_ILi192EEEEEELi192ENS_10bfloat16_tEfNS_4arch4Sm90ELb1ELb0ELb1ELb1ELb0ELb1ELb0ELb1ELb1ELb0ELb0ELb0EEENS1_21CollectiveEpilogueFwdINS6_IJSA_SC_SB_EEES9_SE_SG_Li256ELb1ELb0ELb0ELb0EEENS1_36VarlenDynamicPersistentTileSchedulerILi128ELi112ELi256ELi32ELb0ELb0ELb1ELb1ELb1ELb1EEEEEEEEEvNT_6ParamsE)
	.align		4
        /*0054*/ 	.word	index@(__assertfail)
	.align		4
        /*0058*/ 	.word	0x00000000
	.align		4
        /*005c*/ 	.word	0xfffffffe
	.align		4
        /*0060*/ 	.word	0x00000000
	.align		4
        /*0064*/ 	.word	0xfffffffd
	.align		4
        /*0068*/ 	.word	0x00000000
	.align		4
        /*006c*/ 	.word	0xfffffffc


//--------------------- .nv.constant4             --------------------------
	.section	.nv.constant4,"a",@progbits
	.align	8
	.align		8
.nv.constant4:
        /*0000*/ 	.dword	__assertfail
	.align		8
        /*0008*/ 	.dword	__unnamed_1
	.align		8
        /*0010*/ 	.dword	__unnamed_2
	.align		8
        /*0018*/ 	.dword	__unnamed_3
	.align		8
        /*0020*/ 	.dword	__unnamed_4
	.align		8
        /*0028*/ 	.dword	__unnamed_5
	.align		8
        /*0030*/ 	.dword	__unnamed_6
	.align		8
        /*0038*/ 	.dword	__unnamed_7
	.align		8
        /*0040*/ 	.dword	__unnamed_8
	.align		8
        /*0048*/ 	.dword	__unnamed_9
	.align		8
        /*0050*/ 	.dword	_ZN74_INTERNAL_cf142809_38_flash_fwd_hdim192_bf16_softcap_sm90_cu_a7f3af4d_41454cuda3std3__45__cpo5beginE
	.align		8
        /*0058*/ 	.dword	_ZN74_INTERNAL_cf142809_38_flash_fwd_hdim192_bf16_softcap_sm90_cu_a7f3af4d_41454cuda3std3__45__cpo3endE
	.align		8
        /*0060*/ 	.dword	_ZN74_INTERNAL_cf142809_38_flash_fwd_hdim192_bf16_softcap_sm90_cu_a7f3af4d_41454cuda3std3__45__cpo6cbeginE
	.align		8
        /*0068*/ 	.dword	_ZN74_INTERNAL_cf142809_38_flash_fwd_hdim192_bf16_softcap_sm90_cu_a7f3af4d_41454cuda3std3__45__cpo4cendE
	.align		8
        /*0070*/ 	.dword	_ZN74_INTERNAL_cf142809_38_flash_fwd_hdim192_bf16_softcap_sm90_cu_a7f3af4d_41454cuda3std3__476_GLOBAL__N__cf142809_38_flash_fwd_hdim192_bf16_softcap_sm90_cu_a7f3af4d_41456ignoreE
	.align		8
        /*0078*/ 	.dword	_ZN74_INTERNAL_cf142809_38_flash_fwd_hdim192_bf16_softcap_sm90_cu_a7f3af4d_41454cuda3std3__419piecewise_constructE
	.align		8
        /*0080*/ 	.dword	_ZN74_INTERNAL_cf142809_38_flash_fwd_hdim192_bf16_softcap_sm90_cu_a7f3af4d_41454cuda3std3__48in_placeE
	.align		8
        /*0088*/ 	.dword	_ZN74_INTERNAL_cf142809_38_flash_fwd_hdim192_bf16_softcap_sm90_cu_a7f3af4d_41454cuda3std6ranges3__45__cpo4swapE
	.align		8
        /*0090*/ 	.dword	_ZN74_INTERNAL_cf142809_38_flash_fwd_hdim192_bf16_softcap_sm90_cu_a7f3af4d_41454cuda3std6ranges3__45__cpo9iter_moveE
	.align		8
        /*0098*/ 	.dword	_ZN74_INTERNAL_cf142809_38_flash_fwd_hdim192_bf16_softcap_sm90_cu_a7f3af4d_41454cute7productE
	.align		8
        /*00a0*/ 	.dword	_ZN74_INTERNAL_cf142809_38_flash_fwd_hdim192_bf16_softcap_sm90_cu_a7f3af4d_41454cute1_E
	.align		8
        /*00a8*/ 	.dword	$str$23
	.align		8
        /*00b0*/ 	.dword	$str$24


//--------------------- .text._ZN7cutlass13device_kernelIN5flash11enable_sm90INS1_16FlashAttnFwdSm90INS1_25CollectiveMainloopFwdSm90ILi2EN4cute5tupleIJNS5_1CILi1EEES8_S8_EEENS6_IJNS7_ILi128EEENS7_ILi112EEENS7_ILi192EEEEEELi192ENS_10bfloat16_tEfNS_4arch4Sm90ELb0ELb0ELb1ELb0ELb0ELb0ELb0ELb1ELb1ELb0ELb0ELb0EEENS1_21CollectiveEpilogueFwdINS6_IJSA_SC_SB_EEES9_SE_SG_Li256ELb0ELb0ELb0ELb0EEENS1_29StaticPersistentTileSchedulerILb0EEEEEEEEEvNT_6ParamsE --------------------------
	.section	.text._ZN7cutlass13device_kernelIN5flash11enable_sm90INS1_16FlashAttnFwdSm90INS1_25CollectiveMainloopFwdSm90ILi2EN4cute5tupleIJNS5_1CILi1EEES8_S8_EEENS6_IJNS7_ILi128EEENS7_ILi112EEENS7_ILi192EEEEEELi192ENS_10bfloat16_tEfNS_4arch4Sm90ELb0ELb0ELb1ELb0ELb0ELb0ELb0ELb1ELb1ELb0ELb0ELb0EEENS1_21CollectiveEpilogueFwdINS6_IJSA_SC_SB_EEES9_SE_SG_Li256ELb0ELb0ELb0ELb0EEENS1_29StaticPersistentTileSchedulerILb0EEEEEEEEEvNT_6ParamsE,"ax",@progbits
	.align	128
.text._ZN7cutlass13device_kernelIN5flash11enable_sm90INS1_16FlashAttnFwdSm90INS1_25CollectiveMainloopFwdSm90ILi2EN4cute5tupleIJNS5_1CILi1EEES8_S8_EEENS6_IJNS7_ILi128EEENS7_ILi112EEENS7_ILi192EEEEEELi192ENS_10bfloat16_tEfNS_4arch4Sm90ELb0ELb0ELb1ELb0ELb0ELb0ELb0ELb1ELb1ELb0ELb0ELb0EEENS1_21CollectiveEpilogueFwdINS6_IJSA_SC_SB_EEES9_SE_SG_Li256ELb0ELb0ELb0ELb0EEENS1_29StaticPersistentTileSchedulerILb0EEEEEEEEEvNT_6ParamsE:
        .type           _ZN7cutlass13device_kernelIN5flash11enable_sm90INS1_16FlashAttnFwdSm90INS1_25CollectiveMainloopFwdSm90ILi2EN4cute5tupleIJNS5_1CILi1EEES8_S8_EEENS6_IJNS7_ILi128EEENS7_ILi112EEENS7_ILi192EEEEEELi192ENS_10bfloat16_tEfNS_4arch4Sm90ELb0ELb0ELb1ELb0ELb0ELb0ELb0ELb1ELb1ELb0ELb0ELb0EEENS1_21CollectiveEpilogueFwdINS6_IJSA_SC_SB_EEES9_SE_SG_Li256ELb0ELb0ELb0ELb0EEENS1_29StaticPersistentTileSchedulerILb0EEEEEEEEEvNT_6ParamsE,@function
        .size           _ZN7cutlass13device_kernelIN5flash11enable_sm90INS1_16FlashAttnFwdSm90INS1_25CollectiveMainloopFwdSm90ILi2EN4cute5tupleIJNS5_1CILi1EEES8_S8_EEENS6_IJNS7_ILi128EEENS7_ILi112EEENS7_ILi192EEEEEELi192ENS_10bfloat16_tEfNS_4arch4Sm90ELb0ELb0ELb1ELb0ELb0ELb0ELb0ELb1ELb1ELb0ELb0ELb0EEENS1_21CollectiveEpilogueFwdINS6_IJSA_SC_SB_EEES9_SE_SG_Li256ELb0ELb0ELb0ELb0EEENS1_29StaticPersistentTileSchedulerILb0EEEEEEEEEvNT_6ParamsE,(.L_x_2655 - _ZN7cutlass13device_kernelIN5flash11enable_sm90INS1_16FlashAttnFwdSm90INS1_25CollectiveMainloopFwdSm90ILi2EN4cute5tupleIJNS5_1CILi1EEES8_S8_EEENS6_IJNS7_ILi128EEENS7_ILi112EEENS7_ILi192EEEEEELi192ENS_10bfloat16_tEfNS_4arch4Sm90ELb0ELb0ELb1ELb0ELb0ELb0ELb0ELb1ELb1ELb0ELb0ELb0EEENS1_21CollectiveEpilogueFwdINS6_IJSA_SC_SB_EEES9_SE_SG_Li256ELb0ELb0ELb0ELb0EEENS1_29StaticPersistentTileSchedulerILb0EEEEEEEEEvNT_6ParamsE)
        .other          _ZN7cutlass13device_kernelIN5flash11enable_sm90INS1_16FlashAttnFwdSm90INS1_25CollectiveMainloopFwdSm90ILi2EN4cute5tupleIJNS5_1CILi1EEES8_S8_EEENS6_IJNS7_ILi128EEENS7_ILi112EEENS7_ILi192EEEEEELi192ENS_10bfloat16_tEfNS_4arch4Sm90ELb0ELb0ELb1ELb0ELb0ELb0ELb0ELb1ELb1ELb0ELb0ELb0EEENS1_21CollectiveEpilogueFwdINS6_IJSA_SC_SB_EEES9_SE_SG_Li256ELb0ELb0ELb0ELb0EEENS1_29StaticPersistentTileSchedulerILb0EEEEEEEEEvNT_6ParamsE,@"STO_CUDA_ENTRY STV_DEFAULT"
_ZN7cutlass13device_kernelIN5flash11enable_sm90INS1_16FlashAttnFwdSm90INS1_25CollectiveMainloopFwdSm90ILi2EN4cute5tupleIJNS5_1CILi1EEES8_S8_EEENS6_IJNS7_ILi128EEENS7_ILi112EEENS7_ILi192EEEEEELi192ENS_10bfloat16_tEfNS_4arch4Sm90ELb0ELb0ELb1ELb0ELb0ELb0ELb0ELb1ELb1ELb0ELb0ELb0EEENS1_21CollectiveEpilogueFwdINS6_IJSA_SC_SB_EEES9_SE_SG_Li256ELb0ELb0ELb0ELb0EEENS1_29StaticPersistentTileSchedulerILb0EEEEEEEEEvNT_6ParamsE:
[----:B------:R-:W1:Y:S02]  /*0000*/  LDC R1, c[0x0][0x28] ;  /* 0x00000a00ff017b82 */ /* 0x000e640000000800 */
[----:B-1----:R-:W-:Y:S01]  /*0010*/  VIADD R1, R1, 0xffffffe0 ;  /* 0xffffffe001017836 */ /* 0x002fe20000000000 */
[----:B------:R-:W1:Y:S01]  /*0020*/  S2R R4, SR_TID.X ;  /* 0x0000000000047919 */ /* 0x000e620000002100 */
[----:B------:R-:W-:Y:S01]  /*0030*/  ELECT P0, URZ, PT ;  /* 0x00000000003f782f */ /* 0x000fe20003800000 */
[----:B------:R-:W-:Y:S01]  /*0040*/  BSSY B0, `(.L_x_0) ;  /* 0x0000014000007945 */ /* 0x000fe20003800000 */
[----:B-1----:R-:W-:-:S05]  /*0050*/  SHF.R.U32.HI R0, RZ, 0x5, R4 ;  /* 0x00000005ff007819 */ /* 0x002fca0000011604 */
[----:B------:R-:W1:Y:S02]  /*0060*/  SHFL.IDX PT, R2, R0, RZ, 0x1f ;  /* 0x00001fff00027589 */ /* 0x000e6400000e0000 */
[----:B-1----:R-:W-:Y:S02]  /*0070*/  ISETP.EQ.AND P0, PT, R2, RZ, P0 ;  /* 0x000000ff0200720c */ /* 0x002fe40000702270 */
[----:B------:R-:W-:-:S11]  /*0080*/  SHF.R.U32.HI R2, RZ, 0x7, R4 ;  /* 0x00000007ff027819 */ /* 0x000fd60000011604 */
[----:B------:R-:W-:Y:S05]  /*0090*/  @!P0 BRA `(.L_x_1) ;  /* 0x0000000000388947 */ /* 0x000fea0003800000 */
[----:B------:R-:W-:Y:S02]  /*00a0*/  ULDC.64 UR4, c[0x0][0x198] ;  /* 0x0000660000047ab9 */ /* 0x000fe40000000a00 */
[----:B------:R-:W-:Y:S02]  /*00b0*/  UIADD3 UR6, UP0, UR4, 0x270, URZ ;  /* 0x0000027004067890 */ /* 0x000fe4000ff1e03f */
[----:B------:R-:W-:Y:S02]  /*00c0*/  UIADD3 UR8, UP1, UR4, 0x370, URZ ;  /* 0x0000037004087890 */ /* 0x000fe4000ff3e03f */
[----:B------:R-:W-:Y:S02]  /*00d0*/  UIADD3 UR10, UP2, UR4, 0x470, URZ ;  /* 0x00000470040a7890 */ /* 0x000fe4000ff5e03f */
[----:B------:R-:W-:Y:S02]  /*00e0*/  UIADD3 UR4, UP3, UR4, 0x9f0, URZ ;  /* 0x000009f004047890 */ /* 0x000fe4000ff7e03f */
[----:B------:R-:W-:-:S02]  /*00f0*/  UIADD3.X UR7, URZ, UR5, URZ, UP0, !UPT ;  /* 0x000000053f077290 */ /* 0x000fc400087fe43f */
[----:B------:R-:W-:Y:S02]  /*0100*/  UIADD3.X UR9, URZ, UR5, URZ, UP1, !UPT ;  /* 0x000000053f097290 */ /* 0x000fe40008ffe43f */
[----:B------:R-:W-:Y:S02]  /*0110*/  UIADD3.X UR11, URZ, UR5, URZ, UP2, !UPT ;  /* 0x000000053f0b7290 */ /* 0x000fe400097fe43f */
[----:B------:R-:W-:-:S03]  /*0120*/  UIADD3.X UR5, URZ, UR5, URZ, UP3, !UPT ;  /* 0x000000053f057290 */ /* 0x000fc60009ffe43f */
[----:B------:R1:W-:Y:S02]  /*0130*/  UTMACCTL.PF [UR6] ;  /* 0x00000000060079b9 */ /* 0x0003e40008040000 */
[----:B------:R1:W-:Y:S02]  /*0140*/  UTMACCTL.PF [UR8] ;  /* 0x00000000080079b9 */ /* 0x0003e40008040000 */
[----:B------:R1:W-:Y:S02]  /*0150*/  UTMACCTL.PF [UR10] ;  /* 0x000000000a0079b9 */ /* 0x0003e40008040000 */
[----:B------:R1:W-:Y:S02]  /*0160*/  UTMACCTL.PF [UR4] ;  /* 0x00000000040079b9 */ /* 0x0003e40008040000 */
[----:B-1----:R-:W-:Y:S01]  /*0170*/  NOP ;  /* 0x0000000000007918 */ /* 0x002fe20000000000 */
.L_x_1:
[----:B------:R-:W-:Y:S05]  /*0180*/  BSYNC B0 ;  /* 0x0000000000007941 */ /* 0x000fea0003800000 */
.L_x_0:
[----:B------:R-:W-:Y:S01]  /*0190*/  VOTEU.ANY UP0, P0 ;  /* 0x00000000003f7886 */ /* 0x000fe20000000100 */
[----:B------:R-:W1:Y:S01]  /*01a0*/  SHFL.IDX PT, R2, R2, RZ, 0x1f ;  /* 0x00001fff02027589 */ /* 0x000e6200000e0000 */
[----:B------:R-:W-:Y:S01]  /*01b0*/  UMOV UR4, 0x1 ;  /* 0x0000000100047882 */ /* 0x000fe20000000000 */
[----:B------:R-:W-:Y:S01]  /*01c0*/  VOTEU.ANY UP1, P0 ;  /* 0x00000000003f7886 */ /* 0x000fe20000020100 */
[----:B------:R-:W-:Y:S01]  /*01d0*/  VOTEU.ANY UP2, P0 ;  /* 0x00000000003f7886 */ /* 0x000fe20000040100 */
[----:B------:R-:W2:Y:S01]  /*01e0*/  @UP0 S2UR UR7, SR_CgaCtaId ;  /* 0x00000000000709c3 */ /* 0x000ea20000008800 */
[----:B------:R-:W3:Y:S01]  /*01f0*/  SHFL.IDX PT, R3, R0, RZ, 0x1f ;  /* 0x00001fff00037589 */ /* 0x000ee200000e0000 */
[----:B------:R-:W-:Y:S01]  /*0200*/  @UP0 UMOV UR6, 0x400 ;  /* 0x0000040000060882 */ /* 0x000fe20000000000 */
[----:B------:R-:W-:-:S04]  /*0210*/  @UP0 UIADD3 UR4, -UR4, 0x100000, URZ ;  /* 0x0010000004040890 */ /* 0x000fc8000fffe13f */
[----:B------:R-:W-:Y:S02]  /*0220*/  @UP0 USHF.L.U32 UR5, UR4, 0xb, URZ ;  /* 0x0000000b04050899 */ /* 0x000fe4000800063f */
[----:B------:R-:W-:Y:S01]  /*0230*/  @UP0 USHF.L.U32 UR4, UR4, 0x1, URZ ;  /* 0x0000000104040899 */ /* 0x000fe2000800063f */
[----:B-1----:R-:W-:Y:S01]  /*0240*/  R2UR UR8, R2 ;  /* 0x00000000020872ca */ /* 0x002fe200000e0000 */
[----:B--2---:R-:W-:Y:S01]  /*0250*/  @UP0 ULEA UR6, UR7, UR6, 0x18 ;  /* 0x0000000607060291 */ /* 0x004fe2000f8ec03f */
[----:B---3--:R-:W-:-:S11]  /*0260*/  ISETP.NE.AND P1, PT, R3, RZ, PT ;  /* 0x000000ff0300720c */ /* 0x008fd60003f25270 */
[----:B------:R-:W-:Y:S01]  /*0270*/  UISETP.NE.AND UP0, UPT, UR8, URZ, UPT ;  /* 0x0000003f0800728c */ /* 0x000fe2000bf05270 */
[----:B------:R-:W1:Y:S02]  /*0280*/  FENCE.VIEW.ASYNC.S ;  /* 0x00000000000073c6 */ /* 0x000e640000000000 */
[----:B-1----:R1:W2:Y:S01]  /*0290*/  @UP1 SYNCS.EXCH.64 URZ, [UR6+0x36800], UR4 ;  /* 0x03680004063f15b2 */ /* 0x0022a20008000100 */
[----:B------:R1:W3:Y:S01]  /*02a0*/  @UP2 SYNCS.EXCH.64 URZ, [UR6+0x36820], UR4 ;  /* 0x03682004063f25b2 */ /* 0x0002e20008000100 */
[----:B------:R-:W-:Y:S06]  /*02b0*/  @P1 BRA `(.L_x_2) ;  /* 0x0000000000481947 */ /* 0x000fec0003800000 */
[----:B-1----:R-:W1:Y:S01]  /*02c0*/  S2UR UR5, SR_CgaCtaId ;  /* 0x00000000000579c3 */ /* 0x002e620000008800 */
[----:B------:R-:W-:Y:S01]  /*02d0*/  UMOV UR4, 0x400 ;  /* 0x0000040000047882 */ /* 0x000fe20000000000 */
[----:B------:R-:W-:Y:S01]  /*02e0*/  UMOV UR6, 0x1 ;  /* 0x0000000100067882 */ /* 0x000fe20000000000 */
[----:B------:R-:W-:Y:S01]  /*02f0*/  UMOV UR9, 0x2 ;  /* 0x0000000200097882 */ /* 0x000fe20000000000 */
[----:B------:R-:W-:-:S04]  /*0300*/  UIADD3 UR6, -UR6, 0x100000, URZ ;  /* 0x0010000006067890 */ /* 0x000fc8000fffe13f */
[----:B------:R-:W-:Y:S02]  /*0310*/  USHF.L.U32 UR7, UR6, 0xb, URZ ;  /* 0x0000000b06077899 */ /* 0x000fe4000800063f */
[----:B------:R-:W-:Y:S01]  /*0320*/  USHF.L.U32 UR6, UR6, 0x1, URZ ;  /* 0x0000000106067899 */ /* 0x000fe2000800063f */
[----:B------:R-:W-:Y:S01]  /*0330*/  ELECT P0, URZ, PT ;  /* 0x00000000003f782f */ /* 0x000fe20003800000 */
[----:B-1----:R-:W-:Y:S02]  /*0340*/  ULEA UR8, UR5, UR4, 0x18 ;  /* 0x0000000405087291 */ /* 0x002fe4000f8ec03f */
[----:B------:R-:W-:-:S04]  /*0350*/  UIADD3 UR4, -UR9, 0x100000, URZ ;  /* 0x0010000009047890 */ /* 0x000fc8000fffe13f */
[----:B------:R-:W-:Y:S02]  /*0360*/  USHF.L.U32 UR5, UR4, 0xb, URZ ;  /* 0x0000000b04057899 */ /* 0x000fe4000800063f */
[----:B------:R-:W-:Y:S01]  /*0370*/  USHF.L.U32 UR4, UR4, 0x1, URZ ;  /* 0x0000000104047899 */ /* 0x000fe2000800063f */
[----:B------:R-:W1:Y:S03]  /*0380*/  FENCE.VIEW.ASYNC.S ;  /* 0x00000000000073c6 */ /* 0x000e660000000000 */
[----:B-1----:R4:W1:Y:S08]  /*0390*/  SYNCS.EXCH.64 URZ, [UR8+0x36830], UR6 ;  /* 0x03683006083f75b2 */ /* 0x0028700008000100 */
[----:B------:R4:W1:Y:S01]  /*03a0*/  SYNCS.EXCH.64 URZ, [UR8+0x36840], UR4 ;  /* 0x03684004083f75b2 */ /* 0x0008620008000100 */
[----:B------:R4:W1:Y:S01]  /*03b0*/  SYNCS.EXCH.64 URZ, [UR8+0x36838], UR6 ;  /* 0x03683806083f75b2 */ /* 0x0008620008000100 */
[----:B------:R4:W1:Y:S02]  /*03c0*/  SYNCS.EXCH.64 URZ, [UR8+0x36848], UR4 ;  /* 0x03684804083f75b2 */ /* 0x0008640008000100 */
[----:B----4-:R-:W-:Y:S01]  /*03d0*/  NOP ;  /* 0x0000000000007918 */ /* 0x010fe20000000000 */
.L_x_2:
[----:B------:R-:W4:Y:S01]  /*03e0*/  SHFL.IDX PT, R2, R0, RZ, 0x1f ;  /* 0x00001fff00027589 */ /* 0x000f2200000e0000 */
[----:B------:R-:W-:Y:S01]  /*03f0*/  NOP ;  /* 0x0000000000007918 */ /* 0x000fe20000000000 */
[----:B----4-:R-:W-:-:S13]  /*0400*/  ISETP.NE.AND P0, PT, R2, RZ, PT ;  /* 0x000000ff0200720c */ /* 0x010fda0003f05270 */
[----:B------:R-:W-:Y:S05]  /*0410*/  @P0 BRA `(.L_x_3) ;  /* 0x0000000000480947 */ /* 0x000fea0003800000 */
[----:B-1----:R-:W1:Y:S01]  /*0420*/  S2UR UR5, SR_CgaCtaId ;  /* 0x00000000000579c3 */ /* 0x002e620000008800 */
[----:B------:R-:W-:Y:S01]  /*0430*/  UMOV UR4, 0x400 ;  /* 0x0000040000047882 */ /* 0x000fe20000000000 */
[----:B------:R-:W-:Y:S01]  /*0440*/  UMOV UR6, 0x1 ;  /* 0x0000000100067882 */ /* 0x000fe20000000000 */
[----:B------:R-:W-:Y:S01]  /*0450*/  UMOV UR7, 0x2 ;  /* 0x0000000200077882 */ /* 0x000fe20000000000 */
[----:B------:R-:W-:Y:S01]  /*0460*/  ELECT P0, URZ, PT ;  /* 0x00000000003f782f */ /* 0x000fe20003800000 */
[----:B-1----:R-:W-:Y:S02]  /*0470*/  ULEA UR8, UR5, UR4, 0x18 ;  /* 0x0000000405087291 */ /* 0x002fe4000f8ec03f */
[----:B------:R-:W-:-:S04]  /*0480*/  UIADD3 UR4, -UR6, 0x100000, URZ ;  /* 0x0010000006047890 */ /* 0x000fc8000fffe13f */
[----:B------:R-:W-:Y:S02]  /*0490*/  USHF.L.U32 UR5, UR4, 0xb, URZ ;  /* 0x0000000b04057899 */ /* 0x000fe4000800063f */
[----:B------:R-:W-:Y:S02]  /*04a0*/  USHF.L.U32 UR4, UR4, 0x1, URZ ;  /* 0x0000000104047899 */ /* 0x000fe4000800063f */
        /* <DEDUP_REMOVED lines=9> */
.L_x_3:
[----:B------:R-:W4:Y:S01]  /*0540*/  SHFL.IDX PT, R2, R0, RZ, 0x1f ;  /* 0x00001fff00027589 */ /* 0x000f2200000e0000 */
[----:B------:R-:W-:Y:S01]  /*0550*/  NOP ;  /* 0x0000000000007918 */ /* 0x000fe20000000000 */
[----:B----4-:R-:W-:-:S13]  /*0560*/  ISETP.NE.AND P0, PT, R2, RZ, PT ;  /* 0x000000ff0200720c */ /* 0x010fda0003f05270 */
[----:B------:R-:W-:Y:S05]  /*0570*/  @P0 BRA `(.L_x_4) ;  /* 0x0000000000380947 */ /* 0x000fea0003800000 */
[----:B-1----:R-:W1:Y:S01]  /*0580*/  S2UR UR5, SR_CgaCtaId ;  /* 0x00000000000579c3 */ /* 0x002e620000008800 */
[----:B------:R-:W-:Y:S01]  /*0590*/  UMOV UR4, 0x400 ;  /* 0x0000040000047882 */ /* 0x000fe20000000000 */
[----:B------:R-:W-:Y:S01]  /*05a0*/  UMOV UR7, 0x1 ;  /* 0x0000000100077882 */ /* 0x000fe20000000000 */
[----:B------:R-:W-:Y:S01]  /*05b0*/  ELECT P0, URZ, PT ;  /* 0x00000000003f782f */ /* 0x000fe20003800000 */
[----:B-1----:R-:W-:Y:S02]  /*05c0*/  ULEA UR6, UR5, UR4, 0x18 ;  /* 0x0000000405067291 */ /* 0x002fe4000f8ec03f */
[----:B------:R-:W-:-:S04]  /*05d0*/  UIADD3 UR4, -UR7, 0x100000, URZ ;  /* 0x0010000007047890 */ /* 0x000fc8000fffe13f */
[----:B------:R-:W-:Y:S02]  /*05e0*/  USHF.L.U32 UR5, UR4, 0xb, URZ ;  /* 0x0000000b04057899 */ /* 0x000fe4000800063f */
[----:B------:R-:W-:Y:S01]  /*05f0*/  USHF.L.U32 UR4, UR4, 0x1, URZ ;  /* 0x0000000104047899 */ /* 0x000fe2000800063f */
[----:B------:R-:W1:Y:S11]  /*0600*/  FENCE.VIEW.ASYNC.S ;  /* 0x00000000000073c6 */ /* 0x000e760000000000 */
[----:B-1----:R4:W1:Y:S01]  /*0610*/  SYNCS.EXCH.64 URZ, [UR6+0x36870], UR4 ;  /* 0x03687004063f75b2 */ /* 0x0028620008000100 */
[----:B------:R4:W1:Y:S01]  /*0620*/  SYNCS.EXCH.64 URZ, [UR6+0x36880], UR4 ;  /* 0x03688004063f75b2 */ /* 0x0008620008000100 */
[----:B------:R4:W1:Y:S01]  /*0630*/  SYNCS.EXCH.64 URZ, [UR6+0x36878], UR4 ;  /* 0x03687804063f75b2 */ /* 0x0008620008000100 */
[----:B------:R4:W1:Y:S02]  /*0640*/  SYNCS.EXCH.64 URZ, [UR6+0x36888], UR4 ;  /* 0x03688804063f75b2 */ /* 0x0008640008000100 */
[----:B----4-:R-:W-:Y:S01]  /*0650*/  NOP ;  /* 0x0000000000007918 */ /* 0x010fe20000000000 */
.L_x_4:
        /* <DEDUP_REMOVED lines=22> */
.L_x_5:
        /* <DEDUP_REMOVED lines=22> */
.L_x_6:
[----:B-1----:R-:W-:Y:S01]  /*0920*/  UMOV UR4, 0x1 ;  /* 0x0000000100047882 */ /* 0x002fe20000000000 */
[----:B------:R-:W-:Y:S01]  /*0930*/  PLOP3.LUT P0, PT, PT, PT, UP0, 0x80, 0x0 ;  /* 0x000000000000781c */ /* 0x000fe20003f0f008 */
[----:B------:R-:W-:Y:S01]  /*0940*/  USEL UR4, UR4, 0x2, !UP0 ;  /* 0x0000000204047887 */ /* 0x000fe2000c000000 */
[----:B------:R-:W-:-:S05]  /*0950*/  NOP ;  /* 0x0000000000007918 */ /* 0x000fca0000000000 */
[----:B------:R-:W-:-:S05]  /*0960*/  IMAD.U32 R2, RZ, RZ, UR4 ;  /* 0x00000004ff027e24 */ /* 0x000fca000f8e00ff */
[----:B------:R1:W-:Y:S01]  /*0970*/  STL [R1+0x1c], R2 ;  /* 0x00001c0201007387 */ /* 0x0003e20000100800 */
[----:B--23--:R-:W-:Y:S06]  /*0980*/  BAR.SYNC.DEFER_BLOCKING 0x0 ;  /* 0x0000000000007b1d */ /* 0x00cfec0000010000 */
[----:B------:R-:W-:Y:S05]  /*0990*/  @!P0 BRA `(.L_x_7) ;  /* 0x000000b800108947 */ /* 0x000fea0003800000 */
.L_x_8:
[----:B------:R-:W-:-:S08]  /*09a0*/  NOP ;  /* 0x0000000000007918 */ /* 0x000fd00000000000 */
[----:B------:R-:W2:Y:S02]  /*09b0*/  USETMAXREG.TRY_ALLOC.CTAPOOL UP0, 0xf0 ;  /* 0x000000f0000079c8 */ /* 0x000ea40008000600 */
[----:B--2---:R-:W-:-:S13]  /*09c0*/  PLOP3.LUT P0, PT, PT, PT, UP0, 0x80, 0x0 ;  /* 0x000000000000781c */ /* 0x004fda0003f0f008 */
[----:B------:R-:W-:Y:S05]  /*09d0*/  @!P0 BRA `(.L_x_8) ;  /* 0xfffffffc00f08947 */ /* 0x000fea000383ffff */
[----:B------:R-:W2:Y:S08]  /*09e0*/  S2UR UR7, SR_CTAID.X ;  /* 0x00000000000779c3 */ /* 0x000eb00000002500 */
[----:B------:R-:W-:Y:S08]  /*09f0*/  BAR.ARV 0x8, 0x120 ;  /* 0x0204800000007b1d */ /* 0x000ff00000002000 */
[----:B------:R-:W2:Y:S02]  /*0a00*/  LDC R0, c[0x0][0xda4] ;  /* 0x00036900ff007b82 */ /* 0x000ea40000000800 */
[----:B--2---:R-:W-:-:S13]  /*0a10*/  ISETP.LE.AND P0, PT, R0, UR7, PT ;  /* 0x0000000700007c0c */ /* 0x004fda000bf03270 */
[----:B------:R-:W-:Y:S05]  /*0a20*/  @P0 EXIT ;  /* 0x000000000000094d */ /* 0x000fea0003800000 */
[----:B-1----:R-:W2:Y:S01]  /*0a30*/  LDL R2, [R1+0x1c] ;  /* 0x00001c0001027983 */ /* 0x002ea20000100800 */
[----:B------:R-:W-:Y:S01]  /*0a40*/  IADD3 R0, R4, -0x80, RZ ;  /* 0xffffff8004007810 */ /* 0x000fe20007ffe0ff */
[----:B------:R-:W1:Y:S01]  /*0a50*/  S2UR UR5, SR_CgaCtaId ;  /* 0x00000000000579c3 */ /* 0x000e620000008800 */
[----:B------:R-:W-:Y:S01]  /*0a60*/  UMOV UR4, 0x400 ;  /* 0x0000040000047882 */ /* 0x000fe20000000000 */
[----:B------:R-:W-:Y:S01]  /*0a70*/  IMAD.MOV.U32 R209, RZ, RZ, -0x2 ;  /* 0xfffffffeffd17424 */ /* 0x000fe200078e00ff */
[----:B------:R-:W-:Y:S01]  /*0a80*/  SHF.R.S32.HI R3, RZ, 0x1f, R0 ;  /* 0x0000001fff037819 */ /* 0x000fe20000011400 */
[----:B------:R-:W-:Y:S01]  /*0a90*/  IMAD.U32 R17, RZ, RZ, UR7 ;  /* 0x00000007ff117e24 */ /* 0x000fe2000f8e00ff */
[----:B------:R-:W-:Y:S02]  /*0aa0*/  UMOV UR38, URZ ;  /* 0x0000003f00267c82 */ /* 0x000fe40008000000 */
[CC--:B------:R-:W-:Y:S01]  /*0ab0*/  LEA.HI R5, R3.reuse, R0.reuse, RZ, 0x7 ;  /* 0x0000000003057211 */ /* 0x0c0fe200078f38ff */
[----:B------:R-:W3:Y:S01]  /*0ac0*/  S2UR UR6, SR_SWINHI ;  /* 0x00000000000679c3 */ /* 0x000ee20000002f00 */
[----:B------:R-:W-:-:S02]  /*0ad0*/  LEA.HI R207, R3, R0, RZ, 0x5 ;  /* 0x0000000003cf7211 */ /* 0x000fc400078f28ff */
[----:B------:R-:W-:Y:S02]  /*0ae0*/  LOP3.LUT R23, R5, 0xffffff80, RZ, 0xc0, !PT ;  /* 0xffffff8005177812 */ /* 0x000fe400078ec0ff */
[----:B------:R-:W-:Y:S02]  /*0af0*/  SHF.R.S32.HI R207, RZ, 0x5, R207 ;  /* 0x00000005ffcf7819 */ /* 0x000fe400000114cf */
[----:B------:R-:W-:Y:S01]  /*0b00*/  SHF.R.S32.HI R206, RZ, 0x7, R5 ;  /* 0x00000007ffce7819 */ /* 0x000fe20000011405 */
[----:B------:R-:W-:-:S03]  /*0b10*/  IMAD.IADD R23, R0, 0x1, -R23 ;  /* 0x0000000100177824 */ /* 0x000fc600078e0a17 */
[----:B------:R-:W-:Y:S02]  /*0b20*/  LEA.HI R5, R5, R206, RZ, 0x1 ;  /* 0x000000ce05057211 */ /* 0x000fe400078f08ff */
[----:B------:R-:W-:Y:S02]  /*0b30*/  SHF.R.S32.HI R4, RZ, 0x1f, R23 ;  /* 0x0000001fff047819 */ /* 0x000fe40000011417 */
[----:B------:R-:W-:Y:S01]  /*0b40*/  LOP3.LUT R5, R5, 0x3fffffe, RZ, 0xc0, !PT ;  /* 0x03fffffe05057812 */ /* 0x000fe200078ec0ff */
[----:B-1----:R-:W-:Y:S01]  /*0b50*/  ULEA UR9, UR5, UR4, 0x18 ;  /* 0x0000000405097291 */ /* 0x002fe2000f8ec03f */
[CC--:B------:R-:W-:Y:S02]  /*0b60*/  LEA.HI R6, R4.reuse, R23.reuse, RZ, 0x2 ;  /* 0x0000001704067211 */ /* 0x0c0fe400078f10ff */
[----:B------:R-:W-:Y:S01]  /*0b70*/  LEA.HI R4, R4, R23, RZ, 0x5 ;  /* 0x0000001704047211 */ /* 0x000fe200078f28ff */
[----:B------:R-:W-:Y:S01]  /*0b80*/  IMAD.IADD R5, R206, 0x1, -R5 ;  /* 0x00000001ce057824 */ /* 0x000fe200078e0a05 */
[----:B------:R-:W-:-:S02]  /*0b90*/  SHF.R.S32.HI R9, RZ, 0x1f, R6 ;  /* 0x0000001fff097819 */ /* 0x000fc40000011406 */
[----:B------:R-:W-:Y:S01]  /*0ba0*/  SHF.R.S32.HI R4, RZ, 0x5, R4 ;  /* 0x00000005ff047819 */ /* 0x000fe20000011404 */
[----:B------:R-:W-:Y:S01]  /*0bb0*/  UMOV UR4, UR9 ;  /* 0x0000000900047c82 */ /* 0x000fe20008000000 */
[----:B---3--:R-:W-:Y:S01]  /*0bc0*/  UMOV UR5, UR6 ;  /* 0x0000000600057c82 */ /* 0x008fe20008000000 */
[----:B------:R-:W-:Y:S02]  /*0bd0*/  IMAD.U32 R18, RZ, RZ, UR4 ;  /* 0x00000004ff127e24 */ /* 0x000fe4000f8e00ff */
[----:B------:R-:W-:Y:S01]  /*0be0*/  IMAD.U32 R19, RZ, RZ, UR5 ;  /* 0x00000005ff137e24 */ /* 0x000fe2000f8e00ff */
[----:B------:R-:W-:Y:S02]  /*0bf0*/  UMOV UR5, URZ ;  /* 0x0000003f00057c82 */ /* 0x000fe40008000000 */
[----:B------:R-:W-:Y:S02]  /*0c00*/  MOV R22, UR5 ;  /* 0x0000000500167c02 */ /* 0x000fe40008000f00 */
[----:B--2---:R-:W-:-:S02]  /*0c10*/  R2UR UR8, R2 ;  /* 0x00000000020872ca */ /* 0x004fc400000e0000 */
[----:B------:R-:W-:-:S04]  /*0c20*/  LEA.HI R2, R3, R0, RZ, 0x4 ;  /* 0x0000000003027211 */ /* 0x000fc800078f20ff */
[----:B------:R-:W-:Y:S02]  /*0c30*/  SHF.R.S32.HI R7, RZ, 0x4, R2 ;  /* 0x00000004ff077819 */ /* 0x000fe40000011402 */
[C---:B------:R-:W-:Y:S02]  /*0c40*/  LOP3.LUT R3, R2.reuse, 0x3fffff0, RZ, 0xc0, !PT ;  /* 0x03fffff002037812 */ /* 0x040fe400078ec0ff */
[----:B------:R-:W-:Y:S02]  /*0c50*/  LEA.HI R8, R2, R7, RZ, 0x1 ;  /* 0x0000000702087211 */ /* 0x000fe400078f08ff */
[----:B------:R-:W-:Y:S01]  /*0c60*/  SHF.R.S32.HI R2, RZ, 0x2, R6 ;  /* 0x00000002ff027819 */ /* 0x000fe20000011406 */
[----:B------:R-:W-:Y:S01]  /*0c70*/  IMAD.IADD R0, R0, 0x1, -R3 ;  /* 0x0000000100007824 */ /* 0x000fe200078e0a03 */
[----:B------:R-:W-:Y:S01]  /*0c80*/  LOP3.LUT R8, R8, 0x1ffffffe, RZ, 0xc0, !PT ;  /* 0x1ffffffe08087812 */ /* 0x000fe200078ec0ff */
[----:B------:R-:W-:Y:S01]  /*0c90*/  ULOP3.LUT UR4, UR8, 0x1, URZ, 0xfc, !UPT ;  /* 0x0000000108047892 */ /* 0x000fe2000f8efc3f */
[----:B------:R-:W-:Y:S01]  /*0ca0*/  LEA.HI R9, R9, R2, RZ, 0x3 ;  /* 0x0000000209097211 */ /* 0x000fe200078f18ff */
[----:B------:R-:W-:Y:S01]  /*0cb0*/  IMAD R3, R207, 0x10, R0 ;  /* 0x00000010cf037824 */ /* 0x000fe200078e0200 */
[----:B------:R-:W-:-:S02]  /*0cc0*/  IADD3 R8, R7, -R8, RZ ;  /* 0x8000000807087210 */ /* 0x000fc40007ffe0ff */
[----:B------:R-:W-:Y:S01]  /*0cd0*/  LOP3.LUT R9, R9, 0xfffffff8, RZ, 0xc0, !PT ;  /* 0xfffffff809097812 */ /* 0x000fe200078ec0ff */
[----:B------:R-:W-:Y:S01]  /*0ce0*/  IMAD.U32 R210, RZ, RZ, UR4 ;  /* 0x00000004ffd27e24 */ /* 0x000fe2000f8e00ff */
[----:B------:R-:W-:Y:S01]  /*0cf0*/  LOP3.LUT R6, R6, 0x7ffffffc, RZ, 0xc0, !PT ;  /* 0x7ffffffc06067812 */ /* 0x000fe200078ec0ff */
[----:B------:R-:W-:Y:S01]  /*0d00*/  IMAD R3, R3, 0x8, R8 ;  /* 0x0000000803037824 */ /* 0x000fe200078e0208 */
[----:B------:R-:W-:Y:S01]  /*0d10*/  IADD3 R9, R2, -R9, RZ ;  /* 0x8000000902097210 */ /* 0x000fe20007ffe0ff */
[----:B------:R-:W-:Y:S01]  /*0d20*/  UMOV UR4, URZ ;  /* 0x0000003f00047c82 */ /* 0x000fe20008000000 */
[----:B------:R-:W-:Y:S01]  /*0d30*/  IADD3 R6, R23, -R6, RZ ;  /* 0x8000000617067210 */ /* 0x000fe20007ffe0ff */
[----:B------:R-:W-:Y:S01]  /*0d40*/  IMAD.U32 R2, RZ, RZ, UR9 ;  /* 0x00000009ff027e24 */ /* 0x000fe2000f8e00ff */
[----:B------:R-:W-:Y:S01]  /*0d50*/  SHF.L.U32 R3, R3, 0x3, RZ ;  /* 0x0000000303037819 */ /* 0x000fe200000006ff */
[----:B------:R-:W-:Y:S02]  /*0d60*/  IMAD R4, R4, 0x10, R9 ;  /* 0x0000001004047824 */ /* 0x000fe400078e0209 */
[----:B------:R-:W-:-:S02]  /*0d70*/  IMAD R209, R6, R209, 0x70 ;  /* 0x0000007006d17424 */ /* 0x000fc400078e02d1 */
[----:B------:R-:W-:Y:S01]  /*0d80*/  IMAD.WIDE R18, R3, 0x2, R18 ;  /* 0x0000000203127825 */ /* 0x000fe200078e0212 */
[----:B------:R-:W-:-:S03]  /*0d90*/  LEA R208, R5, R4, 0x6 ;  /* 0x0000000405d07211 */ /* 0x000fc600078e30ff */
[----:B------:R-:W-:-:S07]  /*0da0*/  IMAD.U32 R16, RZ, RZ, UR4 ;  /* 0x00000004ff107e24 */ /* 0x000fce000f8e00ff */
.L_x_31:
[----:B------:R-:W1:Y:S01]  /*0db0*/  SHFL.IDX PT, R0, R206, RZ, 0x1f ;  /* 0x00001fffce007589 */ /* 0x000e6200000e0000 */
[----:B------:R-:W-:Y:S01]  /*0dc0*/  R2UR UR9, R2 ;  /* 0x00000000020972ca */ /* 0x000fe200000e0000 */
[----:B------:R-:W-:Y:S01]  /*0dd0*/  ULDC UR5, c[0x0][0xda8] ;  /* 0x00036a0000057ab9 */ /* 0x000fe20000000800 */
[----:B------:R-:W-:Y:S01]  /*0de0*/  ULDC.64 UR6, c[0x0][0x3f8] ;  /* 0x0000fe0000067ab9 */ /* 0x000fe20000000a00 */
[----:B------:R-:W-:Y:S01]  /*0df0*/  R2UR UR12, R17 ;  /* 0x00000000110c72ca */ /* 0x000fe200000e0000 */
[----:B------:R-:W-:Y:S02]  /*0e00*/  UISETP.NE.AND UP1, UPT, UR5, 0x1, UPT ;  /* 0x000000010500788c */ /* 0x000fe4000bf25270 */
[----:B------:R-:W-:Y:S01]  /*0e10*/  UISETP.NE.U32.AND UP0, UPT, UR6, URZ, UPT ;  /* 0x0000003f0600728c */ /* 0x000fe2000bf05070 */
[----:B------:R-:W-:Y:S01]  /*0e20*/  ULDC UR5, c[0x0][0xdb4] ;  /* 0x00036d0000057ab9 */ /* 0x000fe20000000800 */
[----:B------:R-:W-:Y:S01]  /*0e30*/  ULDC UR60, c[0x0][0x404] ;  /* 0x00010100003c7ab9 */ /* 0x000fe20000000800 */
[----:B------:R-:W-:-:S02]  /*0e40*/  UISETP.NE.AND UP2, UPT, UR5, 0x1, UPT ;  /* 0x000000010500788c */ /* 0x000fc4000bf45270 */
[----:B------:R-:W-:Y:S02]  /*0e50*/  UISETP.NE.AND.EX UP0, UPT, UR7, URZ, UPT, UP0 ;  /* 0x0000003f0700728c */ /* 0x000fe4000bf05300 */
[----:B------:R-:W-:Y:S02]  /*0e60*/  UIADD3 UR9, UR9, 0x15400, URZ ;  /* 0x0001540009097890 */ /* 0x000fe4000fffe03f */
[----:B------:R-:W-:Y:S01]  /*0e70*/  USEL UR60, UR60, 0x1, UP0 ;  /* 0x000000013c3c7887 */ /* 0x000fe20008000000 */
[----:B------:R-:W-:Y:S01]  /*0e80*/  ULDC UR8, c[0x0][0x2e0] ;  /* 0x0000b80000087ab9 */ /* 0x000fe20000000800 */
[----:B------:R-:W-:Y:S01]  /*0e90*/  @UP1 ULDC UR6, c[0x0][0xdac] ;  /* 0x00036b0000061ab9 */ /* 0x000fe20000000800 */
[----:B------:R-:W-:Y:S02]  /*0ea0*/  ULOP3.LUT UP0, URZ, UR9, 0x9f, URZ, 0xc0, !UPT ;  /* 0x0000009f093f7892 */ /* 0x000fe4000f80c03f */
[----:B------:R-:W-:Y:S01]  /*0eb0*/  UIMAD.WIDE.U32 UR6, UR12, UR6, URZ ;  /* 0x000000060c0672a5 */ /* 0x000fe2000f8e003f */
[----:B-1----:R-:W-:Y:S01]  /*0ec0*/  R2UR UR4, R0 ;  /* 0x00000000000472ca */ /* 0x002fe200000e0000 */
[----:B------:R-:W-:Y:S01]  /*0ed0*/  UIMAD UR60, UR60, UR8, URZ ;  /* 0x000000083c3c72a4 */ /* 0x000fe2000f8e023f */
[----:B------:R-:W-:-:S02]  /*0ee0*/  UMOV UR13, UR12 ;  /* 0x0000000c000d7c82 */ /* 0x000fc40008000000 */
[----:B------:R-:W-:Y:S01]  /*0ef0*/  @UP1 ULDC UR8, c[0x0][0xdb0] ;  /* 0x00036c0000081ab9 */ /* 0x000fe20000000800 */
[----:B------:R-:W-:Y:S01]  /*0f00*/  PLOP3.LUT P0, PT, PT, PT, UP0, 0x80, 0x0 ;  /* 0x000000000000781c */ /* 0x000fe20003f0f008 */
[----:B------:R-:W-:Y:S01]  /*0f10*/  @UP1 USHF.R.U32.HI UR13, URZ, UR8, UR7 ;  /* 0x000000083f0d1299 */ /* 0x000fe20008011607 */
[----:B------:R-:W-:-:S03]  /*0f20*/  @UP2 ULDC.64 UR10, c[0x0][0xdb8] ;  /* 0x00036e00000a2ab9 */ /* 0x000fc60000000a00 */
[----:B------:R-:W-:Y:S02]  /*0f30*/  UIMAD.WIDE.U32 UR6, UR13, UR10, URZ ;  /* 0x0000000a0d0672a5 */ /* 0x000fe4000f8e003f */
[----:B------:R-:W-:Y:S01]  /*0f40*/  IMAD.U32 R205, RZ, RZ, UR13 ;  /* 0x0000000dffcd7e24 */ /* 0x000fe2000f8e00ff */
[----:B------:R-:W-:Y:S01]  /*0f50*/  ULEA.HI UR5, UR4, UR4, URZ, 0x1 ;  /* 0x0000000404057291 */ /* 0x000fe2000f8f083f */
[----:B------:R-:W-:Y:S01]  /*0f60*/  UMOV UR36, UR13 ;  /* 0x0000000d00247c82 */ /* 0x000fe20008000000 */
[----:B------:R-:W-:Y:S02]  /*0f70*/  @UP2 USHF.R.U32.HI UR36, URZ, UR11, UR7 ;  /* 0x0000000b3f242299 */ /* 0x000fe40008011607 */
[----:B------:R-:W-:-:S04]  /*0f80*/  ULOP3.LUT UR5, UR5, 0x1e, URZ, 0xc0, !UPT ;  /* 0x0000001e05057892 */ /* 0x000fc8000f8ec03f */
[----:B------:R-:W-:Y:S02]  /*0f90*/  UIADD3 UR4, UR4, -UR5, URZ ;  /* 0x8000000504047290 */ /* 0x000fe4000fffe03f */
[----:B------:R-:W-:Y:S02]  /*0fa0*/  UIADD3 UR5, UR60, 0x6f, URZ ;  /* 0x0000006f3c057890 */ /* 0x000fe4000fffe03f */
[----:B------:R-:W-:-:S03]  /*0fb0*/  ULEA UR8, UR4, UR9, 0xd ;  /* 0x0000000904087291 */ /* 0x000fc6000f8e683f */
[----:B------:R-:W-:Y:S01]  /*0fc0*/  UMOV UR4, URZ ;  /* 0x0000003f00047c82 */ /* 0x000fe20008000000 */
[----:B------:R-:W-:Y:S02]  /*0fd0*/  USHF.R.U32.HI UR8, URZ, 0x4, UR8 ;  /* 0x000000043f087899 */ /* 0x000fe40008011608 */
[----:B------:R-:W-:Y:S02]  /*0fe0*/  UIMAD.WIDE UR4, UR5, -0x6db6db6d, UR4 ;  /* 0x92492493050478a5 */ /* 0x000fe4000f8e0204 */
[----:B------:R-:W-:Y:S02]  /*0ff0*/  ULOP3.LUT UR39, UR8, 0x3fff, URZ, 0xc0, !UPT ;  /* 0x00003fff08277892 */ /* 0x000fe4000f8ec03f */
[----:B------:R-:W-:-:S03]  /*1000*/  USHF.R.U32.HI UR61, URZ, 0x1f, UR5 ;  /* 0x0000001f3f3d7899 */ /* 0x000fc60008011605 */
[----:B------:R-:W-:Y:S01]  /*1010*/  UMOV UR4, UR12 ;  /* 0x0000000c00047c82 */ /* 0x000fe20008000000 */
[----:B------:R-:W-:Y:S01]  /*1020*/  ULEA.HI.SX32 UR61, UR5, UR61, 0x1a ;  /* 0x0000003d053d7291 */ /* 0x000fe2000f8fd23f */
[----:B------:R-:W-:Y:S01]  /*1030*/  MOV R204, UR4 ;  /* 0x0000000400cc7c02 */ /* 0x000fe20008000f00 */
[----:B------:R-:W-:Y:S10]  /*1040*/  @!P0 BRA `(.L_x_9) ;  /* 0x0000000000408947 */ /* 0x000ff40003800000 */
[----:B------:R-:W-:Y:S01]  /*1050*/  MOV R0, 0x0 ;  /* 0x0000000000007802 */ /* 0x000fe20000000f00 */
[----:B------:R-:W-:Y:S01]  /*1060*/  ULDC.64 UR4, c[0x4][0xa8] ;  /* 0x01002a0000047ab9 */ /* 0x000fe20000000a00 */
[----:B------:R-:W-:Y:S01]  /*1070*/  ULDC.64 UR6, c[0x4][0x20] ;  /* 0x0100080000067ab9 */ /* 0x000fe20000000a00 */
[----:B------:R-:W-:Y:S01]  /*1080*/  IMAD.U32 R4, RZ, RZ, UR4 ;  /* 0x00000004ff047e24 */ /* 0x000fe2000f8e00ff */
[----:B------:R1:W2:Y:S01]  /*1090*/  LDC.64 R14, c[0x4][R0] ;  /* 0x01000000000e7b82 */ /* 0x0002a20000000a00 */
[----:B------:R-:W-:Y:S01]  /*10a0*/  IMAD.U32 R5, RZ, RZ, UR5 ;  /* 0x00000005ff057e24 */ /* 0x000fe2000f8e00ff */
[----:B------:R-:W-:Y:S01]  /*10b0*/  ULDC.64 UR4, c[0x4][0xb0] ;  /* 0x01002c0000047ab9 */ /* 0x000fe20000000a00 */
[----:B------:R-:W-:Y:S01]  /*10c0*/  IMAD.U32 R10, RZ, RZ, UR6 ;  /* 0x00000006ff0a7e24 */ /* 0x000fe2000f8e00ff */
[----:B------:R-:W-:Y:S01]  /*10d0*/  MOV R6, UR4 ;  /* 0x0000000400067c02 */ /* 0x000fe20008000f00 */
[----:B------:R-:W-:Y:S01]  /*10e0*/  IMAD.U32 R7, RZ, RZ, UR5 ;  /* 0x00000005ff077e24 */ /* 0x000fe2000f8e00ff */
[----:B------:R-:W-:Y:S01]  /*10f0*/  MOV R11, UR7 ;  /* 0x00000007000b7c02 */ /* 0x000fe20008000f00 */
[----:B------:R-:W-:Y:S01]  /*1100*/  IMAD.MOV.U32 R8, RZ, RZ, 0x70 ;  /* 0x00000070ff087424 */ /* 0x000fe200078e00ff */
[----:B------:R-:W-:Y:S01]  /*1110*/  MOV R13, RZ ;  /* 0x000000ff000d7202 */ /* 0x000fe20000000f00 */
[----:B-1----:R-:W-:-:S07]  /*1120*/  IMAD.MOV.U32 R12, RZ, RZ, 0x1 ;  /* 0x00000001ff0c7424 */ /* 0x002fce00078e00ff */
[----:B------:R-:W-:-:S07]  /*1130*/  LEPC R20, `(.L_x_9) ;  /* 0x000000001014794e */ /* 0x000fce0000000000 */
[----:B--2---:R-:W-:Y:S05]  /*1140*/  CALL.ABS.NOINC R14 ;  /* 0x000000000e007343 */ /* 0x004fea0003c00000 */
.L_x_9:
[----:B------:R-:W-:Y:S02]  /*1150*/  R2UR UR4, R22 ;  /* 0x00000000160472ca */ /* 0x000fe400000e0000 */
[----:B------:R-:W-:Y:S02]  /*1160*/  R2UR UR6, R2 ;  /* 0x00000000020672ca */ /* 0x000fe400000e0000 */
[----:B------:R-:W-:-:S09]  /*1170*/  R2UR UR5, R210 ;  /* 0x00000000d20572ca */ /* 0x000fd200000e0000 */
[----:B------:R-:W-:-:S04]  /*1180*/  ULOP3.LUT UR4, UR4, 0x1, URZ, 0xc0, !UPT ;  /* 0x0000000104047892 */ /* 0x000fc8000f8ec03f */
[----:B------:R-:W-:Y:S02]  /*1190*/  IMAD.U32 R3, RZ, RZ, UR5 ;  /* 0x00000005ff037e24 */ /* 0x000fe4000f8e00ff */
[----:B------:R-:W-:-:S03]  /*11a0*/  IMAD.U32 R0, RZ, RZ, UR4 ;  /* 0x00000004ff007e24 */ /* 0x000fc6000f8e00ff */
[----:B------:R-:W-:Y:S02]  /*11b0*/  ISETP.NE.AND P0, PT, R3, 0x3, PT ;  /* 0x000000030300780c */ /* 0x000fe40003f05270 */
[----:B------:R-:W-:-:S04]  /*11c0*/  SHF.L.U32 R0, R0, 0x1f, RZ ;  /* 0x0000001f00007819 */ /* 0x000fc800000006ff */
[----:B------:R-:W1:Y:S02]  /*11d0*/  SYNCS.PHASECHK.TRANS64.TRYWAIT P1, [UR6+0x36800], R0 ;  /* 0x03680000ff0075a7 */ /* 0x000e640008020146 */
[----:B-1----:R-:W-:Y:S05]  /*11e0*/  @!P1 BRA `(.L_x_10) ;  /* 0x000000e000c09947 */ /* 0x002fea0003800000 */
.L_x_89:
[----:B------:R-:W-:Y:S05]  /*11f0*/  @!P0 BRA `(.L_x_11) ;  /* 0x0000000000048947 */ /* 0x000fea0003800000 */
[----:B------:R-:W-:Y:S01]  /*1200*/  BPT.TRAP 0x1 ;  /* 0x000000040000795c */ /* 0x000fe20000300000 */
.L_x_11:
[----:B------:R-:W-:Y:S02]  /*1210*/  R2UR UR5, R16 ;  /* 0x00000000100572ca */ /* 0x000fe400000e0000 */
[----:B------:R-:W-:Y:S02]  /*1220*/  R2UR UR4, R2 ;  /* 0x00000000020472ca */ /* 0x000fe400000e0000 */
[----:B-1----:R-:W-:-:S09]  /*1230*/  MOV R0, UR38 ;  /* 0x0000002600007c02 */ /* 0x002fd20008000f00 */
[----:B------:R-:W-:Y:S02]  /*1240*/  IMAD.U32 R3, RZ, RZ, UR5 ;  /* 0x00000005ff037e24 */ /* 0x000fe4000f8e00ff */
[----:B------:R-:W-:-:S03]  /*1250*/  LEA R0, R0, UR4, 0x3 ;  /* 0x0000000400007c11 */ /* 0x000fc6000f8e18ff */
[----:B------:R-:W-:-:S04]  /*1260*/  SHF.L.U32 R3, R3, 0x1f, RZ ;  /* 0x0000001f03037819 */ /* 0x000fc800000006ff */
[----:B------:R1:W2:Y:S01]  /*1270*/  SYNCS.PHASECHK.TRANS64.TRYWAIT P2, [R0+URZ+0x36830], R3 ;  /* 0x03683003000075a7 */ /* 0x0002a2000804017f */
[----:B------:R-:W-:Y:S05]  /*1280*/  @!P0 BRA `(.L_x_12) ;  /* 0x0000000000048947 */ /* 0x000fea0003800000 */
[----:B------:R-:W-:Y:S01]  /*1290*/  BPT.TRAP 0x1 ;  /* 0x000000040000795c */ /* 0x000fe20000300000 */
.L_x_12:
[----:B------:R-:W3:Y:S01]  /*12a0*/  S2R R4, SR_TID.X ;  /* 0x0000000000047919 */ /* 0x000ee20000002100 */
[----:B------:R-:W-:Y:S01]  /*12b0*/  IMAD.MOV.U32 R119, RZ, RZ, RZ ;  /* 0x000000ffff777224 */ /* 0x000fe200078e00ff */
[----:B---3--:R-:W-:-:S04]  /*12c0*/  LOP3.LUT R4, R4, 0x7f, RZ, 0xc0, !PT ;  /* 0x0000007f04047812 */ /* 0x008fc800078ec0ff */
[----:B------:R-:W-:Y:S01]  /*12d0*/  ISETP.NE.AND P1, PT, R4, RZ, PT ;  /* 0x000000ff0400720c */ /* 0x000fe20003f25270 */
[----:B--2---:R-:W-:-:S12]  /*12e0*/  @P2 BRA `(.L_x_13) ;  /* 0x0000000000082947 */ /* 0x004fd80003800000 */
[----:B------:R-:W2:Y:S02]  /*12f0*/  SYNCS.PHASECHK.TRANS64.TRYWAIT P2, [R0+URZ+0x36830], R3 ;  /* 0x03683003000075a7 */ /* 0x000ea4000804017f */
[----:B--2---:R-:W-:Y:S05]  /*1300*/  @!P2 BRA `(.L_x_14) ;  /* 0x000000e00094a947 */ /* 0x004fea0003800000 */
.L_x_13:
[----:B------:R-:W-:Y:S05]  /*1310*/  WARPSYNC.ALL ;  /* 0x0000000000007948 */ /* 0x000fea0003800000 */
[----:B------:R-:W-:Y:S01]  /*1320*/  R2UR UR4, R2 ;  /* 0x00000000020472ca */ /* 0x000fe200000e0000 */
[----:B------:R-:W-:Y:S01]  /*1330*/  ULOP3.LUT UR39, UR39, 0x10000, URZ, 0xfc, !UPT ;  /* 0x0001000027277892 */ /* 0x000fe2000f8efc3f */
[----:B------:R-:W-:Y:S01]  /*1340*/  WARPGROUP.ARRIVE ;  /* 0x00000000000079c5 */ /* 0x000fe20000000000 */
[----:B------:R-:W-:Y:S01]  /*1350*/  UMOV UR57, 0x40000040 ;  /* 0x4000004000397882 */ /* 0x000fe20000000000 */
[----:B------:R-:W-:Y:S01]  /*1360*/  UMOV UR59, 0x40000040 ;  /* 0x40000040003b7882 */ /* 0x000fe20000000000 */
[----:B------:R-:W-:Y:S01]  /*1370*/  UMOV UR7, 0x40000040 ;  /* 0x4000004000077882 */ /* 0x000fe20000000000 */
[----:B------:R-:W-:Y:S01]  /*1380*/  UMOV UR9, UR57 ;  /* 0x0000003900097c82 */ /* 0x000fe20008000000 */
[----:B------:R-:W-:Y:S01]  /*1390*/  UMOV UR11, 0x40000040 ;  /* 0x40000040000b7882 */ /* 0x000fe20000000000 */
[----:B------:R-:W-:Y:S01]  /*13a0*/  UMOV UR56, UR39 ;  /* 0x0000002700387c82 */ /* 0x000fe20008000000 */
[----:B------:R-:W-:Y:S01]  /*13b0*/  UMOV UR13, UR57 ;  /* 0x00000039000d7c82 */ /* 0x000fe20008000000 */
[----:B------:R-:W-:Y:S01]  /*13c0*/  UMOV UR8, UR56 ;  /* 0x0000003800087c82 */ /* 0x000fe20008000000 */
[----:B------:R-:W-:Y:S01]  /*13d0*/  UMOV UR12, UR56 ;  /* 0x00000038000c7c82 */ /* 0x000fe20008000000 */
[----:B------:R-:W-:Y:S01]  /*13e0*/  UMOV UR15, 0x40000040 ;  /* 0x40000040000f7882 */ /* 0x000fe20000000000 */
[----:B------:R-:W-:Y:S01]  /*13f0*/  UIADD3 UR4, UR4, 0x21400, URZ ;  /* 0x0002140004047890 */ /* 0x000fe2000fffe03f */
[----:B------:R-:W-:Y:S01]  /*1400*/  MOV R6, UR57 ;  /* 0x0000003900067c02 */ /* 0x000fe20008000f00 */
[----:B------:R-:W-:Y:S01]  /*1410*/  UMOV UR16, UR56 ;  /* 0x0000003800107c82 */ /* 0x000fe20008000000 */
[----:B------:R-:W-:Y:S01]  /*1420*/  UMOV UR17, UR57 ;  /* 0x0000003900117c82 */ /* 0x000fe20008000000 */
[----:B------:R-:W-:Y:S01]  /*1430*/  USHF.R.U32.HI UR4, URZ, 0x4, UR4 ;  /* 0x000000043f047899 */ /* 0x000fe20008011604 */
[----:B------:R-:W-:Y:S01]  /*1440*/  MOV R7, UR56 ;  /* 0x0000003800077c02 */ /* 0x000fe20008000f00 */
[----:B------:R-:W-:Y:S01]  /*1450*/  UMOV UR19, 0x40000040 ;  /* 0x4000004000137882 */ /* 0x000fe20000000000 */
[----:B------:R-:W-:Y:S01]  /*1460*/  UMOV UR20, UR56 ;  /* 0x0000003800147c82 */ /* 0x000fe20008000000 */
[----:B------:R-:W-:Y:S01]  /*1470*/  ULOP3.LUT UR4, UR4, 0x3fff, URZ, 0xc0, !UPT ;  /* 0x00003fff04047892 */ /* 0x000fe2000f8ec03f */
[----:B------:R-:W-:Y:S01]  /*1480*/  VIADD R8, R209, UR60 ;  /* 0x0000003cd1087c36 */ /* 0x000fe20008000000 */
[----:B------:R-:W-:Y:S01]  /*1490*/  UMOV UR21, UR57 ;  /* 0x0000003900157c82 */ /* 0x000fe20008000000 */
[----:B------:R-:W-:Y:S01]  /*14a0*/  UMOV UR23, 0x40000040 ;  /* 0x4000004000177882 */ /* 0x000fe20000000000 */
[----:B------:R-:W-:Y:S01]  /*14b0*/  ULOP3.LUT UR5, UR4, 0x10000, URZ, 0xfc, !UPT ;  /* 0x0001000004057892 */ /* 0x000fe2000f8efc3f */
[----:B------:R-:W-:Y:S01]  /*14c0*/  IMAD.U32 R9, RZ, RZ, UR61 ;  /* 0x0000003dff097e24 */ /* 0x000fe2000f8e00ff */
[----:B------:R-:W-:Y:S01]  /*14d0*/  UIADD3 UR24, UR39, 0x2, URZ ;  /* 0x0000000227187890 */ /* 0x000fe2000fffe03f */
[----:B------:R-:W-:Y:S01]  /*14e0*/  P2R R80, PR, RZ, 0x1 ;  /* 0x00000001ff507803 */ /* 0x000fe20000000000 */
[----:B------:R-:W-:Y:S01]  /*14f0*/  UIMAD UR37, UR38, 0xa80, UR5 ;  /* 0x00000a80262578a4 */ /* 0x000fe2000f8e0205 */
[----:B-12---:R-:W-:Y:S01]  /*1500*/  @!P1 VIADD R0, R0, 0x36840 ;  /* 0x0003684000009836 */ /* 0x006fe20000000000 */
[----:B------:R-:W-:Y:S01]  /*1510*/  MOV R5, UR5 ;  /* 0x0000000500057c02 */ /* 0x000fe20008000f00 */
[----:B------:R-:W-:Y:S01]  /*1520*/  UMOV UR4, UR56 ;  /* 0x0000003800047c82 */ /* 0x000fe20008000000 */
[----:B------:R-:W-:Y:S01]  /*1530*/  UIADD3 UR6, UR37, 0x80, URZ ;  /* 0x0000008025067890 */ /* 0x000fe2000fffe03f */
[--C-:B------:R-:W-:Y:S01]  /*1540*/  IMAD.MOV.U32 R118, RZ, RZ, R119.reuse ;  /* 0x000000ffff767224 */ /* 0x100fe200078e0077 */
[----:B------:R-:W-:Y:S01]  /*1550*/  UMOV UR5, UR57 ;  /* 0x0000003900057c82 */ /* 0x000fe20008000000 */
[----:B------:R-:W-:Y:S01]  /*1560*/  UMOV UR58, UR37 ;  /* 0x00000025003a7c82 */ /* 0x000fe20008000000 */
[----:B------:R-:W-:Y:S01]  /*1570*/  UIADD3 UR10, UR37, 0x100, URZ ;  /* 0x00000100250a7890 */ /* 0x000fe2000fffe03f */
[----:B------:R-:W-:Y:S01]  /*1580*/  HGMMA.64x16x16.F32.BF16 R72, gdesc[UR56], RZ, !UPT, gsb0 ;  /* 0x00200000384879f0 */ /* 0x000fe2000c0018ff */
[----:B------:R-:W-:Y:S01]  /*1590*/  UIADD3 UR14, UR37, 0x180, URZ ;  /* 0x00000180250e7890 */ /* 0x000fe2000fffe03f */
[----:B------:R-:W-:Y:S01]  /*15a0*/  @!P1 PRMT R0, RZ, 0x654, R0 ;  /* 0x00000654ff009816 */ /* 0x000fe20000000000 */
[----:B------:R-:W-:Y:S01]  /*15b0*/  UIADD3 UR18, UR37, 0x200, URZ ;  /* 0x0000020025127890 */ /* 0x000fe2000fffe03f */
[-C--:B------:R-:W-:Y:S01]  /*15c0*/  MOV R116, R119.reuse ;  /* 0x0000007700747202 */ /* 0x080fe20000000f00 */
[----:B------:R-:W-:Y:S01]  /*15d0*/  UIADD3 UR22, UR37, 0x280, URZ ;  /* 0x0000028025167890 */ /* 0x000fe2000fffe03f */
[--C-:B------:R-:W-:Y:S01]  /*15e0*/  IMAD.MOV.U32 R114, RZ, RZ, R119.reuse ;  /* 0x000000ffff727224 */ /* 0x100fe200078e0077 */
[----:B------:R-:W-:Y:S01]  /*15f0*/  UIADD3 UR26, UR37, 0x284, URZ ;  /* 0x00000284251a7890 */ /* 0x000fe2000fffe03f */
[--C-:B------:R-:W-:Y:S01]  /*1600*/  IMAD.MOV.U32 R112, RZ, RZ, R119.reuse ;  /* 0x000000ffff707224 */ /* 0x100fe200078e0077 */
[----:B------:R-:W-:Y:S01]  /*1610*/  UMOV UR27, 0x40000040 ;  /* 0x40000040001b7882 */ /* 0x000fe20000000000 */
[----:B------:R-:W-:Y:S01]  /*1620*/  UIADD3 UR30, UR37, 0x286, URZ ;  /* 0x00000286251e7890 */ /* 0x000fe2000fffe03f */
[-C--:B------:R-:W-:Y:S01]  /*1630*/  MOV R110, R119.reuse ;  /* 0x00000077006e7202 */ /* 0x080fe20000000f00 */
[----:B------:R-:W-:Y:S01]  /*1640*/  UMOV UR31, 0x40000040 ;  /* 0x40000040001f7882 */ /* 0x000fe20000000000 */
[----:B------:R-:W-:Y:S01]  /*1650*/  UIADD3 UR34, UR37, 0x600, URZ ;  /* 0x0000060025227890 */ /* 0x000fe2000fffe03f */
[--C-:B------:R-:W-:Y:S01]  /*1660*/  IMAD.MOV.U32 R108, RZ, RZ, R119.reuse ;  /* 0x000000ffff6c7224 */ /* 0x100fe200078e0077 */
[----:B------:R-:W-:Y:S01]  /*1670*/  UMOV UR35, 0x40000040 ;  /* 0x4000004000237882 */ /* 0x000fe20000000000 */
        /* <DEDUP_REMOVED lines=12> */
[----:B------:R-:W-:Y:S01]  /*1740*/  UMOV UR59, 0x40000040 ;  /* 0x40000040003b7882 */ /* 0x000fe20000000000 */
[----:B------:R-:W-:Y:S01]  /*1750*/  UISETP.GE.AND UP0, UPT, UR60, 0x71, UPT ;  /* 0x000000713c00788c */ /* 0x000fe2000bf06270 */
[-C--:B------:R-:W-:Y:S01]  /*1760*/  MOV R98, R119.reuse ;  /* 0x0000007700627202 */ /* 0x080fe20000000f00 */
[--C-:B------:R-:W-:Y:S01]  /*1770*/  IMAD.MOV.U32 R96, RZ, RZ, R119.reuse ;  /* 0x000000ffff607224 */ /* 0x100fe200078e0077 */
[-C--:B------:R-:W-:Y:S01]  /*1780*/  MOV R92, R119.reuse ;  /* 0x00000077005c7202 */ /* 0x080fe20000000f00 */
[--C-:B------:R-:W-:Y:S01]  /*1790*/  IMAD.MOV.U32 R94, RZ, RZ, R119.reuse ;  /* 0x000000ffff5e7224 */ /* 0x100fe200078e0077 */
[----:B------:R-:W-:Y:S01]  /*17a0*/  MOV R86, R119 ;  /* 0x0000007700567202 */ /* 0x000fe20000000f00 */
[----:B------:R-:W-:-:S02]  /*17b0*/  IMAD.MOV.U32 R90, RZ, RZ, R119 ;  /* 0x000000ffff5a7224 */ /* 0x000fc400078e0077 */
[--C-:B------:R-:W-:Y:S02]  /*17c0*/  IMAD.MOV.U32 R88, RZ, RZ, R119.reuse ;  /* 0x000000ffff587224 */ /* 0x100fe400078e0077 */
[--C-:B------:R-:W-:Y:S02]  /*17d0*/  IMAD.MOV.U32 R84, RZ, RZ, R119.reuse ;  /* 0x000000ffff547224 */ /* 0x100fe400078e0077 */
[----:B------:R-:W-:Y:S01]  /*17e0*/  IMAD.MOV.U32 R82, RZ, RZ, R119 ;  /* 0x000000ffff527224 */ /* 0x000fe200078e0077 */
[----:B------:R-:W-:Y:S02]  /*17f0*/  WARPGROUP.DEPBAR.LE gsb0, 0x0 ;  /* 0x00008000000079c5 */ /* 0x000fe40000010000 */
[----:B------:R-:W-:-:S06]  /*1800*/  WARPGROUP.ARRIVE ;  /* 0x00000000000079c5 */ /* 0x000fcc0000000000 */
[----:B------:R-:W-:Y:S01]  /*1810*/  HGMMA.64x16x16.F32.BF16 R64, gdesc[UR4], RZ, !UPT, gsb0 ;  /* 0x00200000044079f0 */ /* 0x000fe2000c0018ff */
[----:B------:R-:W-:Y:S01]  /*1820*/  UIADD3 UR6, UR37, 0x300, URZ ;  /* 0x0000030025067890 */ /* 0x000fe2000fffe03f */
[----:B------:R-:W-:Y:S01]  /*1830*/  UMOV UR4, UR56 ;  /* 0x0000003800047c82 */ /* 0x000fe20008000000 */
[----:B------:R-:W-:Y:S01]  /*1840*/  UMOV UR5, UR57 ;  /* 0x0000003900057c82 */ /* 0x000fe20008000000 */
[----:B------:R-:W-:Y:S01]  /*1850*/  UMOV UR7, 0x40000040 ;  /* 0x4000004000077882 */ /* 0x000fe20000000000 */
[----:B------:R-:W-:Y:S02]  /*1860*/  WARPGROUP.DEPBAR.LE gsb0, 0x0 ;  /* 0x00008000000079c5 */ /* 0x000fe40000010000 */
[----:B------:R-:W-:-:S06]  /*1870*/  WARPGROUP.ARRIVE ;  /* 0x00000000000079c5 */ /* 0x000fcc0000000000 */
[----:B------:R-:W-:Y:S01]  /*1880*/  HGMMA.64x16x16.F32.BF16 R56, gdesc[UR8], RZ, !UPT, gsb0 ;  /* 0x00200000083879f0 */ /* 0x000fe2000c0018ff */
[----:B------:R-:W-:Y:S01]  /*1890*/  UIADD3 UR10, UR37, 0x2, URZ ;  /* 0x00000002250a7890 */ /* 0x000fe2000fffe03f */
[----:B------:R-:W-:Y:S01]  /*18a0*/  UMOV UR8, UR24 ;  /* 0x0000001800087c82 */ /* 0x000fe20008000000 */
[----:B------:R-:W-:Y:S01]  /*18b0*/  UMOV UR9, 0x40000040 ;  /* 0x4000004000097882 */ /* 0x000fe20000000000 */
[----:B------:R-:W-:Y:S01]  /*18c0*/  UMOV UR11, 0x40000040 ;  /* 0x40000040000b7882 */ /* 0x000fe20000000000 */
[----:B------:R-:W-:Y:S01]  /*18d0*/  UIADD3 UR24, UR39, 0x4, URZ ;  /* 0x0000000427187890 */ /* 0x000fe2000fffe03f */
        /* <DEDUP_REMOVED lines=30> */
[----:B------:R-:W-:Y:S01]  /*1ac0*/  HGMMA.64x16x16.F32.BF16 R72, gdesc[UR8], R72, gsb0 ;  /* 0x00200000084879f0 */ /* 0x000fe20008001848 */
[----:B------:R-:W-:Y:S01]  /*1ad0*/  UIADD3 UR10, UR37, 0x102, URZ ;  /* 0x00000102250a7890 */ /* 0x000fe2000fffe03f */
[----:B------:R-:W-:Y:S01]  /*1ae0*/  UMOV UR11, 0x40000040 ;  /* 0x40000040000b7882 */ /* 0x000fe20000000000 */
[----:B------:R-:W-:Y:S02]  /*1af0*/  WARPGROUP.DEPBAR.LE gsb0, 0x0 ;  /* 0x00008000000079c5 */ /* 0x000fe40000010000 */
[----:B------:R-:W-:-:S06]  /*1b00*/  WARPGROUP.ARRIVE ;  /* 0x00000000000079c5 */ /* 0x000fcc0000000000 */
[----:B------:R-:W-:Y:S01]  /*1b10*/  HGMMA.64x16x16.F32.BF16 R64, gdesc[UR4], R64, gsb0 ;  /* 0x00200000044079f0 */ /* 0x000fe20008001840 */
[----:B------:R-:W-:Y:S01]  /*1b20*/  UIADD3 UR6, UR37, 0x302, URZ ;  /* 0x0000030225067890 */ /* 0x000fe2000fffe03f */
[----:B------:R-:W-:Y:S01]  /*1b30*/  UMOV UR4, UR8 ;  /* 0x0000000800047c82 */ /* 0x000fe20008000000 */
[----:B------:R-:W-:Y:S01]  /*1b40*/  UMOV UR5, UR9 ;  /* 0x0000000900057c82 */ /* 0x000fe20008000000 */
[----:B------:R-:W-:Y:S01]  /*1b50*/  UMOV UR7, 0x40000040 ;  /* 0x4000004000077882 */ /* 0x000fe20000000000 */
[----:B------:R-:W-:Y:S02]  /*1b60*/  WARPGROUP.DEPBAR.LE gsb0, 0x0 ;  /* 0x00008000000079c5 */ /* 0x000fe40000010000 */
[----:B------:R-:W-:-:S06]  /*1b70*/  WARPGROUP.ARRIVE ;  /* 0x00000000000079c5 */ /* 0x000fcc0000000000 */
[----:B------:R-:W-:Y:S01]  /*1b80*/  HGMMA.64x16x16.F32.BF16 R56, gdesc[UR8], R56, gsb0 ;  /* 0x00200000083879f0 */ /* 0x000fe20008001838 */
[----:B------:R-:W-:Y:S02]  /*1b90*/  UIADD3 UR10, UR39, 0x6, URZ ;  /* 0x00000006270a7890 */ /* 0x000fe4000fffe03f */
[----:B------:R-:W-:Y:S01]  /*1ba0*/  UIADD3 UR11, UR37, 0x702, URZ ;  /* 0x00000702250b7890 */ /* 0x000fe2000fffe03f */
[----:B------:R-:W-:Y:S02]  /*1bb0*/  WARPGROUP.DEPBAR.LE gsb0, 0x0 ;  /* 0x00008000000079c5 */ /* 0x000fe40000010000 */
[----:B------:R-:W-:-:S06]  /*1bc0*/  WARPGROUP.ARRIVE ;  /* 0x00000000000079c5 */ /* 0x000fcc0000000000 */
[----:B------:R-:W-:Y:S01]  /*1bd0*/  HGMMA.64x16x16.F32.BF16 R48, gdesc[UR12], R48, gsb0 ;  /* 0x002000000c3079f0 */ /* 0x000fe20008001830 */
[----:B------:R-:W-:Y:S01]  /*1be0*/  UIADD3 UR14, UR37, 0x4, URZ ;  /* 0x00000004250e7890 */ /* 0x000fe2000fffe03f */
[----:B------:R-:W-:Y:S01]  /*1bf0*/  UMOV UR12, UR24 ;  /* 0x00000018000c7c82 */ /* 0x000fe20008000000 */
[----:B------:R-:W-:Y:S01]  /*1c00*/  UMOV UR13, 0x40000040 ;  /* 0x40000040000d7882 */ /* 0x000fe20000000000 */
[----:B------:R-:W-:Y:S01]  /*1c10*/  UMOV UR15, 0x40000040 ;  /* 0x40000040000f7882 */ /* 0x000fe20000000000 */
[----:B------:R-:W-:Y:S01]  /*1c20*/  UMOV UR24, UR12 ;  /* 0x0000000c00187c82 */ /* 0x000fe20008000000 */
[----:B------:R-:W-:Y:S01]  /*1c30*/  UMOV UR25, UR13 ;  /* 0x0000000d00197c82 */ /* 0x000fe20008000000 */
[----:B------:R-:W-:Y:S02]  /*1c40*/  MOV R3, UR13 ;  /* 0x0000000d00037c02 */ /* 0x000fe40008000f00 */
[----:B------:R-:W-:Y:S01]  /*1c50*/  MOV R4, UR12 ;  /* 0x0000000c00047c02 */ /* 0x000fe20008000f00 */
[----:B------:R-:W-:-:S02]  /*1c60*/  WARPGROUP.DEPBAR.LE gsb0, 0x0 ;  /* 0x00008000000079c5 */ /* 0x000fc40000010000 */
        /* <DEDUP_REMOVED lines=35> */
[----:B------:R-:W-:Y:S02]  /*1ea0*/  UMOV UR15, 0x40000040 ;  /* 0x40000040000f7882 */ /* 0x000fe40000000000 */
        /* <DEDUP_REMOVED lines=9> */
[----:B------:R-:W-:Y:S01]  /*1f40*/  UIADD3 UR10, UR39, 0x400, URZ ;  /* 0x00000400270a7890 */ /* 0x000fe2000fffe03f */
        /* <DEDUP_REMOVED lines=35> */
[----:B------:R-:W-:Y:S03]  /*2180*/  HGMMA.64x16x16.F32.BF16 R56, gdesc[UR16], R56, gsb0 ;  /* 0x00200000103879f0 */ /* 0x000fe60008001838 */
        /* <DEDUP_REMOVED lines=198> */
[----:B------:R-:W-:Y:S01]  /*2df0*/  UMOV UR48, UR40 ;  /* 0x0000002800307c82 */ /* 0x000fe20008000000 */
[----:B------:R-:W-:Y:S01]  /*2e00*/  UMOV UR49, UR41 ;  /* 0x0000002900317c82 */ /* 0x000fe20008000000 */
[----:B------:R-:W-:Y:S01]  /*2e10*/  UIADD3 UR10, UR39, 0x802, URZ ;  /* 0x00000802270a7890 */ /* 0x000fe2000fffe03f */
        /* <DEDUP_REMOVED lines=42> */
[----:B------:R-:W-:Y:S01]  /*30c0*/  UMOV UR44, UR10 ;  /* 0x0000000a002c7c82 */ /* 0x000fe20008000000 */
[----:B------:R-:W-:Y:S01]  /*30d0*/  UMOV UR45, 0x40000040 ;  /* 0x40000040002d7882 */ /* 0x000fe20000000000 */
[----:B------:R-:W-:Y:S01]  /*30e0*/  UMOV UR46, UR11 ;  /* 0x0000000b002e7c82 */ /* 0x000fe20008000000 */
[----:B------:R-:W-:Y:S01]  /*30f0*/  UMOV UR47, 0x40000040 ;  /* 0x40000040002f7882 */ /* 0x000fe20000000000 */
[----:B------:R-:W-:Y:S01]  /*3100*/  UMOV UR56, UR44 ;  /* 0x0000002c00387c82 */ /* 0x000fe20008000000 */
[----:B------:R-:W-:Y:S01]  /*3110*/  UMOV UR57, UR45 ;  /* 0x0000002d00397c82 */ /* 0x000fe20008000000 */
[----:B------:R-:W-:Y:S01]  /*3120*/  UMOV UR52, UR44 ;  /* 0x0000002c00347c82 */ /* 0x000fe20008000000 */
[----:B------:R-:W-:Y:S01]  /*3130*/  UMOV UR53, UR45 ;  /* 0x0000002d00357c82 */ /* 0x000fe20008000000 */
[----:B------:R-:W-:Y:S01]  /*3140*/  UMOV UR48, UR44 ;  /* 0x0000002c00307c82 */ /* 0x000fe20008000000 */
[----:B------:R-:W-:Y:S01]  /*3150*/  UMOV UR49, UR45 ;  /* 0x0000002d00317c82 */ /* 0x000fe20008000000 */
[----:B------:R-:W-:-:S02]  /*3160*/  UIADD3 UR11, UR37, 0xa02, URZ ;  /* 0x00000a02250b7890 */ /* 0x000fc4000fffe03f */
[----:B------:R-:W-:Y:S01]  /*3170*/  UIADD3 UR10, UR39, 0x804, URZ ;  /* 0x00000804270a7890 */ /* 0x000fe2000fffe03f */
[----:B------:R-:W-:Y:S02]  /*3180*/  WARPGROUP.DEPBAR.LE gsb0, 0x0 ;  /* 0x00008000000079c5 */ /* 0x000fe40000010000 */
[----:B------:R-:W-:-:S06]  /*3190*/  WARPGROUP.ARRIVE ;  /* 0x00000000000079c5 */ /* 0x000fcc0000000000 */
[----:B------:R-:W-:Y:S01]  /*31a0*/  HGMMA.64x16x16.F32.BF16 R24, gdesc[UR4], R24, gsb0 ;  /* 0x00200000041879f0 */ /* 0x000fe20008001818 */
[----:B------:R-:W-:Y:S01]  /*31b0*/  UIADD3 UR6, UR37, 0x782, URZ ;  /* 0x0000078225067890 */ /* 0x000fe2000fffe03f */
[----:B------:R-:W-:Y:S01]  /*31c0*/  UMOV UR4, UR44 ;  /* 0x0000002c00047c82 */ /* 0x000fe20008000000 */
[----:B------:R-:W-:Y:S01]  /*31d0*/  UMOV UR5, UR45 ;  /* 0x0000002d00057c82 */ /* 0x000fe20008000000 */
[----:B------:R-:W-:-:S04]  /*31e0*/  UMOV UR7, 0x40000040 ;  /* 0x4000004000077882 */ /* 0x000fc80000000000 */
[----:B------:R-:W-:Y:S01]  /*31f0*/  UMOV UR58, UR6 ;  /* 0x00000006003a7c82 */ /* 0x000fe20008000000 */
[----:B------:R-:W-:Y:S01]  /*3200*/  UIADD3 UR6, UR37, 0x902, URZ ;  /* 0x0000090225067890 */ /* 0x000fe2000fffe03f */
        /* <DEDUP_REMOVED lines=31> */
[----:B------:R-:W-:Y:S01]  /*3400*/  UMOV UR4, UR44 ;  /* 0x0000002c00047c82 */ /* 0x000fe20008000000 */
[----:B------:R-:W-:Y:S01]  /*3410*/  UMOV UR5, UR45 ;  /* 0x0000002d00057c82 */ /* 0x000fe20008000000 */
[----:B------:R-:W-:Y:S01]  /*3420*/  UMOV UR6, UR11 ;  /* 0x0000000b00067c82 */ /* 0x000fe20008000000 */
[----:B------:R-:W-:Y:S01]  /*3430*/  UMOV UR7, 0x40000040 ;  /* 0x4000004000077882 */ /* 0x000fe20000000000 */
[----:B------:R-:W-:Y:S01]  /*3440*/  UIADD3 UR11, UR37, 0xa04, URZ ;  /* 0x00000a04250b7890 */ /* 0x000fe2000fffe03f */
[----:B------:R-:W-:Y:S02]  /*3450*/  WARPGROUP.DEPBAR.LE gsb0, 0x0 ;  /* 0x00008000000079c5 */ /* 0x000fe40000010000 */
[----:B------:R-:W-:-:S06]  /*3460*/  WARPGROUP.ARRIVE ;  /* 0x00000000000079c5 */ /* 0x000fcc0000000000 */
[----:B------:R-:W-:Y:S03]  /*3470*/  HGMMA.64x16x16.F32.BF16 R32, gdesc[UR44], R32, gsb0 ;  /* 0x002000002c2079f0 */ /* 0x000fe60008001820 */
[----:B------:R-:W-:Y:S02]  /*3480*/  WARPGROUP.DEPBAR.LE gsb0, 0x0 ;  /* 0x00008000000079c5 */ /* 0x000fe40000010000 */
[----:B------:R-:W-:-:S06]  /*3490*/  WARPGROUP.ARRIVE ;  /* 0x00000000000079c5 */ /* 0x000fcc0000000000 */
[----:B------:R-:W-:Y:S01]  /*34a0*/  HGMMA.64x16x16.F32.BF16 R24, gdesc[UR4], R24, gsb0 ;  /* 0x00200000041879f0 */ /* 0x000fe20008001818 */
[----:B------:R-:W-:Y:S02]  /*34b0*/  UIADD3 UR6, UR37, 0x784, URZ ;  /* 0x0000078425067890 */ /* 0x000fe4000fffe03f */
[----:B------:R-:W-:Y:S01]  /*34c0*/  UIADD3 UR7, UR37, 0x804, URZ ;  /* 0x0000080425077890 */ /* 0x000fe2000fffe03f */
[----:B------:R-:W-:Y:S01]  /*34d0*/  UMOV UR4, UR48 ;  /* 0x0000003000047c82 */ /* 0x000fe20008000000 */
[----:B------:R-:W-:-:S03]  /*34e0*/  UMOV UR5, UR49 ;  /* 0x0000003100057c82 */ /* 0x000fc60008000000 */
[----:B------:R-:W-:Y:S01]  /*34f0*/  UMOV UR14, UR6 ;  /* 0x00000006000e7c82 */ /* 0x000fe20008000000 */
[----:B------:R-:W-:Y:S01]  /*3500*/  UIADD3 UR6, UR37, 0x984, URZ ;  /* 0x0000098425067890 */ /* 0x000fe2000fffe03f */
        /* <DEDUP_REMOVED lines=10> */
[----:B------:R-:W-:Y:S02]  /*35b0*/  R2UR UR13, R3 ;  /* 0x00000000030d72ca */ /* 0x000fe400000e0000 */
[----:B------:R-:W-:Y:S01]  /*35c0*/  R2UR UR12, R4 ;  /* 0x00000000040c72ca */ /* 0x000fe200000e0000 */
        /* <DEDUP_REMOVED lines=8> */
[----:B------:R-:W-:Y:S01]  /*3650*/  UIADD3 UR54, UR37, 0x706, URZ ;  /* 0x0000070625367890 */ /* 0x000fe2000fffe03f */
[----:B------:R-:W-:Y:S01]  /*3660*/  UMOV UR52, UR10 ;  /* 0x0000000a00347c82 */ /* 0x000fe20008000000 */
[----:B------:R-:W-:Y:S01]  /*3670*/  UMOV UR53, 0x40000040 ;  /* 0x4000004000357882 */ /* 0x000fe20000000000 */
[----:B------:R-:W-:Y:S01]  /*3680*/  UMOV UR55, 0x40000040 ;  /* 0x4000004000377882 */ /* 0x000fe20000000000 */
[----:B------:R-:W-:Y:S01]  /*3690*/  ULDC UR10, c[0x0][0x9d8] ;  /* 0x00027600000a7ab9 */ /* 0x000fe20000000800 */
[----:B------:R-:W-:Y:S02]  /*36a0*/  WARPGROUP.DEPBAR.LE gsb0, 0x0 ;  /* 0x00008000000079c5 */ /* 0x000fe40000010000 */
[----:B------:R-:W-:-:S06]  /*36b0*/  WARPGROUP.ARRIVE ;  /* 0x00000000000079c5 */ /* 0x000fcc0000000000 */
[----:B------:R-:W-:Y:S03]  /*36c0*/  HGMMA.64x16x16.F32.BF16 R40, gdesc[UR48], R40, gsb0 ;  /* 0x00200000302879f0 */ /* 0x000fe60008001828 */
[----:B------:R-:W-:Y:S02]  /*36d0*/  WARPGROUP.DEPBAR.LE gsb0, 0x0 ;  /* 0x00008000000079c5 */ /* 0x000fe40000010000 */
[----:B------:R-:W-:-:S06]  /*36e0*/  WARPGROUP.ARRIVE ;  /* 0x00000000000079c5 */ /* 0x000fcc0000000000 */
[----:B------:R-:W-:Y:S01]  /*36f0*/  HGMMA.64x16x16.F32.BF16 R32, gdesc[UR4], R32, gsb0 ;  /* 0x00200000042079f0 */ /* 0x000fe20008001820 */
[----:B------:R-:W-:Y:S01]  /*3700*/  UMOV UR4, UR48 ;  /* 0x0000003000047c82 */ /* 0x000fe20008000000 */
        /* <DEDUP_REMOVED lines=14> */
[----:B------:R-:W-:Y:S01]  /*37f0*/  WARPGROUP.ARRIVE ;  /* 0x00000000000079c5 */ /* 0x000fe20000000000 */
[----:B------:R-:W-:Y:S01]  /*3800*/  FMUL.FTZ R72, R72, UR10 ;  /* 0x0000000a48487c20 */ /* 0x000fe20008410000 */
[----:B------:R-:W-:Y:S01]  /*3810*/  FMUL.FTZ R73, R73, UR10 ;  /* 0x0000000a49497c20 */ /* 0x000fe20008410000 */
[----:B------:R-:W-:Y:S01]  /*3820*/  FMUL.FTZ R76, R76, UR10 ;  /* 0x0000000a4c4c7c20 */ /* 0x000fe20008410000 */
[----:B------:R-:W-:Y:S01]  /*3830*/  FMUL.FTZ R77, R77, UR10 ;  /* 0x0000000a4d4d7c20 */ /* 0x000fe20008410000 */
[----:B------:R-:W-:Y:S01]  /*3840*/  FMUL.FTZ R74, R74, UR10 ;  /* 0x0000000a4a4a7c20 */ /* 0x000fe20008410000 */
[----:B------:R-:W-:Y:S01]  /*3850*/  HGMMA.64x16x16.F32.BF16 R64, gdesc[UR4], R64, gsb0 ;  /* 0x00200000044079f0 */ /* 0x000fe20008001840 */
[----:B------:R-:W-:Y:S01]  /*3860*/  UIADD3 UR6, UR37, 0x806, URZ ;  /* 0x0000080625067890 */ /* 0x000fe2000fffe03f */
[----:B------:R-:W-:Y:S01]  /*3870*/  MUFU.TANH R72, R72 ;  /* 0x0000004800487308 */ /* 0x000fe20000002400 */
[----:B------:R-:W-:Y:S01]  /*3880*/  UMOV UR4, UR52 ;  /* 0x0000003400047c82 */ /* 0x000fe20008000000 */
[----:B------:R-:W-:Y:S01]  /*3890*/  UMOV UR5, UR53 ;  /* 0x0000003500057c82 */ /* 0x000fe20008000000 */
[----:B------:R-:W-:Y:S01]  /*38a0*/  UMOV UR7, 0x40000040 ;  /* 0x4000004000077882 */ /* 0x000fe20000000000 */
[----:B------:R-:W-:Y:S01]  /*38b0*/  FMUL.FTZ R75, R75, UR10 ;  /* 0x0000000a4b4b7c20 */ /* 0x000fe20008410000 */
[----:B------:R-:W-:Y:S01]  /*38c0*/  FMUL.FTZ R78, R78, UR10 ;  /* 0x0000000a4e4e7c20 */ /* 0x000fe20008410000 */
[----:B------:R-:W-:-:S02]  /*38d0*/  FMUL.FTZ R79, R79, UR10 ;  /* 0x0000000a4f4f7c20 */ /* 0x000fc40008410000 */
[----:B------:R-:W1:Y:S08]  /*38e0*/  MUFU.TANH R73, R73 ;  /* 0x0000004900497308 */ /* 0x000e700000002400 */
[----:B------:R-:W2:Y:S08]  /*38f0*/  MUFU.TANH R76, R76 ;  /* 0x0000004c004c7308 */ /* 0x000eb00000002400 */
[----:B------:R-:W3:Y:S08]  /*3900*/  MUFU.TANH R77, R77 ;  /* 0x0000004d004d7308 */ /* 0x000ef00000002400 */
[----:B------:R4:W5:Y:S08]  /*3910*/  MUFU.TANH R3, R74 ;  /* 0x0000004a00037308 */ /* 0x0009700000002400 */
[----:B------:R-:W5:Y:S01]  /*3920*/  MUFU.TANH R4, R75 ;  /* 0x0000004b00047308 */ /* 0x000f620000002400 */
[----:B----4-:R-:W-:-:S07]  /*3930*/  MOV R74, R119 ;  /* 0x00000077004a7202 */ /* 0x010fce0000000f00 */
[----:B------:R-:W-:Y:S01]  /*3940*/  MUFU.TANH R7, R78 ;  /* 0x0000004e00077308 */ /* 0x000fe20000002400 */
[----:B------:R-:W-:Y:S02]  /*3950*/  WARPGROUP.DEPBAR.LE gsb0, 0x0 ;  /* 0x00008000000079c5 */ /* 0x000fe40000010000 */
[----:B------:R-:W-:Y:S01]  /*3960*/  WARPGROUP.ARRIVE ;  /* 0x00000000000079c5 */ /* 0x000fe20000000000 */
[----:B------:R-:W-:Y:S01]  /*3970*/  FMUL.FTZ R66, R66, UR10 ;  /* 0x0000000a42427c20 */ /* 0x000fe20008410000 */
[----:B------:R-:W-:Y:S01]  /*3980*/  FMUL.FTZ R64, R64, UR10 ;  /* 0x0000000a40407c20 */ /* 0x000fe20008410000 */
[----:B------:R-:W-:Y:S01]  /*3990*/  FMUL.FTZ R65, R65, UR10 ;  /* 0x0000000a41417c20 */ /* 0x000fe20008410000 */
[----:B------:R-:W-:Y:S01]  /*39a0*/  FMUL.FTZ R67, R67, UR10 ;  /* 0x0000000a43437c20 */ /* 0x000fe20008410000 */
[----:B------:R4:W-:Y:S01]  /*39b0*/  MUFU.TANH R13, R66 ;  /* 0x00000042000d7308 */ /* 0x0009e20000002400 */
[----:B------:R-:W-:Y:S01]  /*39c0*/  HGMMA.64x16x16.F32.BF16 R56, gdesc[UR4], R56, gsb0 ;  /* 0x00200000043879f0 */ /* 0x000fe20008001838 */
[----:B------:R-:W-:Y:S01]  /*39d0*/  UIADD3 UR6, UR37, 0x886, URZ ;  /* 0x0000088625067890 */ /* 0x000fe2000fffe03f */
[----:B------:R-:W-:Y:S01]  /*39e0*/  FMUL.FTZ R68, R68, UR10 ;  /* 0x0000000a44447c20 */ /* 0x000fe20008410000 */
[----:B------:R-:W-:Y:S01]  /*39f0*/  UMOV UR4, UR52 ;  /* 0x0000003400047c82 */ /* 0x000fe20008000000 */
[----:B------:R-:W-:Y:S01]  /*3a00*/  UMOV UR5, UR53 ;  /* 0x0000003500057c82 */ /* 0x000fe20008000000 */
[----:B------:R-:W-:Y:S01]  /*3a10*/  UMOV UR7, 0x40000040 ;  /* 0x4000004000077882 */ /* 0x000fe20000000000 */
[----:B------:R-:W-:Y:S01]  /*3a20*/  FMUL.FTZ R69, R69, UR10 ;  /* 0x0000000a45457c20 */ /* 0x000fe20008410000 */
[----:B------:R-:W-:Y:S01]  /*3a30*/  MUFU.TANH R64, R64 ;  /* 0x0000004000407308 */ /* 0x000fe20000002400 */
[----:B----4-:R-:W-:-:S02]  /*3a40*/  IMAD R66, R9, -0x70, R8 ;  /* 0xffffff9009427824 */ /* 0x010fc400078e0208 */
[----:B------:R-:W-:Y:S01]  /*3a50*/  FMUL.FTZ R71, R71, UR10 ;  /* 0x0000000a47477c20 */ /* 0x000fe20008410000 */
[----:B------:R-:W-:Y:S01]  /*3a60*/  FMUL.FTZ R70, R70, UR10 ;  /* 0x0000000a46467c20 */ /* 0x000fe20008410000 */
[----:B------:R-:W-:Y:S01]  /*3a70*/  IMAD.MOV.U32 R78, RZ, RZ, R119 ;  /* 0x000000ffff4e7224 */ /* 0x000fe200078e0077 */
[C---:B------:R-:W-:Y:S02]  /*3a80*/  ISETP.GT.AND P4, PT, R66.reuse, RZ, PT ;  /* 0x000000ff4200720c */ /* 0x040fe40003f84270 */
[C---:B------:R-:W-:Y:S01]  /*3a90*/  ISETP.GT.AND P2, PT, R66.reuse, 0x1, PT ;  /* 0x000000014200780c */ /* 0x040fe20003f44270 */
[----:B------:R-:W4:Y:S01]  /*3aa0*/  MUFU.TANH R65, R65 ;  /* 0x0000004100417308 */ /* 0x000f220000002400 */
[C---:B------:R-:W-:Y:S02]  /*3ab0*/  ISETP.GT.AND P3, PT, R66.reuse, 0x8, PT ;  /* 0x000000084200780c */ /* 0x040fe40003f64270 */
[----:B-1----:R-:W-:Y:S02]  /*3ac0*/  FSEL R73, R73, -INF , P2 ;  /* 0xff80000049497808 */ /* 0x002fe40001000000 */
[----:B------:R-:W-:-:S02]  /*3ad0*/  ISETP.GT.AND P6, PT, R66, 0x9, PT ;  /* 0x000000094200780c */ /* 0x000fc40003fc4270 */
[----:B--2---:R-:W-:Y:S01]  /*3ae0*/  FSEL R75, R76, -INF , P3 ;  /* 0xff8000004c4b7808 */ /* 0x004fe20001800000 */
[----:B------:R1:W-:Y:S01]  /*3af0*/  MUFU.TANH R15, R67 ;  /* 0x00000043000f7308 */ /* 0x0003e20000002400 */
[----:B------:R-:W-:Y:S01]  /*3b00*/  ISETP.GT.AND P5, PT, R66, 0x10, PT ;  /* 0x000000104200780c */ /* 0x000fe20003fa4270 */
[--C-:B------:R-:W-:Y:S01]  /*3b10*/  IMAD.MOV.U32 R76, RZ, RZ, R119.reuse ;  /* 0x000000ffff4c7224 */ /* 0x100fe200078e0077 */
[----:B---3--:R-:W-:Y:S02]  /*3b20*/  FSEL R77, R77, -INF , P6 ;  /* 0xff8000004d4d7808 */ /* 0x008fe40003000000 */
[----:B-----5:R-:W-:Y:S02]  /*3b30*/  FSEL R3, R3, -INF , P4 ;  /* 0xff80000003037808 */ /* 0x020fe40002000000 */
[----:B------:R-:W-:Y:S01]  /*3b40*/  FSEL R4, R4, -INF , P2 ;  /* 0xff80000004047808 */ /* 0x000fe20001000000 */
[----:B------:R-:W2:Y:S01]  /*3b50*/  MUFU.TANH R68, R68 ;  /* 0x0000004400447308 */ /* 0x000ea20000002400 */
[----:B-1----:R-:W-:Y:S01]  /*3b60*/  FSEL R67, R72, -INF , P4 ;  /* 0xff80000048437808 */ /* 0x002fe20002000000 */
[----:B------:R-:W-:Y:S01]  /*3b70*/  IMAD.MOV.U32 R72, RZ, RZ, R119 ;  /* 0x000000ffff487224 */ /* 0x000fe200078e0077 */
[----:B------:R-:W-:-:S02]  /*3b80*/  ISETP.GT.AND P4, PT, R66, 0x11, PT ;  /* 0x000000114200780c */ /* 0x000fc40003f84270 */
[----:B------:R-:W-:Y:S02]  /*3b90*/  FMNMX.FTZ R12, R67, R73, !PT ;  /* 0x00000049430c7209 */ /* 0x000fe40007810000 */
[----:B------:R-:W-:Y:S01]  /*3ba0*/  ISETP.GT.AND P2, PT, R66, 0x18, PT ;  /* 0x000000184200780c */ /* 0x000fe20003f44270 */
[----:B------:R1:W3:Y:S01]  /*3bb0*/  MUFU.TANH R11, R79 ;  /* 0x0000004f000b7308 */ /* 0x0002e20000002400 */
[----:B------:R-:W-:Y:S02]  /*3bc0*/  FMNMX.FTZ R14, R75, R12, !PT ;  /* 0x0000000c4b0e7209 */ /* 0x000fe40007810000 */
[----:B----4-:R-:W-:Y:S02]  /*3bd0*/  FSEL R65, R65, -INF , P4 ;  /* 0xff80000041417808 */ /* 0x010fe40002000000 */
[----:B------:R-:W-:Y:S02]  /*3be0*/  FMNMX.FTZ R14, R77, R14, !PT ;  /* 0x0000000e4d0e7209 */ /* 0x000fe40007810000 */
[----:B------:R-:W-:Y:S01]  /*3bf0*/  FSEL R7, R7, -INF , P3 ;  /* 0xff80000007077808 */ /* 0x000fe20001800000 */
[----:B------:R-:W4:Y:S01]  /*3c00*/  MUFU.TANH R69, R69 ;  /* 0x0000004500457308 */ /* 0x000f220000002400 */
[----:B-1----:R-:W-:Y:S01]  /*3c10*/  FSEL R79, R64, -INF , P5 ;  /* 0xff800000404f7808 */ /* 0x002fe20002800000 */
[----:B------:R-:W-:Y:S01]  /*3c20*/  IMAD.MOV.U32 R64, RZ, RZ, R119 ;  /* 0x000000ffff407224 */ /* 0x000fe200078e0077 */
[----:B------:R-:W-:Y:S01]  /*3c30*/  ISETP.GT.AND P3, PT, R66, 0x19, PT ;  /* 0x000000194200780c */ /* 0x000fe20003f64270 */
[----:B------:R-:W-:-:S02]  /*3c40*/  WARPGROUP.DEPBAR.LE gsb0, 0x0 ;  /* 0x00008000000079c5 */ /* 0x000fc40000010000 */
[----:B------:R-:W-:Y:S01]  /*3c50*/  WARPGROUP.ARRIVE ;  /* 0x00000000000079c5 */ /* 0x000fe20000000000 */
[----:B------:R-:W-:Y:S01]  /*3c60*/  FMUL.FTZ R56, R56, UR10 ;  /* 0x0000000a38387c20 */ /* 0x000fe20008410000 */
[----:B------:R-:W-:Y:S01]  /*3c70*/  FMUL.FTZ R57, R57, UR10 ;  /* 0x0000000a39397c20 */ /* 0x000fe20008410000 */
[----:B------:R-:W-:Y:S01]  /*3c80*/  MUFU.TANH R71, R71 ;  /* 0x0000004700477308 */ /* 0x000fe20000002400 */
[----:B------:R-:W-:Y:S01]  /*3c90*/  FMUL.FTZ R60, R60, UR10 ;  /* 0x0000000a3c3c7c20 */ /* 0x000fe20008410000 */
[----:B------:R-:W-:Y:S01]  /*3ca0*/  FMUL.FTZ R63, R63, UR10 ;  /* 0x0000000a3f3f7c20 */ /* 0x000fe20008410000 */
[----:B------:R-:W-:Y:S01]  /*3cb0*/  HGMMA.64x16x16.F32.BF16 R48, gdesc[UR4], R48, gsb0 ;  /* 0x00200000043079f0 */ /* 0x000fe20008001830 */
[----:B------:R-:W-:Y:S01]  /*3cc0*/  UIADD3 UR6, UR37, 0x906, URZ ;  /* 0x0000090625067890 */ /* 0x000fe2000fffe03f */
[----:B------:R-:W-:Y:S01]  /*3cd0*/  FMNMX.FTZ R14, R79, R14, !PT ;  /* 0x0000000e4f0e7209 */ /* 0x000fe20007810000 */
[----:B------:R-:W-:Y:S01]  /*3ce0*/  UMOV UR4, UR52 ;  /* 0x0000003400047c82 */ /* 0x000fe20008000000 */
[----:B------:R-:W-:Y:S01]  /*3cf0*/  UMOV UR5, UR53 ;  /* 0x0000003500057c82 */ /* 0x000fe20008000000 */
[----:B------:R-:W-:Y:S01]  /*3d00*/  UMOV UR7, 0x40000040 ;  /* 0x4000004000077882 */ /* 0x000fe20000000000 */
[----:B------:R-:W-:Y:S01]  /*3d10*/  MUFU.TANH R56, R56 ;  /* 0x0000003800387308 */ /* 0x000fe20000002400 */
[----:B------:R-:W-:Y:S01]  /*3d20*/  FMUL.FTZ R61, R61, UR10 ;  /* 0x0000000a3d3d7c20 */ /* 0x000fe20008410000 */
[----:B------:R-:W-:Y:S01]  /*3d30*/  FMUL.FTZ R58, R58, UR10 ;  /* 0x0000000a3a3a7c20 */ /* 0x000fe20008410000 */
[----:B--2---:R-:W-:Y:S01]  /*3d40*/  FSEL R81, R68, -INF , P2 ;  /* 0xff80000044517808 */ /* 0x004fe20001000000 */
[----:B------:R-:W-:Y:S01]  /*3d50*/  FMUL.FTZ R59, R59, UR10 ;  /* 0x0000000a3b3b7c20 */ /* 0x000fe20008410000 */
[----:B------:R-:W-:Y:S01]  /*3d60*/  FMNMX.FTZ R14, R65, R14, !PT ;  /* 0x0000000e410e7209 */ /* 0x000fe20007810000 */
[----:B------:R-:W-:Y:S01]  /*3d70*/  FMUL.FTZ R62, R62, UR10 ;  /* 0x0000000a3e3e7c20 */ /* 0x000fe20008410000 */
[----:B---3--:R-:W-:Y:S01]  /*3d80*/  FSEL R11, R11, -INF , P6 ;  /* 0xff8000000b0b7808 */ /* 0x008fe20003000000 */
[----:B------:R-:W1:Y:S01]  /*3d90*/  MUFU.TANH R57, R57 ;  /* 0x0000003900397308 */ /* 0x000e620000002400 */
[----:B------:R-:W-:-:S02]  /*3da0*/  ISETP.GT.AND P6, PT, R66, 0x20, PT ;  /* 0x000000204200780c */ /* 0x000fc40003fc4270 */
[----:B----4-:R-:W-:Y:S02]  /*3db0*/  FSEL R69, R69, -INF , P3 ;  /* 0xff80000045457808 */ /* 0x010fe40001800000 */
[----:B------:R-:W-:Y:S02]  /*3dc0*/  FMNMX.FTZ R20, R81, R14, !PT ;  /* 0x0000000e51147209 */ /* 0x000fe40007810000 */
[----:B------:R-:W-:Y:S01]  /*3dd0*/  FSEL R13, R13, -INF , P5 ;  /* 0xff8000000d0d7808 */ /* 0x000fe20002800000 */
[----:B------:R2:W3:Y:S01]  /*3de0*/  MUFU.TANH R21, R70 ;  /* 0x0000004600157308 */ /* 0x0004e20000002400 */
[----:B------:R-:W-:Y:S02]  /*3df0*/  ISETP.GT.AND P5, PT, R66, 0x21, PT ;  /* 0x000000214200780c */ /* 0x000fe40003fa4270 */
[----:B------:R-:W-:Y:S02]  /*3e00*/  FMNMX.FTZ R20, R69, R20, !PT ;  /* 0x0000001445147209 */ /* 0x000fe40007810000 */
[----:B------:R-:W-:-:S02]  /*3e10*/  FSEL R15, R15, -INF , P4 ;  /* 0xff8000000f0f7808 */ /* 0x000fc40002000000 */
[----:B------:R-:W-:Y:S01]  /*3e20*/  ISETP.GT.AND P4, PT, R66, 0x28, PT ;  /* 0x000000284200780c */ /* 0x000fe20003f84270 */
[----:B------:R-:W4:Y:S01]  /*3e30*/  MUFU.TANH R60, R60 ;  /* 0x0000003c003c7308 */ /* 0x000f220000002400 */
[----:B-1----:R-:W-:Y:S01]  /*3e40*/  FSEL R83, R57, -INF , P5 ;  /* 0xff80000039537808 */ /* 0x002fe20002800000 */
[----:B--2---:R-:W-:Y:S01]  /*3e50*/  IMAD.MOV.U32 R70, RZ, RZ, R119 ;  /* 0x000000ffff467224 */ /* 0x004fe200078e0077 */
[----:B------:R-:W-:-:S05]  /*3e60*/  MOV R68, R119 ;  /* 0x0000007700447202 */ /* 0x000fca0000000f00 */
[----:B------:R-:W-:Y:S01]  /*3e70*/  MUFU.TANH R63, R63 ;  /* 0x0000003f003f7308 */ /* 0x000fe20000002400 */
[----:B---3--:R-:W-:Y:S02]  /*3e80*/  FSEL R21, R21, -INF , P2 ;  /* 0xff80000015157808 */ /* 0x008fe40001000000 */
[----:B------:R-:W-:-:S05]  /*3e90*/  ISETP.GT.AND P2, PT, R66, 0x29, PT ;  /* 0x000000294200780c */ /* 0x000fca0003f44270 */
[----:B------:R-:W-:Y:S01]  /*3ea0*/  MUFU.TANH R61, R61 ;  /* 0x0000003d003d7308 */ /* 0x000fe20000002400 */
[----:B----4-:R-:W-:Y:S01]  /*3eb0*/  FSEL R85, R60, -INF , P4 ;  /* 0xff8000003c557808 */ /* 0x010fe20002000000 */
[----:B------:R-:W-:Y:S01]  /*3ec0*/  IMAD.MOV.U32 R60, RZ, RZ, R119 ;  /* 0x000000ffff3c7224 */ /* 0x000fe200078e0077 */
[----:B------:R-:W-:Y:S02]  /*3ed0*/  WARPGROUP.DEPBAR.LE gsb0, 0x0 ;  /* 0x00008000000079c5 */ /* 0x000fe40000010000 */
        /* <DEDUP_REMOVED lines=8> */
[----:B------:R-:W-:Y:S01]  /*3f60*/  FMUL.FTZ R50, R50, UR10 ;  /* 0x0000000a32327c20 */ /* 0x000fe20008410000 */
[----:B------:R-:W-:Y:S01]  /*3f70*/  UMOV UR4, UR52 ;  /* 0x0000003400047c82 */ /* 0x000fe20008000000 */
[----:B------:R-:W-:Y:S01]  /*3f80*/  UMOV UR5, UR53 ;  /* 0x0000003500057c82 */ /* 0x000fe20008000000 */
[----:B------:R-:W-:Y:S01]  /*3f90*/  UMOV UR7, 0x40000040 ;  /* 0x4000004000077882 */ /* 0x000fe20000000000 */
[----:B------:R-:W1:Y:S01]  /*3fa0*/  MUFU.TANH R48, R48 ;  /* 0x0000003000307308 */ /* 0x000e620000002400 */
[----:B------:R-:W-:Y:S01]  /*3fb0*/  FMUL.FTZ R51, R51, UR10 ;  /* 0x0000000a33337c20 */ /* 0x000fe20008410000 */
[----:B------:R-:W-:Y:S01]  /*3fc0*/  FMUL.FTZ R54, R54, UR10 ;  /* 0x0000000a36367c20 */ /* 0x000fe20008410000 */
[----:B------:R-:W-:-:S05]  /*3fd0*/  FMUL.FTZ R55, R55, UR10 ;  /* 0x0000000a37377c20 */ /* 0x000fca0008410000 */
[----:B------:R-:W-:Y:S08]  /*3fe0*/  MUFU.TANH R59, R59 ;  /* 0x0000003b003b7308 */ /* 0x000ff00000002400 */
[----:B------:R-:W2:Y:S08]  /*3ff0*/  MUFU.TANH R49, R49 ;  /* 0x0000003100317308 */ /* 0x000eb00000002400 */
[----:B------:R-:W3:Y:S08]  /*4000*/  MUFU.TANH R62, R62 ;  /* 0x0000003e003e7308 */ /* 0x000ef00000002400 */
[----:B------:R-:W4:Y:S08]  /*4010*/  MUFU.TANH R52, R52 ;  /* 0x0000003400347308 */ /* 0x000f300000002400 */
[----:B------:R-:W5:Y:S01]  /*4020*/  MUFU.TANH R53, R53 ;  /* 0x0000003500357308 */ /* 0x000f620000002400 */
[----:B------:R-:W-:-:S02]  /*4030*/  WARPGROUP.DEPBAR.LE gsb0, 0x0 ;  /* 0x00008000000079c5 */ /* 0x000fc40000010000 */
[----:B------:R-:W-:Y:S01]  /*4040*/  WARPGROUP.ARRIVE ;  /* 0x00000000000079c5 */ /* 0x000fe20000000000 */
[----:B------:R-:W-:Y:S01]  /*4050*/  FMUL.FTZ R41, R41, UR10 ;  /* 0x0000000a29297c20 */ /* 0x000fe20008410000 */
[----:B------:R-:W-:Y:S01]  /*4060*/  FMUL.FTZ R40, R40, UR10 ;  /* 0x0000000a28287c20 */ /* 0x000fe20008410000 */
[----:B------:R-:W-:Y:S02]  /*4070*/  FMUL.FTZ R43, R43, UR10 ;  /* 0x0000000a2b2b7c20 */ /* 0x000fe40008410000 */
[----:B------:R-:W-:Y:S01]  /*4080*/  MUFU.TANH R50, R50 ;  /* 0x0000003200327308 */ /* 0x000fe20000002400 */
[----:B------:R-:W-:Y:S01]  /*4090*/  FMUL.FTZ R44, R44, UR10 ;  /* 0x0000000a2c2c7c20 */ /* 0x000fe20008410000 */
[----:B------:R-:W-:Y:S01]  /*40a0*/  HGMMA.64x16x16.F32.BF16 R32, gdesc[UR4], R32, gsb0 ;  /* 0x00200000042079f0 */ /* 0x000fe20008001820 */
[----:B------:R-:W-:Y:S01]  /*40b0*/  UIADD3 UR6, UR37, 0xa06, URZ ;  /* 0x00000a0625067890 */ /* 0x000fe2000fffe03f */
[----:B------:R-:W-:Y:S01]  /*40c0*/  FMUL.FTZ R45, R45, UR10 ;  /* 0x0000000a2d2d7c20 */ /* 0x000fe20008410000 */
[----:B------:R-:W-:Y:S01]  /*40d0*/  UMOV UR4, UR52 ;  /* 0x0000003400047c82 */ /* 0x000fe20008000000 */
[----:B------:R-:W-:Y:S01]  /*40e0*/  UMOV UR5, UR53 ;  /* 0x0000003500057c82 */ /* 0x000fe20008000000 */
[----:B------:R-:W-:Y:S01]  /*40f0*/  UMOV UR7, 0x40000040 ;  /* 0x4000004000077882 */ /* 0x000fe20000000000 */
[----:B------:R1:W-:Y:S01]  /*4100*/  MUFU.TANH R6, R41 ;  /* 0x0000002900067308 */ /* 0x0003e20000002400 */
[----:B------:R-:W-:Y:S01]  /*4110*/  FMUL.FTZ R47, R47, UR10 ;  /* 0x0000000a2f2f7c20 */ /* 0x000fe20008410000 */
[----:B------:R-:W-:Y:S01]  /*4120*/  FMUL.FTZ R42, R42, UR10 ;  /* 0x0000000a2a2a7c20 */ /* 0x000fe20008410000 */
[----:B------:R-:W-:-:S05]  /*4130*/  FMUL.FTZ R46, R46, UR10 ;  /* 0x0000000a2e2e7c20 */ /* 0x000fca0008410000 */
[----:B------:R2:W-:Y:S01]  /*4140*/  MUFU.TANH R8, R43 ;  /* 0x0000002b00087308 */ /* 0x0005e20000002400 */
[----:B-1----:R-:W-:Y:S02]  /*4150*/  FSEL R41, R71, -INF , P3 ;  /* 0xff80000047297808 */ /* 0x002fe40001800000 */
[----:B------:R-:W-:Y:S02]  /*4160*/  FSEL R71, R56, -INF , P6 ;  /* 0xff80000038477808 */ /* 0x000fe40003000000 */
[----:B------:R-:W-:Y:S02]  /*4170*/  ISETP.GT.AND P3, PT, R66, 0x30, PT ;  /* 0x000000304200780c */ /* 0x000fe40003f64270 */
[----:B------:R-:W-:Y:S01]  /*4180*/  FMNMX.FTZ R20, R71, R20, !PT ;  /* 0x0000001447147209 */ /* 0x000fe20007810000 */
[----:B------:R-:W1:Y:S01]  /*4190*/  MUFU.TANH R40, R40 ;  /* 0x0000002800287308 */ /* 0x000e620000002400 */
[----:B------:R-:W-:Y:S02]  /*41a0*/  FSEL R87, R48, -INF , P3 ;  /* 0xff80000030577808 */ /* 0x000fe40001800000 */
[----:B------:R-:W-:-:S02]  /*41b0*/  FMNMX.FTZ R48, R83, R20, !PT ;  /* 0x0000001453307209 */ /* 0x000fc40007810000 */
[----:B--2---:R-:W-:Y:S01]  /*41c0*/  FSEL R43, R58, -INF , P6 ;  /* 0xff8000003a2b7808 */ /* 0x004fe20003000000 */
[----:B------:R-:W-:Y:S01]  /*41d0*/  IMAD.MOV.U32 R58, RZ, RZ, R119 ;  /* 0x000000ffff3a7224 */ /* 0x000fe200078e0077 */
[----:B------:R-:W-:Y:S01]  /*41e0*/  FMNMX.FTZ R48, R85, R48, !PT ;  /* 0x0000003055307209 */ /* 0x000fe20007810000 */
[----:B------:R-:W2:Y:S01]  /*41f0*/  MUFU.TANH R51, R51 ;  /* 0x0000003300337308 */ /* 0x000ea20000002400 */
[----:B------:R-:W-:Y:S02]  /*4200*/  ISETP.GT.AND P6, PT, R66, 0x31, PT ;  /* 0x000000314200780c */ /* 0x000fe40003fc4270 */
[----:B------:R-:W-:Y:S02]  /*4210*/  MOV R56, R119 ;  /* 0x0000007700387202 */ /* 0x000fe40000000f00 */
[----:B------:R-:W-:-:S03]  /*4220*/  FSEL R89, R49, -INF , P6 ;  /* 0xff80000031597808 */ /* 0x000fc60003000000 */
[----:B------:R-:W2:Y:S08]  /*4230*/  MUFU.TANH R54, R54 ;  /* 0x0000003600367308 */ /* 0x000eb00000002400 */
[----:B------:R3:W-:Y:S01]  /*4240*/  MUFU.TANH R9, R45 ;  /* 0x0000002d00097308 */ /* 0x0007e20000002400 */
[----:B------:R-:W-:Y:S02]  /*4250*/  WARPGROUP.DEPBAR.LE gsb0, 0x0 ;  /* 0x00008000000079c5 */ /* 0x000fe40000010000 */
[----:B------:R-:W-:Y:S01]  /*4260*/  WARPGROUP.ARRIVE ;  /* 0x00000000000079c5 */ /* 0x000fe20000000000 */
[----:B------:R-:W-:Y:S01]  /*4270*/  FMUL.FTZ R14, R35, UR10 ;  /* 0x0000000a230e7c20 */ /* 0x000fe20008410000 */
[----:B------:R-:W-:Y:S01]  /*4280*/  FSEL R35, R63, -INF , P2 ;  /* 0xff8000003f237808 */ /* 0x000fe20001000000 */
[----:B------:R-:W-:Y:S01]  /*4290*/  FMUL.FTZ R12, R33, UR10 ;  /* 0x0000000a210c7c20 */ /* 0x000fe20008410000 */
[----:B------:R-:W-:Y:S01]  /*42a0*/  FSEL R63, R61, -INF , P2 ;  /* 0xff8000003d3f7808 */ /* 0x000fe20001000000 */
[----:B------:R-:W2:Y:S01]  /*42b0*/  MUFU.TANH R44, R44 ;  /* 0x0000002c002c7308 */ /* 0x000ea20000002400 */
[----:B------:R-:W-:Y:S01]  /*42c0*/  HGMMA.64x16x16.F32.BF16 R24, gdesc[UR4], R24, gsb0 ;  /* 0x00200000041879f0 */ /* 0x000fe20008001818 */
[----:B------:R-:W-:Y:S01]  /*42d0*/  FSEL R33, R59, -INF , P5 ;  /* 0xff8000003b217808 */ /* 0x000fe20002800000 */
[----:B------:R-:W-:Y:S01]  /*42e0*/  FMUL.FTZ R32, R32, UR10 ;  /* 0x0000000a20207c20 */ /* 0x000fe20008410000 */
[----:B------:R-:W-:Y:S01]  /*42f0*/  FMNMX.FTZ R48, R63, R48, !PT ;  /* 0x000000303f307209 */ /* 0x000fe20007810000 */
[----:B------:R-:W-:Y:S01]  /*4300*/  FMUL.FTZ R36, R36, UR10 ;  /* 0x0000000a24247c20 */ /* 0x000fe20008410000 */
[----:B------:R-:W-:Y:S01]  /*4310*/  ISETP.GT.AND P5, PT, R66, 0x38, PT ;  /* 0x000000384200780c */ /* 0x000fe20003fa4270 */
[----:B------:R-:W-:Y:S01]  /*4320*/  FMUL.FTZ R20, R37, UR10 ;  /* 0x0000000a25147c20 */ /* 0x000fe20008410000 */
[----:B------:R-:W-:Y:S01]  /*4330*/  FMNMX.FTZ R48, R87, R48, !PT ;  /* 0x0000003057307209 */ /* 0x000fe20007810000 */
[----:B------:R-:W2:Y:S01]  /*4340*/  MUFU.TANH R55, R55 ;  /* 0x0000003700377308 */ /* 0x000ea20000002400 */
[----:B---3--:R-:W-:Y:S01]  /*4350*/  FSEL R45, R62, -INF , P4 ;  /* 0xff8000003e2d7808 */ /* 0x008fe20002000000 */
[----:B------:R-:W-:Y:S01]  /*4360*/  FMUL.FTZ R34, R34, UR10 ;  /* 0x0000000a22227c20 */ /* 0x000fe20008410000 */
[----:B------:R-:W-:Y:S01]  /*4370*/  ISETP.GT.AND P4, PT, R66, 0x39, PT ;  /* 0x000000394200780c */ /* 0x000fe20003f84270 */
[----:B------:R-:W-:Y:S01]  /*4380*/  FMUL.FTZ R38, R38, UR10 ;  /* 0x0000000a26267c20 */ /* 0x000fe20008410000 */
[----:B----4-:R-:W-:Y:S01]  /*4390*/  FSEL R91, R52, -INF , P5 ;  /* 0xff800000345b7808 */ /* 0x010fe20002800000 */
[----:B------:R-:W-:Y:S01]  /*43a0*/  ULDC UR4, c[0x0][0x988] ;  /* 0x0002620000047ab9 */ /* 0x000fe20000000800 */
[----:B------:R-:W-:Y:S01]  /*43b0*/  FMNMX.FTZ R48, R89, R48, !PT ;  /* 0x0000003059307209 */ /* 0x000fe20007810000 */
[----:B------:R3:W-:Y:S01]  /*43c0*/  MUFU.TANH R10, R47 ;  /* 0x0000002f000a7308 */ /* 0x0007e20000002400 */
[----:B------:R-:W-:Y:S01]  /*43d0*/  ISETP.GT.AND P2, PT, R66, 0x40, PT ;  /* 0x000000404200780c */ /* 0x000fe20003f44270 */
[----:B------:R-:W-:Y:S01]  /*43e0*/  FMUL.FTZ R39, R39, UR10 ;  /* 0x0000000a27277c20 */ /* 0x000fe20008410000 */
[----:B-----5:R-:W-:Y:S01]  /*43f0*/  FSEL R93, R53, -INF , P4 ;  /* 0xff800000355d7808 */ /* 0x020fe20002000000 */
[----:B------:R-:W-:Y:S01]  /*4400*/  IMAD.MOV.U32 R52, RZ, RZ, R119 ;  /* 0x000000ffff347224 */ /* 0x000fe200078e0077 */
[----:B------:R-:W-:-:S02]  /*4410*/  FMNMX.FTZ R48, R91, R48, !PT ;  /* 0x000000305b307209 */ /* 0x000fc40007810000 */
[----:B-1----:R-:W-:Y:S01]  /*4420*/  FSEL R95, R40, -INF , P2 ;  /* 0xff800000285f7808 */ /* 0x002fe20001000000 */
[----:B------:R-:W1:Y:S01]  /*4430*/  MUFU.TANH R32, R32 ;  /* 0x0000002000207308 */ /* 0x000e620000002400 */
[----:B---3--:R-:W-:Y:S02]  /*4440*/  FSEL R47, R50, -INF , P3 ;  /* 0xff800000322f7808 */ /* 0x008fe40001800000 */
[C---:B------:R-:W-:Y:S02]  /*4450*/  ISETP.GT.AND P3, PT, R66.reuse, 0x41, PT ;  /* 0x000000414200780c */ /* 0x040fe40003f64270 */
[----:B------:R-:W-:Y:S02]  /*4460*/  FMNMX.FTZ R48, R93, R48, !PT ;  /* 0x000000305d307209 */ /* 0x000fe40007810000 */
[----:B--2---:R-:W-:Y:S01]  /*4470*/  FSEL R37, R51, -INF , P6 ;  /* 0xff80000033257808 */ /* 0x004fe20003000000 */
[----:B------:R-:W2:Y:S01]  /*4480*/  MUFU.TANH R42, R42 ;  /* 0x0000002a002a7308 */ /* 0x000ea20000002400 */
[----:B------:R-:W-:-:S02]  /*4490*/  ISETP.GT.AND P6, PT, R66, 0x48, PT ;  /* 0x000000484200780c */ /* 0x000fc40003fc4270 */
[----:B------:R-:W-:Y:S02]  /*44a0*/  FSEL R97, R6, -INF , P3 ;  /* 0xff80000006617808 */ /* 0x000fe40001800000 */
[----:B------:R-:W-:Y:S02]  /*44b0*/  FMNMX.FTZ R48, R95, R48, !PT ;  /* 0x000000305f307209 */ /* 0x000fe40007810000 */
[----:B------:R-:W-:Y:S01]  /*44c0*/  FSEL R49, R54, -INF , P5 ;  /* 0xff80000036317808 */ /* 0x000fe20002800000 */
[----:B------:R-:W3:Y:S01]  /*44d0*/  MUFU.TANH R12, R12 ;  /* 0x0000000c000c7308 */ /* 0x000ee20000002400 */
[----:B------:R-:W-:Y:S01]  /*44e0*/  ISETP.GT.AND P5, PT, R66, 0x49, PT ;  /* 0x000000494200780c */ /* 0x000fe20003fa4270 */
[----:B------:R-:W-:Y:S01]  /*44f0*/  IMAD.MOV.U32 R54, RZ, RZ, R119 ;  /* 0x000000ffff367224 */ /* 0x000fe200078e0077 */
[----:B------:R-:W-:Y:S02]  /*4500*/  FSEL R99, R44, -INF , P6 ;  /* 0xff8000002c637808 */ /* 0x000fe40003000000 */
[----:B------:R-:W-:-:S02]  /*4510*/  FMNMX.FTZ R48, R97, R48, !PT ;  /* 0x0000003061307209 */ /* 0x000fc40007810000 */
[----:B------:R-:W-:Y:S01]  /*4520*/  FSEL R51, R55, -INF , P4 ;  /* 0xff80000037337808 */ /* 0x000fe20002000000 */
[----:B------:R-:W4:Y:S01]  /*4530*/  MUFU.TANH R46, R46 ;  /* 0x0000002e002e7308 */ /* 0x000f220000002400 */
[----:B------:R-:W-:Y:S02]  /*4540*/  ISETP.GT.AND P4, PT, R66, 0x50, PT ;  /* 0x000000504200780c */ /* 0x000fe40003f84270 */
[----:B------:R-:W-:Y:S01]  /*4550*/  FSEL R101, R9, -INF , P5 ;  /* 0xff80000009657808 */ /* 0x000fe20002800000 */
[----:B------:R-:W-:Y:S02]  /*4560*/  WARPGROUP.DEPBAR.LE gsb0, 0x0 ;  /* 0x00008000000079c5 */ /* 0x000fe40000010000 */
[----:B------:R-:W-:Y:S01]  /*4570*/  FMUL.FTZ R24, R24, UR10 ;  /* 0x0000000a18187c20 */ /* 0x000fe20008410000 */
[----:B------:R-:W-:Y:S01]  /*4580*/  FMNMX.FTZ R48, R99, R48, !PT ;  /* 0x0000003063307209 */ /* 0x000fe20007810000 */
[----:B------:R-:W5:Y:S01]  /*4590*/  MUFU.TANH R36, R36 ;  /* 0x0000002400247308 */ /* 0x000f620000002400 */
[----:B------:R-:W-:Y:S01]  /*45a0*/  FMUL.FTZ R6, R25, UR10 ;  /* 0x0000000a19067c20 */ /* 0x000fe20008410000 */
[----:B------:R-:W-:Y:S01]  /*45b0*/  FSEL R55, R8, -INF , P3 ;  /* 0xff80000008377808 */ /* 0x000fe20001800000 */
[----:B------:R-:W-:Y:S01]  /*45c0*/  FMUL.FTZ R28, R28, UR10 ;  /* 0x0000000a1c1c7c20 */ /* 0x000fe20008410000 */
[----:B------:R-:W-:Y:S01]  /*45d0*/  ISETP.GT.AND P3, PT, R66, 0x51, PT ;  /* 0x000000514200780c */ /* 0x000fe20003f64270 */
[----:B------:R-:W-:Y:S01]  /*45e0*/  FMUL.FTZ R8, R29, UR10 ;  /* 0x0000000a1d087c20 */ /* 0x000fe20008410000 */
[----:B-1----:R-:W-:Y:S01]  /*45f0*/  FSEL R103, R32, -INF , P4 ;  /* 0xff80000020677808 */ /* 0x002fe20002000000 */
[----:B------:R-:W-:Y:S01]  /*4600*/  FMUL.FTZ R26, R26, UR10 ;  /* 0x0000000a1a1a7c20 */ /* 0x000fe20008410000 */
[----:B------:R-:W1:Y:S01]  /*4610*/  MUFU.TANH R20, R20 ;  /* 0x0000001400147308 */ /* 0x000e620000002400 */
[----:B------:R-:W-:Y:S01]  /*4620*/  FMNMX.FTZ R48, R101, R48, !PT ;  /* 0x0000003065307209 */ /* 0x000fe20007810000 */
[----:B------:R-:W-:Y:S01]  /*4630*/  FMUL.FTZ R30, R30, UR10 ;  /* 0x0000000a1e1e7c20 */ /* 0x000fe20008410000 */
[----:B--2---:R-:W-:Y:S01]  /*4640*/  FSEL R53, R42, -INF , P2 ;  /* 0xff8000002a357808 */ /* 0x004fe20001000000 */
[----:B------:R-:W-:Y:S01]  /*4650*/  FMUL.FTZ R31, R31, UR10 ;  /* 0x0000000a1f1f7c20 */ /* 0x000fe20008410000 */
[----:B------:R-:W-:Y:S01]  /*4660*/  ISETP.GT.AND P2, PT, R66, 0x58, PT ;  /* 0x000000584200780c */ /* 0x000fe20003f44270 */
[----:B------:R2:W-:Y:S01]  /*4670*/  @!P1 SYNCS.ARRIVE.TRANS64.RED.A1T0 RZ, [R0+URZ], RZ ;  /* 0x000000ff00ff99a7 */ /* 0x0005e2000810043f */
[----:B---3--:R-:W-:Y:S01]  /*4680*/  FSEL R105, R12, -INF , P3 ;  /* 0xff8000000c697808 */ /* 0x008fe20001800000 */
[----:B------:R-:W3:Y:S01]  /*4690*/  MUFU.TANH R34, R34 ;  /* 0x0000002200227308 */ /* 0x000ee20000002400 */
[----:B------:R-:W-:-:S02]  /*46a0*/  FMNMX.FTZ R48, R103, R48, !PT ;  /* 0x0000003067307209 */ /* 0x000fc40007810000 */
[----:B----4-:R-:W-:Y:S01]  /*46b0*/  FSEL R25, R46, -INF , P6 ;  /* 0xff8000002e197808 */ /* 0x010fe20003000000 */
[----:B------:R-:W-:Y:S01]  /*46c0*/  IMAD.MOV.U32 R46, RZ, RZ, R119 ;  /* 0x000000ffff2e7224 */ /* 0x000fe200078e0077 */
[----:B------:R-:W-:Y:S02]  /*46d0*/  ISETP.GT.AND P6, PT, R66, 0x59, PT ;  /* 0x000000594200780c */ /* 0x000fe40003fc4270 */
[----:B-----5:R-:W-:Y:S01]  /*46e0*/  FSEL R107, R36, -INF , P2 ;  /* 0xff800000246b7808 */ /* 0x020fe20001000000 */
[----:B------:R-:W4:Y:S01]  /*46f0*/  MUFU.TANH R24, R24 ;  /* 0x0000001800187308 */ /* 0x000f220000002400 */
[----:B------:R-:W-:Y:S02]  /*4700*/  FMNMX.FTZ R48, R105, R48, !PT ;  /* 0x0000003069307209 */ /* 0x000fe40007810000 */
[----:B------:R-:W-:Y:S02]  /*4710*/  FSEL R29, R10, -INF , P5 ;  /* 0xff8000000a1d7808 */ /* 0x000fe40002800000 */
[----:B------:R-:W-:-:S02]  /*4720*/  ISETP.GT.AND P5, PT, R66, 0x60, PT ;  /* 0x000000604200780c */ /* 0x000fc40003fa4270 */
[----:B-1----:R-:W-:Y:S01]  /*4730*/  FSEL R109, R20, -INF , P6 ;  /* 0xff800000146d7808 */ /* 0x002fe20003000000 */
[----:B------:R-:W1:Y:S01]  /*4740*/  MUFU.TANH R14, R14 ;  /* 0x0000000e000e7308 */ /* 0x000e620000002400 */
[----:B------:R-:W-:Y:S02]  /*4750*/  FMNMX.FTZ R48, R107, R48, !PT ;  /* 0x000000306b307209 */ /* 0x000fe40007810000 */
[----:B---3--:R-:W-:Y:S02]  /*4760*/  FSEL R57, R34, -INF , P4 ;  /* 0xff80000022397808 */ /* 0x008fe40002000000 */
[----:B------:R-:W-:Y:S02]  /*4770*/  ISETP.GT.AND P4, PT, R66, 0x61, PT ;  /* 0x000000614200780c */ /* 0x000fe40003f84270 */
[----:B------:R-:W-:Y:S01]  /*4780*/  FMNMX.FTZ R48, R109, R48, !PT ;  /* 0x000000306d307209 */ /* 0x000fe20007810000 */
[----:B------:R-:W3:Y:S01]  /*4790*/  MUFU.TANH R6, R6 ;  /* 0x0000000600067308 */ /* 0x000ee20000002400 */
[----:B----4-:R-:W-:-:S02]  /*47a0*/  FSEL R111, R24, -INF , P5 ;  /* 0xff800000186f7808 */ /* 0x010fc40002800000 */
[-C--:B------:R-:W-:Y:S02]  /*47b0*/  MOV R62, R119.reuse ;  /* 0x00000077003e7202 */ /* 0x080fe40000000f00 */
[----:B------:R-:W-:Y:S02]  /*47c0*/  FMNMX.FTZ R48, R111, R48, !PT ;  /* 0x000000306f307209 */ /* 0x000fe40007810000 */
[----:B------:R-:W-:Y:S01]  /*47d0*/  MOV R50, R119 ;  /* 0x0000007700327202 */ /* 0x000fe20000000f00 */
[----:B------:R-:W4:Y:S01]  /*47e0*/  MUFU.TANH R38, R38 ;  /* 0x0000002600267308 */ /* 0x000f220000002400 */
[----:B-1----:R-:W-:Y:S02]  /*47f0*/  FSEL R59, R14, -INF , P3 ;  /* 0xff8000000e3b7808 */ /* 0x002fe40001800000 */
[----:B------:R-:W-:Y:S02]  /*4800*/  ISETP.GT.AND P3, PT, R66, 0x68, PT ;  /* 0x000000684200780c */ /* 0x000fe40003f64270 */
[----:B------:R-:W-:-:S02]  /*4810*/  FMNMX.FTZ R14, R3, R4, !PT ;  /* 0x00000004030e7209 */ /* 0x000fc40007810000 */
[----:B------:R-:W-:Y:S01]  /*4820*/  MOV R44, R119 ;  /* 0x00000077002c7202 */ /* 0x000fe20000000f00 */
[----:B------:R-:W1:Y:S01]  /*4830*/  MUFU.TANH R28, R28 ;  /* 0x0000001c001c7308 */ /* 0x000e620000002400 */
[----:B---3--:R-:W-:Y:S02]  /*4840*/  FSEL R113, R6, -INF , P4 ;  /* 0xff80000006717808 */ /* 0x008fe40002000000 */
[----:B------:R-:W-:Y:S02]  /*4850*/  FMNMX.FTZ R14, R7, R14, !PT ;  /* 0x0000000e070e7209 */ /* 0x000fe40007810000 */
[----:B------:R-:W-:Y:S02]  /*4860*/  FMNMX.FTZ R48, R113, R48, !PT ;  /* 0x0000003071307209 */ /* 0x000fe40007810000 */
[----:B------:R-:W-:Y:S01]  /*4870*/  FMNMX.FTZ R14, R11, R14, !PT ;  /* 0x0000000e0b0e7209 */ /* 0x000fe20007810000 */
[----:B------:R-:W3:Y:S01]  /*4880*/  MUFU.TANH R8, R8 ;  /* 0x0000000800087308 */ /* 0x000ee20000002400 */
[----:B----4-:R-:W-:-:S02]  /*4890*/  FSEL R61, R38, -INF , P2 ;  /* 0xff800000263d7808 */ /* 0x010fc40001000000 */
[----:B------:R-:W-:Y:S01]  /*48a0*/  ISETP.GT.AND P2, PT, R66, 0x69, PT ;  /* 0x000000694200780c */ /* 0x000fe20003f44270 */
[----:B------:R-:W-:Y:S01]  /*48b0*/  IMAD.MOV.U32 R66, RZ, RZ, R119 ;  /* 0x000000ffff427224 */ /* 0x000fe200078e0077 */
[----:B------:R-:W-:Y:S02]  /*48c0*/  FMNMX.FTZ R14, R13, R14, !PT ;  /* 0x0000000e0d0e7209 */ /* 0x000fe40007810000 */
[----:B------:R-:W-:Y:S01]  /*48d0*/  MOV R6, UR4 ;  /* 0x0000000400067c02 */ /* 0x000fe20008000f00 */
[----:B------:R-:W4:Y:S01]  /*48e0*/  MUFU.TANH R26, R26 ;  /* 0x0000001a001a7308 */ /* 0x000f220000002400 */
[----:B-1----:R-:W-:Y:S02]  /*48f0*/  FSEL R115, R28, -INF , P3 ;  /* 0xff8000001c737808 */ /* 0x002fe40001800000 */
[----:B------:R-:W-:Y:S02]  /*4900*/  FMNMX.FTZ R14, R15, R14, !PT ;  /* 0x0000000e0f0e7209 */ /* 0x000fe40007810000 */
[----:B------:R-:W-:-:S02]  /*4910*/  FMNMX.FTZ R48, R115, R48, !PT ;  /* 0x0000003073307209 */ /* 0x000fc40007810000 */
[----:B------:R-:W-:Y:S01]  /*4920*/  FMNMX.FTZ R14, R21, R14, !PT ;  /* 0x0000000e150e7209 */ /* 0x000fe20007810000 */
[----:B------:R-:W-:Y:S01]  /*4930*/  MUFU.TANH R30, R30 ;  /* 0x0000001e001e7308 */ /* 0x000fe20000002400 */
[----:B---3--:R-:W-:Y:S02]  /*4940*/  FSEL R117, R8, -INF , P2 ;  /* 0xff80000008757808 */ /* 0x008fe40001000000 */
[----:B------:R-:W-:Y:S02]  /*4950*/  FMNMX.FTZ R14, R41, R14, !PT ;  /* 0x0000000e290e7209 */ /* 0x000fe40007810000 */
[----:B------:R-:W-:Y:S02]  /*4960*/  FMNMX.FTZ R48, R117, R48, !PT ;  /* 0x0000003075307209 */ /* 0x000fe40007810000 */
[----:B------:R-:W-:Y:S01]  /*4970*/  FMNMX.FTZ R14, R43, R14, !PT ;  /* 0x0000000e2b0e7209 */ /* 0x000fe20007810000 */
[----:B------:R1:W-:Y:S02]  /*4980*/  MUFU.TANH R12, R31 ;  /* 0x0000001f000c7308 */ /* 0x0003e40000002400 */
[----:B------:R-:W3:Y:S01]  /*4990*/  SHFL.BFLY PT, R9, R48, 0x2, 0x1f ;  /* 0x0c401f0030097f89 */ /* 0x000ee200000e0000 */
[----:B------:R-:W-:-:S04]  /*49a0*/  FMNMX.FTZ R14, R33, R14, !PT ;  /* 0x0000000e210e7209 */ /* 0x000fc80007810000 */
[----:B------:R-:W-:-:S04]  /*49b0*/  FMNMX.FTZ R14, R45, R14, !PT ;  /* 0x0000000e2d0e7209 */ /* 0x000fc80007810000 */
[----:B------:R-:W-:-:S04]  /*49c0*/  FMNMX.FTZ R14, R35, R14, !PT ;  /* 0x0000000e230e7209 */ /* 0x000fc80007810000 */
[----:B------:R-:W-:-:S04]  /*49d0*/  FMNMX.FTZ R14, R47, R14, !PT ;  /* 0x0000000e2f0e7209 */ /* 0x000fc80007810000 */
[----:B------:R-:W-:-:S04]  /*49e0*/  FMNMX.FTZ R14, R37, R14, !PT ;  /* 0x0000000e250e7209 */ /* 0x000fc80007810000 */
[----:B------:R-:W-:Y:S02]  /*49f0*/  FMNMX.FTZ R14, R49, R14, !PT ;  /* 0x0000000e310e7209 */ /* 0x000fe40007810000 */
[----:B---3--:R-:W-:Y:S01]  /*4a00*/  FMNMX.FTZ R10, R48, R9, !PT ;  /* 0x00000009300a7209 */ /* 0x008fe20007810000 */
[----:B------:R-:W-:Y:S01]  /*4a10*/  IMAD.MOV.U32 R48, RZ, RZ, R119 ;  /* 0x000000ffff307224 */ /* 0x000fe200078e0077 */
[----:B------:R-:W-:-:S03]  /*4a20*/  FMNMX.FTZ R14, R51, R14, !PT ;  /* 0x0000000e330e7209 */ /* 0x000fc60007810000 */
        /* <DEDUP_REMOVED lines=8> */
[----:B------:R-:W-:Y:S01]  /*4ab0*/  FMUL.FTZ R10, R27, UR10 ;  /* 0x0000000a1b0a7c20 */ /* 0x000fe20008410000 */
[----:B------:R-:W-:Y:S02]  /*4ac0*/  FMNMX.FTZ R14, R61, R14, !PT ;  /* 0x0000000e3d0e7209 */ /* 0x000fe40007810000 */
[C---:B------:R-:W-:Y:S01]  /*4ad0*/  FSETP.NEU.FTZ.AND P0, PT, R8.reuse, -INF , PT ;  /* 0xff8000000800780b */ /* 0x040fe20003f1d000 */
[----:B------:R-:W-:Y:S02]  /*4ae0*/  FMUL.FTZ R9, R8, R6 ;  /* 0x0000000608097220 */ /* 0x000fe40000410000 */
[----:B------:R-:W3:Y:S03]  /*4af0*/  MUFU.TANH R10, R10 ;  /* 0x0000000a000a7308 */ /* 0x000ee60000002400 */
[----:B------:R-:W-:-:S02]  /*4b00*/  FSEL R20, R9, RZ, P0 ;  /* 0x000000ff09147208 */ /* 0x000fc40000000000 */
[----:B------:R-:W-:Y:S02]  /*4b10*/  ISETP.NE.AND P0, PT, R80, RZ, PT ;  /* 0x000000ff5000720c */ /* 0x000fe40003f05270 */
[-C--:B------:R-:W-:Y:S01]  /*4b20*/  MOV R80, R119.reuse ;  /* 0x0000007700507202 */ /* 0x080fe20000000f00 */
[----:B------:R5:W2:Y:S01]  /*4b30*/  MUFU.TANH R9, R39 ;  /* 0x0000002700097308 */ /* 0x000aa20000002400 */
[-CC-:B------:R-:W-:Y:S01]  /*4b40*/  FFMA.FTZ R24, R63, R6.reuse, -R20.reuse ;  /* 0x000000063f187223 */ /* 0x180fe20000010814 */
[-CC-:B------:R-:W-:Y:S01]  /*4b50*/  FFMA.FTZ R200, R67, R6.reuse, -R20.reuse ;  /* 0x0000000643c87223 */ /* 0x180fe20000010814 */
[-CC-:B------:R-:W-:Y:S01]  /*4b60*/  FFMA.FTZ R69, R69, R6.reuse, -R20.reuse ;  /* 0x0000000645457223 */ /* 0x180fe20000010814 */
[-CC-:B------:R-:W-:Y:S01]  /*4b70*/  FFMA.FTZ R27, R73, R6.reuse, -R20.reuse ;  /* 0x00000006491b7223 */ /* 0x180fe20000010814 */
[-CC-:B------:R-:W-:Y:S01]  /*4b80*/  FFMA.FTZ R71, R71, R6.reuse, -R20.reuse ;  /* 0x0000000647477223 */ /* 0x180fe20000010814 */
[-CC-:B------:R-:W-:Y:S01]  /*4b90*/  FFMA.FTZ R202, R75, R6.reuse, -R20.reuse ;  /* 0x000000064bca7223 */ /* 0x180fe20000010814 */
[-CC-:B-1----:R-:W-:Y:S01]  /*4ba0*/  FFMA.FTZ R31, R77, R6.reuse, -R20.reuse ;  /* 0x000000064d1f7223 */ /* 0x182fe20000010814 */
[----:B------:R1:W-:Y:S01]  /*4bb0*/  MUFU.EX2 R73, R69 ;  /* 0x0000004500497308 */ /* 0x0003e20000000800 */
[-CC-:B-----5:R-:W-:Y:S01]  /*4bc0*/  FFMA.FTZ R39, R65, R6.reuse, -R20.reuse ;  /* 0x0000000641277223 */ /* 0x1a0fe20000010814 */
[----:B----4-:R-:W-:Y:S01]  /*4bd0*/  FSEL R65, R26, -INF , P5 ;  /* 0xff8000001a417808 */ /* 0x010fe20002800000 */
[-CC-:B------:R-:W-:Y:S01]  /*4be0*/  FFMA.FTZ R196, R79, R6.reuse, -R20.reuse ;  /* 0x000000064fc47223 */ /* 0x180fe20000010814 */
[----:B---3--:R-:W-:Y:S01]  /*4bf0*/  FSEL R67, R10, -INF , P4 ;  /* 0xff8000000a437808 */ /* 0x008fe20002000000 */
[-CC-:B------:R-:W-:Y:S01]  /*4c00*/  FFMA.FTZ R198, R81, R6.reuse, -R20.reuse ;  /* 0x0000000651c67223 */ /* 0x180fe20000010814 */
[-CC-:B------:R-:W-:Y:S01]  /*4c10*/  FFMA.FTZ R83, R83, R6.reuse, -R20.reuse ;  /* 0x0000000653537223 */ /* 0x180fe20000010814 */
[-CC-:B------:R-:W-:Y:S01]  /*4c20*/  FFMA.FTZ R85, R85, R6.reuse, -R20.reuse ;  /* 0x0000000655557223 */ /* 0x180fe20000010814 */
[----:B------:R3:W-:Y:S01]  /*4c30*/  MUFU.EX2 R192, R71 ;  /* 0x0000004700c07308 */ /* 0x0007e20000000800 */
[----:B--2---:R-:W-:Y:S01]  /*4c40*/  FSEL R63, R9, -INF , P6 ;  /* 0xff800000093f7808 */ /* 0x004fe20003000000 */
[-CC-:B------:R-:W-:Y:S01]  /*4c50*/  FFMA.FTZ R87, R87, R6.reuse, -R20.reuse ;  /* 0x0000000657577223 */ /* 0x180fe20000010814 */
[----:B-1----:R-:W-:Y:S01]  /*4c60*/  FSEL R69, R30, -INF , P3 ;  /* 0xff8000001e457808 */ /* 0x002fe20001800000 */
[--C-:B------:R-:W-:Y:S01]  /*4c70*/  FFMA.FTZ R89, R89, R6, -R20.reuse ;  /* 0x0000000659597223 */ /* 0x100fe20000010814 */
[----:B------:R-:W-:Y:S01]  /*4c80*/  FMNMX.FTZ R14, R63, R14, !PT ;  /* 0x0000000e3f0e7209 */ /* 0x000fe20007810000 */
[-CC-:B------:R-:W-:Y:S01]  /*4c90*/  FFMA.FTZ R91, R91, R6.reuse, -R20.reuse ;  /* 0x000000065b5b7223 */ /* 0x180fe20000010814 */
[--C-:B------:R-:W-:Y:S01]  /*4ca0*/  FFMA.FTZ R93, R93, R6, -R20.reuse ;  /* 0x000000065d5d7223 */ /* 0x100fe20000010814 */
[----:B------:R-:W-:Y:S01]  /*4cb0*/  MUFU.EX2 R200, R200 ;  /* 0x000000c800c87308 */ /* 0x000fe20000000800 */
[----:B------:R-:W-:Y:S01]  /*4cc0*/  FMNMX.FTZ R14, R65, R14, !PT ;  /* 0x0000000e410e7209 */ /* 0x000fe20007810000 */
[-CC-:B------:R-:W-:Y:S01]  /*4cd0*/  FFMA.FTZ R95, R95, R6.reuse, -R20.reuse ;  /* 0x000000065f5f7223 */ /* 0x180fe20000010814 */
[----:B---3--:R-:W-:Y:S01]  /*4ce0*/  FSEL R71, R12, -INF , P2 ;  /* 0xff8000000c477808 */ /* 0x008fe20001000000 */
[--C-:B------:R-:W-:Y:S01]  /*4cf0*/  FFMA.FTZ R97, R97, R6, -R20.reuse ;  /* 0x0000000661617223 */ /* 0x100fe20000010814 */
[----:B------:R-:W-:Y:S01]  /*4d00*/  FMNMX.FTZ R14, R67, R14, !PT ;  /* 0x0000000e430e7209 */ /* 0x000fe20007810000 */
[-CC-:B------:R-:W-:Y:S01]  /*4d10*/  FFMA.FTZ R99, R99, R6.reuse, -R20.reuse ;  /* 0x0000000663637223 */ /* 0x180fe20000010814 */
[--C-:B------:R-:W-:Y:S01]  /*4d20*/  FFMA.FTZ R101, R101, R6, -R20.reuse ;  /* 0x0000000665657223 */ /* 0x100fe20000010814 */
[----:B------:R-:W1:Y:S01]  /*4d30*/  MUFU.EX2 R27, R27 ;  /* 0x0000001b001b7308 */ /* 0x000e620000000800 */
[----:B------:R-:W-:Y:S01]  /*4d40*/  FMNMX.FTZ R14, R69, R14, !PT ;  /* 0x0000000e450e7209 */ /* 0x000fe20007810000 */
[-CC-:B------:R-:W-:Y:S01]  /*4d50*/  FFMA.FTZ R103, R103, R6.reuse, -R20.reuse ;  /* 0x0000000667677223 */ /* 0x180fe20000010814 */
[-CC-:B------:R-:W-:Y:S01]  /*4d60*/  FFMA.FTZ R105, R105, R6.reuse, -R20.reuse ;  /* 0x0000000669697223 */ /* 0x180fe20000010814 */
[--C-:B------:R-:W-:Y:S01]  /*4d70*/  FFMA.FTZ R107, R107, R6, -R20.reuse ;  /* 0x000000066b6b7223 */ /* 0x100fe20000010814 */
[----:B------:R-:W-:Y:S01]  /*4d80*/  FMNMX.FTZ R14, R71, R14, !PT ;  /* 0x0000000e470e7209 */ /* 0x000fe20007810000 */
[-CC-:B------:R-:W-:Y:S01]  /*4d90*/  FFMA.FTZ R109, R109, R6.reuse, -R20.reuse ;  /* 0x000000066d6d7223 */ /* 0x180fe20000010814 */
[-CC-:B------:R-:W-:Y:S01]  /*4da0*/  FFMA.FTZ R111, R111, R6.reuse, -R20.reuse ;  /* 0x000000066f6f7223 */ /* 0x180fe20000010814 */
[----:B------:R-:W2:Y:S01]  /*4db0*/  MUFU.EX2 R202, R202 ;  /* 0x000000ca00ca7308 */ /* 0x000ea20000000800 */
[-CC-:B------:R-:W-:Y:S01]  /*4dc0*/  FFMA.FTZ R113, R113, R6.reuse, -R20.reuse ;  /* 0x0000000671717223 */ /* 0x180fe20000010814 */
[----:B------:R-:W3:Y:S01]  /*4dd0*/  SHFL.BFLY PT, R9, R14, 0x2, 0x1f ;  /* 0x0c401f000e097f89 */ /* 0x000ee200000e0000 */
[-CC-:B------:R-:W-:Y:S01]  /*4de0*/  FFMA.FTZ R115, R115, R6.reuse, -R20.reuse ;  /* 0x0000000673737223 */ /* 0x180fe20000010814 */
[----:B------:R-:W-:Y:S01]  /*4df0*/  FFMA.FTZ R20, R117, R6, -R20 ;  /* 0x0000000675147223 */ /* 0x000fe20000010814 */
[--C-:B------:R-:W-:Y:S01]  /*4e00*/  IMAD.MOV.U32 R117, RZ, RZ, R119.reuse ;  /* 0x000000ffff757224 */ /* 0x100fe200078e0077 */
[----:B------:R-:W-:Y:S01]  /*4e10*/  MOV R77, R119 ;  /* 0x00000077004d7202 */ /* 0x000fe20000000f00 */
[--C-:B------:R-:W-:Y:S01]  /*4e20*/  IMAD.MOV.U32 R81, RZ, RZ, R119.reuse ;  /* 0x000000ffff517224 */ /* 0x100fe200078e0077 */
[----:B------:R-:W4:Y:S01]  /*4e30*/  MUFU.EX2 R31, R31 ;  /* 0x0000001f001f7308 */ /* 0x000f220000000800 */
[----:B------:R-:W-:-:S02]  /*4e40*/  IMAD.MOV.U32 R79, RZ, RZ, R119 ;  /* 0x000000ffff4f7224 */ /* 0x000fc400078e0077 */
[----:B------:R-:W-:-:S05]  /*4e50*/  IMAD.MOV.U32 R75, RZ, RZ, R119 ;  /* 0x000000ffff4b7224 */ /* 0x000fca00078e0077 */
[----:B------:R-:W-:Y:S08]  /*4e60*/  MUFU.EX2 R196, R196 ;  /* 0x000000c400c47308 */ /* 0x000ff00000000800 */
[----:B------:R-:W-:Y:S01]  /*4e70*/  MUFU.EX2 R39, R39 ;  /* 0x0000002700277308 */ /* 0x000fe20000000800 */
[----:B---3--:R-:W-:-:S05]  /*4e80*/  FMNMX.FTZ R10, R14, R9, !PT ;  /* 0x000000090e0a7209 */ /* 0x008fca0007810000 */
[----:B------:R-:W3:Y:S02]  /*4e90*/  SHFL.BFLY PT, R9, R10, 0x1, 0x1f ;  /* 0x0c201f000a097f89 */ /* 0x000ee400000e0000 */
[----:B------:R-:W-:Y:S08]  /*4ea0*/  MUFU.EX2 R198, R198 ;  /* 0x000000c600c67308 */ /* 0x000ff00000000800 */
[----:B------:R-:W-:Y:S08]  /*4eb0*/  MUFU.EX2 R83, R83 ;  /* 0x0000005300537308 */ /* 0x000ff00000000800 */
[----:B------:R-:W-:Y:S01]  /*4ec0*/  MUFU.EX2 R85, R85 ;  /* 0x0000005500557308 */ /* 0x000fe20000000800 */
[----:B---3--:R-:W-:-:S07]  /*4ed0*/  FMNMX.FTZ R9, R10, R9, !PT ;  /* 0x000000090a097209 */ /* 0x008fce0007810000 */
[----:B------:R-:W3:Y:S01]  /*4ee0*/  MUFU.EX2 R24, R24 ;  /* 0x0000001800187308 */ /* 0x000ee20000000800 */
[C---:B------:R-:W-:Y:S01]  /*4ef0*/  FSETP.NEU.FTZ.AND P2, PT, R9.reuse, -INF , PT ;  /* 0xff8000000900780b */ /* 0x040fe20003f5d000 */
[----:B------:R-:W-:-:S06]  /*4f00*/  FMUL.FTZ R10, R9, R6 ;  /* 0x00000006090a7220 */ /* 0x000fcc0000410000 */
[----:B------:R-:W-:Y:S01]  /*4f10*/  MUFU.EX2 R87, R87 ;  /* 0x0000005700577308 */ /* 0x000fe20000000800 */
[----:B------:R-:W-:Y:S02]  /*4f20*/  FSEL R10, R10, RZ, P2 ;  /* 0x000000ff0a0a7208 */ /* 0x000fe40001000000 */
[----:B------:R-:W-:-:S03]  /*4f30*/  PLOP3.LUT P2, PT, PT, PT, UP0, 0x80, 0x0 ;  /* 0x000000000000781c */ /* 0x000fc60003f4f008 */
[-CC-:B------:R-:W-:Y:S01]  /*4f40*/  FFMA.FTZ R3, R3, R6.reuse, -R10.reuse ;  /* 0x0000000603037223 */ /* 0x180fe2000001080a */
[-CC-:B------:R-:W-:Y:S01]  /*4f50*/  FFMA.FTZ R11, R11, R6.reuse, -R10.reuse ;  /* 0x000000060b0b7223 */ /* 0x180fe2000001080a */
[-CC-:B------:R-:W-:Y:S01]  /*4f60*/  FFMA.FTZ R4, R4, R6.reuse, -R10.reuse ;  /* 0x0000000604047223 */ /* 0x180fe2000001080a */
[-CC-:B------:R-:W-:Y:S01]  /*4f70*/  FFMA.FTZ R7, R7, R6.reuse, -R10.reuse ;  /* 0x0000000607077223 */ /* 0x180fe2000001080a */
[-CC-:B------:R-:W-:Y:S01]  /*4f80*/  FFMA.FTZ R13, R13, R6.reuse, -R10.reuse ;  /* 0x000000060d0d7223 */ /* 0x180fe2000001080a */
[----:B------:R1:W-:Y:S01]  /*4f90*/  MUFU.EX2 R14, R11 ;  /* 0x0000000b000e7308 */ /* 0x0003e20000000800 */
[-CC-:B------:R-:W-:Y:S01]  /*4fa0*/  FFMA.FTZ R15, R15, R6.reuse, -R10.reuse ;  /* 0x000000060f0f7223 */ /* 0x180fe2000001080a */
[-CC-:B------:R-:W-:Y:S01]  /*4fb0*/  FFMA.FTZ R21, R21, R6.reuse, -R10.reuse ;  /* 0x0000000615157223 */ /* 0x180fe2000001080a */
[-CC-:B------:R-:W-:Y:S01]  /*4fc0*/  FFMA.FTZ R41, R41, R6.reuse, -R10.reuse ;  /* 0x0000000629297223 */ /* 0x180fe2000001080a */
[-CC-:B------:R-:W-:Y:S01]  /*4fd0*/  FFMA.FTZ R43, R43, R6.reuse, -R10.reuse ;  /* 0x000000062b2b7223 */ /* 0x180fe2000001080a */
[-CC-:B------:R-:W-:Y:S01]  /*4fe0*/  FFMA.FTZ R33, R33, R6.reuse, -R10.reuse ;  /* 0x0000000621217223 */ /* 0x180fe2000001080a */
[-CC-:B------:R-:W-:Y:S01]  /*4ff0*/  FFMA.FTZ R45, R45, R6.reuse, -R10.reuse ;  /* 0x000000062d2d7223 */ /* 0x180fe2000001080a */
[-CC-:B------:R-:W-:Y:S01]  /*5000*/  FFMA.FTZ R35, R35, R6.reuse, -R10.reuse ;  /* 0x0000000623237223 */ /* 0x180fe2000001080a */
[----:B------:R-:W-:Y:S01]  /*5010*/  MUFU.EX2 R3, R3 ;  /* 0x0000000300037308 */ /* 0x000fe20000000800 */
[----:B-1----:R-:W-:Y:S01]  /*5020*/  FADD.FTZ R11, R200, R27 ;  /* 0x0000001bc80b7221 */ /* 0x002fe20000010000 */
[-CC-:B------:R-:W-:Y:S01]  /*5030*/  FFMA.FTZ R47, R47, R6.reuse, -R10.reuse ;  /* 0x000000062f2f7223 */ /* 0x180fe2000001080a */
[-CC-:B------:R-:W-:Y:S01]  /*5040*/  FFMA.FTZ R37, R37, R6.reuse, -R10.reuse ;  /* 0x0000000625257223 */ /* 0x180fe2000001080a */
[-CC-:B------:R-:W-:Y:S01]  /*5050*/  FFMA.FTZ R49, R49, R6.reuse, -R10.reuse ;  /* 0x0000000631317223 */ /* 0x180fe2000001080a */
[-CC-:B------:R-:W-:Y:S01]  /*5060*/  FFMA.FTZ R51, R51, R6.reuse, -R10.reuse ;  /* 0x0000000633337223 */ /* 0x180fe2000001080a */
[-CC-:B------:R-:W-:Y:S01]  /*5070*/  FFMA.FTZ R53, R53, R6.reuse, -R10.reuse ;  /* 0x0000000635357223 */ /* 0x180fe2000001080a */
[-CC-:B------:R-:W-:Y:S01]  /*5080*/  FFMA.FTZ R55, R55, R6.reuse, -R10.reuse ;  /* 0x0000000637377223 */ /* 0x180fe2000001080a */
[----:B------:R2:W1:Y:S01]  /*5090*/  MUFU.EX2 R12, R4 ;  /* 0x00000004000c7308 */ /* 0x0004620000000800 */
[-CC-:B------:R-:W-:Y:S01]  /*50a0*/  FFMA.FTZ R25, R25, R6.reuse, -R10.reuse ;  /* 0x0000000619197223 */ /* 0x180fe2000001080a */
[-CC-:B------:R-:W-:Y:S01]  /*50b0*/  FFMA.FTZ R29, R29, R6.reuse, -R10.reuse ;  /* 0x000000061d1d7223 */ /* 0x180fe2000001080a */
[-CC-:B------:R-:W-:Y:S01]  /*50c0*/  FFMA.FTZ R57, R57, R6.reuse, -R10.reuse ;  /* 0x0000000639397223 */ /* 0x180fe2000001080a */
[-CC-:B------:R-:W-:Y:S01]  /*50d0*/  FFMA.FTZ R59, R59, R6.reuse, -R10.reuse ;  /* 0x000000063b3b7223 */ /* 0x180fe2000001080a */
[-CC-:B------:R-:W-:Y:S01]  /*50e0*/  FFMA.FTZ R61, R61, R6.reuse, -R10.reuse ;  /* 0x000000063d3d7223 */ /* 0x180fe2000001080a */
[-CC-:B------:R-:W-:Y:S01]  /*50f0*/  FFMA.FTZ R63, R63, R6.reuse, -R10.reuse ;  /* 0x000000063f3f7223 */ /* 0x180fe2000001080a */
[-CC-:B------:R-:W-:Y:S01]  /*5100*/  FFMA.FTZ R65, R65, R6.reuse, -R10.reuse ;  /* 0x0000000641417223 */ /* 0x180fe2000001080a */
[----:B------:R-:W5:Y:S01]  /*5110*/  MUFU.EX2 R7, R7 ;  /* 0x0000000700077308 */ /* 0x000f620000000800 */
[----:B--2---:R-:W-:Y:S01]  /*5120*/  FADD.FTZ R4, R202, R11 ;  /* 0x0000000bca047221 */ /* 0x004fe20000010000 */
[-CC-:B------:R-:W-:Y:S01]  /*5130*/  FFMA.FTZ R67, R67, R6.reuse, -R10.reuse ;  /* 0x0000000643437223 */ /* 0x180fe2000001080a */
[-CC-:B------:R-:W-:Y:S01]  /*5140*/  FFMA.FTZ R69, R69, R6.reuse, -R10.reuse ;  /* 0x0000000645457223 */ /* 0x180fe2000001080a */
[----:B------:R-:W-:Y:S01]  /*5150*/  FFMA.FTZ R71, R71, R6, -R10 ;  /* 0x0000000647477223 */ /* 0x000fe2000001080a */
[----:B----4-:R-:W-:Y:S01]  /*5160*/  FADD.FTZ R11, R31, R4 ;  /* 0x000000041f0b7221 */ /* 0x010fe20000010000 */
[----:B---3--:R-:W-:-:S02]  /*5170*/  F2FP.BF16.F32.PACK_AB R194, R24, R85 ;  /* 0x0000005518c2723e */ /* 0x008fc400000010ff */
[----:B------:R-:W2:Y:S01]  /*5180*/  MUFU.EX2 R13, R13 ;  /* 0x0000000d000d7308 */ /* 0x000ea20000000800 */
[----:B------:R-:W-:Y:S01]  /*5190*/  FADD.FTZ R4, R196, R11 ;  /* 0x0000000bc4047221 */ /* 0x000fe20000010000 */
[----:B-1----:R-:W-:Y:S02]  /*51a0*/  F2FP.BF16.F32.PACK_AB R201, R12, R3 ;  /* 0x000000030cc9723e */ /* 0x002fe400000010ff */
[----:B------:R-:W-:Y:S01]  /*51b0*/  F2FP.BF16.F32.PACK_AB R200, R27, R200 ;  /* 0x000000c81bc8723e */ /* 0x000fe200000010ff */
[----:B------:R-:W-:Y:S01]  /*51c0*/  FADD.FTZ R11, R39, R4 ;  /* 0x00000004270b7221 */ /* 0x000fe20000010000 */
[----:B------:R-:W-:Y:S01]  /*51d0*/  FADD.FTZ R4, R3, R12 ;  /* 0x0000000c03047221 */ /* 0x000fe20000010000 */
[----:B------:R-:W-:Y:S01]  /*51e0*/  F2FP.BF16.F32.PACK_AB R202, R31, R202 ;  /* 0x000000ca1fca723e */ /* 0x000fe200000010ff */
[----:B------:R1:W3:Y:S01]  /*51f0*/  MUFU.EX2 R26, R15 ;  /* 0x0000000f001a7308 */ /* 0x0002e20000000800 */
[----:B------:R-:W-:Y:S01]  /*5200*/  FADD.FTZ R38, R198, R11 ;  /* 0x0000000bc6267221 */ /* 0x000fe20000010000 */
[----:B-----5:R-:W-:Y:S01]  /*5210*/  FADD.FTZ R11, R7, R4 ;  /* 0x00000004070b7221 */ /* 0x020fe20000010000 */
[C---:B------:R-:W-:Y:S01]  /*5220*/  F2FP.BF16.F32.PACK_AB R203, R14.reuse, R7 ;  /* 0x000000070ecb723e */ /* 0x040fe200000010ff */
[----:B------:R-:W-:Y:S01]  /*5230*/  IMAD.MOV.U32 R31, RZ, RZ, R119 ;  /* 0x000000ffff1f7224 */ /* 0x000fe200078e0077 */
[----:B------:R-:W-:Y:S01]  /*5240*/  F2FP.BF16.F32.PACK_AB R196, R39, R196 ;  /* 0x000000c427c4723e */ /* 0x000fe200000010ff */
[----:B------:R-:W-:Y:S01]  /*5250*/  FADD.FTZ R4, R14, R11 ;  /* 0x0000000b0e047221 */ /* 0x000fe20000010000 */
[C---:B------:R-:W-:Y:S01]  /*5260*/  F2FP.BF16.F32.PACK_AB R198, R73.reuse, R198 ;  /* 0x000000c649c6723e */ /* 0x040fe200000010ff */
[----:B------:R-:W4:Y:S01]  /*5270*/  MUFU.EX2 R21, R21 ;  /* 0x0000001500157308 */ /* 0x000f220000000800 */
[----:B-1----:R-:W-:Y:S01]  /*5280*/  FADD.FTZ R15, R73, R38 ;  /* 0x00000026490f7221 */ /* 0x002fe20000010000 */
[----:B--2---:R-:W-:Y:S01]  /*5290*/  FADD.FTZ R11, R13, R4 ;  /* 0x000000040d0b7221 */ /* 0x004fe20000010000 */
[----:B------:R-:W-:Y:S01]  /*52a0*/  MOV R7, 0x3f800000 ;  /* 0x3f80000000077802 */ /* 0x000fe20000000f00 */
[----:B------:R-:W-:-:S02]  /*52b0*/  IMAD.MOV.U32 R73, RZ, RZ, R119 ;  /* 0x000000ffff497224 */ /* 0x000fc400078e0077 */
[----:B------:R-:W-:Y:S01]  /*52c0*/  FADD.FTZ R40, R192, R15 ;  /* 0x0000000fc0287221 */ /* 0x000fe20000010000 */
[C---:B------:R-:W-:Y:S01]  /*52d0*/  F2FP.BF16.F32.PACK_AB R192, R83.reuse, R192 ;  /* 0x000000c053c0723e */ /* 0x040fe200000010ff */
[----:B------:R-:W-:Y:S01]  /*52e0*/  IMAD.MOV.U32 R39, RZ, RZ, R119 ;  /* 0x000000ffff277224 */ /* 0x000fe200078e0077 */
[----:B------:R1:W2:Y:S01]  /*52f0*/  MUFU.EX2 R28, R41 ;  /* 0x00000029001c7308 */ /* 0x0002a20000000800 */
[----:B------:R-:W-:Y:S01]  /*5300*/  FADD.FTZ R40, R83, R40 ;  /* 0x0000002853287221 */ /* 0x000fe20000010000 */
[C---:B---3--:R-:W-:Y:S01]  /*5310*/  FADD.FTZ R4, R26.reuse, R11 ;  /* 0x0000000b1a047221 */ /* 0x048fe20000010000 */
[----:B------:R-:W-:Y:S01]  /*5320*/  F2FP.BF16.F32.PACK_AB R197, R26, R13 ;  /* 0x0000000d1ac5723e */ /* 0x000fe200000010ff */
[--C-:B------:R-:W-:Y:S02]  /*5330*/  IMAD.MOV.U32 R27, RZ, RZ, R119.reuse ;  /* 0x000000ffff1b7224 */ /* 0x100fe400078e0077 */
[----:B------:R-:W-:Y:S01]  /*5340*/  FADD.FTZ R15, R85, R40 ;  /* 0x00000028550f7221 */ /* 0x000fe20000010000 */
[----:B------:R-:W-:Y:S01]  /*5350*/  IMAD.MOV.U32 R85, RZ, RZ, R119 ;  /* 0x000000ffff557224 */ /* 0x000fe200078e0077 */
[-C--:B------:R-:W-:Y:S01]  /*5360*/  MOV R83, R119.reuse ;  /* 0x0000007700537202 */ /* 0x080fe20000000f00 */
[----:B------:R-:W3:Y:S01]  /*5370*/  MUFU.EX2 R43, R43 ;  /* 0x0000002b002b7308 */ /* 0x000ee20000000800 */
[----:B----4-:R-:W-:Y:S01]  /*5380*/  FADD.FTZ R11, R21, R4 ;  /* 0x00000004150b7221 */ /* 0x010fe20000010000 */
[----:B------:R-:W-:Y:S01]  /*5390*/  FADD.FTZ R42, R24, R15 ;  /* 0x0000000f182a7221 */ /* 0x000fe20000010000 */
[----:B-1----:R-:W-:-:S02]  /*53a0*/  MOV R41, R119 ;  /* 0x0000007700297202 */ /* 0x002fc40000000f00 */
[----:B------:R-:W-:Y:S01]  /*53b0*/  MOV R26, R119 ;  /* 0x00000077001a7202 */ /* 0x000fe20000000f00 */
[----:B------:R-:W-:Y:S02]  /*53c0*/  FADD.FTZ R15, R87, R42 ;  /* 0x0000002a570f7221 */ /* 0x000fe40000010000 */
[----:B------:R1:W4:Y:S01]  /*53d0*/  MUFU.EX2 R188, R89 ;  /* 0x0000005900bc7308 */ /* 0x0003220000000800 */
[C---:B--2---:R-:W-:Y:S01]  /*53e0*/  FADD.FTZ R4, R28.reuse, R11 ;  /* 0x0000000b1c047221 */ /* 0x044fe20000010000 */
[----:B------:R-:W-:Y:S01]  /*53f0*/  F2FP.BF16.F32.PACK_AB R199, R28, R21 ;  /* 0x000000151cc7723e */ /* 0x000fe200000010ff */
[----:B------:R-:W-:-:S05]  /*5400*/  IMAD.MOV.U32 R28, RZ, RZ, R119 ;  /* 0x000000ffff1c7224 */ /* 0x000fca00078e0077 */
[----:B------:R2:W5:Y:S01]  /*5410*/  MUFU.EX2 R30, R33 ;  /* 0x00000021001e7308 */ /* 0x0005620000000800 */
[----:B---3--:R-:W-:Y:S01]  /*5420*/  FADD.FTZ R11, R43, R4 ;  /* 0x000000042b0b7221 */ /* 0x008fe20000010000 */
[----:B-1----:R-:W-:-:S06]  /*5430*/  MOV R89, R119 ;  /* 0x0000007700597202 */ /* 0x002fcc0000000f00 */
[----:B------:R-:W1:Y:S01]  /*5440*/  MUFU.EX2 R91, R91 ;  /* 0x0000005b005b7308 */ /* 0x000e620000000800 */
[C---:B----4-:R-:W-:Y:S01]  /*5450*/  FADD.FTZ R4, R188.reuse, R15 ;  /* 0x0000000fbc047221 */ /* 0x050fe20000010000 */
[----:B------:R-:W-:Y:S01]  /*5460*/  F2FP.BF16.F32.PACK_AB R188, R188, R87 ;  /* 0x00000057bcbc723e */ /* 0x000fe200000010ff */
[--C-:B------:R-:W-:Y:S02]  /*5470*/  IMAD.MOV.U32 R87, RZ, RZ, R119.reuse ;  /* 0x000000ffff577224 */ /* 0x100fe400078e0077 */
[----:B--2---:R-:W-:-:S03]  /*5480*/  IMAD.MOV.U32 R33, RZ, RZ, R119 ;  /* 0x000000ffff217224 */ /* 0x004fc600078e0077 */
[----:B------:R-:W2:Y:S01]  /*5490*/  MUFU.EX2 R45, R45 ;  /* 0x0000002d002d7308 */ /* 0x000ea20000000800 */
[C---:B-----5:R-:W-:Y:S01]  /*54a0*/  FADD.FTZ R0, R30.reuse, R11 ;  /* 0x0000000b1e007221 */ /* 0x060fe20000010000 */
[----:B------:R-:W-:Y:S01]  /*54b0*/  F2FP.BF16.F32.PACK_AB R193, R30, R43 ;  /* 0x0000002b1ec1723e */ /* 0x000fe200000010ff */
[--C-:B------:R-:W-:Y:S02]  /*54c0*/  IMAD.MOV.U32 R43, RZ, RZ, R119.reuse ;  /* 0x000000ffff2b7224 */ /* 0x100fe400078e0077 */
[----:B------:R-:W-:-:S03]  /*54d0*/  IMAD.MOV.U32 R30, RZ, RZ, R119 ;  /* 0x000000ffff1e7224 */ /* 0x000fc600078e0077 */
[----:B------:R3:W4:Y:S01]  /*54e0*/  MUFU.EX2 R190, R93 ;  /* 0x0000005d00be7308 */ /* 0x0007220000000800 */
[----:B-1----:R-:W-:-:S07]  /*54f0*/  FADD.FTZ R15, R91, R4 ;  /* 0x000000045b0f7221 */ /* 0x002fce0000010000 */
[----:B------:R1:W5:Y:S01]  /*5500*/  MUFU.EX2 R32, R35 ;  /* 0x0000002300207308 */ /* 0x0003620000000800 */
[----:B--2---:R-:W-:Y:S01]  /*5510*/  FADD.FTZ R11, R45, R0 ;  /* 0x000000002d0b7221 */ /* 0x004fe20000010000 */
[----:B---3--:R-:W-:-:S06]  /*5520*/  IMAD.MOV.U32 R93, RZ, RZ, R119 ;  /* 0x000000ffff5d7224 */ /* 0x008fcc00078e0077 */
[----:B------:R-:W2:Y:S01]  /*5530*/  MUFU.EX2 R95, R95 ;  /* 0x0000005f005f7308 */ /* 0x000ea20000000800 */
[C---:B----4-:R-:W-:Y:S01]  /*5540*/  FADD.FTZ R42, R190.reuse, R15 ;  /* 0x0000000fbe2a7221 */ /* 0x050fe20000010000 */
[----:B------:R-:W-:Y:S01]  /*5550*/  F2FP.BF16.F32.PACK_AB R190, R190, R91 ;  /* 0x0000005bbebe723e */ /* 0x000fe200000010ff */
[----:B------:R-:W-:Y:S01]  /*5560*/  IMAD.MOV.U32 R91, RZ, RZ, R119 ;  /* 0x000000ffff5b7224 */ /* 0x000fe200078e0077 */
[----:B-1----:R-:W-:-:S04]  /*5570*/  MOV R35, R119 ;  /* 0x0000007700237202 */ /* 0x002fc80000000f00 */
[----:B------:R-:W1:Y:S01]  /*5580*/  MUFU.EX2 R47, R47 ;  /* 0x0000002f002f7308 */ /* 0x000e620000000800 */
[C---:B-----5:R-:W-:Y:S01]  /*5590*/  FADD.FTZ R4, R32.reuse, R11 ;  /* 0x0000000b20047221 */ /* 0x060fe20000010000 */
[----:B------:R-:W-:Y:S01]  /*55a0*/  F2FP.BF16.F32.PACK_AB R195, R32, R45 ;  /* 0x0000002d20c3723e */ /* 0x000fe200000010ff */
[----:B------:R-:W-:Y:S01]  /*55b0*/  IMAD.MOV.U32 R45, RZ, RZ, R119 ;  /* 0x000000ffff2d7224 */ /* 0x000fe200078e0077 */
[----:B------:R-:W-:-:S04]  /*55c0*/  MOV R32, R119 ;  /* 0x0000007700207202 */ /* 0x000fc80000000f00 */
[----:B------:R3:W4:Y:S01]  /*55d0*/  MUFU.EX2 R184, R97 ;  /* 0x0000006100b87308 */ /* 0x0007220000000800 */
[----:B--2---:R-:W-:-:S07]  /*55e0*/  FADD.FTZ R15, R95, R42 ;  /* 0x0000002a5f0f7221 */ /* 0x004fce0000010000 */
[----:B------:R2:W5:Y:S01]  /*55f0*/  MUFU.EX2 R34, R37 ;  /* 0x0000002500227308 */ /* 0x0005620000000800 */
[----:B-1----:R-:W-:Y:S01]  /*5600*/  FADD.FTZ R11, R47, R4 ;  /* 0x000000042f0b7221 */ /* 0x002fe20000010000 */
[----:B---3--:R-:W-:-:S06]  /*5610*/  IMAD.MOV.U32 R97, RZ, RZ, R119 ;  /* 0x000000ffff617224 */ /* 0x008fcc00078e0077 */
[----:B------:R-:W1:Y:S01]  /*5620*/  MUFU.EX2 R99, R99 ;  /* 0x0000006300637308 */ /* 0x000e620000000800 */
[C---:B----4-:R-:W-:Y:S01]  /*5630*/  FADD.FTZ R42, R184.reuse, R15 ;  /* 0x0000000fb82a7221 */ /* 0x050fe20000010000 */
[----:B------:R-:W-:Y:S01]  /*5640*/  F2FP.BF16.F32.PACK_AB R184, R184, R95 ;  /* 0x0000005fb8b8723e */ /* 0x000fe200000010ff */
[----:B--2---:R-:W-:Y:S01]  /*5650*/  IMAD.MOV.U32 R37, RZ, RZ, R119 ;  /* 0x000000ffff257224 */ /* 0x004fe200078e0077 */
[----:B------:R-:W-:-:S04]  /*5660*/  MOV R95, R119 ;  /* 0x00000077005f7202 */ /* 0x000fc80000000f00 */
[----:B------:R-:W2:Y:S01]  /*5670*/  MUFU.EX2 R49, R49 ;  /* 0x0000003100317308 */ /* 0x000ea20000000800 */
[C---:B-----5:R-:W-:Y:S01]  /*5680*/  FADD.FTZ R4, R34.reuse, R11 ;  /* 0x0000000b22047221 */ /* 0x060fe20000010000 */
[----:B------:R-:W-:Y:S01]  /*5690*/  F2FP.BF16.F32.PACK_AB R189, R34, R47 ;  /* 0x0000002f22bd723e */ /* 0x000fe200000010ff */
[----:B------:R-:W-:Y:S01]  /*56a0*/  IMAD.MOV.U32 R34, RZ, RZ, R119 ;  /* 0x000000ffff227224 */ /* 0x000fe200078e0077 */
[----:B------:R-:W-:-:S04]  /*56b0*/  MOV R47, R119 ;  /* 0x00000077002f7202 */ /* 0x000fc80000000f00 */
[----:B------:R3:W4:Y:S01]  /*56c0*/  MUFU.EX2 R186, R101 ;  /* 0x0000006500ba7308 */ /* 0x0007220000000800 */
[----:B-1----:R-:W-:-:S07]  /*56d0*/  FADD.FTZ R15, R99, R42 ;  /* 0x0000002a630f7221 */ /* 0x002fce0000010000 */
[----:B------:R1:W5:Y:S01]  /*56e0*/  MUFU.EX2 R36, R51 ;  /* 0x0000003300247308 */ /* 0x0003620000000800 */
[----:B--2---:R-:W-:Y:S01]  /*56f0*/  FADD.FTZ R11, R49, R4 ;  /* 0x00000004310b7221 */ /* 0x004fe20000010000 */
[----:B---3--:R-:W-:-:S06]  /*5700*/  MOV R101, R119 ;  /* 0x0000007700657202 */ /* 0x008fcc0000000f00 */
[----:B------:R-:W2:Y:S01]  /*5710*/  MUFU.EX2 R103, R103 ;  /* 0x0000006700677308 */ /* 0x000ea20000000800 */
[C---:B----4-:R-:W-:Y:S01]  /*5720*/  FADD.FTZ R42, R186.reuse, R15 ;  /* 0x0000000fba2a7221 */ /* 0x050fe20000010000 */
[----:B------:R-:W-:Y:S01]  /*5730*/  F2FP.BF16.F32.PACK_AB R186, R186, R99 ;  /* 0x00000063baba723e */ /* 0x000fe200000010ff */
[--C-:B------:R-:W-:Y:S02]  /*5740*/  IMAD.MOV.U32 R99, RZ, RZ, R119.reuse ;  /* 0x000000ffff637224 */ /* 0x100fe400078e0077 */
[----:B-1----:R-:W-:-:S03]  /*5750*/  IMAD.MOV.U32 R51, RZ, RZ, R119 ;  /* 0x000000ffff337224 */ /* 0x002fc600078e0077 */
[----:B------:R-:W1:Y:S01]  /*5760*/  MUFU.EX2 R53, R53 ;  /* 0x0000003500357308 */ /* 0x000e620000000800 */
[C---:B-----5:R-:W-:Y:S01]  /*5770*/  FADD.FTZ R4, R36.reuse, R11 ;  /* 0x0000000b24047221 */ /* 0x060fe20000010000 */
[----:B------:R-:W-:Y:S01]  /*5780*/  F2FP.BF16.F32.PACK_AB R191, R36, R49 ;  /* 0x0000003124bf723e */ /* 0x000fe200000010ff */
[--C-:B------:R-:W-:Y:S02]  /*5790*/  IMAD.MOV.U32 R49, RZ, RZ, R119.reuse ;  /* 0x000000ffff317224 */ /* 0x100fe400078e0077 */
[----:B------:R-:W-:-:S03]  /*57a0*/  IMAD.MOV.U32 R36, RZ, RZ, R119 ;  /* 0x000000ffff247224 */ /* 0x000fc600078e0077 */
        /* <DEDUP_REMOVED lines=8> */
[--C-:B------:R-:W-:Y:S02]  /*5830*/  IMAD.MOV.U32 R103, RZ, RZ, R119.reuse ;  /* 0x000000ffff677224 */ /* 0x100fe400078e0077 */
[----:B--2---:R-:W-:-:S03]  /*5840*/  IMAD.MOV.U32 R55, RZ, RZ, R119 ;  /* 0x000000ffff377224 */ /* 0x004fc600078e0077 */
[----:B------:R-:W2:Y:S01]  /*5850*/  MUFU.EX2 R25, R25 ;  /* 0x0000001900197308 */ /* 0x000ea20000000800 */
[C---:B-----5:R-:W-:Y:S01]  /*5860*/  FADD.FTZ R4, R38.reuse, R11 ;  /* 0x0000000b26047221 */ /* 0x060fe20000010000 */
[----:B------:R-:W-:Y:S02]  /*5870*/  F2FP.BF16.F32.PACK_AB R185, R38, R53 ;  /* 0x0000003526b9723e */ /* 0x000fe400000010ff */
[-C--:B------:R-:W-:Y:S02]  /*5880*/  MOV R53, R119.reuse ;  /* 0x0000007700357202 */ /* 0x080fe40000000f00 */
[----:B------:R-:W-:Y:S02]  /*5890*/  MOV R38, R119 ;  /* 0x0000007700267202 */ /* 0x000fe40000000f00 */
[----:B------:R3:W4:Y:S01]  /*58a0*/  MUFU.EX2 R182, R109 ;  /* 0x0000006d00b67308 */ /* 0x0007220000000800 */
[----:B-1----:R-:W-:-:S07]  /*58b0*/  FADD.FTZ R15, R107, R42 ;  /* 0x0000002a6b0f7221 */ /* 0x002fce0000010000 */
[----:B------:R1:W5:Y:S01]  /*58c0*/  MUFU.EX2 R40, R29 ;  /* 0x0000001d00287308 */ /* 0x0003620000000800 */
[----:B--2---:R-:W-:Y:S01]  /*58d0*/  FADD.FTZ R11, R25, R4 ;  /* 0x00000004190b7221 */ /* 0x004fe20000010000 */
[----:B---3--:R-:W-:-:S06]  /*58e0*/  IMAD.MOV.U32 R109, RZ, RZ, R119 ;  /* 0x000000ffff6d7224 */ /* 0x008fcc00078e0077 */
[----:B------:R-:W2:Y:S01]  /*58f0*/  MUFU.EX2 R111, R111 ;  /* 0x0000006f006f7308 */ /* 0x000ea20000000800 */
[C---:B----4-:R-:W-:Y:S01]  /*5900*/  FADD.FTZ R42, R182.reuse, R15 ;  /* 0x0000000fb62a7221 */ /* 0x050fe20000010000 */
[----:B------:R-:W-:Y:S02]  /*5910*/  F2FP.BF16.F32.PACK_AB R182, R182, R107 ;  /* 0x0000006bb6b6723e */ /* 0x000fe400000010ff */
[-C--:B------:R-:W-:Y:S02]  /*5920*/  MOV R107, R119.reuse ;  /* 0x00000077006b7202 */ /* 0x080fe40000000f00 */
[----:B-1----:R-:W-:Y:S02]  /*5930*/  MOV R29, R119 ;  /* 0x00000077001d7202 */ /* 0x002fe40000000f00 */
[----:B------:R-:W1:Y:S01]  /*5940*/  MUFU.EX2 R57, R57 ;  /* 0x0000003900397308 */ /* 0x000e620000000800 */
[C---:B-----5:R-:W-:Y:S01]  /*5950*/  FADD.FTZ R4, R40.reuse, R11 ;  /* 0x0000000b28047221 */ /* 0x060fe20000010000 */
[----:B------:R-:W-:Y:S01]  /*5960*/  F2FP.BF16.F32.PACK_AB R187, R40, R25 ;  /* 0x0000001928bb723e */ /* 0x000fe200000010ff */
[----:B------:R-:W-:-:S02]  /*5970*/  IMAD.MOV.U32 R40, RZ, RZ, R119 ;  /* 0x000000ffff287224 */ /* 0x000fc400078e0077 */
[----:B------:R-:W-:-:S03]  /*5980*/  IMAD.MOV.U32 R25, RZ, RZ, R119 ;  /* 0x000000ffff197224 */ /* 0x000fc600078e0077 */
[----:B------:R3:W4:Y:S01]  /*5990*/  MUFU.EX2 R176, R113 ;  /* 0x0000007100b07308 */ /* 0x0007220000000800 */
[----:B--2---:R-:W-:-:S07]  /*59a0*/  FADD.FTZ R15, R111, R42 ;  /* 0x0000002a6f0f7221 */ /* 0x004fce0000010000 */
[----:B------:R2:W5:Y:S01]  /*59b0*/  MUFU.EX2 R0, R59 ;  /* 0x0000003b00007308 */ /* 0x0005620000000800 */
[----:B-1----:R-:W-:Y:S01]  /*59c0*/  FADD.FTZ R11, R57, R4 ;  /* 0x00000004390b7221 */ /* 0x002fe20000010000 */
[----:B---3--:R-:W-:-:S06]  /*59d0*/  MOV R113, R119 ;  /* 0x0000007700717202 */ /* 0x008fcc0000000f00 */
[----:B------:R-:W1:Y:S01]  /*59e0*/  MUFU.EX2 R115, R115 ;  /* 0x0000007300737308 */ /* 0x000e620000000800 */
[C---:B----4-:R-:W-:Y:S01]  /*59f0*/  FADD.FTZ R42, R176.reuse, R15 ;  /* 0x0000000fb02a7221 */ /* 0x050fe20000010000 */
[----:B------:R-:W-:Y:S01]  /*5a00*/  F2FP.BF16.F32.PACK_AB R176, R176, R111 ;  /* 0x0000006fb0b0723e */ /* 0x000fe200000010ff */
[----:B------:R-:W-:Y:S01]  /*5a10*/  IMAD.MOV.U32 R111, RZ, RZ, R119 ;  /* 0x000000ffff6f7224 */ /* 0x000fe200078e0077 */
[----:B--2---:R-:W-:-:S04]  /*5a20*/  MOV R59, R119 ;  /* 0x00000077003b7202 */ /* 0x004fc80000000f00 */
[----:B------:R-:W2:Y:S01]  /*5a30*/  MUFU.EX2 R61, R61 ;  /* 0x0000003d003d7308 */ /* 0x000ea20000000800 */
[C---:B-----5:R-:W-:Y:S01]  /*5a40*/  FADD.FTZ R4, R0.reuse, R11 ;  /* 0x0000000b00047221 */ /* 0x060fe20000010000 */
[----:B------:R-:W-:Y:S01]  /*5a50*/  F2FP.BF16.F32.PACK_AB R181, R0, R57 ;  /* 0x0000003900b5723e */ /* 0x000fe200000010ff */
[----:B------:R-:W-:Y:S02]  /*5a60*/  IMAD.MOV.U32 R0, RZ, RZ, 0x3f800000 ;  /* 0x3f800000ff007424 */ /* 0x000fe400078e00ff */
[----:B------:R-:W-:-:S03]  /*5a70*/  IMAD.MOV.U32 R57, RZ, RZ, R119 ;  /* 0x000000ffff397224 */ /* 0x000fc600078e0077 */
[----:B------:R-:W3:Y:S01]  /*5a80*/  MUFU.EX2 R20, R20 ;  /* 0x0000001400147308 */ /* 0x000ee20000000800 */
[----:B-1----:R-:W-:Y:S01]  /*5a90*/  FADD.FTZ R15, R115, R42 ;  /* 0x0000002a730f7221 */ /* 0x002fe20000010000 */
[----:B------:R-:W-:-:S06]  /*5aa0*/  IMAD.MOV.U32 R42, RZ, RZ, R119 ;  /* 0x000000ffff2a7224 */ /* 0x000fcc00078e0077 */
[----:B------:R1:W4:Y:S01]  /*5ab0*/  MUFU.EX2 R10, R63 ;  /* 0x0000003f000a7308 */ /* 0x0003220000000800 */
[----:B--2---:R-:W-:-:S07]  /*5ac0*/  FADD.FTZ R11, R61, R4 ;  /* 0x000000043d0b7221 */ /* 0x004fce0000010000 */
[----:B------:R-:W2:Y:S01]  /*5ad0*/  MUFU.EX2 R65, R65 ;  /* 0x0000004100417308 */ /* 0x000ea20000000800 */
[C---:B---3--:R-:W-:Y:S01]  /*5ae0*/  FADD.FTZ R4, R20.reuse, R15 ;  /* 0x0000000f14047221 */ /* 0x048fe20000010000 */
[----:B------:R-:W-:Y:S01]  /*5af0*/  F2FP.BF16.F32.PACK_AB R178, R20, R115 ;  /* 0x0000007314b2723e */ /* 0x000fe200000010ff */
[--C-:B------:R-:W-:Y:S02]  /*5b00*/  IMAD.MOV.U32 R115, RZ, RZ, R119.reuse ;  /* 0x000000ffff737224 */ /* 0x100fe400078e0077 */
[----:B-1----:R-:W-:-:S03]  /*5b10*/  IMAD.MOV.U32 R63, RZ, RZ, R119 ;  /* 0x000000ffff3f7224 */ /* 0x002fc600078e0077 */
[----:B------:R1:W3:Y:S01]  /*5b20*/  MUFU.EX2 R24, R67 ;  /* 0x0000004300187308 */ /* 0x0002e20000000800 */
[C---:B----4-:R-:W-:Y:S01]  /*5b30*/  FADD.FTZ R20, R10.reuse, R11 ;  /* 0x0000000b0a147221 */ /* 0x050fe20000010000 */
[----:B------:R-:W-:Y:S01]  /*5b40*/  F2FP.BF16.F32.PACK_AB R183, R10, R61 ;  /* 0x0000003d0ab7723e */ /* 0x000fe200000010ff */
[----:B------:R-:W-:-:S05]  /*5b50*/  IMAD.MOV.U32 R61, RZ, RZ, R119 ;  /* 0x000000ffff3d7224 */ /* 0x000fca00078e0077 */
[----:B------:R-:W4:Y:S01]  /*5b60*/  MUFU.EX2 R69, R69 ;  /* 0x0000004500457308 */ /* 0x000f220000000800 */
[----:B--2---:R-:W-:Y:S01]  /*5b70*/  FADD.FTZ R3, R65, R20 ;  /* 0x0000001441037221 */ /* 0x004fe20000010000 */
[----:B-1----:R-:W-:-:S06]  /*5b80*/  IMAD.MOV.U32 R67, RZ, RZ, R119 ;  /* 0x000000ffff437224 */ /* 0x002fcc00078e0077 */
[----:B------:R1:W2:Y:S01]  /*5b90*/  MUFU.EX2 R12, R71 ;  /* 0x00000047000c7308 */ /* 0x0002a20000000800 */
[C---:B---3--:R-:W-:Y:S01]  /*5ba0*/  FADD.FTZ R14, R24.reuse, R3 ;  /* 0x00000003180e7221 */ /* 0x048fe20000010000 */
[----:B------:R-:W-:Y:S01]  /*5bb0*/  F2FP.BF16.F32.PACK_AB R177, R24, R65 ;  /* 0x0000004118b1723e */ /* 0x000fe200000010ff */
[----:B------:R-:W-:Y:S01]  /*5bc0*/  IMAD.MOV.U32 R24, RZ, RZ, R119 ;  /* 0x000000ffff187224 */ /* 0x000fe200078e0077 */
[-C--:B------:R-:W-:Y:S01]  /*5bd0*/  MOV R65, R119.reuse ;  /* 0x0000007700417202 */ /* 0x080fe20000000f00 */
[----:B----4-:R-:W-:Y:S01]  /*5be0*/  FADD.FTZ R3, R69, R14 ;  /* 0x0000000e45037221 */ /* 0x010fe20000010000 */
[----:B-1----:R-:W-:Y:S02]  /*5bf0*/  MOV R71, R119 ;  /* 0x0000007700477202 */ /* 0x002fe40000000f00 */
[C---:B--2---:R-:W-:Y:S01]  /*5c00*/  F2FP.BF16.F32.PACK_AB R179, R12.reuse, R69 ;  /* 0x000000450cb3723e */ /* 0x044fe200000010ff */
[----:B------:R-:W-:Y:S01]  /*5c10*/  FADD.FTZ R3, R12, R3 ;  /* 0x000000030c037221 */ /* 0x000fe20000010000 */
[----:B------:R-:W-:Y:S01]  /*5c20*/  IMAD.MOV.U32 R69, RZ, RZ, R119 ;  /* 0x000000ffff457224 */ /* 0x000fe200078e0077 */
[----:B------:R-:W-:Y:S06]  /*5c30*/  @!P2 BRA `(.L_x_15) ;  /* 0x000000440080a947 */ /* 0x000fec0003800000 */
[----:B------:R-:W-:Y:S01]  /*5c40*/  UIADD3 UR4, UR61, -0x2, URZ ;  /* 0xfffffffe3d047890 */ /* 0x000fe2000fffe03f */
[----:B------:R-:W-:Y:S01]  /*5c50*/  R2UR UR61, R16 ;  /* 0x00000000103d72ca */ /* 0x000fe200000e0000 */
[----:B------:R-:W-:Y:S01]  /*5c60*/  IMAD.MOV.U32 R11, RZ, RZ, R8 ;  /* 0x000000ffff0b7224 */ /* 0x000fe200078e0008 */
[----:B------:R-:W-:Y:S02]  /*5c70*/  MOV R10, R9 ;  /* 0x00000009000a7202 */ /* 0x000fe40000000f00 */
[----:B------:R-:W-:Y:S02]  /*5c80*/  CS2R R118, SRZ ;  /* 0x0000000000767805 */ /* 0x000fe4000001ff00 */
[----:B------:R-:W-:Y:S01]  /*5c90*/  MOV R0, 0x3f800000 ;  /* 0x3f80000000007802 */ /* 0x000fe20000000f00 */
[----:B------:R-:W-:Y:S01]  /*5ca0*/  IMAD.U32 R12, RZ, RZ, UR4 ;  /* 0x00000004ff0c7e24 */ /* 0x000fe2000f8e00ff */
[----:B------:R-:W-:Y:S02]  /*5cb0*/  CS2R R114, SRZ ;  /* 0x0000000000727805 */ /* 0x000fe4000001ff00 */
[----:B------:R-:W-:-:S02]  /*5cc0*/  CS2R R110, SRZ ;  /* 0x00000000006e7805 */ /* 0x000fc4000001ff00 */
[----:B------:R-:W-:Y:S02]  /*5cd0*/  CS2R R106, SRZ ;  /* 0x00000000006a7805 */ /* 0x000fe4000001ff00 */
[----:B------:R-:W-:Y:S02]  /*5ce0*/  CS2R R102, SRZ ;  /* 0x0000000000667805 */ /* 0x000fe4000001ff00 */
[----:B------:R-:W-:Y:S02]  /*5cf0*/  CS2R R98, SRZ ;  /* 0x0000000000627805 */ /* 0x000fe4000001ff00 */
[----:B------:R-:W-:Y:S02]  /*5d00*/  CS2R R94, SRZ ;  /* 0x00000000005e7805 */ /* 0x000fe4000001ff00 */
        /* <DEDUP_REMOVED lines=40> */
[----:B------:R-:W-:Y:S01]  /*5f90*/  CS2R R24, SRZ ;  /* 0x0000000000187805 */ /* 0x000fe2000001ff00 */
[----:B------:R-:W-:Y:S01]  /*5fa0*/  UMOV UR39, UR38 ;  /* 0x0000002600277c82 */ /* 0x000fe20008000000 */
[----:B------:R-:W-:-:S05]  /*5fb0*/  ULDC UR37, c[0x0][0x9d8] ;  /* 0x0002760000257ab9 */ /* 0x000fca0000000800 */
.L_x_24:
[----:B------:R-:W-:-:S04]  /*5fc0*/  UIADD3 UR4, UR39, 0x1, URZ ;  /* 0x0000000127047890 */ /* 0x000fc8000fffe03f */
[----:B------:R-:W-:-:S04]  /*5fd0*/  UISETP.NE.AND UP0, UPT, UR4, 0x2, UPT ;  /* 0x000000020400788c */ /* 0x000fc8000bf05270 */
[----:B------:R-:W-:Y:S02]  /*5fe0*/  USEL UR5, URZ, 0x1, UP0 ;  /* 0x000000013f057887 */ /* 0x000fe40008000000 */
[----:B------:R-:W-:Y:S02]  /*5ff0*/  USEL UR38, UR4, URZ, UP0 ;  /* 0x0000003f04267287 */ /* 0x000fe40008000000 */
[----:B------:R-:W-:-:S06]  /*6000*/  ULOP3.LUT UR4, UR61, UR5, URZ, 0x3c, !UPT ;  /* 0x000000053d047292 */ /* 0x000fcc000f8e3c3f */
[----:B------:R-:W-:Y:S01]  /*6010*/  IMAD.U32 R16, RZ, RZ, UR4 ;  /* 0x00000004ff107e24 */ /* 0x000fe2000f8e00ff */
[----:B------:R-:W-:Y:S06]  /*6020*/  @!P0 BRA `(.L_x_16) ;  /* 0x0000000000048947 */ /* 0x000fec0003800000 */
[----:B------:R-:W-:Y:S01]  /*6030*/  BPT.TRAP 0x1 ;  /* 0x000000040000795c */ /* 0x000fe20000300000 */
.L_x_16:
[----:B------:R-:W-:Y:S02]  /*6040*/  R2UR UR5, R2 ;  /* 0x00000000020572ca */ /* 0x000fe400000e0000 */
[----:B------:R-:W-:-:S11]  /*6050*/  R2UR UR4, R16 ;  /* 0x00000000100472ca */ /* 0x000fd600000e0000 */
[----:B------:R-:W-:Y:S02]  /*6060*/  ULEA UR60, UR38, UR5, 0x3 ;  /* 0x00000005263c7291 */ /* 0x000fe4000f8e183f */
[----:B------:R-:W-:-:S05]  /*6070*/  IMAD.U32 R6, RZ, RZ, UR4 ;  /* 0x00000004ff067e24 */ /* 0x000fca000f8e00ff */
[----:B------:R-:W-:-:S04]  /*6080*/  SHF.L.U32 R6, R6, 0x1f, RZ ;  /* 0x0000001f06067819 */ /* 0x000fc800000006ff */
[----:B------:R1:W2:Y:S01]  /*6090*/  SYNCS.PHASECHK.TRANS64.TRYWAIT P2, [UR60+0x36830], R6 ;  /* 0x03683006ff0075a7 */ /* 0x0002a2000804017c */
[----:B------:R-:W-:Y:S05]  /*60a0*/  @!P0 BRA `(.L_x_17) ;  /* 0x0000000000048947 */ /* 0x000fea0003800000 */
[----:B------:R-:W-:Y:S01]  /*60b0*/  BPT.TRAP 0x1 ;  /* 0x000000040000795c */ /* 0x000fe20000300000 */
.L_x_17:
[----:B--2---:R-:W-:Y:S05]  /*60c0*/  @P2 BRA `(.L_x_18) ;  /* 0x0000000000082947 */ /* 0x004fea0003800000 */
[----:B------:R-:W2:Y:S02]  /*60d0*/  SYNCS.PHASECHK.TRANS64.TRYWAIT P2, [UR60+0x36830], R6 ;  /* 0x03683006ff0075a7 */ /* 0x000ea4000804017c */
[----:B--2---:R-:W-:Y:S05]  /*60e0*/  @!P2 BRA `(.L_x_19) ;  /* 0x000000940030a947 */ /* 0x004fea0003800000 */
.L_x_18:
[----:B------:R-:W-:Y:S01]  /*60f0*/  R2UR UR4, R5 ;  /* 0x00000000050472ca */ /* 0x000fe200000e0000 */
[----:B------:R-:W-:Y:S01]  /*6100*/  WARPGROUP.ARRIVE ;  /* 0x00000000000079c5 */ /* 0x000fe20000000000 */
[----:B------:R-:W-:Y:S01]  /*6110*/  UMOV UR59, 0x40000040 ;  /* 0x40000040003b7882 */ /* 0x000fe20000000000 */
        /* <DEDUP_REMOVED lines=10> */
[----:B------:R-:W-:Y:S01]  /*61c0*/  UIMAD UR4, UR38, 0xa80, UR4 ;  /* 0x00000a80260478a4 */ /* 0x000fe2000f8e0204 */
[-C--:B------:R-:W-:Y:S01]  /*61d0*/  FMUL.FTZ R24, R24, R7.reuse ;  /* 0x0000000718187220 */ /* 0x080fe20000410000 */
[----:B------:R-:W-:Y:S01]  /*61e0*/  UMOV UR55, 0x40000040 ;  /* 0x4000004000377882 */ /* 0x000fe20000000000 */
[----:B------:R-:W-:Y:S01]  /*61f0*/  UMOV UR7, 0x40000040 ;  /* 0x4000004000077882 */ /* 0x000fe20000000000 */
[----:B------:R-:W-:Y:S01]  /*6200*/  UIADD3 UR5, UR4, 0x80, URZ ;  /* 0x0000008004057890 */ /* 0x000fe2000fffe03f */
[-C--:B------:R-:W-:Y:S01]  /*6210*/  FMUL.FTZ R25, R25, R7.reuse ;  /* 0x0000000719197220 */ /* 0x080fe20000410000 */
[----:B------:R-:W-:Y:S01]  /*6220*/  UIADD3 UR6, UR4, 0x100, URZ ;  /* 0x0000010004067890 */ /* 0x000fe2000fffe03f */
[-C--:B------:R-:W-:Y:S01]  /*6230*/  FMUL.FTZ R28, R28, R7.reuse ;  /* 0x000000071c1c7220 */ /* 0x080fe20000410000 */
[----:B------:R-:W-:Y:S01]  /*6240*/  UMOV UR58, UR4 ;  /* 0x00000004003a7c82 */ /* 0x000fe20008000000 */
[----:B------:R-:W-:Y:S01]  /*6250*/  UIADD3 UR10, UR4, 0x2, URZ ;  /* 0x00000002040a7890 */ /* 0x000fe2000fffe03f */
[----:B------:R-:W-:Y:S01]  /*6260*/  HGMMA.64x16x16.F32.BF16 R168, gdesc[UR56], RZ, !UPT, gsb0 ;  /* 0x0020000038a879f0 */ /* 0x000fe2000c0018ff */
[----:B------:R-:W-:Y:S01]  /*6270*/  UMOV UR58, UR5 ;  /* 0x00000005003a7c82 */ /* 0x000fe20008000000 */
[----:B------:R-:W-:Y:S01]  /*6280*/  UMOV UR59, 0x40000040 ;  /* 0x40000040003b7882 */ /* 0x000fe20000000000 */
[----:B------:R-:W-:Y:S01]  /*6290*/  UIADD3 UR5, UR4, 0x180, URZ ;  /* 0x0000018004057890 */ /* 0x000fe2000fffe03f */
[-C--:B------:R-:W-:Y:S01]  /*62a0*/  FMUL.FTZ R29, R29, R7.reuse ;  /* 0x000000071d1d7220 */ /* 0x080fe20000410000 */
        /* <DEDUP_REMOVED lines=46> */
[----:B------:R-:W-:Y:S01]  /*6590*/  FMUL.FTZ R104, R104, R7 ;  /* 0x0000000768687220 */ /* 0x000fe20000410000 */
[----:B------:R-:W-:-:S02]  /*65a0*/  WARPGROUP.DEPBAR.LE gsb0, 0x0 ;  /* 0x00008000000079c5 */ /* 0x000fc40000010000 */
[----:B------:R-:W-:Y:S01]  /*65b0*/  WARPGROUP.ARRIVE ;  /* 0x00000000000079c5 */ /* 0x000fe20000000000 */
[-C--:B------:R-:W-:Y:S01]  /*65c0*/  FMUL.FTZ R105, R105, R7.reuse ;  /* 0x0000000769697220 */ /* 0x080fe20000410000 */
[-C--:B------:R-:W-:Y:S01]  /*65d0*/  FMUL.FTZ R108, R108, R7.reuse ;  /* 0x000000076c6c7220 */ /* 0x080fe20000410000 */
[-C--:B------:R-:W-:Y:S01]  /*65e0*/  FMUL.FTZ R109, R109, R7.reuse ;  /* 0x000000076d6d7220 */ /* 0x080fe20000410000 */
[-C--:B------:R-:W-:Y:S01]  /*65f0*/  FMUL.FTZ R112, R112, R7.reuse ;  /* 0x0000000770707220 */ /* 0x080fe20000410000 */
[-C--:B------:R-:W-:Y:S01]  /*6600*/  FMUL.FTZ R113, R113, R7.reuse ;  /* 0x0000000771717220 */ /* 0x080fe20000410000 */
[----:B------:R-:W-:Y:S01]  /*6610*/  HGMMA.64x16x16.F32.BF16 R160, gdesc[UR56], RZ, !UPT, gsb0 ;  /* 0x0020000038a079f0 */ /* 0x000fe2000c0018ff */
[----:B------:R-:W-:Y:S01]  /*6620*/  UMOV UR58, UR6 ;  /* 0x00000006003a7c82 */ /* 0x000fe20008000000 */
[----:B------:R-:W-:Y:S01]  /*6630*/  UMOV UR59, 0x40000040 ;  /* 0x40000040003b7882 */ /* 0x000fe20000000000 */
[----:B------:R-:W-:Y:S01]  /*6640*/  UIADD3 UR6, UR4, 0x200, URZ ;  /* 0x0000020004067890 */ /* 0x000fe2000fffe03f */
[-C--:B------:R-:W-:Y:S01]  /*6650*/  FMUL.FTZ R116, R116, R7.reuse ;  /* 0x0000000774747220 */ /* 0x080fe20000410000 */
[----:B------:R-:W-:Y:S01]  /*6660*/  FMUL.FTZ R117, R117, R7 ;  /* 0x0000000775757220 */ /* 0x000fe20000410000 */
        /* <DEDUP_REMOVED lines=49> */
[----:B------:R-:W-:-:S04]  /*6980*/  FMUL.FTZ R119, R119, R0 ;  /* 0x0000000077777220 */ /* 0x000fc80000410000 */
[----:B------:R-:W-:Y:S01]  /*6990*/  HGMMA.64x16x16.F32.BF16 R152, gdesc[UR56], RZ, !UPT, gsb0 ;  /* 0x00200000389879f0 */ /* 0x000fe2000c0018ff */
[----:B------:R-:W-:Y:S01]  /*69a0*/  UMOV UR58, UR5 ;  /* 0x00000005003a7c82 */ /* 0x000fe20008000000 */
[----:B------:R-:W-:Y:S01]  /*69b0*/  UMOV UR59, 0x40000040 ;  /* 0x40000040003b7882 */ /* 0x000fe20000000000 */
[----:B------:R-:W-:Y:S01]  /*69c0*/  UIADD3 UR5, UR4, 0x280, URZ ;  /* 0x0000028004057890 */ /* 0x000fe2000fffe03f */
[----:B------:R-:W-:Y:S02]  /*69d0*/  WARPGROUP.DEPBAR.LE gsb0, 0x0 ;  /* 0x00008000000079c5 */ /* 0x000fe40000010000 */
[----:B------:R-:W-:-:S06]  /*69e0*/  WARPGROUP.ARRIVE ;  /* 0x00000000000079c5 */ /* 0x000fcc0000000000 */
        /* <DEDUP_REMOVED lines=18> */
[----:B------:R-:W-:Y:S03]  /*6b10*/  HGMMA.64x16x16.F32.BF16 R120, gdesc[UR56], RZ, !UPT, gsb0 ;  /* 0x00200000387879f0 */ /* 0x000fe6000c0018ff */
[----:B------:R-:W-:Y:S02]  /*6b20*/  WARPGROUP.DEPBAR.LE gsb0, 0x0 ;  /* 0x00008000000079c5 */ /* 0x000fe40000010000 */
[----:B------:R-:W-:-:S06]  /*6b30*/  WARPGROUP.ARRIVE ;  /* 0x00000000000079c5 */ /* 0x000fcc0000000000 */
[----:B------:R-:W-:Y:S01]  /*6b40*/  HGMMA.64x16x16.F32.BF16 R168, gdesc[UR8], R168, gsb0 ;  /* 0x0020000008a879f0 */ /* 0x000fe200080018a8 */
[----:B------:R-:W-:Y:S01]  /*6b50*/  UMOV UR10, UR5 ;  /* 0x00000005000a7c82 */ /* 0x000fe20008000000 */
[----:B------:R-:W-:Y:S01]  /*6b60*/  UMOV UR11, 0x40000040 ;  /* 0x40000040000b7882 */ /* 0x000fe20000000000 */
[----:B------:R-:W-:Y:S01]  /*6b70*/  UIADD3 UR5, UR4, 0x182, URZ ;  /* 0x0000018204057890 */ /* 0x000fe2000fffe03f */
        /* <DEDUP_REMOVED lines=397> */
[----:B------:R-:W-:-:S03]  /*8450*/  UIADD3 UR6, UR4, 0x906, URZ ;  /* 0x0000090604067890 */ /* 0x000fc6000fffe03f */
[----:B------:R-:W-:Y:S01]  /*8460*/  UMOV UR4, UR52 ;  /* 0x0000003400047c82 */ /* 0x000fe20008000000 */
[----:B------:R-:W-:Y:S02]  /*8470*/  WARPGROUP.DEPBAR.LE gsb0, 0x0 ;  /* 0x00008000000079c5 */ /* 0x000fe40000010000 */
[----:B------:R-:W-:-:S06]  /*8480*/  WARPGROUP.ARRIVE ;  /* 0x00000000000079c5 */ /* 0x000fcc0000000000 */
[----:B------:R-:W-:Y:S01]  /*8490*/  HGMMA.64x16x16.F32.BF16 R152, gdesc[UR52], R152, gsb0 ;  /* 0x00200000349879f0 */ /* 0x000fe20008001898 */
[----:B------:R-:W-:Y:S01]  /*84a0*/  UMOV UR54, UR5 ;  /* 0x0000000500367c82 */ /* 0x000fe20008000000 */
[----:B------:R-:W-:Y:S01]  /*84b0*/  UMOV UR55, 0x40000040 ;  /* 0x4000004000377882 */ /* 0x000fe20000000000 */
        /* <DEDUP_REMOVED lines=19> */
[----:B------:R-:W-:Y:S03]  /*85f0*/  HGMMA.64x16x16.F32.BF16 R120, gdesc[UR4], R120, gsb0 ;  /* 0x00200000047879f0 */ /* 0x000fe60008001878 */
[----:B------:R-:W-:Y:S02]  /*8600*/  WARPGROUP.DEPBAR.LE gsb0, 0x0 ;  /* 0x00008000000079c5 */ /* 0x000fe40000010000 */
[----:B------:R-:W-:Y:S05]  /*8610*/  @!P0 BRA `(.L_x_20) ;  /* 0x0000000000048947 */ /* 0x000fea0003800000 */
[----:B------:R-:W-:Y:S01]  /*8620*/  BPT.TRAP 0x1 ;  /* 0x000000040000795c */ /* 0x000fe20000300000 */
.L_x_20:
[----:B------:R-:W-:Y:S02]  /*8630*/  R2UR UR4, R2 ;  /* 0x00000000020472ca */ /* 0x000fe400000e0000 */
[----:B------:R-:W-:-:S04]  /*8640*/  MOV R0, UR61 ;  /* 0x0000003d00007c02 */ /* 0x000fc80008000f00 */
[----:B------:R-:W-:-:S07]  /*8650*/  SHF.L.U32 R0, R0, 0x1f, RZ ;  /* 0x0000001f00007819 */ /* 0x000fce00000006ff */
[----:B------:R-:W-:-:S09]  /*8660*/  ULEA UR4, UR39, UR4, 0x3 ;  /* 0x0000000427047291 */ /* 0x000fd2000f8e183f */
[----:B------:R3:W4:Y:S01]  /*8670*/  SYNCS.PHASECHK.TRANS64.TRYWAIT P2, [UR4+0x36850], R0 ;  /* 0x03685000ff0075a7 */ /* 0x0007220008040144 */
[----:B------:R-:W-:Y:S05]  /*8680*/  @!P0 BRA `(.L_x_21) ;  /* 0x0000000000048947 */ /* 0x000fea0003800000 */
[----:B------:R-:W-:Y:S01]  /*8690*/  BPT.TRAP 0x1 ;  /* 0x000000040000795c */ /* 0x000fe20000300000 */
.L_x_21:
[----:B----4-:R-:W-:Y:S05]  /*86a0*/  @P2 BRA `(.L_x_22) ;  /* 0x0000000000082947 */ /* 0x010fea0003800000 */
[----:B------:R-:W4:Y:S02]  /*86b0*/  SYNCS.PHASECHK.TRANS64.TRYWAIT P2, [UR4+0x36850], R0 ;  /* 0x03685000ff0075a7 */ /* 0x000f240008040144 */
[----:B----4-:R-:W-:Y:S05]  /*86c0*/  @!P2 BRA `(.L_x_23) ;  /* 0x0000006c00d0a947 */ /* 0x010fea0003800000 */
.L_x_22:
[----:B------:R-:W-:Y:S01]  /*86d0*/  R2UR UR5, R2 ;  /* 0x00000000020572ca */ /* 0x000fe200000e0000 */
[----:B------:R-:W-:Y:S01]  /*86e0*/  WARPGROUP.ARRIVE ;  /* 0x00000000000079c5 */ /* 0x000fe20000000000 */
[----:B------:R-:W-:Y:S01]  /*86f0*/  UMOV UR7, 0x40000040 ;  /* 0x4000004000077882 */ /* 0x000fe20000000000 */
[----:B---34-:R-:W-:Y:S01]  /*8700*/  FMUL.FTZ R0, R168, UR37 ;  /* 0x00000025a8007c20 */ /* 0x018fe20008410000 */
[----:B--2---:R-:W-:Y:S01]  /*8710*/  FMUL.FTZ R9, R169, UR37 ;  /* 0x00000025a9097c20 */ /* 0x004fe20008410000 */
[----:B------:R-:W-:Y:S01]  /*8720*/  FMUL.FTZ R169, R172, UR37 ;  /* 0x00000025aca97c20 */ /* 0x000fe20008410000 */
[----:B------:R-:W-:Y:S01]  /*8730*/  FMUL.FTZ R15, R171, UR37 ;  /* 0x00000025ab0f7c20 */ /* 0x000fe20008410000 */
[----:B------:R-:W-:Y:S01]  /*8740*/  FMUL.FTZ R171, R173, UR37 ;  /* 0x00000025adab7c20 */ /* 0x000fe20008410000 */
[----:B------:R-:W-:Y:S01]  /*8750*/  FMUL.FTZ R173, R175, UR37 ;  /* 0x00000025afad7c20 */ /* 0x000fe20008410000 */
[----:B------:R-:W1:Y:S01]  /*8760*/  MUFU.TANH R0, R0 ;  /* 0x0000000000007308 */ /* 0x000e620000002400 */
[----:B------:R-:W-:Y:S01]  /*8770*/  FMUL.FTZ R175, R160, UR37 ;  /* 0x00000025a0af7c20 */ /* 0x000fe20008410000 */
[----:B------:R-:W-:Y:S01]  /*8780*/  FMUL.FTZ R211, R153, UR37 ;  /* 0x0000002599d37c20 */ /* 0x000fe20008410000 */
[----:B------:R-:W-:Y:S01]  /*8790*/  FMUL.FTZ R213, R144, UR37 ;  /* 0x0000002590d57c20 */ /* 0x000fe20008410000 */
[----:B------:R-:W-:Y:S01]  /*87a0*/  UIADD3 UR5, UR5, 0x400, URZ ;  /* 0x0000040005057890 */ /* 0x000fe2000fffe03f */
[----:B------:R-:W-:Y:S01]  /*87b0*/  FMUL.FTZ R215, R145, UR37 ;  /* 0x0000002591d77c20 */ /* 0x000fe20008410000 */
[----:B------:R-:W-:Y:S01]  /*87c0*/  FMUL.FTZ R217, R148, UR37 ;  /* 0x0000002594d97c20 */ /* 0x000fe20008410000 */
[----:B------:R-:W-:Y:S01]  /*87d0*/  FMUL.FTZ R219, R149, UR37 ;  /* 0x0000002595db7c20 */ /* 0x000fe20008410000 */
[----:B------:R-:W-:Y:S01]  /*87e0*/  USHF.R.U32.HI UR5, URZ, 0x4, UR5 ;  /* 0x000000043f057899 */ /* 0x000fe20008011605 */
[----:B------:R-:W2:Y:S01]  /*87f0*/  MUFU.TANH R9, R9 ;  /* 0x0000000900097308 */ /* 0x000ea20000002400 */
[----:B------:R-:W-:Y:S01]  /*8800*/  FMUL.FTZ R221, R136, UR37 ;  /* 0x0000002588dd7c20 */ /* 0x000fe20008410000 */
[----:B------:R-:W-:Y:S01]  /*8810*/  FMUL.FTZ R223, R137, UR37 ;  /* 0x0000002589df7c20 */ /* 0x000fe20008410000 */
[----:B------:R-:W-:Y:S01]  /*8820*/  ULOP3.LUT UR5, UR5, 0x3fff, URZ, 0xc0, !UPT ;  /* 0x00003fff05057892 */ /* 0x000fe2000f8ec03f */
[----:B------:R-:W-:Y:S01]  /*8830*/  FMUL.FTZ R225, R140, UR37 ;  /* 0x000000258ce17c20 */ /* 0x000fe20008410000 */
[----:B------:R-:W-:Y:S01]  /*8840*/  FMUL.FTZ R235, R141, UR37 ;  /* 0x000000258deb7c20 */ /* 0x000fe20008410000 */
[----:B------:R-:W-:Y:S01]  /*8850*/  FMUL.FTZ R237, R128, UR37 ;  /* 0x0000002580ed7c20 */ /* 0x000fe20008410000 */
[----:B------:R-:W-:Y:S01]  /*8860*/  ULOP3.LUT UR5, UR5, 0x3800000, URZ, 0xfc, !UPT ;  /* 0x0380000005057892 */ /* 0x000fe2000f8efc3f */
[----:B------:R-:W3:Y:S01]  /*8870*/  MUFU.TANH R169, R169 ;  /* 0x000000a900a97308 */ /* 0x000ee20000002400 */
[----:B-1----:R-:W-:Y:S01]  /*8880*/  FMNMX.FTZ R6, R0, R11, !PT ;  /* 0x0000000b00067209 */ /* 0x002fe20007810000 */
[----:B------:R-:W-:Y:S01]  /*8890*/  FMUL.FTZ R231, R129, UR37 ;  /* 0x0000002581e77c20 */ /* 0x000fe20008410000 */
[----:B------:R-:W-:Y:S01]  /*88a0*/  UIMAD UR5, UR39, 0xa80, UR5 ;  /* 0x00000a80270578a4 */ /* 0x000fe2000f8e0205 */
[----:B------:R-:W-:Y:S01]  /*88b0*/  FMUL.FTZ R227, R132, UR37 ;  /* 0x0000002584e37c20 */ /* 0x000fe20008410000 */
[----:B------:R-:W-:Y:S01]  /*88c0*/  FMUL.FTZ R233, R133, UR37 ;  /* 0x0000002585e97c20 */ /* 0x000fe20008410000 */
[----:B------:R-:W-:Y:S01]  /*88d0*/  FMUL.FTZ R229, R120, UR37 ;  /* 0x0000002578e57c20 */ /* 0x000fe20008410000 */
[----:B------:R-:W-:Y:S01]  /*88e0*/  R2UR UR10, R12 ;  /* 0x000000000c0a72ca */ /* 0x000fe200000e0000 */
[----:B------:R-:W1:Y:S01]  /*88f0*/  MUFU.TANH R171, R171 ;  /* 0x000000ab00ab7308 */ /* 0x000e620000002400 */
[----:B--2---:R-:W-:Y:S01]  /*8900*/  FMNMX.FTZ R6, R9, R6, !PT ;  /* 0x0000000609067209 */ /* 0x004fe20007810000 */
[----:B------:R-:W-:Y:S01]  /*8910*/  UMOV UR6, UR5 ;  /* 0x0000000500067c82 */ /* 0x000fe20008000000 */
[----:B------:R-:W-:Y:S01]  /*8920*/  FMUL.FTZ R12, R121, UR37 ;  /* 0x00000025790c7c20 */ /* 0x000fe20008410000 */
[----:B------:R-:W-:Y:S01]  /*8930*/  HGMMA.64x192x16.F32.BF16 R24, R200, gdesc[UR4].tnspB, R24, gsb0 ;  /* 0x42e00004c8187df0 */ /* 0x000fe20008001818 */
[----:B------:R-:W-:Y:S01]  /*8940*/  UIADD3 UR6, UR5, 0x80, URZ ;  /* 0x0000008005067890 */ /* 0x000fe2000fffe03f */
[----:B------:R-:W-:Y:S01]  /*8950*/  FMUL.FTZ R13, R170, UR37 ;  /* 0x00000025aa0d7c20 */ /* 0x000fe20008410000 */
[----:B------:R-:W-:Y:S01]  /*8960*/  UMOV UR7, 0x40000040 ;  /* 0x4000004000077882 */ /* 0x000fe20000000000 */
[----:B------:R-:W2:Y:S01]  /*8970*/  MUFU.TANH R175, R175 ;  /* 0x000000af00af7308 */ /* 0x000ea20000002400 */
[----:B---3--:R-:W-:Y:S01]  /*8980*/  FMNMX.FTZ R6, R169, R6, !PT ;  /* 0x00000006a9067209 */ /* 0x008fe20007810000 */
[----:B------:R-:W-:Y:S01]  /*8990*/  FMUL.FTZ R21, R174, UR37 ;  /* 0x00000025ae157c20 */ /* 0x000fe20008410000 */
[----:B------:R-:W-:Y:S01]  /*89a0*/  FMUL.FTZ R163, R163, UR37 ;  /* 0x00000025a3a37c20 */ /* 0x000fe20008410000 */
[----:B------:R-:W-:Y:S01]  /*89b0*/  FMUL.FTZ R167, R167, UR37 ;  /* 0x00000025a7a77c20 */ /* 0x000fe20008410000 */
[----:B------:R-:W-:Y:S01]  /*89c0*/  FMUL.FTZ R153, R154, UR37 ;  /* 0x000000259a997c20 */ /* 0x000fe20008410000 */
[----:B------:R-:W-:Y:S01]  /*89d0*/  FMUL.FTZ R155, R155, UR37 ;  /* 0x000000259b9b7c20 */ /* 0x000fe20008410000 */
[----:B------:R-:W-:Y:S01]  /*89e0*/  FMUL.FTZ R159, R159, UR37 ;  /* 0x000000259f9f7c20 */ /* 0x000fe20008410000 */
[----:B------:R-:W-:Y:S01]  /*89f0*/  MUFU.TANH R211, R211 ;  /* 0x000000d300d37308 */ /* 0x000fe20000002400 */
[----:B-1----:R-:W-:Y:S01]  /*8a00*/  FMNMX.FTZ R6, R171, R6, !PT ;  /* 0x00000006ab067209 */ /* 0x002fe20007810000 */
[----:B------:R-:W-:Y:S01]  /*8a10*/  FMUL.FTZ R145, R146, UR37 ;  /* 0x0000002592917c20 */ /* 0x000fe20008410000 */
[----:B------:R-:W-:Y:S01]  /*8a20*/  FMUL.FTZ R147, R147, UR37 ;  /* 0x0000002593937c20 */ /* 0x000fe20008410000 */
[----:B------:R-:W-:Y:S01]  /*8a30*/  FMUL.FTZ R149, R150, UR37 ;  /* 0x0000002596957c20 */ /* 0x000fe20008410000 */
[----:B------:R-:W-:Y:S01]  /*8a40*/  FMUL.FTZ R121, R151, UR37 ;  /* 0x0000002597797c20 */ /* 0x000fe20008410000 */
[----:B------:R-:W-:Y:S01]  /*8a50*/  FMUL.FTZ R129, R139, UR37 ;  /* 0x000000258b817c20 */ /* 0x000fe20008410000 */
[----:B------:R-:W-:Y:S01]  /*8a60*/  FMUL.FTZ R133, R142, UR37 ;  /* 0x000000258e857c20 */ /* 0x000fe20008410000 */
[----:B------:R-:W-:Y:S01]  /*8a70*/  MUFU.TANH R213, R213 ;  /* 0x000000d500d57308 */ /* 0x000fe20000002400 */
[----:B--2---:R-:W-:Y:S01]  /*8a80*/  FMNMX.FTZ R6, R175, R6, !PT ;  /* 0x00000006af067209 */ /* 0x004fe20007810000 */
[----:B------:R-:W-:Y:S01]  /*8a90*/  FMUL.FTZ R137, R143, UR37 ;  /* 0x000000258f897c20 */ /* 0x000fe20008410000 */
[----:B------:R-:W-:Y:S01]  /*8aa0*/  FMUL.FTZ R139, R130, UR37 ;  /* 0x00000025828b7c20 */ /* 0x000fe20008410000 */
[----:B------:R-:W-:Y:S01]  /*8ab0*/  FMUL.FTZ R131, R131, UR37 ;  /* 0x0000002583837c20 */ /* 0x000fe20008410000 */
[----:B------:R-:W-:Y:S01]  /*8ac0*/  FMUL.FTZ R141, R134, UR37 ;  /* 0x00000025868d7c20 */ /* 0x000fe20008410000 */
[----:B------:R-:W-:Y:S01]  /*8ad0*/  FMUL.FTZ R135, R135, UR37 ;  /* 0x0000002587877c20 */ /* 0x000fe20008410000 */
[----:B------:R-:W-:Y:S01]  /*8ae0*/  FMUL.FTZ R143, R122, UR37 ;  /* 0x000000257a8f7c20 */ /* 0x000fe20008410000 */
[----:B------:R-:W-:Y:S01]  /*8af0*/  MUFU.TANH R215, R215 ;  /* 0x000000d700d77308 */ /* 0x000fe20000002400 */
[----:B------:R-:W-:Y:S01]  /*8b00*/  FMUL.FTZ R123, R123, UR37 ;  /* 0x000000257b7b7c20 */ /* 0x000fe20008410000 */
[----:B------:R-:W-:Y:S01]  /*8b10*/  FMUL.FTZ R151, R126, UR37 ;  /* 0x000000257e977c20 */ /* 0x000fe20008410000 */
[----:B------:R-:W-:Y:S01]  /*8b20*/  FMUL.FTZ R127, R127, UR37 ;  /* 0x000000257f7f7c20 */ /* 0x000fe20008410000 */
[----:B------:R-:W-:Y:S01]  /*8b30*/  ISETP.LT.AND P2, PT, RZ, UR10, PT ;  /* 0x0000000aff007c0c */ /* 0x000fe2000bf41270 */
[----:B------:R-:W-:Y:S01]  /*8b40*/  UMOV UR39, UR38 ;  /* 0x0000002600277c82 */ /* 0x000fe20008000000 */
[----:B------:R-:W-:-:S02]  /*8b50*/  R2UR UR61, R16 ;  /* 0x00000000103d72ca */ /* 0x000fc400000e0000 */
[----:B------:R-:W-:Y:S08]  /*8b60*/  MUFU.TANH R217, R217 ;  /* 0x000000d900d97308 */ /* 0x000ff00000002400 */
        /* <DEDUP_REMOVED lines=20> */
[----:B------:R-:W-:Y:S01]  /*8cb0*/  MUFU.TANH R145, R145 ;  /* 0x0000009100917308 */ /* 0x000fe20000002400 */
[----:B------:R-:W-:-:S02]  /*8cc0*/  WARPGROUP.DEPBAR.LE gsb0, 0x0 ;  /* 0x00008000000079c5 */ /* 0x000fc40000010000 */
[----:B------:R-:W-:Y:S01]  /*8cd0*/  WARPGROUP.ARRIVE ;  /* 0x00000000000079c5 */ /* 0x000fe20000000000 */
[----:B------:R-:W-:Y:S01]  /*8ce0*/  FMUL.FTZ R201, R165, UR37 ;  /* 0x00000025a5c97c20 */ /* 0x000fe20008410000 */
[----:B------:R-:W-:Y:S01]  /*8cf0*/  FMUL.FTZ R203, R152, UR37 ;  /* 0x0000002598cb7c20 */ /* 0x000fe20008410000 */
[----:B------:R-:W-:Y:S02]  /*8d00*/  FMUL.FTZ R165, R166, UR37 ;  /* 0x00000025a6a57c20 */ /* 0x000fe40008410000 */
[----:B------:R-:W-:Y:S01]  /*8d10*/  MUFU.TANH R147, R147 ;  /* 0x0000009300937308 */ /* 0x000fe20000002400 */
[----:B------:R-:W-:Y:S01]  /*8d20*/  HGMMA.64x192x16.F32.BF16 R24, R196, gdesc[UR4].tnspB, R24, gsb0 ;  /* 0x42e00004c4187df0 */ /* 0x000fe20008001818 */
[----:B------:R-:W-:Y:S01]  /*8d30*/  UIADD3 UR6, UR5, 0x100, URZ ;  /* 0x0000010005067890 */ /* 0x000fe2000fffe03f */
[----:B------:R-:W-:-:S05]  /*8d40*/  UMOV UR7, 0x40000040 ;  /* 0x4000004000077882 */ /* 0x000fca0000000000 */
        /* <DEDUP_REMOVED lines=20> */
[----:B------:R-:W-:-:S03]  /*8e90*/  FMUL.FTZ R161, R162, UR37 ;  /* 0x00000025a2a17c20 */ /* 0x000fc60008410000 */
[----:B------:R-:W-:Y:S01]  /*8ea0*/  HGMMA.64x192x16.F32.BF16 R24, R192, gdesc[UR4].tnspB, R24, gsb0 ;  /* 0x42e00004c0187df0 */ /* 0x000fe20008001818 */
[----:B------:R-:W-:Y:S01]  /*8eb0*/  UIADD3 UR6, UR5, 0x180, URZ ;  /* 0x0000018005067890 */ /* 0x000fe2000fffe03f */
[----:B------:R-:W1:Y:S01]  /*8ec0*/  MUFU.TANH R197, R197 ;  /* 0x000000c500c57308 */ /* 0x000e620000002400 */
[----:B------:R-:W-:-:S07]  /*8ed0*/  UMOV UR7, 0x40000040 ;  /* 0x4000004000077882 */ /* 0x000fce0000000000 */
[----:B------:R-:W2:Y:S08]  /*8ee0*/  MUFU.TANH R199, R199 ;  /* 0x000000c700c77308 */ /* 0x000eb00000002400 */
[----:B------:R-:W-:Y:S01]  /*8ef0*/  MUFU.TANH R161, R161 ;  /* 0x000000a100a17308 */ /* 0x000fe20000002400 */
[----:B-1----:R-:W-:-:S04]  /*8f00*/  FMNMX.FTZ R6, R197, R6, !PT ;  /* 0x00000006c5067209 */ /* 0x002fc80007810000 */
[----:B--2---:R-:W-:-:S04]  /*8f10*/  FMNMX.FTZ R6, R199, R6, !PT ;  /* 0x00000006c7067209 */ /* 0x004fc80007810000 */
[----:B------:R-:W-:-:S04]  /*8f20*/  FMNMX.FTZ R6, R201, R6, !PT ;  /* 0x00000006c9067209 */ /* 0x000fc80007810000 */
[----:B------:R-:W-:-:S04]  /*8f30*/  FMNMX.FTZ R6, R203, R6, !PT ;  /* 0x00000006cb067209 */ /* 0x000fc80007810000 */
[----:B------:R-:W-:Y:S01]  /*8f40*/  FMNMX.FTZ R6, R211, R6, !PT ;  /* 0x00000006d3067209 */ /* 0x000fe20007810000 */
[----:B------:R-:W-:Y:S02]  /*8f50*/  WARPGROUP.DEPBAR.LE gsb0, 0x0 ;  /* 0x00008000000079c5 */ /* 0x000fe40000010000 */
        /* <DEDUP_REMOVED lines=32> */
[----:B------:R-:W1:Y:S01]  /*9160*/  MUFU.TANH R191, R191 ;  /* 0x000000bf00bf7308 */ /* 0x000e620000002400 */
[----:B------:R-:W-:Y:S01]  /*9170*/  UIADD3 UR6, UR5, 0x280, URZ ;  /* 0x0000028005067890 */ /* 0x000fe2000fffe03f */
[----:B------:R-:W-:-:S06]  /*9180*/  UMOV UR7, 0x40000040 ;  /* 0x4000004000077882 */ /* 0x000fcc0000000000 */
[----:B------:R-:W2:Y:S08]  /*9190*/  MUFU.TANH R189, R189 ;  /* 0x000000bd00bd7308 */ /* 0x000eb00000002400 */
[----:B------:R-:W-:Y:S01]  /*91a0*/  MUFU.TANH R125, R125 ;  /* 0x0000007d007d7308 */ /* 0x000fe20000002400 */
[----:B-1----:R-:W-:-:S04]  /*91b0*/  FMNMX.FTZ R6, R191, R6, !PT ;  /* 0x00000006bf067209 */ /* 0x002fc80007810000 */
[----:B--2---:R-:W-:-:S05]  /*91c0*/  FMNMX.FTZ R6, R189, R6, !PT ;  /* 0x00000006bd067209 */ /* 0x004fca0007810000 */
[----:B------:R-:W1:Y:S02]  /*91d0*/  SHFL.BFLY PT, R7, R6, 0x2, 0x1f ;  /* 0x0c401f0006077f89 */ /* 0x000e6400000e0000 */
[----:B-1----:R-:W-:Y:S02]  /*91e0*/  FMNMX.FTZ R7, R6, R7, !PT ;  /* 0x0000000706077209 */ /* 0x002fe40007810000 */
[----:B------:R-:W1:Y:S03]  /*91f0*/  LDC R6, c[0x0][0x988] ;  /* 0x00026200ff067b82 */ /* 0x000e660000000800 */
[----:B------:R-:W2:Y:S02]  /*9200*/  SHFL.BFLY PT, R8, R7, 0x1, 0x1f ;  /* 0x0c201f0007087f89 */ /* 0x000ea400000e0000 */
[----:B--2---:R-:W-:-:S05]  /*9210*/  FMNMX.FTZ R8, R7, R8, !PT ;  /* 0x0000000807087209 */ /* 0x004fca0007810000 */
[C---:B-1----:R-:W-:Y:S01]  /*9220*/  FMUL.FTZ R14, R8.reuse, R6 ;  /* 0x00000006080e7220 */ /* 0x042fe20000410000 */
[----:B------:R-:W-:-:S03]  /*9230*/  FADD.FTZ R7, -R8, R11 ;  /* 0x0000000b08077221 */ /* 0x000fc60000010100 */
[--C-:B------:R-:W-:Y:S01]  /*9240*/  FFMA.FTZ R200, R0, R6, -R14.reuse ;  /* 0x0000000600c87223 */ /* 0x100fe2000001080e */
[----:B------:R-:W-:Y:S01]  /*9250*/  FMNMX.FTZ R0, R13, R10, !PT ;  /* 0x0000000a0d007209 */ /* 0x000fe20007810000 */
[-CC-:B------:R-:W-:Y:S01]  /*9260*/  FFMA.FTZ R11, R9, R6.reuse, -R14.reuse ;  /* 0x00000006090b7223 */ /* 0x180fe2000001080e */
[-CC-:B------:R-:W-:Y:S01]  /*9270*/  FFMA.FTZ R196, R175, R6.reuse, -R14.reuse ;  /* 0x00000006afc47223 */ /* 0x180fe2000001080e */
[----:B------:R-:W-:Y:S01]  /*9280*/  FMUL.FTZ R7, R7, R6 ;  /* 0x0000000607077220 */ /* 0x000fe20000410000 */
[----:B------:R-:W-:Y:S01]  /*9290*/  FMNMX.FTZ R0, R15, R0, !PT ;  /* 0x000000000f007209 */ /* 0x000fe20007810000 */
[-CC-:B------:R-:W-:Y:S01]  /*92a0*/  FFMA.FTZ R175, R201, R6.reuse, -R14.reuse ;  /* 0x00000006c9af7223 */ /* 0x180fe2000001080e */
[-CC-:B------:R-:W-:Y:S01]  /*92b0*/  FFMA.FTZ R188, R213, R6.reuse, -R14.reuse ;  /* 0x00000006d5bc7223 */ /* 0x180fe2000001080e */
[--C-:B------:R-:W-:Y:S01]  /*92c0*/  FFMA.FTZ R202, R169, R6, -R14.reuse ;  /* 0x00000006a9ca7223 */ /* 0x100fe2000001080e */
        /* <DEDUP_REMOVED lines=14> */
[----:B------:R-:W-:Y:S01]  /*93b0*/  FFMA.FTZ R12, R191, R6, -R14 ;  /* 0x00000006bf0c7223 */ /* 0x000fe2000001080e */
[----:B------:R-:W-:Y:S01]  /*93c0*/  MUFU.EX2 R7, R7 ;  /* 0x0000000700077308 */ /* 0x000fe20000000800 */
[----:B------:R-:W-:-:S04]  /*93d0*/  FMNMX.FTZ R0, R165, R0, !PT ;  /* 0x00000000a5007209 */ /* 0x000fc80007810000 */
[----:B------:R-:W-:-:S03]  /*93e0*/  FMNMX.FTZ R0, R167, R0, !PT ;  /* 0x00000000a7007209 */ /* 0x000fc60007810000 */
[----:B------:R-:W1:Y:S01]  /*93f0*/  MUFU.EX2 R200, R200 ;  /* 0x000000c800c87308 */ /* 0x000e620000000800 */
[----:B------:R-:W-:-:S04]  /*9400*/  FMNMX.FTZ R0, R153, R0, !PT ;  /* 0x0000000099007209 */ /* 0x000fc80007810000 */
[----:B------:R-:W-:-:S03]  /*9410*/  FMNMX.FTZ R0, R155, R0, !PT ;  /* 0x000000009b007209 */ /* 0x000fc60007810000 */
[----:B------:R-:W2:Y:S01]  /*9420*/  MUFU.EX2 R11, R11 ;  /* 0x0000000b000b7308 */ /* 0x000ea20000000800 */
[----:B------:R-:W-:-:S04]  /*9430*/  FMNMX.FTZ R0, R157, R0, !PT ;  /* 0x000000009d007209 */ /* 0x000fc80007810000 */
[----:B------:R-:W-:-:S03]  /*9440*/  FMNMX.FTZ R0, R159, R0, !PT ;  /* 0x000000009f007209 */ /* 0x000fc60007810000 */
[----:B------:R-:W3:Y:S01]  /*9450*/  MUFU.EX2 R202, R202 ;  /* 0x000000ca00ca7308 */ /* 0x000ee20000000800 */
[----:B------:R-:W-:Y:S01]  /*9460*/  FMNMX.FTZ R0, R145, R0, !PT ;  /* 0x0000000091007209 */ /* 0x000fe20007810000 */
[----:B-1----:R-:W-:-:S03]  /*9470*/  FFMA.FTZ R4, R7, R4, R200 ;  /* 0x0000000407047223 */ /* 0x002fc600000100c8 */
[----:B------:R-:W-:-:S03]  /*9480*/  FMNMX.FTZ R0, R147, R0, !PT ;  /* 0x0000000093007209 */ /* 0x000fc60007810000 */
[----:B------:R-:W1:Y:S01]  /*9490*/  MUFU.EX2 R169, R169 ;  /* 0x000000a900a97308 */ /* 0x000e620000000800 */
[----:B------:R-:W-:Y:S02]  /*94a0*/  FMNMX.FTZ R0, R149, R0, !PT ;  /* 0x0000000095007209 */ /* 0x000fe40007810000 */
[----:B--2---:R-:W-:Y:S02]  /*94b0*/  F2FP.BF16.F32.PACK_AB R200, R11, R200 ;  /* 0x000000c80bc8723e */ /* 0x004fe400000010ff */
[----:B------:R-:W-:-:S03]  /*94c0*/  FMNMX.FTZ R0, R121, R0, !PT ;  /* 0x0000000079007209 */ /* 0x000fc60007810000 */
[----:B------:R-:W-:Y:S01]  /*94d0*/  MUFU.EX2 R196, R196 ;  /* 0x000000c400c47308 */ /* 0x000fe20000000800 */
[----:B------:R-:W-:-:S04]  /*94e0*/  FMNMX.FTZ R0, R125, R0, !PT ;  /* 0x000000007d007209 */ /* 0x000fc80007810000 */
        /* <DEDUP_REMOVED lines=17> */
[----:B------:R-:W-:Y:S02]  /*9600*/  WARPGROUP.DEPBAR.LE gsb0, 0x0 ;  /* 0x00008000000079c5 */ /* 0x000fe40000010000 */
[----:B------:R-:W-:Y:S01]  /*9610*/  WARPGROUP.ARRIVE ;  /* 0x00000000000079c5 */ /* 0x000fe20000000000 */
[----:B------:R-:W2:Y:S01]  /*9620*/  SHFL.BFLY PT, R9, R0, 0x2, 0x1f ;  /* 0x0c401f0000097f89 */ /* 0x000ea200000e0000 */
[-CC-:B------:R-:W-:Y:S01]  /*9630*/  FFMA.FTZ R184, R221, R6.reuse, -R14.reuse ;  /* 0x00000006ddb87223 */ /* 0x180fe2000001080e */
[-CC-:B------:R-:W-:Y:S01]  /*9640*/  FFMA.FTZ R221, R189, R6.reuse, -R14.reuse ;  /* 0x00000006bddd7223 */ /* 0x180fe2000001080e */
[-CC-:B------:R-:W-:Y:S01]  /*9650*/  FFMA.FTZ R185, R211, R6.reuse, -R14.reuse ;  /* 0x00000006d3b97223 */ /* 0x180fe2000001080e */
[-CC-:B------:R-:W-:Y:S01]  /*9660*/  FFMA.FTZ R211, R215, R6.reuse, -R14.reuse ;  /* 0x00000006d7d37223 */ /* 0x180fe2000001080e */
[----:B------:R-:W-:Y:S01]  /*9670*/  HGMMA.64x192x16.F32.BF16 R24, R180, gdesc[UR4].tnspB, R24, gsb0 ;  /* 0x42e00004b4187df0 */ /* 0x000fe20008001818 */
[----:B------:R-:W-:Y:S01]  /*9680*/  UIADD3 UR6, UR5, 0x300, URZ ;  /* 0x0000030005067890 */ /* 0x000fe2000fffe03f */
[-CC-:B------:R-:W-:Y:S01]  /*9690*/  FFMA.FTZ R187, R193, R6.reuse, -R14.reuse ;  /* 0x00000006c1bb7223 */ /* 0x180fe2000001080e */
[----:B------:R-:W-:Y:S01]  /*96a0*/  UMOV UR7, 0x40000040 ;  /* 0x4000004000077882 */ /* 0x000fe20000000000 */
[-CC-:B------:R-:W-:Y:S01]  /*96b0*/  FFMA.FTZ R215, R223, R6.reuse, -R14.reuse ;  /* 0x00000006dfd77223 */ /* 0x180fe2000001080e */
[----:B------:R-:W-:Y:S01]  /*96c0*/  FFMA.FTZ R186, R225, R6, -R14 ;  /* 0x00000006e1ba7223 */ /* 0x000fe2000001080e */
[----:B------:R-:W-:Y:S08]  /*96d0*/  MUFU.EX2 R185, R185 ;  /* 0x000000b900b97308 */ /* 0x000ff00000000800 */
[----:B------:R-:W-:Y:S01]  /*96e0*/  MUFU.EX2 R187, R187 ;  /* 0x000000bb00bb7308 */ /* 0x000fe20000000800 */
[----:B--2---:R-:W-:-:S07]  /*96f0*/  FMNMX.FTZ R120, R0, R9, !PT ;  /* 0x0000000900787209 */ /* 0x004fce0007810000 */
[----:B------:R-:W-:Y:S01]  /*9700*/  MUFU.EX2 R211, R211 ;  /* 0x000000d300d37308 */ /* 0x000fe20000000800 */
[----:B------:R-:W2:Y:S07]  /*9710*/  SHFL.BFLY PT, R9, R120, 0x1, 0x1f ;  /* 0x0c201f0078097f89 */ /* 0x000eae00000e0000 */
[----:B------:R-:W-:Y:S08]  /*9720*/  MUFU.EX2 R190, R190 ;  /* 0x000000be00be7308 */ /* 0x000ff00000000800 */
[----:B------:R-:W-:Y:S08]  /*9730*/  MUFU.EX2 R213, R213 ;  /* 0x000000d500d57308 */ /* 0x000ff00000000800 */
[----:B------:R-:W-:Y:S01]  /*9740*/  MUFU.EX2 R184, R184 ;  /* 0x000000b800b87308 */ /* 0x000fe20000000800 */
[----:B--2---:R-:W-:-:S05]  /*9750*/  FMNMX.FTZ R9, R120, R9, !PT ;  /* 0x0000000978097209 */ /* 0x004fca0007810000 */
[C---:B------:R-:W-:Y:S01]  /*9760*/  FADD.FTZ R189, -R9.reuse, R10 ;  /* 0x0000000a09bd7221 */ /* 0x040fe20000010100 */
[-C--:B------:R-:W-:Y:S01]  /*9770*/  FMUL.FTZ R10, R9, R6.reuse ;  /* 0x00000006090a7220 */ /* 0x080fe20000410000 */
[----:B------:R-:W-:Y:S02]  /*9780*/  MUFU.EX2 R215, R215 ;  /* 0x000000d700d77308 */ /* 0x000fe40000000800 */
[-C--:B------:R-:W-:Y:S01]  /*9790*/  FMUL.FTZ R189, R189, R6.reuse ;  /* 0x00000006bdbd7220 */ /* 0x080fe20000410000 */
[-CC-:B------:R-:W-:Y:S01]  /*97a0*/  FFMA.FTZ R201, R13, R6.reuse, -R10.reuse ;  /* 0x000000060dc97223 */ /* 0x180fe2000001080a */
[-CC-:B------:R-:W-:Y:S01]  /*97b0*/  FFMA.FTZ R203, R21, R6.reuse, -R10.reuse ;  /* 0x0000000615cb7223 */ /* 0x180fe2000001080a */
[----:B------:R-:W-:Y:S02]  /*97c0*/  IMAD.U32 R13, RZ, RZ, UR60 ;  /* 0x0000003cff0d7e24 */ /* 0x000fe4000f8e00ff */
[-CC-:B------:R-:W-:Y:S01]  /*97d0*/  FFMA.FTZ R120, R173, R6.reuse, -R10.reuse ;  /* 0x00000006ad787223 */ /* 0x180fe2000001080a */
[----:B------:R-:W-:Y:S01]  /*97e0*/  FFMA.FTZ R197, R161, R6, -R10 ;  /* 0x00000006a1c57223 */ /* 0x000fe2000001080a */
[----:B------:R2:W-:Y:S01]  /*97f0*/  MUFU.EX2 R0, R189 ;  /* 0x000000bd00007308 */ /* 0x0005e20000000800 */
[----:B------:R-:W-:-:S02]  /*9800*/  @!P1 VIADD R13, R13, 0x36840 ;  /* 0x000368400d0d9836 */ /* 0x000fc40000000000 */
[-CC-:B------:R-:W-:Y:S01]  /*9810*/  FFMA.FTZ R122, R163, R6.reuse, -R10.reuse ;  /* 0x00000006a37a7223 */ /* 0x180fe2000001080a */
[-CC-:B------:R-:W-:Y:S01]  /*9820*/  FFMA.FTZ R199, R165, R6.reuse, -R10.reuse ;  /* 0x00000006a5c77223 */ /* 0x180fe2000001080a */
[-CC-:B------:R-:W-:Y:S01]  /*9830*/  FFMA.FTZ R124, R167, R6.reuse, -R10.reuse ;  /* 0x00000006a77c7223 */ /* 0x180fe2000001080a */
[-CC-:B------:R-:W-:Y:S01]  /*9840*/  FFMA.FTZ R193, R153, R6.reuse, -R10.reuse ;  /* 0x0000000699c17223 */ /* 0x180fe2000001080a */
[----:B------:R-:W-:Y:S01]  /*9850*/  @!P1 PRMT R13, RZ, 0x654, R13 ;  /* 0x00000654ff0d9816 */ /* 0x000fe2000000000d */
[-CC-:B------:R-:W-:Y:S01]  /*9860*/  FFMA.FTZ R126, R155, R6.reuse, -R10.reuse ;  /* 0x000000069b7e7223 */ /* 0x180fe2000001080a */
[----:B------:R-:W-:Y:S01]  /*9870*/  MUFU.EX2 R201, R201 ;  /* 0x000000c900c97308 */ /* 0x000fe20000000800 */
[-CC-:B------:R-:W-:Y:S01]  /*9880*/  FFMA.FTZ R195, R157, R6.reuse, -R10.reuse ;  /* 0x000000069dc37223 */ /* 0x180fe2000001080a */
[-CC-:B------:R-:W-:Y:S01]  /*9890*/  FFMA.FTZ R128, R159, R6.reuse, -R10.reuse ;  /* 0x000000069f807223 */ /* 0x180fe2000001080a */
[-CC-:B--2---:R-:W-:Y:S01]  /*98a0*/  FFMA.FTZ R189, R145, R6.reuse, -R10.reuse ;  /* 0x0000000691bd7223 */ /* 0x184fe2000001080a */
[-CC-:B------:R-:W-:Y:S01]  /*98b0*/  FFMA.FTZ R130, R147, R6.reuse, -R10.reuse ;  /* 0x0000000693827223 */ /* 0x180fe2000001080a */
[-CC-:B------:R-:W-:Y:S01]  /*98c0*/  FFMA.FTZ R191, R149, R6.reuse, -R10.reuse ;  /* 0x0000000695bf7223 */ /* 0x180fe2000001080a */
[-CC-:B------:R-:W-:Y:S01]  /*98d0*/  FFMA.FTZ R132, R121, R6.reuse, -R10.reuse ;  /* 0x0000000679847223 */ /* 0x180fe2000001080a */
[-CC-:B------:R-:W-:Y:S01]  /*98e0*/  FFMA.FTZ R125, R125, R6.reuse, -R10.reuse ;  /* 0x000000067d7d7223 */ /* 0x180fe2000001080a */
[----:B------:R-:W-:Y:S01]  /*98f0*/  MUFU.EX2 R203, R203 ;  /* 0x000000cb00cb7308 */ /* 0x000fe20000000800 */
        /* <DEDUP_REMOVED lines=8> */
[----:B------:R-:W-:-:S07]  /*9980*/  FFMA.FTZ R151, R151, R6, -R10 ;  /* 0x0000000697977223 */ /* 0x000fce000001080a */
[----:B------:R-:W-:Y:S08]  /*9990*/  MUFU.EX2 R197, R197 ;  /* 0x000000c500c57308 */ /* 0x000ff00000000800 */
        /* <DEDUP_REMOVED lines=12> */
[----:B------:R-:W-:Y:S01]  /*9a60*/  MUFU.EX2 R137, R137 ;  /* 0x0000008900897308 */ /* 0x000fe20000000800 */
[----:B------:R-:W-:-:S02]  /*9a70*/  WARPGROUP.DEPBAR.LE gsb0, 0x0 ;  /* 0x00008000000079c5 */ /* 0x000fc40000010000 */
[----:B------:R-:W-:Y:S01]  /*9a80*/  WARPGROUP.ARRIVE ;  /* 0x00000000000079c5 */ /* 0x000fe20000000000 */
[-CC-:B------:R-:W-:Y:S01]  /*9a90*/  FFMA.FTZ R180, R237, R6.reuse, -R14.reuse ;  /* 0x00000006edb47223 */ /* 0x180fe2000001080e */
[-CC-:B------:R-:W-:Y:S01]  /*9aa0*/  FFMA.FTZ R181, R231, R6.reuse, -R14.reuse ;  /* 0x00000006e7b57223 */ /* 0x180fe2000001080e */
[-CC-:B------:R-:W-:Y:S01]  /*9ab0*/  FFMA.FTZ R182, R227, R6.reuse, -R14.reuse ;  /* 0x00000006e3b67223 */ /* 0x180fe2000001080e */
[-C--:B------:R-:W-:Y:S01]  /*9ac0*/  FFMA.FTZ R183, R233, R6.reuse, -R14 ;  /* 0x00000006e9b77223 */ /* 0x080fe2000001080e */
[----:B------:R-:W-:Y:S01]  /*9ad0*/  FFMA.FTZ R14, R15, R6, -R10 ;  /* 0x000000060f0e7223 */ /* 0x000fe2000001080a */
[----:B------:R-:W-:Y:S01]  /*9ae0*/  HGMMA.64x192x16.F32.BF16 R24, R176, gdesc[UR4].tnspB, R24, gsb0 ;  /* 0x42e00004b0187df0 */ /* 0x000fe20008001818 */
[----:B------:R-:W-:Y:S01]  /*9af0*/  MOV R15, UR4 ;  /* 0x00000004000f7c02 */ /* 0x000fe20008000f00 */
[----:B------:R-:W-:Y:S01]  /*9b00*/  MUFU.EX2 R217, R217 ;  /* 0x000000d900d97308 */ /* 0x000fe20000000800 */
[----:B------:R-:W-:-:S03]  /*9b10*/  UIADD3 UR4, UR10, -0x1, URZ ;  /* 0xffffffff0a047890 */ /* 0x000fc6000fffe03f */
[----:B------:R-:W-:-:S04]  /*9b20*/  @!P1 VIADD R15, R15, 0x36860 ;  /* 0x000368600f0f9836 */ /* 0x000fc80000000000 */
[----:B------:R-:W-:Y:S01]  /*9b30*/  MUFU.EX2 R14, R14 ;  /* 0x0000000e000e7308 */ /* 0x000fe20000000800 */
[----:B------:R-:W-:Y:S01]  /*9b40*/  @!P1 PRMT R21, RZ, 0x654, R15 ;  /* 0x00000654ff159816 */ /* 0x000fe2000000000f */
[----:B------:R-:W-:Y:S01]  /*9b50*/  FADD.FTZ R15, R11, R4 ;  /* 0x000000040b0f7221 */ /* 0x000fe20000010000 */
[----:B------:R-:W-:-:S03]  /*9b60*/  FFMA.FTZ R4, R129, R6, -R10 ;  /* 0x0000000681047223 */ /* 0x000fc6000001080a */
[----:B---3--:R-:W-:Y:S01]  /*9b70*/  FADD.FTZ R136, R202, R15 ;  /* 0x0000000fca887221 */ /* 0x008fe20000010000 */
[----:B-1----:R-:W-:Y:S01]  /*9b80*/  F2FP.BF16.F32.PACK_AB R202, R169, R202 ;  /* 0x000000caa9ca723e */ /* 0x002fe200000010ff */
        /* <DEDUP_REMOVED lines=15> */
[----:B------:R-:W1:Y:S01]  /*9c80*/  MUFU.EX2 R221, R221 ;  /* 0x000000dd00dd7308 */ /* 0x000e620000000800 */
[----:B------:R-:W-:-:S02]  /*9c90*/  WARPGROUP.DEPBAR.LE gsb0, 0x0 ;  /* 0x00008000000079c5 */ /* 0x000fc40000010000 */
[----:B------:R2:W-:Y:S01]  /*9ca0*/  @!P1 SYNCS.ARRIVE.TRANS64.RED.A1T0 RZ, [R13+URZ], RZ ;  /* 0x000000ff0dff99a7 */ /* 0x0005e2000810043f */
[----:B-1----:R-:W-:Y:S02]  /*9cb0*/  F2FP.BF16.F32.PACK_AB R178, R221, R12 ;  /* 0x0000000cddb2723e */ /* 0x002fe400000010ff */
[----:B------:R-:W-:Y:S02]  /*9cc0*/  F2FP.BF16.F32.PACK_AB R176, R219, R20 ;  /* 0x00000014dbb0723e */ /* 0x000fe400000010ff */
[----:B------:R-:W-:Y:S01]  /*9cd0*/  F2FP.BF16.F32.PACK_AB R177, R123, R143 ;  /* 0x0000008f7bb1723e */ /* 0x000fe200000010ff */
[----:B--2---:R-:W-:Y:S01]  /*9ce0*/  FFMA.FTZ R13, R0, R3, R201 ;  /* 0x00000003000d7223 */ /* 0x004fe200000100c9 */
[----:B------:R1:W-:Y:S01]  /*9cf0*/  @!P1 SYNCS.ARRIVE.TRANS64.RED.A1T0 RZ, [R21+URZ], RZ ;  /* 0x000000ff15ff99a7 */ /* 0x0003e2000810043f */
[C---:B------:R-:W-:Y:S01]  /*9d00*/  F2FP.BF16.F32.PACK_AB R201, R14.reuse, R201 ;  /* 0x000000c90ec9723e */ /* 0x040fe200000010ff */
[----:B------:R-:W2:Y:S01]  /*9d10*/  MUFU.EX2 R3, R125 ;  /* 0x0000007d00037308 */ /* 0x000ea20000000800 */
[----:B------:R-:W-:Y:S01]  /*9d20*/  FADD.FTZ R134, R14, R13 ;  /* 0x0000000d0e867221 */ /* 0x000fe20000010000 */
[-CC-:B------:R-:W-:Y:S01]  /*9d30*/  FFMA.FTZ R13, R133, R6.reuse, -R10.reuse ;  /* 0x00000006850d7223 */ /* 0x180fe2000001080a */
[----:B------:R-:W-:-:S02]  /*9d40*/  FFMA.FTZ R10, R127, R6, -R10 ;  /* 0x000000067f0a7223 */ /* 0x000fc4000001080a */
[----:B------:R-:W-:Y:S01]  /*9d50*/  FADD.FTZ R15, R203, R134 ;  /* 0x00000086cb0f7221 */ /* 0x000fe20000010000 */
[----:B-1----:R-:W-:Y:S01]  /*9d60*/  FADD.FTZ R21, R169, R136 ;  /* 0x00000088a9157221 */ /* 0x002fe20000010000 */
[C---:B------:R-:W-:Y:S01]  /*9d70*/  F2FP.BF16.F32.PACK_AB R203, R120.reuse, R203 ;  /* 0x000000cb78cb723e */ /* 0x040fe200000010ff */
[----:B------:R-:W-:Y:S01]  /*9d80*/  MUFU.EX2 R13, R13 ;  /* 0x0000000d000d7308 */ /* 0x000fe20000000800 */
[----:B------:R-:W-:Y:S01]  /*9d90*/  FADD.FTZ R134, R120, R15 ;  /* 0x0000000f78867221 */ /* 0x000fe20000010000 */
[----:B------:R-:W-:Y:S01]  /*9da0*/  FADD.FTZ R136, R196, R21 ;  /* 0x00000015c4887221 */ /* 0x000fe20000010000 */
[----:B------:R-:W-:Y:S02]  /*9db0*/  F2FP.BF16.F32.PACK_AB R196, R171, R196 ;  /* 0x000000c4abc4723e */ /* 0x000fe400000010ff */
[----:B------:R-:W-:Y:S01]  /*9dc0*/  FADD.FTZ R15, R197, R134 ;  /* 0x00000086c50f7221 */ /* 0x000fe20000010000 */
[----:B------:R-:W-:Y:S01]  /*9dd0*/  FADD.FTZ R21, R171, R136 ;  /* 0x00000088ab157221 */ /* 0x000fe20000010000 */
[C---:B------:R-:W-:Y:S01]  /*9de0*/  F2FP.BF16.F32.PACK_AB R197, R122.reuse, R197 ;  /* 0x000000c57ac5723e */ /* 0x040fe200000010ff */
[----:B------:R-:W1:Y:S01]  /*9df0*/  MUFU.EX2 R10, R10 ;  /* 0x0000000a000a7308 */ /* 0x000e620000000800 */
[----:B------:R-:W-:Y:S01]  /*9e00*/  FADD.FTZ R134, R122, R15 ;  /* 0x0000000f7a867221 */ /* 0x000fe20000010000 */
[----:B------:R-:W-:Y:S01]  /*9e10*/  FADD.FTZ R136, R198, R21 ;  /* 0x00000015c6887221 */ /* 0x000fe20000010000 */
[----:B------:R-:W-:-:S02]  /*9e20*/  F2FP.BF16.F32.PACK_AB R198, R175, R198 ;  /* 0x000000c6afc6723e */ /* 0x000fc400000010ff */
[----:B------:R-:W-:Y:S01]  /*9e30*/  FADD.FTZ R15, R199, R134 ;  /* 0x00000086c70f7221 */ /* 0x000fe20000010000 */
[----:B------:R-:W-:Y:S01]  /*9e40*/  FADD.FTZ R21, R175, R136 ;  /* 0x00000088af157221 */ /* 0x000fe20000010000 */
[C---:B------:R-:W-:Y:S02]  /*9e50*/  F2FP.BF16.F32.PACK_AB R199, R124.reuse, R199 ;  /* 0x000000c77cc7723e */ /* 0x040fe400000010ff */
[----:B------:R-:W-:Y:S01]  /*9e60*/  FADD.FTZ R134, R124, R15 ;  /* 0x0000000f7c867221 */ /* 0x000fe20000010000 */
[----:B------:R-:W-:Y:S01]  /*9e70*/  FADD.FTZ R136, R192, R21 ;  /* 0x00000015c0887221 */ /* 0x000fe20000010000 */
[----:B------:R-:W-:Y:S02]  /*9e80*/  F2FP.BF16.F32.PACK_AB R192, R185, R192 ;  /* 0x000000c0b9c0723e */ /* 0x000fe400000010ff */
[----:B------:R-:W-:Y:S01]  /*9e90*/  FADD.FTZ R15, R193, R134 ;  /* 0x00000086c10f7221 */ /* 0x000fe20000010000 */
[----:B------:R-:W-:Y:S01]  /*9ea0*/  FADD.FTZ R21, R185, R136 ;  /* 0x00000088b9157221 */ /* 0x000fe20000010000 */
[----:B--2---:R-:W-:-:S02]  /*9eb0*/  F2FP.BF16.F32.PACK_AB R185, R4, R3 ;  /* 0x0000000304b9723e */ /* 0x004fc400000010ff */
[----:B------:R-:W-:Y:S01]  /*9ec0*/  FADD.FTZ R134, R126, R15 ;  /* 0x0000000f7e867221 */ /* 0x000fe20000010000 */
[----:B------:R-:W-:Y:S01]  /*9ed0*/  FADD.FTZ R136, R194, R21 ;  /* 0x00000015c2887221 */ /* 0x000fe20000010000 */
[----:B------:R-:W-:Y:S02]  /*9ee0*/  F2FP.BF16.F32.PACK_AB R194, R187, R194 ;  /* 0x000000c2bbc2723e */ /* 0x000fe400000010ff */
[----:B------:R-:W-:Y:S01]  /*9ef0*/  FADD.FTZ R11, R195, R134 ;  /* 0x00000086c30b7221 */ /* 0x000fe20000010000 */
[----:B------:R-:W-:Y:S01]  /*9f00*/  FADD.FTZ R15, R187, R136 ;  /* 0x00000088bb0f7221 */ /* 0x000fe20000010000 */
[----:B-1----:R-:W-:Y:S02]  /*9f10*/  F2FP.BF16.F32.PACK_AB R179, R10, R151 ;  /* 0x000000970ab3723e */ /* 0x002fe400000010ff */
[----:B------:R-:W-:Y:S01]  /*9f20*/  FADD.FTZ R134, R128, R11 ;  /* 0x0000000b80867221 */ /* 0x000fe20000010000 */
[----:B------:R-:W-:Y:S01]  /*9f30*/  FADD.FTZ R14, R188, R15 ;  /* 0x0000000fbc0e7221 */ /* 0x000fe20000010000 */
[----:B------:R-:W-:-:S02]  /*9f40*/  F2FP.BF16.F32.PACK_AB R193, R126, R193 ;  /* 0x000000c17ec1723e */ /* 0x000fc400000010ff */
[----:B------:R-:W-:Y:S01]  /*9f50*/  FADD.FTZ R11, R189, R134 ;  /* 0x00000086bd0b7221 */ /* 0x000fe20000010000 */
[C---:B------:R-:W-:Y:S01]  /*9f60*/  FADD.FTZ R15, R211.reuse, R14 ;  /* 0x0000000ed30f7221 */ /* 0x040fe20000010000 */
[----:B------:R-:W-:Y:S02]  /*9f70*/  F2FP.BF16.F32.PACK_AB R195, R128, R195 ;  /* 0x000000c380c3723e */ /* 0x000fe400000010ff */
[----:B------:R-:W-:Y:S01]  /*9f80*/  FADD.FTZ R14, R130, R11 ;  /* 0x0000000b820e7221 */ /* 0x000fe20000010000 */
[----:B------:R-:W-:Y:S01]  /*9f90*/  FADD.FTZ R120, R190, R15 ;  /* 0x0000000fbe787221 */ /* 0x000fe20000010000 */
[----:B------:R-:W-:Y:S02]  /*9fa0*/  F2FP.BF16.F32.PACK_AB R188, R211, R188 ;  /* 0x000000bcd3bc723e */ /* 0x000fe400000010ff */
[----:B------:R-:W-:Y:S01]  /*9fb0*/  FADD.FTZ R11, R191, R14 ;  /* 0x0000000ebf0b7221 */ /* 0x000fe20000010000 */
[----:B------:R-:W-:Y:S01]  /*9fc0*/  FADD.FTZ R15, R213, R120 ;  /* 0x00000078d50f7221 */ /* 0x000fe20000010000 */
[----:B------:R-:W-:-:S02]  /*9fd0*/  F2FP.BF16.F32.PACK_AB R189, R130, R189 ;  /* 0x000000bd82bd723e */ /* 0x000fc400000010ff */
[----:B------:R-:W-:Y:S01]  /*9fe0*/  FADD.FTZ R14, R132, R11 ;  /* 0x0000000b840e7221 */ /* 0x000fe20000010000 */
[----:B------:R-:W-:Y:S01]  /*9ff0*/  FADD.FTZ R120, R184, R15 ;  /* 0x0000000fb8787221 */ /* 0x000fe20000010000 */
[----:B------:R-:W-:Y:S02]  /*a000*/  F2FP.BF16.F32.PACK_AB R190, R213, R190 ;  /* 0x000000bed5be723e */ /* 0x000fe400000010ff */
[----:B------:R-:W-:Y:S01]  /*a010*/  FADD.FTZ R11, R3, R14 ;  /* 0x0000000e030b7221 */ /* 0x000fe20000010000 */
[C---:B------:R-:W-:Y:S01]  /*a020*/  FADD.FTZ R15, R215.reuse, R120 ;  /* 0x00000078d70f7221 */ /* 0x040fe20000010000 */
[----:B------:R-:W-:Y:S02]  /*a030*/  F2FP.BF16.F32.PACK_AB R191, R132, R191 ;  /* 0x000000bf84bf723e */ /* 0x000fe400000010ff */
        /* <DEDUP_REMOVED lines=16> */
[----:B------:R-:W-:Y:S01]  /*a140*/  FADD.FTZ R3, R183, R4 ;  /* 0x00000004b7037221 */ /* 0x000fe20000010000 */
[----:B------:R-:W-:Y:S02]  /*a150*/  F2FP.BF16.F32.PACK_AB R181, R131, R139 ;  /* 0x0000008b83b5723e */ /* 0x000fe400000010ff */
[C---:B------:R-:W-:Y:S01]  /*a160*/  FADD.FTZ R14, R135.reuse, R14 ;  /* 0x0000000e870e7221 */ /* 0x040fe20000010000 */
[----:B------:R-:W-:Y:S01]  /*a170*/  FADD.FTZ R4, R20, R3 ;  /* 0x0000000314047221 */ /* 0x000fe20000010000 */
[----:B------:R-:W-:-:S02]  /*a180*/  F2FP.BF16.F32.PACK_AB R183, R135, R141 ;  /* 0x0000008d87b7723e */ /* 0x000fc400000010ff */
[----:B------:R-:W-:Y:S01]  /*a190*/  FADD.FTZ R14, R143, R14 ;  /* 0x0000000e8f0e7221 */ /* 0x000fe20000010000 */
[----:B------:R-:W-:Y:S01]  /*a1a0*/  FADD.FTZ R3, R219, R4 ;  /* 0x00000004db037221 */ /* 0x000fe20000010000 */
[----:B------:R-:W-:Y:S02]  /*a1b0*/  MOV R11, R8 ;  /* 0x00000008000b7202 */ /* 0x000fe40000000f00 */
[----:B------:R-:W-:Y:S01]  /*a1c0*/  FADD.FTZ R14, R123, R14 ;  /* 0x0000000e7b0e7221 */ /* 0x000fe20000010000 */
[----:B------:R-:W-:Y:S01]  /*a1d0*/  FADD.FTZ R4, R12, R3 ;  /* 0x000000030c047221 */ /* 0x000fe20000010000 */
[----:B------:R-:W-:Y:S02]  /*a1e0*/  IMAD.U32 R12, RZ, RZ, UR4 ;  /* 0x00000004ff0c7e24 */ /* 0x000fe4000f8e00ff */
[----:B------:R-:W-:Y:S01]  /*a1f0*/  FADD.FTZ R14, R151, R14 ;  /* 0x0000000e970e7221 */ /* 0x000fe20000010000 */
[----:B------:R-:W-:-:S03]  /*a200*/  FADD.FTZ R4, R221, R4 ;  /* 0x00000004dd047221 */ /* 0x000fc60000010000 */
[----:B------:R-:W-:Y:S01]  /*a210*/  FADD.FTZ R3, R10, R14 ;  /* 0x0000000e0a037221 */ /* 0x000fe20000010000 */
[----:B------:R-:W-:Y:S01]  /*a220*/  IMAD.MOV.U32 R10, RZ, RZ, R9 ;  /* 0x000000ffff0a7224 */ /* 0x000fe200078e0009 */
[----:B------:R-:W-:Y:S06]  /*a230*/  @P2 BRA `(.L_x_24) ;  /* 0xffffffbc00602947 */ /* 0x000fec000383ffff */
.L_x_15:
[----:B------:R-:W-:Y:S06]  /*a240*/  BAR.ARV 0x8, 0x120 ;  /* 0x0204800000007b1d */ /* 0x000fec0000002000 */
        /* <DEDUP_REMOVED lines=96> */
[----:B------:R-:W-:Y:S06]  /*a850*/  @!P0 BRA `(.L_x_25) ;  /* 0x0000000000048947 */ /* 0x000fec0003800000 */
[----:B------:R-:W-:Y:S01]  /*a860*/  BPT.TRAP 0x1 ;  /* 0x000000040000795c */ /* 0x000fe20000300000 */
.L_x_25:
        /* <DEDUP_REMOVED lines=8> */
.L_x_26:
[----:B--2---:R-:W-:Y:S05]  /*a8f0*/  @P2 BRA `(.L_x_27) ;  /* 0x0000000000082947 */ /* 0x004fea0003800000 */
[----:B------:R-:W2:Y:S02]  /*a900*/  SYNCS.PHASECHK.TRANS64.TRYWAIT P0, [UR7+0x36850], R0 ;  /* 0x03685000ff0075a7 */ /* 0x000ea40008000147 */
[----:B--2---:R-:W-:Y:S05]  /*a910*/  @!P0 BRA `(.L_x_28) ;  /* 0x0000004c00548947 */ /* 0x004fea0003800000 */
.L_x_27:
[----:B------:R-:W-:Y:S01]  /*a920*/  R2UR UR4, R2 ;  /* 0x00000000020472ca */ /* 0x000fe200000e0000 */
[----:B------:R-:W-:Y:S01]  /*a930*/  WARPGROUP.ARRIVE ;  /* 0x00000000000079c5 */ /* 0x000fe20000000000 */
[----:B------:R-:W-:Y:S01]  /*a940*/  UMOV UR11, 0x40000040 ;  /* 0x40000040000b7882 */ /* 0x000fe20000000000 */
[----:B--2---:R-:W2:Y:S01]  /*a950*/  SHFL.BFLY PT, R5, R4, 0x2, 0x1f ;  /* 0x0c401f0004057f89 */ /* 0x004ea200000e0000 */
[C---:B------:R-:W-:Y:S01]  /*a960*/  IADD3 R133, P4, R18.reuse, 0x40, RZ ;  /* 0x0000004012857810 */ /* 0x040fe20007f9e0ff */
[----:B------:R-:W-:Y:S01]  /*a970*/  UIADD3 UR35, -UR36, URZ, URZ ;  /* 0x0000003f24237290 */ /* 0x000fe2000fffe13f */
[C---:B------:R-:W-:Y:S01]  /*a980*/  IADD3 R121, P6, R18.reuse, 0x4000, RZ ;  /* 0x0000400012797810 */ /* 0x040fe20007fde0ff */
[----:B------:R-:W3:Y:S01]  /*a990*/  SHFL.BFLY PT, R10, R3, 0x2, 0x1f ;  /* 0x0c401f00030a7f89 */ /* 0x000ee200000e0000 */
[----:B------:R-:W-:Y:S01]  /*a9a0*/  LOP3.LUT R132, R133, 0x380, RZ, 0xc0, !PT ;  /* 0x0000038085847812 */ /* 0x000fe200078ec0ff */
[----:B------:R-:W-:Y:S01]  /*a9b0*/  ULDC.64 UR8, c[0x0][0xb70] ;  /* 0x0002dc0000087ab9 */ /* 0x000fe20000000a00 */
[----:B------:R-:W-:-:S02]  /*a9c0*/  IADD3 R123, P0, R18, 0x4020, RZ ;  /* 0x00004020127b7810 */ /* 0x000fc40007f1e0ff */
[----:B------:R-:W-:Y:S01]  /*a9d0*/  SHF.R.U64 R132, R132, 0x3, RZ ;  /* 0x0000000384847819 */ /* 0x000fe200000012ff */
[----:B------:R-:W-:Y:S01]  /*a9e0*/  UIADD3 UR4, UR4, 0x400, URZ ;  /* 0x0000040004047890 */ /* 0x000fe2000fffe03f */
[----:B------:R-:W-:Y:S02]  /*a9f0*/  LOP3.LUT R120, R121, 0x380, RZ, 0xc0, !PT ;  /* 0x0000038079787812 */ /* 0x000fe400078ec0ff */
[----:B------:R-:W-:Y:S01]  /*aa00*/  LOP3.LUT R132, R132, R133, RZ, 0x3c, !PT ;  /* 0x0000008584847212 */ /* 0x000fe200078e3cff */
[----:B------:R-:W-:Y:S01]  /*aa10*/  USHF.R.U32.HI UR4, URZ, 0x4, UR4 ;  /* 0x000000043f047899 */ /* 0x000fe20008011604 */
[----:B------:R-:W-:Y:S01]  /*aa20*/  IMAD.X R133, RZ, RZ, R19, P4 ;  /* 0x000000ffff857224 */ /* 0x000fe200020e0613 */
[----:B------:R-:W-:Y:S02]  /*aa30*/  LOP3.LUT R122, R123, 0x380, RZ, 0xc0, !PT ;  /* 0x000003807b7a7812 */ /* 0x000fe400078ec0ff */
[----:B------:R-:W-:Y:S01]  /*aa40*/  ULOP3.LUT UR4, UR4, 0x3fff, URZ, 0xc0, !UPT ;  /* 0x00003fff04047892 */ /* 0x000fe2000f8ec03f */
[----:B------:R-:W-:-:S02]  /*aa50*/  IADD3 R21, P4, R18, 0x8000, RZ ;  /* 0x0000800012157810 */ /* 0x000fc40007f9e0ff */
[----:B------:R-:W-:Y:S01]  /*aa60*/  SHF.R.U64 R120, R120, 0x3, RZ ;  /* 0x0000000378787819 */ /* 0x000fe200000012ff */
[----:B------:R-:W-:Y:S01]  /*aa70*/  ULOP3.LUT UR4, UR4, 0x3800000, URZ, 0xfc, !UPT ;  /* 0x0380000004047892 */ /* 0x000fe2000f8efc3f */
[----:B------:R-:W-:Y:S01]  /*aa80*/  SHF.R.U64 R122, R122, 0x3, RZ ;  /* 0x000000037a7a7819 */ /* 0x000fe200000012ff */
[----:B--2---:R-:W-:Y:S01]  /*aa90*/  FADD.FTZ R5, R5, R4 ;  /* 0x0000000405057221 */ /* 0x004fe20000010000 */
[----:B------:R-:W-:Y:S01]  /*aaa0*/  LOP3.LUT R20, R21, 0x380, RZ, 0xc0, !PT ;  /* 0x0000038015147812 */ /* 0x000fe200078ec0ff */
[----:B------:R-:W-:Y:S01]  /*aab0*/  UIMAD UR4, UR38, 0xa80, UR4 ;  /* 0x00000a80260478a4 */ /* 0x000fe2000f8e0204 */
[----:B------:R-:W-:Y:S01]  /*aac0*/  LOP3.LUT R120, R120, R121, RZ, 0x3c, !PT ;  /* 0x0000007978787212 */ /* 0x000fe200078e3cff */
[----:B---3--:R-:W-:Y:S01]  /*aad0*/  FADD.FTZ R7, R10, R3 ;  /* 0x000000030a077221 */ /* 0x008fe20000010000 */
[----:B------:R-:W-:Y:S01]  /*aae0*/  LOP3.LUT R122, R122, R123, RZ, 0x3c, !PT ;  /* 0x0000007b7a7a7212 */ /* 0x000fe200078e3cff */
[----:B------:R-:W-:Y:S01]  /*aaf0*/  UIADD3 UR6, UR4, 0x80, URZ ;  /* 0x0000008004067890 */ /* 0x000fe2000fffe03f */
[----:B------:R-:W-:Y:S01]  /*ab00*/  IADD3.X R121, RZ, R19, RZ, P6, !PT ;  /* 0x00000013ff797210 */ /* 0x000fe200037fe4ff */
[----:B------:R-:W-:Y:S01]  /*ab10*/  IMAD.X R123, RZ, RZ, R19, P0 ;  /* 0x000000ffff7b7224 */ /* 0x000fe200000e0613 */
[----:B------:R-:W-:Y:S01]  /*ab20*/  UMOV UR10, UR4 ;  /* 0x00000004000a7c82 */ /* 0x000fe20008000000 */
[----:B------:R-:W-:Y:S01]  /*ab30*/  SHF.R.U64 R20, R20, 0x3, RZ ;  /* 0x0000000314147819 */ /* 0x000fe200000012ff */
[----:B------:R-:W-:Y:S01]  /*ab40*/  HGMMA.64x192x16.F32.BF16 R24, R200, gdesc[UR8].tnspB, R24, gsb0 ;  /* 0x42e00008c8187df0 */ /* 0x000fe20008001818 */
[----:B------:R-:W-:Y:S01]  /*ab50*/  UMOV UR11, 0x40000040 ;  /* 0x40000040000b7882 */ /* 0x000fe20000000000 */
[----:B------:R-:W-:Y:S01]  /*ab60*/  UMOV UR10, UR6 ;  /* 0x00000006000a7c82 */ /* 0x000fe20008000000 */
[----:B------:R-:W-:Y:S01]  /*ab70*/  UIADD3 UR6, UR4, 0x100, URZ ;  /* 0x0000010004067890 */ /* 0x000fe2000fffe03f */
[C---:B------:R-:W-:Y:S01]  /*ab80*/  IADD3 R4, P6, R18.reuse, 0x8040, RZ ;  /* 0x0000804012047810 */ /* 0x040fe20007fde0ff */
[----:B-1----:R-:W-:Y:S01]  /*ab90*/  SHFL.BFLY PT, R0, R5, 0x1, 0x1f ;  /* 0x0c201f0005007f89 */ /* 0x002fe200000e0000 */
[----:B------:R-:W-:-:S02]  /*aba0*/  IADD3 R134, P0, R18, 0x8060, RZ ;  /* 0x0000806012867810 */ /* 0x000fc40007f1e0ff */
[----:B------:R-:W-:Y:S02]  /*abb0*/  LOP3.LUT R20, R20, R21, RZ, 0x3c, !PT ;  /* 0x0000001514147212 */ /* 0x000fe400078e3cff */
[----:B------:R-:W-:Y:S02]  /*abc0*/  LOP3.LUT R11, R4, 0x380, RZ, 0xc0, !PT ;  /* 0x00000380040b7812 */ /* 0x000fe400078ec0ff */
[----:B------:R-:W-:Y:S02]  /*abd0*/  LOP3.LUT R21, R134, 0x380, RZ, 0xc0, !PT ;  /* 0x0000038086157812 */ /* 0x000fe400078ec0ff */
[----:B------:R-:W-:Y:S02]  /*abe0*/  SHF.R.U64 R11, R11, 0x3, RZ ;  /* 0x000000030b0b7819 */ /* 0x000fe400000012ff */
[----:B------:R-:W-:Y:S02]  /*abf0*/  SHF.R.U64 R21, R21, 0x3, RZ ;  /* 0x0000000315157819 */ /* 0x000fe400000012ff */
[----:B------:R-:W-:Y:S01]  /*ac00*/  LOP3.LUT R10, R11, R4, RZ, 0x3c, !PT ;  /* 0x000000040b0a7212 */ /* 0x000fe200078e3cff */
[--C-:B------:R-:W-:Y:S01]  /*ac10*/  IMAD.X R11, RZ, RZ, R19.reuse, P6 ;  /* 0x000000ffff0b7224 */ /* 0x100fe200030e0613 */
[----:B------:R-:W-:Y:S01]  /*ac20*/  LOP3.LUT R4, R21, R134, RZ, 0x3c, !PT ;  /* 0x0000008615047212 */ /* 0x000fe200078e3cff */
[----:B------:R-:W-:Y:S01]  /*ac30*/  IMAD.X R21, RZ, RZ, R19, P4 ;  /* 0x000000ffff157224 */ /* 0x000fe200020e0613 */
[----:B------:R-:W1:Y:S01]  /*ac40*/  SHFL.BFLY PT, R134, R7, 0x1, 0x1f ;  /* 0x0c201f0007867f89 */ /* 0x000e6200000e0000 */
[----:B------:R-:W-:-:S02]  /*ac50*/  IADD3 R127, P3, R18, 0x20, RZ ;  /* 0x00000020127f7810 */ /* 0x000fc40007f7e0ff */
[----:B------:R-:W-:Y:S02]  /*ac60*/  LOP3.LUT R125, R18, 0x380, RZ, 0xc0, !PT ;  /* 0x00000380127d7812 */ /* 0x000fe400078ec0ff */
[----:B------:R-:W-:Y:S02]  /*ac70*/  LOP3.LUT R126, R127, 0x380, RZ, 0xc0, !PT ;  /* 0x000003807f7e7812 */ /* 0x000fe400078ec0ff */
[----:B------:R-:W-:Y:S02]  /*ac80*/  SHF.R.U64 R125, R125, 0x3, RZ ;  /* 0x000000037d7d7819 */ /* 0x000fe400000012ff */
[----:B------:R-:W-:Y:S02]  /*ac90*/  SHF.R.U64 R126, R126, 0x3, RZ ;  /* 0x000000037e7e7819 */ /* 0x000fe400000012ff */
[----:B------:R-:W-:Y:S02]  /*aca0*/  IADD3 R131, P2, R18, 0x4040, RZ ;  /* 0x0000404012837810 */ /* 0x000fe40007f5e0ff */
[----:B------:R-:W-:-:S02]  /*acb0*/  LOP3.LUT R126, R126, R127, RZ, 0x3c, !PT ;  /* 0x0000007f7e7e7212 */ /* 0x000fc400078e3cff */
[C---:B------:R-:W-:Y:S02]  /*acc0*/  IADD3 R15, P5, R18.reuse, 0x60, RZ ;  /* 0x00000060120f7810 */ /* 0x040fe40007fbe0ff */
[----:B------:R-:W-:Y:S02]  /*acd0*/  IADD3.X R127, RZ, R19, RZ, P3, !PT ;  /* 0x00000013ff7f7210 */ /* 0x000fe40001ffe4ff */
[----:B------:R-:W-:Y:S02]  /*ace0*/  IADD3 R129, P3, R18, 0x4060, RZ ;  /* 0x0000406012817810 */ /* 0x000fe40007f7e0ff */
[----:B------:R-:W-:Y:S01]  /*acf0*/  LOP3.LUT R124, R125, R18, RZ, 0x3c, !PT ;  /* 0x000000127d7c7212 */ /* 0x000fe200078e3cff */
[----:B------:R-:W-:Y:S01]  /*ad00*/  IMAD.MOV.U32 R125, RZ, RZ, R19 ;  /* 0x000000ffff7d7224 */ /* 0x000fe200078e0013 */
[----:B------:R-:W-:Y:S01]  /*ad10*/  LOP3.LUT R130, R131, 0x380, RZ, 0xc0, !PT ;  /* 0x0000038083827812 */ /* 0x000fe200078ec0ff */
[----:B-1----:R-:W-:Y:S01]  /*ad20*/  FADD.FTZ R134, R7, R134 ;  /* 0x0000008607867221 */ /* 0x002fe20000010000 */
[----:B------:R-:W-:-:S02]  /*ad30*/  LOP3.LUT R14, R15, 0x380, RZ, 0xc0, !PT ;  /* 0x000003800f0e7812 */ /* 0x000fc400078ec0ff */
[----:B------:R-:W-:Y:S02]  /*ad40*/  LOP3.LUT R128, R129, 0x380, RZ, 0xc0, !PT ;  /* 0x0000038081807812 */ /* 0x000fe400078ec0ff */
[----:B------:R-:W-:Y:S02]  /*ad50*/  SHF.R.U64 R130, R130, 0x3, RZ ;  /* 0x0000000382827819 */ /* 0x000fe400000012ff */
[----:B------:R-:W-:Y:S01]  /*ad60*/  MOV R125, R124 ;  /* 0x0000007c007d7202 */ /* 0x000fe20000000f00 */
[----:B------:R-:W-:Y:S01]  /*ad70*/  FADD.FTZ R124, R5, R0 ;  /* 0x00000000057c7221 */ /* 0x000fe20000010000 */
[----:B------:R-:W-:Y:S01]  /*ad80*/  SHF.R.U64 R14, R14, 0x3, RZ ;  /* 0x000000030e0e7819 */ /* 0x000fe200000012ff */
[----:B------:R-:W-:Y:S01]  /*ad90*/  IMAD.X R5, RZ, RZ, R19, P0 ;  /* 0x000000ffff057224 */ /* 0x000fe200000e0613 */
[----:B------:R-:W-:Y:S02]  /*ada0*/  FSETP.NE.FTZ.AND P4, PT, R134, RZ, PT ;  /* 0x000000ff8600720b */ /* 0x000fe40003f95000 */
[----:B------:R-:W-:-:S02]  /*adb0*/  SHF.R.U64 R128, R128, 0x3, RZ ;  /* 0x0000000380807819 */ /* 0x000fc400000012ff */
[----:B------:R-:W-:Y:S02]  /*adc0*/  LOP3.LUT R130, R130, R131, RZ, 0x3c, !PT ;  /* 0x0000008382827212 */ /* 0x000fe400078e3cff */
[----:B------:R-:W-:Y:S01]  /*add0*/  LOP3.LUT R14, R14, R15, RZ, 0x3c, !PT ;  /* 0x0000000f0e0e7212 */ /* 0x000fe200078e3cff */
[--C-:B------:R-:W-:Y:S01]  /*ade0*/  IMAD.X R15, RZ, RZ, R19.reuse, P5 ;  /* 0x000000ffff0f7224 */ /* 0x100fe200028e0613 */
[----:B------:R-:W-:Y:S02]  /*adf0*/  IADD3.X R131, RZ, R19, RZ, P2, !PT ;  /* 0x00000013ff837210 */ /* 0x000fe400017fe4ff */
[----:B------:R-:W-:Y:S01]  /*ae00*/  LOP3.LUT R128, R128, R129, RZ, 0x3c, !PT ;  /* 0x0000008180807212 */ /* 0x000fe200078e3cff */
[----:B------:R-:W-:Y:S01]  /*ae10*/  IMAD.X R129, RZ, RZ, R19, P3 ;  /* 0x000000ffff817224 */ /* 0x000fe200018e0613 */
[----:B------:R-:W-:Y:S02]  /*ae20*/  FSETP.NE.FTZ.AND P2, PT, R124, RZ, PT ;  /* 0x000000ff7c00720b */ /* 0x000fe40003f55000 */
[----:B------:R-:W-:-:S02]  /*ae30*/  MOV R15, R14 ;  /* 0x0000000e000f7202 */ /* 0x000fc40000000f00 */
[----:B------:R-:W-:Y:S02]  /*ae40*/  MOV R120, R120 ;  /* 0x0000007800787202 */ /* 0x000fe40000000f00 */
[----:B------:R-:W-:Y:S02]  /*ae50*/  MOV R14, R128 ;  /* 0x00000080000e7202 */ /* 0x000fe40000000f00 */
[----:B------:R-:W-:Y:S02]  /*ae60*/  CS2R R128, SRZ ;  /* 0x0000000000807805 */ /* 0x000fe4000001ff00 */
[----:B------:R-:W-:Y:S02]  /*ae70*/  MOV R121, R10 ;  /* 0x0000000a00797202 */ /* 0x000fe40000000f00 */
[----:B------:R-:W1:Y:S01]  /*ae80*/  @P4 MUFU.LG2 R10, R134 ;  /* 0x00000086000a4308 */ /* 0x000e620000000c00 */
[----:B------:R-:W-:Y:S02]  /*ae90*/  R2UR UR5, R205 ;  /* 0x00000000cd0572ca */ /* 0x000fe400000e0000 */
[----:B------:R-:W-:Y:S01]  /*aea0*/  MOV R11, UR7 ;  /* 0x00000007000b7c02 */ /* 0x000fe20008000f00 */
[----:B------:R-:W-:Y:S01]  /*aeb0*/  ULDC UR7, c[0x0][0xa88] ;  /* 0x0002a20000077ab9 */ /* 0x000fe20000000800 */
[----:B------:R-:W-:-:S02]  /*aec0*/  R2UR UR12, R204 ;  /* 0x00000000cc0c72ca */ /* 0x000fc400000e0000 */
[----:B------:R-:W-:Y:S01]  /*aed0*/  @!P1 IADD3 R11, R11, 0x36860, RZ ;  /* 0x000368600b0b9810 */ /* 0x000fe20007ffe0ff */
[----:B------:R-:W-:Y:S01]  /*aee0*/  @P2 MUFU.RCP R129, R124 ;  /* 0x0000007c00812308 */ /* 0x000fe20000001000 */
[----:B------:R-:W-:Y:S02]  /*aef0*/  IADD3 R13, P5, R18, 0x8020, RZ ;  /* 0x00008020120d7810 */ /* 0x000fe40007fbe0ff */
[----:B------:R-:W-:Y:S01]  /*af00*/  MOV R0, R130 ;  /* 0x0000008200007202 */ /* 0x000fe20000000f00 */
[----:B------:R-:W-:Y:S01]  /*af10*/  @P4 FMUL.FTZ R131, R6, 0.69314718246459960938 ;  /* 0x3f31721806834820 */ /* 0x000fe20000410000 */
[----:B------:R-:W-:Y:S01]  /*af20*/  @!P1 PRMT R11, RZ, 0x654, R11 ;  /* 0x00000654ff0b9816 */ /* 0x000fe2000000000b */
[----:B------:R-:W-:Y:S01]  /*af30*/  UIADD3 UR34, -UR5, URZ, URZ ;  /* 0x0000003f05227290 */ /* 0x000fe2000fffe13f */
[----:B------:R-:W-:Y:S01]  /*af40*/  LOP3.LUT R12, R13, 0x380, RZ, 0xc0, !PT ;  /* 0x000003800d0c7812 */ /* 0x000fe200078ec0ff */
[----:B------:R2:W3:Y:S01]  /*af50*/  @P2 MUFU.LG2 R7, R124 ;  /* 0x0000007c00072308 */ /* 0x0004e20000000c00 */
[----:B-1----:R-:W-:Y:S01]  /*af60*/  @P4 FMUL.FTZ R10, R10, 0.69314718246459960938 ;  /* 0x3f3172180a0a4820 */ /* 0x002fe20000410000 */
[----:B------:R-:W-:Y:S01]  /*af70*/  MOV R122, R122 ;  /* 0x0000007a007a7202 */ /* 0x000fe20000000f00 */
[----:B------:R-:W-:Y:S01]  /*af80*/  IMAD.MOV.U32 R123, RZ, RZ, -0x800000 ;  /* 0xff800000ff7b7424 */ /* 0x000fe200078e00ff */
[----:B------:R-:W-:-:S02]  /*af90*/  SHF.R.U64 R12, R12, 0x3, RZ ;  /* 0x000000030c0c7819 */ /* 0x000fc400000012ff */
[----:B------:R-:W-:Y:S02]  /*afa0*/  MOV R20, R20 ;  /* 0x0000001400147202 */ /* 0x000fe40000000f00 */
[----:B------:R-:W1:Y:S01]  /*afb0*/  @P4 MUFU.RCP R128, R134 ;  /* 0x0000008600804308 */ /* 0x000e620000001000 */
[----:B------:R-:W-:Y:S02]  /*afc0*/  LOP3.LUT R12, R12, R13, RZ, 0x3c, !PT ;  /* 0x0000000d0c0c7212 */ /* 0x000fe400078e3cff */
[----:B--2---:R-:W-:Y:S01]  /*afd0*/  MOV R124, R4 ;  /* 0x00000004007c7202 */ /* 0x004fe20000000f00 */
[----:B------:R-:W-:Y:S01]  /*afe0*/  @P2 FMUL.FTZ R5, R6, 0.69314718246459960938 ;  /* 0x3f31721806052820 */ /* 0x000fe20000410000 */
[----:B------:R-:W-:Y:S02]  /*aff0*/  IADD3.X R13, RZ, R19, RZ, P5, !PT ;  /* 0x00000013ff0d7210 */ /* 0x000fe40002ffe4ff */
[----:B------:R-:W-:Y:S01]  /*b000*/  MOV R127, R126 ;  /* 0x0000007e007f7202 */ /* 0x000fe20000000f00 */
[----:B---3--:R-:W-:Y:S01]  /*b010*/  @P2 FMUL.FTZ R4, R7, 0.69314718246459960938 ;  /* 0x3f31721807042820 */ /* 0x008fe20000410000 */
[----:B------:R-:W-:-:S02]  /*b020*/  MOV R21, R12 ;  /* 0x0000000c00157202 */ /* 0x000fc40000000f00 */
[----:B------:R-:W-:Y:S01]  /*b030*/  MOV R3, R132 ;  /* 0x0000008400037202 */ /* 0x000fe20000000f00 */
[----:B------:R-:W-:Y:S01]  /*b040*/  @P2 FFMA.FTZ R123, R5, R8, R4 ;  /* 0x00000008057b2223 */ /* 0x000fe20000010004 */
[----:B------:R-:W-:Y:S01]  /*b050*/  LOP3.LUT P0, RZ, R23, 0x3, RZ, 0xc0, !PT ;  /* 0x0000000317ff7812 */ /* 0x000fe2000780c0ff */
[----:B------:R-:W-:Y:S02]  /*b060*/  WARPGROUP.DEPBAR.LE gsb0, 0x0 ;  /* 0x00008000000079c5 */ /* 0x000fe40000010000 */
[----:B------:R-:W-:-:S06]  /*b070*/  WARPGROUP.ARRIVE ;  /* 0x00000000000079c5 */ /* 0x000fcc0000000000 */
[----:B------:R-:W-:Y:S01]  /*b080*/  HGMMA.64x192x16.F32.BF16 R24, R196, gdesc[UR8].tnspB, R24, gsb0 ;  /* 0x42e00008c4187df0 */ /* 0x000fe20008001818 */
[----:B------:R-:W-:Y:S01]  /*b090*/  UMOV UR10, UR6 ;  /* 0x00000006000a7c82 */ /* 0x000fe20008000000 */
[----:B------:R-:W-:Y:S01]  /*b0a0*/  UMOV UR11, 0x40000040 ;  /* 0x40000040000b7882 */ /* 0x000fe20000000000 */
[----:B------:R-:W-:Y:S01]  /*b0b0*/  UIADD3 UR6, UR4, 0x180, URZ ;  /* 0x0000018004067890 */ /* 0x000fe2000fffe03f */
[----:B------:R-:W-:Y:S02]  /*b0c0*/  WARPGROUP.DEPBAR.LE gsb0, 0x0 ;  /* 0x00008000000079c5 */ /* 0x000fe40000010000 */
[----:B------:R-:W-:-:S14]  /*b0d0*/  WARPGROUP.ARRIVE ;  /* 0x00000000000079c5 */ /* 0x000fdc0000000000 */
        /* <DEDUP_REMOVED lines=9> */
[----:B------:R-:W-:Y:S02]  /*b170*/  UIADD3 UR6, UR4, 0x280, URZ ;  /* 0x0000028004067890 */ /* 0x000fe4000fffe03f */
[----:B------:R-:W-:Y:S01]  /*b180*/  UIADD3 UR4, UR4, 0x300, URZ ;  /* 0x0000030004047890 */ /* 0x000fe2000fffe03f */
[----:B------:R-:W-:Y:S02]  /*b190*/  WARPGROUP.DEPBAR.LE gsb0, 0x0 ;  /* 0x00008000000079c5 */ /* 0x000fe40000010000 */
[----:B------:R-:W-:-:S12]  /*b1a0*/  WARPGROUP.ARRIVE ;  /* 0x00000000000079c5 */ /* 0x000fd80000000000 */
[----:B------:R-:W-:Y:S01]  /*b1b0*/  HGMMA.64x192x16.F32.BF16 R24, R184, gdesc[UR8].tnspB, R24, gsb0 ;  /* 0x42e00008b8187df0 */ /* 0x000fe20008001818 */
[----:B------:R-:W-:Y:S01]  /*b1c0*/  UMOV UR10, UR6 ;  /* 0x00000006000a7c82 */ /* 0x000fe20008000000 */
[----:B------:R-:W-:Y:S01]  /*b1d0*/  UMOV UR11, 0x40000040 ;  /* 0x40000040000b7882 */ /* 0x000fe20000000000 */
[----:B------:R-:W-:Y:S02]  /*b1e0*/  WARPGROUP.DEPBAR.LE gsb0, 0x0 ;  /* 0x00008000000079c5 */ /* 0x000fe40000010000 */
[----:B------:R-:W-:-:S15]  /*b1f0*/  WARPGROUP.ARRIVE ;  /* 0x00000000000079c5 */ /* 0x000fde0000000000 */
[----:B------:R-:W-:Y:S01]  /*b200*/  HGMMA.64x192x16.F32.BF16 R24, R180, gdesc[UR8].tnspB, R24, gsb0 ;  /* 0x42e00008b4187df0 */ /* 0x000fe20008001818 */
[----:B------:R-:W-:Y:S01]  /*b210*/  UMOV UR10, UR4 ;  /* 0x00000004000a7c82 */ /* 0x000fe20008000000 */
[----:B------:R-:W-:Y:S01]  /*b220*/  UMOV UR11, 0x40000040 ;  /* 0x40000040000b7882 */ /* 0x000fe20000000000 */
[----:B------:R-:W-:Y:S02]  /*b230*/  ULDC UR4, c[0x0][0xdb4] ;  /* 0x00036d0000047ab9 */ /* 0x000fe40000000800 */
[----:B------:R-:W-:-:S03]  /*b240*/  UIMAD UR35, UR4, UR35, UR5 ;  /* 0x00000023042372a4 */ /* 0x000fc6000f8e0205 */
[----:B------:R-:W-:Y:S01]  /*b250*/  ULDC UR5, c[0x0][0xda8] ;  /* 0x00036a0000057ab9 */ /* 0x000fe20000000800 */
[----:B------:R-:W-:Y:S02]  /*b260*/  USHF.R.S32.HI UR4, URZ, 0x1f, UR35 ;  /* 0x0000001f3f047899 */ /* 0x000fe40008011423 */
[----:B------:R-:W-:Y:S02]  /*b270*/  UIMAD UR34, UR5, UR34, UR12 ;  /* 0x00000022052272a4 */ /* 0x000fe4000f8e020c */
[----:B------:R-:W-:Y:S02]  /*b280*/  UIMAD UR6, UR4, UR8, URZ ;  /* 0x00000008040672a4 */ /* 0x000fe4000f8e023f */
[----:B------:R-:W-:Y:S02]  /*b290*/  UIMAD.WIDE.U32 UR4, UR35, UR8, URZ ;  /* 0x00000008230472a5 */ /* 0x000fe4000f8e003f */
[----:B------:R-:W-:Y:S02]  /*b2a0*/  UIMAD UR6, UR35, UR9, UR6 ;  /* 0x00000009230672a4 */ /* 0x000fe4000f8e0206 */
[----:B------:R-:W-:-:S02]  /*b2b0*/  USHF.L.U32 UR34, UR34, 0x7, URZ ;  /* 0x0000000722227899 */ /* 0x000fc4000800063f */
[----:B------:R-:W-:Y:S01]  /*b2c0*/  IMAD.U32 R12, RZ, RZ, UR4 ;  /* 0x00000004ff0c7e24 */ /* 0x000fe2000f8e00ff */
[----:B------:R-:W-:Y:S02]  /*b2d0*/  UIADD3 UR4, UR5, UR6, URZ ;  /* 0x0000000605047290 */ /* 0x000fe4000fffe03f */
[----:B------:R-:W-:Y:S01]  /*b2e0*/  MOV R13, UR5 ;  /* 0x00000005000d7c02 */ /* 0x000fe20008000f00 */
[----:B------:R-:W-:Y:S01]  /*b2f0*/  ULDC.64 UR12, c[0x0][0x208] ;  /* 0x00008200000c7ab9 */ /* 0x000fe20000000a00 */
[----:B------:R-:W-:Y:S02]  /*b300*/  VIADD R126, R208, UR34 ;  /* 0x00000022d07e7c36 */ /* 0x000fe40008000000 */
[----:B------:R-:W-:Y:S01]  /*b310*/  IMAD.U32 R13, RZ, RZ, UR4 ;  /* 0x00000004ff0d7e24 */ /* 0x000fe2000f8e00ff */
[----:B------:R-:W-:Y:S01]  /*b320*/  USHF.R.S32.HI UR4, URZ, 0x1f, UR36 ;  /* 0x0000001f3f047899 */ /* 0x000fe20008011424 */
[----:B------:R-:W-:-:S05]  /*b330*/  VIADD R130, R126, 0x8 ;  /* 0x000000087e827836 */ /* 0x000fca0000000000 */
[----:B------:R-:W-:Y:S02]  /*b340*/  ISETP.GE.OR P3, PT, R130, UR7, P0 ;  /* 0x0000000782007c0c */ /* 0x000fe40008766670 */
[----:B------:R-:W-:Y:S01]  /*b350*/  ISETP.GE.OR P0, PT, R126, UR7, P0 ;  /* 0x000000077e007c0c */ /* 0x000fe20008706670 */
[----:B------:R-:W-:Y:S02]  /*b360*/  WARPGROUP.DEPBAR.LE gsb0, 0x0 ;  /* 0x00008000000079c5 */ /* 0x000fe40000010000 */
[----:B------:R-:W-:-:S06]  /*b370*/  WARPGROUP.ARRIVE ;  /* 0x00000000000079c5 */ /* 0x000fcc0000000000 */
[----:B------:R-:W-:Y:S01]  /*b380*/  HGMMA.64x192x16.F32.BF16 R24, R176, gdesc[UR8].tnspB, R24, gsb0 ;  /* 0x42e00008b0187df0 */ /* 0x000fe20008001818 */
[----:B------:R-:W-:Y:S01]  /*b390*/  R2UR UR10, R17 ;  /* 0x00000000110a72ca */ /* 0x000fe200000e0000 */
[----:B------:R-:W-:Y:S02]  /*b3a0*/  IMAD.MOV.U32 R17, RZ, RZ, -0x800000 ;  /* 0xff800000ff117424 */ /* 0x000fe400078e00ff */
[----:B------:R-:W-:Y:S01]  /*b3b0*/  @P4 FFMA.FTZ R17, R131, R9, R10 ;  /* 0x0000000983114223 */ /* 0x000fe2000001000a */
[----:B------:R-:W-:Y:S02]  /*b3c0*/  WARPGROUP.DEPBAR.LE gsb0, 0x0 ;  /* 0x00008000000079c5 */ /* 0x000fe40000010000 */
[----:B------:R2:W-:Y:S01]  /*b3d0*/  @!P1 SYNCS.ARRIVE.TRANS64.RED.A1T0 RZ, [R11+URZ], RZ ;  /* 0x000000ff0bff99a7 */ /* 0x0005e2000810043f */
[-C--:B------:R-:W-:Y:S01]  /*b3e0*/  FMUL.FTZ R10, R37, R129.reuse ;  /* 0x00000081250a7220 */ /* 0x080fe20000410000 */
[-C--:B------:R-:W-:Y:S01]  /*b3f0*/  FMUL.FTZ R6, R29, R129.reuse ;  /* 0x000000811d067220 */ /* 0x080fe20000410000 */
[-C--:B------:R-:W-:Y:S01]  /*b400*/  FMUL.FTZ R7, R28, R129.reuse ;  /* 0x000000811c077220 */ /* 0x080fe20000410000 */
[-C--:B------:R-:W-:Y:S01]  /*b410*/  FMUL.FTZ R4, R25, R129.reuse ;  /* 0x0000008119047220 */ /* 0x080fe20000410000 */
[-C--:B------:R-:W-:Y:S01]  /*b420*/  FMUL.FTZ R5, R24, R129.reuse ;  /* 0x0000008118057220 */ /* 0x080fe20000410000 */
[-C--:B-1----:R-:W-:Y:S01]  /*b430*/  FMUL.FTZ R27, R27, R128.reuse ;  /* 0x000000801b1b7220 */ /* 0x082fe20000410000 */
[-C--:B------:R-:W-:Y:S01]  /*b440*/  FMUL.FTZ R26, R26, R128.reuse ;  /* 0x000000801a1a7220 */ /* 0x080fe20000410000 */
[----:B--2---:R-:W-:Y:S01]  /*b450*/  FMUL.FTZ R11, R36, R129 ;  /* 0x00000081240b7220 */ /* 0x004fe20000410000 */
[----:B------:R-:W-:Y:S01]  /*b460*/  F2FP.BF16.F32.PACK_AB R6, R6, R7 ;  /* 0x000000070606723e */ /* 0x000fe200000010ff */
[----:B------:R-:W1:Y:S01]  /*b470*/  LDC.64 R36, c[0x0][0xb78] ;  /* 0x0002de00ff247b82 */ /* 0x000e620000000a00 */
[-C--:B------:R-:W-:Y:S01]  /*b480*/  FMUL.FTZ R8, R33, R129.reuse ;  /* 0x0000008121087220 */ /* 0x080fe20000410000 */
[----:B------:R-:W-:Y:S01]  /*b490*/  FMUL.FTZ R9, R32, R129 ;  /* 0x0000008120097220 */ /* 0x000fe20000410000 */
[-C--:B------:R-:W-:Y:S01]  /*b4a0*/  FMUL.FTZ R7, R31, R128.reuse ;  /* 0x000000801f077220 */ /* 0x080fe20000410000 */
[-C--:B------:R-:W-:Y:S01]  /*b4b0*/  FMUL.FTZ R30, R30, R128.reuse ;  /* 0x000000801e1e7220 */ /* 0x080fe20000410000 */
[-C--:B------:R-:W-:Y:S01]  /*b4c0*/  FMUL.FTZ R35, R35, R128.reuse ;  /* 0x0000008023237220 */ /* 0x080fe20000410000 */
[-C--:B------:R-:W-:Y:S01]  /*b4d0*/  FMUL.FTZ R34, R34, R128.reuse ;  /* 0x0000008022227220 */ /* 0x080fe20000410000 */
[-C--:B------:R-:W-:Y:S01]  /*b4e0*/  FMUL.FTZ R39, R39, R128.reuse ;  /* 0x0000008027277220 */ /* 0x080fe20000410000 */
[----:B------:R-:W-:Y:S01]  /*b4f0*/  FMUL.FTZ R38, R38, R128 ;  /* 0x0000008026267220 */ /* 0x000fe20000410000 */
[----:B------:R-:W-:Y:S01]  /*b500*/  F2FP.BF16.F32.PACK_AB R4, R4, R5 ;  /* 0x000000050404723e */ /* 0x000fe200000010ff */
[-C--:B------:R-:W-:Y:S01]  /*b510*/  FMUL.FTZ R24, R41, R129.reuse ;  /* 0x0000008129187220 */ /* 0x080fe20000410000 */
[----:B------:R-:W-:Y:S01]  /*b520*/  F2FP.BF16.F32.PACK_AB R5, R27, R26 ;  /* 0x0000001a1b05723e */ /* 0x000fe200000010ff */
[----:B------:R-:W-:Y:S01]  /*b530*/  FMUL.FTZ R25, R40, R129 ;  /* 0x0000008128197220 */ /* 0x000fe20000410000 */
[----:B------:R-:W-:Y:S01]  /*b540*/  F2FP.BF16.F32.PACK_AB R7, R7, R30 ;  /* 0x0000001e0707723e */ /* 0x000fe200000010ff */
[----:B------:R-:W-:Y:S01]  /*b550*/  BAR.SYNC.DEFER_BLOCKING 0x1, 0x100 ;  /* 0x0044000000007b1d */ /* 0x000fe20000010000 */
[----:B------:R-:W-:Y:S01]  /*b560*/  F2FP.BF16.F32.PACK_AB R8, R8, R9 ;  /* 0x000000090808723e */ /* 0x000fe200000010ff */
[----:B------:R-:W-:Y:S01]  /*b570*/  FMUL.FTZ R45, R45, R129 ;  /* 0x000000812d2d7220 */ /* 0x000fe20000410000 */
[----:B------:R-:W-:Y:S01]  /*b580*/  F2FP.BF16.F32.PACK_AB R10, R10, R11 ;  /* 0x0000000b0a0a723e */ /* 0x000fe200000010ff */
[-C--:B------:R-:W-:Y:S01]  /*b590*/  FMUL.FTZ R44, R44, R129.reuse ;  /* 0x000000812c2c7220 */ /* 0x080fe20000410000 */
[----:B------:R-:W-:Y:S01]  /*b5a0*/  F2FP.BF16.F32.PACK_AB R9, R35, R34 ;  /* 0x000000222309723e */ /* 0x000fe200000010ff */
[----:B------:R-:W-:Y:S01]  /*b5b0*/  FMUL.FTZ R43, R43, R128 ;  /* 0x000000802b2b7220 */ /* 0x000fe20000410000 */
[----:B------:R-:W-:Y:S01]  /*b5c0*/  F2FP.BF16.F32.PACK_AB R11, R39, R38 ;  /* 0x00000026270b723e */ /* 0x000fe200000010ff */
        /* <DEDUP_REMOVED lines=19> */
[----:B------:R-:W-:Y:S01]  /*b700*/  STSM.16.M88.4 [R125], R4 ;  /* 0x000000047d007844 */ /* 0x000fe20000000200 */
        /* <DEDUP_REMOVED lines=8> */
[----:B------:R1:W-:Y:S01]  /*b790*/  STSM.16.M88.4 [R127], R8 ;  /* 0x000000087f007844 */ /* 0x0003e20000000200 */
        /* <DEDUP_REMOVED lines=16> */
[----:B-1----:R-:W-:-:S02]  /*b8a0*/  IMAD R8, R36, UR4, RZ ;  /* 0x0000000424087c24 */ /* 0x002fc4000f8e02ff */
        /* <DEDUP_REMOVED lines=36> */
[-C--:B------:R-:W-:Y:S01]  /*baf0*/  FMUL.FTZ R111, R111, R128.reuse ;  /* 0x000000806f6f7220 */ /* 0x080fe20000410000 */
[-C--:B------:R-:W-:Y:S01]  /*bb00*/  FMUL.FTZ R110, R110, R128.reuse ;  /* 0x000000806e6e7220 */ /* 0x080fe20000410000 */
[-C--:B------:R-:W-:Y:S01]  /*bb10*/  FMUL.FTZ R115, R115, R128.reuse ;  /* 0x0000008073737220 */ /* 0x080fe20000410000 */
[----:B------:R-:W-:Y:S01]  /*bb20*/  FMUL.FTZ R114, R114, R128 ;  /* 0x0000008072727220 */ /* 0x000fe20000410000 */
[----:B------:R-:W-:Y:S01]  /*bb30*/  F2FP.BF16.F32.PACK_AB R4, R65, R64 ;  /* 0x000000404104723e */ /* 0x000fe200000010ff */
[----:B------:R-:W-:Y:S01]  /*bb40*/  IMAD R37, R37, UR36, R8 ;  /* 0x0000002425257c24 */ /* 0x000fe2000f8e0208 */
[----:B------:R-:W-:Y:S01]  /*bb50*/  F2FP.BF16.F32.PACK_AB R5, R67, R66 ;  /* 0x000000424305723e */ /* 0x000fe200000010ff */
[-C--:B------:R-:W-:Y:S01]  /*bb60*/  FMUL.FTZ R117, R117, R129.reuse ;  /* 0x0000008175757220 */ /* 0x080fe20000410000 */
[----:B------:R-:W-:Y:S01]  /*bb70*/  F2FP.BF16.F32.PACK_AB R6, R69, R68 ;  /* 0x000000444506723e */ /* 0x000fe200000010ff */
[----:B------:R-:W-:Y:S01]  /*bb80*/  FMUL.FTZ R116, R116, R129 ;  /* 0x0000008174747220 */ /* 0x000fe20000410000 */
[----:B------:R-:W-:Y:S01]  /*bb90*/  F2FP.BF16.F32.PACK_AB R7, R71, R70 ;  /* 0x000000464707723e */ /* 0x000fe200000010ff */
[-C--:B------:R-:W-:Y:S01]  /*bba0*/  FMUL.FTZ R119, R119, R128.reuse ;  /* 0x0000008077777220 */ /* 0x080fe20000410000 */
[----:B------:R-:W-:Y:S01]  /*bbb0*/  FMUL.FTZ R118, R118, R128 ;  /* 0x0000008076767220 */ /* 0x000fe20000410000 */
[----:B------:R1:W-:Y:S01]  /*bbc0*/  STSM.16.M88.4 [R3], R24 ;  /* 0x0000001803007844 */ /* 0x0003e20000000200 */
[----:B------:R-:W-:Y:S01]  /*bbd0*/  F2FP.BF16.F32.PACK_AB R8, R73, R72 ;  /* 0x000000484908723e */ /* 0x000fe200000010ff */
[----:B------:R-:W-:Y:S01]  /*bbe0*/  IMAD.WIDE.U32 R12, R36, UR36, R12 ;  /* 0x00000024240c7c25 */ /* 0x000fe2000f8e000c */
[----:B------:R-:W-:Y:S01]  /*bbf0*/  F2FP.BF16.F32.PACK_AB R9, R75, R74 ;  /* 0x0000004a4b09723e */ /* 0x000fe200000010ff */
[----:B------:R-:W-:Y:S01]  /*bc00*/  STSM.16.M88.4 [R15], R28 ;  /* 0x0000001c0f007844 */ /* 0x000fe20000000200 */
[----:B------:R-:W-:Y:S01]  /*bc10*/  F2FP.BF16.F32.PACK_AB R10, R77, R76 ;  /* 0x0000004c4d0a723e */ /* 0x000fe200000010ff */
[----:B------:R-:W-:Y:S01]  /*bc20*/  ULDC.64 UR4, c[0x0][0xb40] ;  /* 0x0002d00000047ab9 */ /* 0x000fe20000000a00 */
[----:B------:R-:W-:Y:S01]  /*bc30*/  F2FP.BF16.F32.PACK_AB R11, R79, R78 ;  /* 0x0000004e4f0b723e */ /* 0x000fe200000010ff */
[----:B------:R-:W-:Y:S01]  /*bc40*/  STSM.16.M88.4 [R120], R32 ;  /* 0x0000002078007844 */ /* 0x000fe20000000200 */
[----:B------:R-:W-:-:S02]  /*bc50*/  F2FP.BF16.F32.PACK_AB R88, R89, R88 ;  /* 0x000000585958723e */ /* 0x000fc400000010ff */
[----:B------:R-:W-:Y:S01]  /*bc60*/  F2FP.BF16.F32.PACK_AB R89, R91, R90 ;  /* 0x0000005a5b59723e */ /* 0x000fe200000010ff */
[----:B------:R2:W-:Y:S01]  /*bc70*/  STSM.16.M88.4 [R122], R4 ;  /* 0x000000047a007844 */ /* 0x0005e20000000200 */
[----:B------:R-:W-:Y:S02]  /*bc80*/  F2FP.BF16.F32.PACK_AB R96, R97, R96 ;  /* 0x000000606160723e */ /* 0x000fe400000010ff */
[----:B------:R-:W-:Y:S01]  /*bc90*/  F2FP.BF16.F32.PACK_AB R90, R93, R92 ;  /* 0x0000005c5d5a723e */ /* 0x000fe200000010ff */
[----:B------:R-:W-:Y:S01]  /*bca0*/  STSM.16.M88.4 [R0], R8 ;  /* 0x0000000800007844 */ /* 0x000fe20000000200 */
[----:B-1----:R-:W-:Y:S02]  /*bcb0*/  F2FP.BF16.F32.PACK_AB R24, R81, R80 ;  /* 0x000000505118723e */ /* 0x002fe400000010ff */
[----:B------:R-:W-:Y:S01]  /*bcc0*/  F2FP.BF16.F32.PACK_AB R25, R83, R82 ;  /* 0x000000525319723e */ /* 0x000fe200000010ff */
[----:B------:R-:W1:Y:S01]  /*bcd0*/  SHFL.IDX PT, R0, R207, RZ, 0x1f ;  /* 0x00001fffcf007589 */ /* 0x000e6200000e0000 */
[----:B------:R-:W-:-:S02]  /*bce0*/  F2FP.BF16.F32.PACK_AB R26, R85, R84 ;  /* 0x00000054551a723e */ /* 0x000fc400000010ff */
[----:B------:R-:W-:Y:S02]  /*bcf0*/  F2FP.BF16.F32.PACK_AB R27, R87, R86 ;  /* 0x00000056571b723e */ /* 0x000fe400000010ff */
[----:B------:R-:W-:Y:S02]  /*bd00*/  F2FP.BF16.F32.PACK_AB R91, R95, R94 ;  /* 0x0000005e5f5b723e */ /* 0x000fe400000010ff */
[----:B------:R-:W-:Y:S01]  /*bd10*/  F2FP.BF16.F32.PACK_AB R97, R99, R98 ;  /* 0x000000626361723e */ /* 0x000fe200000010ff */
[----:B------:R-:W-:Y:S01]  /*bd20*/  STSM.16.M88.4 [R14], R24 ;  /* 0x000000180e007844 */ /* 0x000fe20000000200 */
[----:B------:R-:W-:Y:S02]  /*bd30*/  F2FP.BF16.F32.PACK_AB R104, R105, R104 ;  /* 0x000000686968723e */ /* 0x000fe400000010ff */
[----:B------:R-:W-:Y:S01]  /*bd40*/  F2FP.BF16.F32.PACK_AB R98, R101, R100 ;  /* 0x000000646562723e */ /* 0x000fe200000010ff */
[----:B------:R-:W-:Y:S01]  /*bd50*/  STSM.16.M88.4 [R20], R88 ;  /* 0x0000005814007844 */ /* 0x000fe20000000200 */
[----:B------:R-:W-:-:S02]  /*bd60*/  F2FP.BF16.F32.PACK_AB R99, R103, R102 ;  /* 0x000000666763723e */ /* 0x000fc400000010ff */
[----:B------:R-:W-:Y:S02]  /*bd70*/  F2FP.BF16.F32.PACK_AB R105, R107, R106 ;  /* 0x0000006a6b69723e */ /* 0x000fe400000010ff */
[----:B------:R-:W-:Y:S01]  /*bd80*/  F2FP.BF16.F32.PACK_AB R112, R113, R112 ;  /* 0x000000707170723e */ /* 0x000fe200000010ff */
[----:B------:R-:W-:Y:S01]  /*bd90*/  STSM.16.M88.4 [R21], R96 ;  /* 0x0000006015007844 */ /* 0x000fe20000000200 */
[----:B------:R-:W-:Y:S02]  /*bda0*/  F2FP.BF16.F32.PACK_AB R106, R109, R108 ;  /* 0x0000006c6d6a723e */ /* 0x000fe400000010ff */
[----:B------:R-:W-:Y:S02]  /*bdb0*/  F2FP.BF16.F32.PACK_AB R107, R111, R110 ;  /* 0x0000006e6f6b723e */ /* 0x000fe400000010ff */
[----:B------:R-:W-:Y:S02]  /*bdc0*/  F2FP.BF16.F32.PACK_AB R113, R115, R114 ;  /* 0x000000727371723e */ /* 0x000fe400000010ff */
[----:B------:R-:W-:Y:S01]  /*bdd0*/  F2FP.BF16.F32.PACK_AB R114, R117, R116 ;  /* 0x000000747572723e */ /* 0x000fe200000010ff */
[----:B------:R-:W-:Y:S01]  /*bde0*/  STSM.16.M88.4 [R121], R104 ;  /* 0x0000006879007844 */ /* 0x000fe20000000200 */
[----:B------:R-:W-:-:S02]  /*bdf0*/  F2FP.BF16.F32.PACK_AB R115, R119, R118 ;  /* 0x000000767773723e */ /* 0x000fc400000010ff */
[----:B------:R-:W-:Y:S02]  /*be00*/  SHF.R.S32.HI R3, RZ, 0x1f, R126 ;  /* 0x0000001fff037819 */ /* 0x000fe4000001147e */
[----:B------:R-:W-:Y:S01]  /*be10*/  IADD3 R126, P1, R126, R12, RZ ;  /* 0x0000000c7e7e7210 */ /* 0x000fe20007f3e0ff */
[----:B------:R-:W-:Y:S03]  /*be20*/  STSM.16.M88.4 [R124], R112 ;  /* 0x000000707c007844 */ /* 0x000fe60000000200 */
[----:B------:R-:W-:Y:S01]  /*be30*/  IADD3.X R3, R3, R13, R37, P1, !PT ;  /* 0x0000000d03037210 */ /* 0x000fe20000ffe425 */
[----:B------:R-:W-:Y:S01]  /*be40*/  @!PT LDS RZ, [RZ] ;  /* 0x00000000fffff984 */ /* 0x000fe20000000800 */
[----:B------:R-:W-:Y:S01]  /*be50*/  @!PT LDS RZ, [RZ] ;  /* 0x00000000fffff984 */ /* 0x000fe20000000800 */
[----:B------:R-:W-:Y:S01]  /*be60*/  @!PT LDS RZ, [RZ] ;  /* 0x00000000fffff984 */ /* 0x000fe20000000800 */
[----:B------:R3:W-:Y:S06]  /*be70*/  MEMBAR.ALL.CTA ;  /* 0x0000000000007992 */ /* 0x0007ec0000008000 */
[----:B---3--:R-:W3:Y:S02]  /*be80*/  FENCE.VIEW.ASYNC.S ;  /* 0x00000000000073c6 */ /* 0x008ee40000000000 */
[----:B---3--:R-:W-:Y:S06]  /*be90*/  BAR.ARV 0x1, 0x120 ;  /* 0x0044800000007b1d */ /* 0x008fec0000002000 */
[----:B--2---:R-:W-:Y:S01]  /*bea0*/  LEA R4, P1, R126, UR4, 0x2 ;  /* 0x000000047e047c11 */ /* 0x004fe2000f8210ff */
[----:B------:R-:W-:-:S02]  /*beb0*/  ULDC UR4, c[0x0][0xc] ;  /* 0x0000030000047ab9 */ /* 0x000fc40000000800 */
[----:B------:R-:W-:Y:S01]  /*bec0*/  UIADD3 UR10, UR4, UR10, URZ ;  /* 0x0000000a040a7290 */ /* 0x000fe2000fffe03f */
[----:B------:R-:W-:-:S05]  /*bed0*/  LEA.HI.X R5, R126, UR5, R3, 0x2, P1 ;  /* 0x000000057e057c11 */ /* 0x000fca00088f1403 */
[----:B------:R-:W-:Y:S01]  /*bee0*/  @!P0 STG.E desc[UR12][R4.64], R123 ;  /* 0x0000007b04008986 */ /* 0x000fe2000c10190c */
[----:B-1----:R-:W-:-:S03]  /*bef0*/  ISETP.NE.AND P0, PT, R0, 0x7, PT ;  /* 0x000000070000780c */ /* 0x002fc60003f05270 */
[----:B------:R1:W-:Y:S02]  /*bf00*/  @!P3 STG.E desc[UR12][R4.64+0x20], R17 ;  /* 0x000020110400b986 */ /* 0x0003e4000c10190c */
[----:B-1----:R-:W-:-:S08]  /*bf10*/  MOV R17, UR10 ;  /* 0x0000000a00117c02 */ /* 0x002fd00008000f00 */
[----:B------:R-:W-:Y:S05]  /*bf20*/  @P0 BRA `(.L_x_29) ;  /* 0x0000000000700947 */ /* 0x000fea0003800000 */
[----:B------:R-:W-:Y:S01]  /*bf30*/  BAR.SYNC.DEFER_BLOCKING 0x1, 0x120 ;  /* 0x0044800000007b1d */ /* 0x000fe20000010000 */
[----:B------:R-:W-:-:S05]  /*bf40*/  ELECT P0, URZ, PT ;  /* 0x00000000003f782f */ /* 0x000fca0003800000 */
[----:B------:R-:W-:Y:S08]  /*bf50*/  BSSY B0, `(.L_x_29) ;  /* 0x0000019000007945 */ /* 0x000ff00003800000 */
[----:B------:R-:W-:Y:S05]  /*bf60*/  @!P0 BRA `(.L_x_30) ;  /* 0x00000000005c8947 */ /* 0x000fea0003800000 */
[----:B------:R-:W-:Y:S01]  /*bf70*/  R2UR UR9, R2 ;  /* 0x00000000020972ca */ /* 0x000fe200000e0000 */
[----:B------:R-:W-:Y:S01]  /*bf80*/  ULDC.64 UR10, c[0x0][0x198] ;  /* 0x00006600000a7ab9 */ /* 0x000fe20000000a00 */
[----:B------:R-:W-:Y:S01]  /*bf90*/  UMOV UR33, URZ ;  /* 0x0000003f00217c82 */ /* 0x000fe20008000000 */
[----:B------:R-:W-:Y:S01]  /*bfa0*/  UIADD3 UR4, UP0, UR10, 0x9f0, URZ ;  /* 0x000009f00a047890 */ /* 0x000fe2000ff1e03f */
[----:B------:R-:W-:Y:S01]  /*bfb0*/  UMOV UR37, URZ ;  /* 0x0000003f00257c82 */ /* 0x000fe20008000000 */
[----:B------:R-:W-:Y:S02]  /*bfc0*/  UMOV UR7, 0x40 ;  /* 0x0000004000077882 */ /* 0x000fe40000000000 */
[----:B------:R-:W-:-:S06]  /*bfd0*/  UIADD3.X UR5, URZ, UR11, URZ, UP0, !UPT ;  /* 0x0000000b3f057290 */ /* 0x000fcc00087fe43f */
[----:B------:R-:W-:Y:S02]  /*bfe0*/  UIADD3 UR6, UR9, 0x4000, URZ ;  /* 0x0000400009067890 */ /* 0x000fe4000fffe03f */
[----:B------:R-:W-:Y:S02]  /*bff0*/  UIADD3 UR8, UR9, 0x8000, URZ ;  /* 0x0000800009087890 */ /* 0x000fe4000fffe03f */
[----:B------:R-:W-:Y:S02]  /*c000*/  UMOV UR32, UR9 ;  /* 0x0000000900207c82 */ /* 0x000fe40008000000 */
[----:B------:R1:W-:Y:S02]  /*c010*/  UTMASTG.5D [UR32], [UR4] ;  /* 0x00000020040073b5 */ /* 0x0003e40008020000 */
[----:B-1----:R-:W-:Y:S01]  /*c020*/  UMOV UR32, UR6 ;  /* 0x0000000600207c82 */ /* 0x002fe20008000000 */
[----:B------:R-:W-:Y:S01]  /*c030*/  UMOV UR33, UR7 ;  /* 0x0000000700217c82 */ /* 0x000fe20008000000 */
[----:B------:R-:W-:Y:S01]  /*c040*/  UMOV UR6, 0x80 ;  /* 0x0000008000067882 */ /* 0x000fe20000000000 */
[----:B------:R1:W-:Y:S02]  /*c050*/  UTMASTG.5D [UR32], [UR4] ;  /* 0x00000020040073b5 */ /* 0x0003e40008020000 */
[----:B-1----:R-:W-:Y:S01]  /*c060*/  UMOV UR32, UR8 ;  /* 0x0000000800207c82 */ /* 0x002fe20008000000 */
[----:B------:R-:W-:Y:S01]  /*c070*/  UMOV UR33, UR6 ;  /* 0x0000000600217c82 */ /* 0x000fe20008000000 */
[----:B------:R-:W-:Y:S01]  /*c080*/  UIADD3 UR6, UR9, 0x36820, URZ ;  /* 0x0003682009067890 */ /* 0x000fe2000fffe03f */
[----:B------:R1:W-:Y:S03]  /*c090*/  UTMASTG.5D [UR32], [UR4] ;  /* 0x00000020040073b5 */ /* 0x0003e60008020000 */
[----:B------:R-:W-:Y:S01]  /*c0a0*/  UPRMT UR6, URZ, 0x654, UR6 ;  /* 0x000006543f067896 */ /* 0x000fe20008000006 */
[----:B------:R0:W-:Y:S01]  /*c0b0*/  UTMACMDFLUSH ;  /* 0x00000000000079b7 */ /* 0x0001e20000000000 */
[----:B------:R-:W-:-:S07]  /*c0c0*/  DEPBAR.LE SB0, 0x0 ;  /* 0x000080000000791a */ /* 0x000fce0000000000 */
[----:B-1----:R-:W-:Y:S03]  /*c0d0*/  SYNCS.ARRIVE.TRANS64.RED.A1T0 RZ, [UR6], RZ ;  /* 0x000000ffffff79a7 */ /* 0x002fe60008100406 */
.L_x_30:
[----:B------:R-:W-:Y:S05]  /*c0e0*/  BSYNC B0 ;  /* 0x0000000000007941 */ /* 0x000fea0003800000 */
.L_x_29:
[----:B------:R-:W1:Y:S01]  /*c0f0*/  LDC R0, c[0x0][0xda4] ;  /* 0x00036900ff007b82 */ /* 0x000e620000000800 */
[----:B------:R-:W-:Y:S01]  /*c100*/  R2UR UR4, R22 ;  /* 0x00000000160472ca */ /* 0x000fe200000e0000 */
[----:B------:R-:W-:Y:S01]  /*c110*/  UIADD3 UR38, UR38, 0x1, URZ ;  /* 0x0000000126267890 */ /* 0x000fe2000fffe03f */
[----:B------:R-:W-:Y:S02]  /*c120*/  R2UR UR6, R17 ;  /* 0x00000000110672ca */ /* 0x000fe400000e0000 */
[----:B------:R-:W-:Y:S01]  /*c130*/  R2UR UR5, R16 ;  /* 0x00000000100572ca */ /* 0x000fe200000e0000 */
[----:B------:R-:W-:-:S04]  /*c140*/  UISETP.NE.AND UP0, UPT, UR38, 0x2, UPT ;  /* 0x000000022600788c */ /* 0x000fc8000bf05270 */
[----:B------:R-:W-:-:S04]  /*c150*/  USEL UR38, UR38, URZ, UP0 ;  /* 0x0000003f26267287 */ /* 0x000fc80008000000 */
[----:B------:R-:W-:-:S06]  /*c160*/  UIADD3 UR4, UR4, 0x1, URZ ;  /* 0x0000000104047890 */ /* 0x000fcc000fffe03f */
[----:B------:R-:W-:Y:S01]  /*c170*/  IMAD.U32 R22, RZ, RZ, UR4 ;  /* 0x00000004ff167e24 */ /* 0x000fe2000f8e00ff */
[----:B------:R-:W-:Y:S01]  /*c180*/  USEL UR4, URZ, 0x1, UP0 ;  /* 0x000000013f047887 */ /* 0x000fe20008000000 */
[----:B-1----:R-:W-:-:S03]  /*c190*/  ISETP.LE.AND P0, PT, R0, UR6, PT ;  /* 0x0000000600007c0c */ /* 0x002fc6000bf03270 */
[----:B------:R-:W-:-:S06]  /*c1a0*/  ULOP3.LUT UR5, UR5, UR4, URZ, 0x3c, !UPT ;  /* 0x0000000405057292 */ /* 0x000fcc000f8e3c3f */
[----:B------:R-:W-:-:S04]  /*c1b0*/  IMAD.U32 R16, RZ, RZ, UR5 ;  /* 0x00000005ff107e24 */ /* 0x000fc8000f8e00ff */
[----:B------:R-:W-:Y:S05]  /*c1c0*/  @!P0 BRA `(.L_x_31) ;  /* 0xffffff4800f88947 */ /* 0x000fea000383ffff */
[----:B------:R-:W-:Y:S05]  /*c1d0*/  EXIT ;  /* 0x000000000000794d */ /* 0x000fea0003800000 */
.L_x_7:
[----:B------:R-:W-:-:S08]  /*c1e0*/  NOP ;  /* 0x0000000000007918 */ /* 0x000fd00000000000 */
[----:B-1----:R-:W1:-:S00]  /*c1f0*/  USETMAXREG.DEALLOC.CTAPOOL 0x18 ;  /* 0x00000018000079c8 */ /* 0x002e4000080e0500 */
[----:B-1----:R-:W-:-:S06]  /*c200*/  LOP3.LUT R0, R0, 0x3, RZ, 0xc0, !PT ;  /* 0x0000000300007812 */ /* 0x002fcc00078ec0ff */
[----:B------:R-:W1:Y:S02]  /*c210*/  SHFL.IDX PT, R0, R0, RZ, 0x1f ;  /* 0x00001fff00007589 */ /* 0x000e6400000e0000 */
[----:B-1----:R-:W-:-:S13]  /*c220*/  ISETP.NE.AND P0, PT, R0, RZ, PT ;  /* 0x000000ff0000720c */ /* 0x002fda0003f05270 */
[----:B------:R-:W-:Y:S05]  /*c230*/  @P0 EXIT ;  /* 0x000000000000094d */ /* 0x000fea0003800000 */
[----:B------:R-:W1:Y:S01]  /*c240*/  S2UR UR4, SR_CTAID.X ;  /* 0x00000000000479c3 */ /* 0x000e620000002500 */
[----:B------:R-:W-:Y:S01]  /*c250*/  MOV R16, RZ ;  /* 0x000000ff00107202 */ /* 0x000fe20000000f00 */
[----:B------:R-:W-:Y:S02]  /*c260*/  IMAD.MOV.U32 R2, RZ, RZ, 0x1 ;  /* 0x00000001ff027424 */ /* 0x000fe400078e00ff */
[----:B------:R-:W-:-:S04]  /*c270*/  IMAD.MOV.U32 R17, RZ, RZ, 0x1 ;  /* 0x00000001ff117424 */ /* 0x000fc800078e00ff */
[----:B------:R-:W1:Y:S02]  /*c280*/  LDC R0, c[0x0][0xda4] ;  /* 0x00036900ff007b82 */ /* 0x000e640000000800 */
[----:B-1----:R-:W-:-:S13]  /*c290*/  ISETP.LE.AND P0, PT, R0, UR4, PT ;  /* 0x0000000400007c0c */ /* 0x002fda000bf03270 */
[----:B------:R-:W-:Y:S05]  /*c2a0*/  @P0 BRA `(.L_x_32) ;  /* 0x0000002c00b40947 */ /* 0x000fea0003800000 */
[----:B------:R-:W-:Y:S01]  /*c2b0*/  MOV R0, UR4 ;  /* 0x0000000400007c02 */ /* 0x000fe20008000f00 */
[----:B------:R-:W-:Y:S01]  /*c2c0*/  IMAD.MOV.U32 R16, RZ, RZ, RZ ;  /* 0x000000ffff107224 */ /* 0x000fe200078e00ff */
[----:B------:R-:W-:Y:S01]  /*c2d0*/  ULDC.64 UR36, c[0x0][0x198] ;  /* 0x0000660000247ab9 */ /* 0x000fe20000000a00 */
[----:B------:R-:W-:Y:S01]  /*c2e0*/  IMAD.MOV.U32 R17, RZ, RZ, 0x1 ;  /* 0x00000001ff117424 */ /* 0x000fe200078e00ff */
[----:B------:R-:W-:Y:S01]  /*c2f0*/  ULDC UR38, c[0x0][0xc] ;  /* 0x0000030000267ab9 */ /* 0x000fe20000000800 */
[----:B------:R1:W-:Y:S04]  /*c300*/  STL [R1+0x10], R0 ;  /* 0x0000100001007387 */ /* 0x0003e80000100800 */
[----:B------:R1:W-:Y:S02]  /*c310*/  STL [R1+0x18], RZ ;  /* 0x000018ff01007387 */ /* 0x0003e40000100800 */
.L_x_76:
[----:B------:R-:W2:Y:S01]  /*c320*/  LDL R4, [R1+0x10] ;  /* 0x0000100001047983 */ /* 0x000ea20000100800 */
[----:B-1----:R-:W1:Y:S01]  /*c330*/  LDC R0, c[0x0][0xda8] ;  /* 0x00036a00ff007b82 */ /* 0x002e620000000800 */
[----:B------:R-:W-:Y:S05]  /*c340*/  YIELD ;  /* 0x0000000000007946 */ /* 0x000fea0003800000 */
[----:B------:R-:W3:Y:S01]  /*c350*/  S2R R5, SR_CgaCtaId ;  /* 0x0000000000057919 */ /* 0x000ee20000008800 */
[----:B------:R-:W-:Y:S02]  /*c360*/  ULDC.64 UR4, c[0x0][0x3f8] ;  /* 0x0000fe0000047ab9 */ /* 0x000fe40000000a00 */
[----:B------:R-:W-:-:S03]  /*c370*/  UISETP.NE.U32.AND UP0, UPT, UR4, URZ, UPT ;  /* 0x0000003f0400728c */ /* 0x000fc6000bf05070 */
[----:B------:R-:W-:Y:S01]  /*c380*/  ULDC UR4, c[0x0][0x404] ;  /* 0x0001010000047ab9 */ /* 0x000fe20000000800 */
[----:B------:R-:W-:-:S04]  /*c390*/  UISETP.NE.AND.EX UP0, UPT, UR5, URZ, UPT, UP0 ;  /* 0x0000003f0500728c */ /* 0x000fc8000bf05300 */
[----:B------:R-:W-:Y:S01]  /*c3a0*/  USEL UR4, UR4, 0x1, UP0 ;  /* 0x0000000104047887 */ /* 0x000fe20008000000 */
[----:B-1----:R-:W-:Y:S02]  /*c3b0*/  ISETP.NE.AND P0, PT, R0, 0x1, PT ;  /* 0x000000010000780c */ /* 0x002fe40003f05270 */
[----:B------:R-:W1:Y:S11]  /*c3c0*/  LDC R0, c[0x0][0xdb4] ;  /* 0x00036d00ff007b82 */ /* 0x000e760000000800 */
[----:B------:R-:W2:Y:S08]  /*c3d0*/  @P0 LDC R2, c[0x0][0xdac] ;  /* 0x00036b00ff020b82 */ /* 0x000eb00000000800 */
[----:B------:R-:W4:Y:S01]  /*c3e0*/  @P0 LDC R3, c[0x0][0xdb0] ;  /* 0x00036c00ff030b82 */ /* 0x000f220000000800 */
[----:B-1----:R-:W-:Y:S01]  /*c3f0*/  ISETP.NE.AND P1, PT, R0, 0x1, PT ;  /* 0x000000010000780c */ /* 0x002fe20003f25270 */
[----:B--2---:R-:W-:Y:S01]  /*c400*/  @P0 IMAD.HI.U32 R2, R4, R2, RZ ;  /* 0x0000000204020227 */ /* 0x004fe200078e00ff */
[----:B------:R-:W-:-:S05]  /*c410*/  MOV R6, R4 ;  /* 0x0000000400067202 */ /* 0x000fca0000000f00 */
[----:B------:R-:W1:Y:S01]  /*c420*/  LDC R4, c[0x0][0x2e0] ;  /* 0x0000b800ff047b82 */ /* 0x000e620000000800 */
[----:B----4-:R-:W-:-:S05]  /*c430*/  @P0 SHF.R.U32.HI R6, RZ, R3, R2 ;  /* 0x00000003ff060219 */ /* 0x010fca0000011602 */
[----:B------:R-:W-:Y:S02]  /*c440*/  IMAD.MOV.U32 R19, RZ, RZ, R6 ;  /* 0x000000ffff137224 */ /* 0x000fe400078e0006 */
[----:B------:R-:W2:Y:S01]  /*c450*/  @P1 LDC.64 R2, c[0x0][0xdb8] ;  /* 0x00036e00ff021b82 */ /* 0x000ea20000000a00 */
[----:B------:R4:W-:Y:S01]  /*c460*/  STL [R1+0x8], R6 ;  /* 0x0000080601007387 */ /* 0x0009e20000100800 */
[----:B-1----:R-:W-:-:S05]  /*c470*/  IMAD R8, R4, UR4, RZ ;  /* 0x0000000404087c24 */ /* 0x002fca000f8e02ff */
[----:B------:R4:W-:Y:S01]  /*c480*/  STL [R1+0x14], R8 ;  /* 0x0000140801007387 */ /* 0x0009e20000100800 */
[----:B--2---:R-:W-:-:S05]  /*c490*/  @P1 IMAD.HI.U32 R2, R6, R2, RZ ;  /* 0x0000000206021227 */ /* 0x004fca00078e00ff */
[----:B------:R-:W-:Y:S01]  /*c4a0*/  @P1 SHF.R.U32.HI R19, RZ, R3, R2 ;  /* 0x00000003ff131219 */ /* 0x000fe20000011602 */
[----:B------:R-:W-:Y:S01]  /*c4b0*/  VIADD R3, R8, 0x6f ;  /* 0x0000006f08037836 */ /* 0x000fe20000000000 */
[----:B------:R-:W-:-:S04]  /*c4c0*/  MOV R2, 0x400 ;  /* 0x0000040000027802 */ /* 0x000fc80000000f00 */
[----:B---3--:R-:W-:Y:S02]  /*c4d0*/  LEA R7, R5, R2, 0x18 ;  /* 0x0000000205077211 */ /* 0x008fe400078ec0ff */
[----:B------:R-:W-:-:S03]  /*c4e0*/  MOV R2, RZ ;  /* 0x000000ff00027202 */ /* 0x000fc60000000f00 */
[----:B------:R-:W-:Y:S01]  /*c4f0*/  VIADD R4, R7, 0x21400 ;  /* 0x0002140007047836 */ /* 0x000fe20000000000 */
[----:B------:R4:W-:Y:S01]  /*c500*/  STL [R1+0x4], R7 ;  /* 0x0000040701007387 */ /* 0x0009e20000100800 */
[----:B------:R-:W-:-:S03]  /*c510*/  IMAD.HI R2, R3, -0x6db6db6d, R2 ;  /* 0x9249249303027827 */ /* 0x000fc600078e0202 */
[----:B------:R-:W-:Y:S01]  /*c520*/  LOP3.LUT P0, RZ, R4, 0x3ff, RZ, 0xc0, !PT ;  /* 0x000003ff04ff7812 */ /* 0x000fe2000780c0ff */
[----:B------:R-:W-:-:S04]  /*c530*/  IMAD.MOV R3, RZ, RZ, -R19 ;  /* 0x000000ffff037224 */ /* 0x000fc800078e0a13 */
[----:B------:R-:W-:Y:S01]  /*c540*/  IMAD R4, R0, R3, R6 ;  /* 0x0000000300047224 */ /* 0x000fe200078e0206 */
[----:B------:R-:W-:-:S04]  /*c550*/  SHF.R.U32.HI R3, RZ, 0x1f, R2 ;  /* 0x0000001fff037819 */ /* 0x000fc80000011602 */
[----:B------:R-:W-:Y:S01]  /*c560*/  LEA.HI.SX32 R0, R2, R3, 0x1a ;  /* 0x0000000302007211 */ /* 0x000fe200078fd2ff */
[----:B------:R4:W-:Y:S04]  /*c570*/  STL [R1], R4 ;  /* 0x0000000401007387 */ /* 0x0009e80000100800 */
[----:B------:R4:W-:Y:S01]  /*c580*/  STL [R1+0xc], R0 ;  /* 0x00000c0001007387 */ /* 0x0009e20000100800 */
[----:B------:R-:W-:Y:S05]  /*c590*/  @!P0 BRA `(.L_x_33) ;  /* 0x0000000000408947 */ /* 0x000fea0003800000 */
[----:B------:R-:W-:Y:S01]  /*c5a0*/  MOV R2, 0x0 ;  /* 0x0000000000027802 */ /* 0x000fe20000000f00 */
[----:B------:R-:W-:Y:S01]  /*c5b0*/  ULDC.64 UR6, c[0x4][0xa8] ;  /* 0x01002a0000067ab9 */ /* 0x000fe20000000a00 */
[----:B------:R-:W-:Y:S01]  /*c5c0*/  ULDC.64 UR8, c[0x4][0xb0] ;  /* 0x01002c0000087ab9 */ /* 0x000fe20000000a00 */
[----:B------:R-:W-:Y:S01]  /*c5d0*/  ULDC.64 UR4, c[0x4][0x8] ;  /* 0x0100020000047ab9 */ /* 0x000fe20000000a00 */
[----:B----4-:R-:W-:Y:S01]  /*c5e0*/  MOV R4, UR6 ;  /* 0x0000000600047c02 */ /* 0x010fe20008000f00 */
[----:B------:R-:W-:Y:S01]  /*c5f0*/  IMAD.U32 R5, RZ, RZ, UR7 ;  /* 0x00000007ff057e24 */ /* 0x000fe2000f8e00ff */
[----:B------:R-:W1:Y:S01]  /*c600*/  LDC.64 R2, c[0x4][R2] ;  /* 0x0100000002027b82 */ /* 0x000e620000000a00 */
[----:B------:R-:W-:Y:S01]  /*c610*/  IMAD.U32 R6, RZ, RZ, UR8 ;  /* 0x00000008ff067e24 */ /* 0x000fe2000f8e00ff */
[----:B------:R-:W-:Y:S01]  /*c620*/  MOV R7, UR9 ;  /* 0x0000000900077c02 */ /* 0x000fe20008000f00 */
[----:B------:R-:W-:Y:S01]  /*c630*/  IMAD.U32 R10, RZ, RZ, UR4 ;  /* 0x00000004ff0a7e24 */ /* 0x000fe2000f8e00ff */
[----:B------:R-:W-:Y:S01]  /*c640*/  MOV R8, 0x70 ;  /* 0x0000007000087802 */ /* 0x000fe20000000f00 */
[----:B------:R-:W-:-:S02]  /*c650*/  IMAD.U32 R11, RZ, RZ, UR5 ;  /* 0x00000005ff0b7e24 */ /* 0x000fc4000f8e00ff */
[----:B------:R-:W-:Y:S02]  /*c660*/  IMAD.MOV.U32 R12, RZ, RZ, 0x1 ;  /* 0x00000001ff0c7424 */ /* 0x000fe400078e00ff */
[----:B------:R-:W-:-:S07]  /*c670*/  IMAD.MOV.U32 R13, RZ, RZ, RZ ;  /* 0x000000ffff0d7224 */ /* 0x000fce00078e00ff */
[----:B------:R-:W-:-:S07]  /*c680*/  LEPC R20, `(.L_x_33) ;  /* 0x000000001014794e */ /* 0x000fce0000000000 */
[----:B-1----:R-:W-:Y:S05]  /*c690*/  CALL.ABS.NOINC R2 ;  /* 0x0000000002007343 */ /* 0x002fea0003c00000 */
.L_x_33:
[----:B------:R-:W4:Y:S02]  /*c6a0*/  LDL R2, [R1+0x4] ;  /* 0x0000040001027983 */ /* 0x000f240000100800 */
[----:B----4-:R-:W-:-:S04]  /*c6b0*/  IADD3 R0, R2, 0x400, RZ ;  /* 0x0000040002007810 */ /* 0x010fc80007ffe0ff */
[----:B------:R-:W-:-:S13]  /*c6c0*/  LOP3.LUT P0, RZ, R0, 0x3ff, RZ, 0xc0, !PT ;  /* 0x000003ff00ff7812 */ /* 0x000fda000780c0ff */
[----:B------:R-:W-:Y:S05]  /*c6d0*/  @!P0 BRA `(.L_x_34) ;  /* 0x0000000000808947 */ /* 0x000fea0003800000 */
[----:B------:R-:W-:Y:S01]  /*c6e0*/  MOV R0, 0x0 ;  /* 0x0000000000007802 */ /* 0x000fe20000000f00 */
[----:B------:R-:W-:Y:S01]  /*c6f0*/  ULDC.64 UR6, c[0x4][0xa8] ;  /* 0x01002a0000067ab9 */ /* 0x000fe20000000a00 */
[----:B------:R-:W-:Y:S01]  /*c700*/  ULDC.64 UR8, c[0x4][0xb0] ;  /* 0x01002c0000087ab9 */ /* 0x000fe20000000a00 */
[----:B------:R-:W-:Y:S01]  /*c710*/  ULDC.64 UR4, c[0x4][0x10] ;  /* 0x0100040000047ab9 */ /* 0x000fe20000000a00 */
[----:B------:R1:W2:Y:S01]  /*c720*/  LDC.64 R2, c[0x4][R0] ;  /* 0x0100000000027b82 */ /* 0x0002a20000000a00 */
[----:B------:R-:W-:Y:S01]  /*c730*/  IMAD.U32 R4, RZ, RZ, UR6 ;  /* 0x00000006ff047e24 */ /* 0x000fe2000f8e00ff */
[----:B------:R-:W-:Y:S01]  /*c740*/  MOV R6, UR8 ;  /* 0x0000000800067c02 */ /* 0x000fe20008000f00 */
[----:B------:R-:W-:Y:S01]  /*c750*/  IMAD.U32 R5, RZ, RZ, UR7 ;  /* 0x00000007ff057e24 */ /* 0x000fe2000f8e00ff */
[----:B------:R-:W-:Y:S01]  /*c760*/  MOV R11, UR5 ;  /* 0x00000005000b7c02 */ /* 0x000fe20008000f00 */
[----:B------:R-:W-:Y:S01]  /*c770*/  IMAD.U32 R7, RZ, RZ, UR9 ;  /* 0x00000009ff077e24 */ /* 0x000fe2000f8e00ff */
[----:B------:R-:W-:Y:S01]  /*c780*/  MOV R13, RZ ;  /* 0x000000ff000d7202 */ /* 0x000fe20000000f00 */
[----:B------:R-:W-:-:S02]  /*c790*/  IMAD.U32 R10, RZ, RZ, UR4 ;  /* 0x00000004ff0a7e24 */ /* 0x000fc4000f8e00ff */
[----:B------:R-:W-:Y:S02]  /*c7a0*/  IMAD.MOV.U32 R8, RZ, RZ, 0x70 ;  /* 0x00000070ff087424 */ /* 0x000fe400078e00ff */
[----:B-1----:R-:W-:-:S07]  /*c7b0*/  IMAD.MOV.U32 R12, RZ, RZ, 0x1 ;  /* 0x00000001ff0c7424 */ /* 0x002fce00078e00ff */
[----:B------:R-:W-:-:S07]  /*c7c0*/  LEPC R20, `(.L_x_35) ;  /* 0x000000001014794e */ /* 0x000fce0000000000 */
[----:B--2---:R-:W-:Y:S05]  /*c7d0*/  CALL.ABS.NOINC R2 ;  /* 0x0000000002007343 */ /* 0x004fea0003c00000 */
.L_x_35:
[----:B------:R-:W-:Y:S01]  /*c7e0*/  MOV R2, 0x0 ;  /* 0x0000000000027802 */ /* 0x000fe20000000f00 */
[----:B------:R-:W-:Y:S01]  /*c7f0*/  ULDC.64 UR6, c[0x4][0xa8] ;  /* 0x01002a0000067ab9 */ /* 0x000fe20000000a00 */
[----:B------:R-:W-:Y:S01]  /*c800*/  ULDC.64 UR8, c[0x4][0xb0] ;  /* 0x01002c0000087ab9 */ /* 0x000fe20000000a00 */
[----:B------:R-:W-:Y:S01]  /*c810*/  ULDC.64 UR4, c[0x4][0x18] ;  /* 0x0100060000047ab9 */ /* 0x000fe20000000a00 */
[----:B------:R-:W-:Y:S01]  /*c820*/  IMAD.U32 R4, RZ, RZ, UR6 ;  /* 0x00000006ff047e24 */ /* 0x000fe2000f8e00ff */
[----:B------:R-:W-:Y:S01]  /*c830*/  MOV R6, UR8 ;  /* 0x0000000800067c02 */ /* 0x000fe20008000f00 */
[----:B------:R-:W1:Y:S01]  /*c840*/  LDC.64 R2, c[0x4][R2] ;  /* 0x0100000002027b82 */ /* 0x000e620000000a00 */
[----:B------:R-:W-:Y:S01]  /*c850*/  IMAD.U32 R5, RZ, RZ, UR7 ;  /* 0x00000007ff057e24 */ /* 0x000fe2000f8e00ff */
[----:B------:R-:W-:Y:S01]  /*c860*/  MOV R11, UR5 ;  /* 0x00000005000b7c02 */ /* 0x000fe20008000f00 */
[----:B------:R-:W-:Y:S01]  /*c870*/  IMAD.U32 R7, RZ, RZ, UR9 ;  /* 0x00000009ff077e24 */ /* 0x000fe2000f8e00ff */
[----:B------:R-:W-:Y:S01]  /*c880*/  MOV R13, RZ ;  /* 0x000000ff000d7202 */ /* 0x000fe20000000f00 */
[----:B------:R-:W-:-:S02]  /*c890*/  IMAD.U32 R10, RZ, RZ, UR4 ;  /* 0x00000004ff0a7e24 */ /* 0x000fc4000f8e00ff */
[----:B------:R-:W-:Y:S02]  /*c8a0*/  IMAD.MOV.U32 R8, RZ, RZ, 0x70 ;  /* 0x00000070ff087424 */ /* 0x000fe400078e00ff */
[----:B------:R-:W-:-:S07]  /*c8b0*/  IMAD.MOV.U32 R12, RZ, RZ, 0x1 ;  /* 0x00000001ff0c7424 */ /* 0x000fce00078e00ff */
[----:B------:R-:W-:-:S07]  /*c8c0*/  LEPC R20, `(.L_x_34) ;  /* 0x000000001014794e */ /* 0x000fce0000000000 */
[----:B-1----:R-:W-:Y:S05]  /*c8d0*/  CALL.ABS.NOINC R2 ;  /* 0x0000000002007343 */ /* 0x002fea0003c00000 */
.L_x_34:
[----:B------:R-:W2:Y:S01]  /*c8e0*/  LDL R2, [R1] ;  /* 0x0000000001027983 */ /* 0x000ea20000100800 */
[----:B------:R-:W1:Y:S01]  /*c8f0*/  LDC R0, c[0x0][0x428] ;  /* 0x00010a00ff007b82 */ /* 0x000e620000000800 */
[----:B------:R-:W-:Y:S02]  /*c900*/  ULDC.64 UR4, c[0x0][0x9f8] ;  /* 0x00027e0000047ab9 */ /* 0x000fe40000000a00 */
[----:B------:R-:W3:Y:S01]  /*c910*/  LDL.LU R6, [R1+0x8] ;  /* 0x0000080001067983 */ /* 0x000ee20000300800 */
[----:B-1----:R-:W-:-:S03]  /*c920*/  ISETP.NE.AND P1, PT, R0, 0x1, PT ;  /* 0x000000010000780c */ /* 0x002fc60003f25270 */
[----:B------:R-:W4:Y:S01]  /*c930*/  LDL R5, [R1+0x10] ;  /* 0x0000100001057983 */ /* 0x000f220000100800 */
[----:B------:R-:W-:Y:S01]  /*c940*/  ISETP.NE.U32.AND P0, PT, RZ, UR4, PT ;  /* 0x00000004ff007c0c */ /* 0x000fe2000bf05070 */
[----:B------:R-:W-:Y:S01]  /*c950*/  ULDC.64 UR6, c[0x0][0x208] ;  /* 0x0000820000067ab9 */ /* 0x000fe20000000a00 */
[----:B------:R-:W-:Y:S01]  /*c960*/  ULDC UR4, c[0x0][0xda8] ;  /* 0x00036a0000047ab9 */ /* 0x000fe20000000800 */
[----:B------:R-:W1:Y:S01]  /*c970*/  S2R R7, SR_TID.X ;  /* 0x0000000000077919 */ /* 0x000e620000002100 */
[----:B------:R-:W-:-:S05]  /*c980*/  ISETP.NE.AND.EX P0, PT, RZ, UR5, PT, P0 ;  /* 0x00000005ff007c0c */ /* 0x000fca000bf05300 */
[----:B------:R-:W2:Y:S08]  /*c990*/  @P1 LDC R0, c[0x0][0x42c] ;  /* 0x00010b00ff001b82 */ /* 0x000eb00000000800 */
[----:B------:R-:W2:Y:S01]  /*c9a0*/  @P1 LDC R3, c[0x0][0x430] ;  /* 0x00010c00ff031b82 */ /* 0x000ea20000000800 */
[----:B-1----:R-:W-:Y:S01]  /*c9b0*/  LOP3.LUT R7, R7, 0x1f, RZ, 0xc0, !PT ;  /* 0x0000001f07077812 */ /* 0x002fe200078ec0ff */
[----:B--2---:R-:W-:-:S04]  /*c9c0*/  @P1 IMAD.HI.U32 R0, R2, R0, RZ ;  /* 0x0000000002001227 */ /* 0x004fc800078e00ff */
[----:B------:R-:W-:Y:S01]  /*c9d0*/  IMAD.MOV.U32 R4, RZ, RZ, R2 ;  /* 0x000000ffff047224 */ /* 0x000fe200078e0002 */
[----:B------:R-:W-:Y:S02]  /*c9e0*/  @P1 SHF.R.U32.HI R4, RZ, R3, R0 ;  /* 0x00000003ff041219 */ /* 0x000fe40000011600 */
[----:B------:R-:W1:Y:S01]  /*c9f0*/  @P0 LDC.64 R2, c[0x0][0x9f8] ;  /* 0x00027e00ff020b82 */ /* 0x000e620000000a00 */
[----:B------:R-:W-:Y:S01]  /*ca00*/  MOV R0, R19 ;  /* 0x0000001300007202 */ /* 0x000fe20000000f00 */
[----:B-1----:R-:W-:-:S05]  /*ca10*/  @P0 IMAD.WIDE R2, R19, 0x4, R2 ;  /* 0x0000000413020825 */ /* 0x002fca00078e0202 */
[----:B------:R1:W5:Y:S01]  /*ca20*/  @P0 LDG.E R0, desc[UR6][R2.64] ;  /* 0x0000000602000981 */ /* 0x000362000c1e1900 */
[----:B------:R-:W-:Y:S01]  /*ca30*/  ISETP.NE.AND P1, PT, R7, RZ, PT ;  /* 0x000000ff0700720c */ /* 0x000fe20003f25270 */
[----:B---3--:R-:W-:-:S03]  /*ca40*/  IMAD.MOV R8, RZ, RZ, -R6 ;  /* 0x000000ffff087224 */ /* 0x008fc600078e0a06 */
[----:B------:R-:W-:Y:S01]  /*ca50*/  PLOP3.LUT P2, PT, P1, PT, PT, 0x8, 0x0 ;  /* 0x000000000000781c */ /* 0x000fe20000f4e170 */
[----:B----4-:R-:W-:-:S05]  /*ca60*/  IMAD R8, R8, UR4, R5 ;  /* 0x0000000408087c24 */ /* 0x010fca000f8e0205 */
[----:B------:R-:W-:-:S03]  /*ca70*/  SHF.L.U32 R8, R8, 0x7, RZ ;  /* 0x0000000708087819 */ /* 0x000fc600000006ff */
[----:B------:R-:W-:-:S05]  /*ca80*/  VOTEU.ALL UP1, P1 ;  /* 0x00000000003f7886 */ /* 0x000fca0000820000 */
[----:B------:R-:W-:-:S04]  /*ca90*/  @!UP1 UIADD3 UR8, UP0, UR36, 0x270, URZ ;  /* 0x0000027024089890 */ /* 0x000fc8000ff1e03f */
[----:B------:R-:W-:-:S03]  /*caa0*/  @!UP1 UIADD3.X UR9, URZ, UR37, URZ, UP0, !UPT ;  /* 0x000000253f099290 */ /* 0x000fc600087fe43f */
[----:B-1----:R-:W-:-:S09]  /*cab0*/  VOTEU.ALL UP0, P1 ;  /* 0x00000000003f7886 */ /* 0x002fd20000800000 */
.L_x_36:
[----:B------:R-:W2:Y:S01]  /*cac0*/  LDL R2, [R1] ;  /* 0x0000000001027983 */ /* 0x000ea20000100800 */
[----:B------:R-:W-:Y:S02]  /*cad0*/  PLOP3.LUT P0, PT, P0, P2, PT, 0xa2, 0x0 ;  /* 0x000000000000781c */ /* 0x000fe40000705472 */
[----:B------:R-:W-:Y:S01]  /*cae0*/  @P2 R2UR P0, UR7, R19 ;  /* 0x00000000130722ca */ /* 0x000fe20000000000 */
[----:B------:R-:W-:-:S07]  /*caf0*/  UMOV UR4, URZ ;  /* 0x0000003f00047c82 */ /* 0x000fce0008000000 */
[----:B------:R-:W-:Y:S02]  /*cb00*/  PLOP3.LUT P0, PT, P0, P2, PT, 0xa2, 0x0 ;  /* 0x000000000000781c */ /* 0x000fe40000705472 */
[----:B--2---:R-:W-:-:S08]  /*cb10*/  @P2 R2UR.OR P0, UR6, R2 ;  /* 0x00000000020622ca */ /* 0x004fd00000100000 */
[----:B------:R-:W-:Y:S02]  /*cb20*/  PLOP3.LUT P0, PT, P0, P2, PT, 0xa2, 0x0 ;  /* 0x000000000000781c */ /* 0x000fe40000705472 */
[----:B------:R-:W-:-:S08]  /*cb30*/  @P2 R2UR.OR P0, UR5, R8 ;  /* 0x00000000080522ca */ /* 0x000fd00000100000 */
[----:B------:R-:W-:-:S05]  /*cb40*/  @P2 PLOP3.LUT P2, PT, P0, PT, PT, 0x80, 0x0 ;  /* 0x000000000000281c */ /* 0x000fca000074f070 */
[----:B------:R1:W-:Y:S08]  /*cb50*/  @!UP0 UTMAPF.L2.4D [UR4], [UR8] ;  /* 0x00000004080085b8 */ /* 0x0003f00008018000 */
[----:B-1----:R-:W-:Y:S05]  /*cb60*/  @P2 BRA.U.ANY `(.L_x_36) ;  /* 0xfffffffd00d42947 */ /* 0x002fea000393ffff */
[----:B------:R-:W-:Y:S01]  /*cb70*/  PLOP3.LUT P2, PT, P1, PT, PT, 0x8, 0x0 ;  /* 0x000000000000781c */ /* 0x000fe20000f4e170 */
[----:B------:R-:W-:Y:S01]  /*cb80*/  VOTEU.ALL UP0, P1 ;  /* 0x00000000003f7886 */ /* 0x000fe20000800000 */
[----:B------:R-:W-:-:S11]  /*cb90*/  UMOV UR4, 0x40 ;  /* 0x0000004000047882 */ /* 0x000fd60000000000 */
.L_x_37:
[----:B------:R-:W2:Y:S01]  /*cba0*/  LDL R2, [R1] ;  /* 0x0000000001027983 */ /* 0x000ea20000100800 */
[----:B------:R-:W-:Y:S02]  /*cbb0*/  PLOP3.LUT P0, PT, P0, P2, PT, 0xa2, 0x0 ;  /* 0x000000000000781c */ /* 0x000fe40000705472 */
[----:B------:R-:W-:-:S08]  /*cbc0*/  @P2 R2UR P0, UR7, R19 ;  /* 0x00000000130722ca */ /* 0x000fd00000000000 */
        /* <DEDUP_REMOVED lines=10> */
.L_x_38:
        /* <DEDUP_REMOVED lines=10> */
[----:B------:R-:W1:Y:S01]  /*cd10*/  LDC.64 R2, c[0x0][0x3f8] ;  /* 0x0000fe00ff027b82 */ /* 0x000e620000000a00 */
[----:B------:R-:W-:Y:S01]  /*cd20*/  UMOV UR4, 0xffffffff ;  /* 0xffffffff00047882 */ /* 0x000fe20000000000 */
[----:B-1----:R-:W-:-:S04]  /*cd30*/  ISETP.NE.U32.AND P0, PT, R2, RZ, PT ;  /* 0x000000ff0200720c */ /* 0x002fc80003f05070 */
[----:B------:R-:W-:-:S04]  /*cd40*/  ISETP.NE.AND.EX P0, PT, R3, RZ, PT, P0 ;  /* 0x000000ff0300720c */ /* 0x000fc80003f05300 */
[----:B-----5:R-:W-:Y:S01]  /*cd50*/  SEL R5, R0, RZ, !P0 ;  /* 0x000000ff00057207 */ /* 0x020fe20004000000 */
[----:B------:R-:W-:Y:S08]  /*cd60*/  BRA.DIV UR4, `(.L_x_39) ;  /* 0x0000002a04587947 */ /* 0x000ff0000b800000 */
.L_x_92:
[----:B------:R-:W2:Y:S01]  /*cd70*/  LDL R6, [R1+0xc] ;  /* 0x00000c0001067983 */ /* 0x000ea20000100800 */
[----:B------:R-:W-:Y:S01]  /*cd80*/  UMOV UR4, 0xffffffff ;  /* 0xffffffff00047882 */ /* 0x000fe20000000000 */
[----:B------:R-:W-:Y:S01]  /*cd90*/  SHF.R.S32.HI R11, RZ, 0x1f, R0 ;  /* 0x0000001fff0b7819 */ /* 0x000fe20000011400 */
[----:B--2---:R-:W-:Y:S01]  /*cda0*/  VIADD R10, R6, 0xffffffff ;  /* 0xffffffff060a7836 */ /* 0x004fe20000000000 */
[----:B------:R-:W-:Y:S06]  /*cdb0*/  BRA.DIV UR4, `(.L_x_40) ;  /* 0x0000002a04787947 */ /* 0x000fec000b800000 */
[----:B------:R-:W-:-:S13]  /*cdc0*/  ELECT P6, URZ, PT ;  /* 0x00000000003f782f */ /* 0x000fda00038c0000 */
.L_x_95:
[----:B------:R-:W-:Y:S05]  /*cdd0*/  @!P6 BRA `(.L_x_41) ;  /* 0x000000040018e947 */ /* 0x000fea0003800000 */
[----:B------:R-:W-:Y:S01]  /*cde0*/  MOV R18, R10 ;  /* 0x0000000a00127202 */ /* 0x000fe20000000f00 */
[----:B------:R-:W-:Y:S01]  /*cdf0*/  IMAD.MOV.U32 R5, RZ, RZ, R0 ;  /* 0x000000ffff057224 */ /* 0x000fe200078e0000 */
[----:B------:R-:W-:Y:S06]  /*ce00*/  @!P0 BRA `(.L_x_42) ;  /* 0x00000000004c8947 */ /* 0x000fec0003800000 */
[----:B------:R-:W1:Y:S01]  /*ce10*/  LDC R9, c[0x0][0x41c] ;  /* 0x00010700ff097b82 */ /* 0x000e620000000800 */
[----:B------:R-:W-:Y:S01]  /*ce20*/  MOV R5, R10 ;  /* 0x0000000a00057202 */ /* 0x000fe20000000f00 */
[----:B------:R-:W-:Y:S01]  /*ce30*/  ULDC.64 UR4, c[0x0][0x408] ;  /* 0x0001020000047ab9 */ /* 0x000fe20000000a00 */
[----:B------:R-:W-:Y:S01]  /*ce40*/  ULDC.64 UR6, c[0x0][0x208] ;  /* 0x0000820000067ab9 */ /* 0x000fe20000000a00 */
[----:B-1----:R-:W-:-:S13]  /*ce50*/  ISETP.NE.AND P1, PT, R9, 0x1, PT ;  /* 0x000000010900780c */ /* 0x002fda0003f25270 */
[----:B------:R-:W1:Y:S02]  /*ce60*/  @P1 LDC.64 R6, c[0x0][0x420] ;  /* 0x00010800ff061b82 */ /* 0x000e640000000a00 */
[----:B-1----:R-:W-:-:S05]  /*ce70*/  @P1 IMAD.HI.U32 R6, R10, R6, RZ ;  /* 0x000000060a061227 */ /* 0x002fca00078e00ff */
[----:B------:R-:W-:Y:S01]  /*ce80*/  @P1 SHF.R.U32.HI R5, RZ, R7, R6 ;  /* 0x00000007ff051219 */ /* 0x000fe20000011606 */
[----:B------:R-:W-:-:S03]  /*ce90*/  IMAD R6, R11, UR4, RZ ;  /* 0x000000040b067c24 */ /* 0x000fc6000f8e02ff */
[--C-:B------:R-:W-:Y:S01]  /*cea0*/  SHF.R.S32.HI R7, RZ, 0x1f, R5.reuse ;  /* 0x0000001fff077819 */ /* 0x100fe20000011405 */
[----:B------:R-:W-:-:S04]  /*ceb0*/  IMAD.MOV R18, RZ, RZ, -R5 ;  /* 0x000000ffff127224 */ /* 0x000fc800078e0a05 */
[----:B------:R-:W-:Y:S02]  /*cec0*/  IMAD R18, R9, R18, R10 ;  /* 0x0000001209127224 */ /* 0x000fe400078e020a */
[----:B------:R-:W-:Y:S01]  /*ced0*/  IMAD R9, R0, UR5, R6 ;  /* 0x0000000500097c24 */ /* 0x000fe2000f8e0206 */
[----:B------:R-:W-:-:S05]  /*cee0*/  MOV R6, R5 ;  /* 0x0000000500067202 */ /* 0x000fca0000000f00 */
[----:B------:R-:W-:-:S04]  /*cef0*/  IMAD.WIDE.U32 R6, R0, UR4, R6 ;  /* 0x0000000400067c25 */ /* 0x000fc8000f8e0006 */
[----:B------:R-:W-:Y:S01]  /*cf00*/  IMAD.IADD R5, R7, 0x1, R9 ;  /* 0x0000000107057824 */ /* 0x000fe200078e0209 */
[----:B------:R-:W-:-:S04]  /*cf10*/  LEA R12, P1, R6, R2, 0x2 ;  /* 0x00000002060c7211 */ /* 0x000fc800078210ff */
[----:B------:R-:W-:-:S05]  /*cf20*/  LEA.HI.X R13, R6, R3, R5, 0x2, P1 ;  /* 0x00000003060d7211 */ /* 0x000fca00008f1405 */
[----:B------:R1:W5:Y:S04]  /*cf30*/  LDG.E R5, desc[UR6][R12.64] ;  /* 0x000000060c057981 */ /* 0x000368000c1e1900 */
.L_x_42:
[----:B------:R-:W2:Y:S01]  /*cf40*/  S2R R7, SR_CgaCtaId ;  /* 0x0000000000077919 */ /* 0x000ea20000008800 */
[----:B------:R-:W-:-:S04]  /*cf50*/  MOV R6, 0x400 ;  /* 0x0000040000067802 */ /* 0x000fc80000000f00 */
[----:B--2---:R-:W-:Y:S02]  /*cf60*/  LEA R6, R7, R6, 0x18 ;  /* 0x0000000607067211 */ /* 0x004fe400078ec0ff */
[----:B------:R-:W-:Y:S02]  /*cf70*/  SHF.L.U32 R7, R17, 0x1f, RZ ;  /* 0x0000001f11077819 */ /* 0x000fe400000006ff */
[----:B------:R-:W-:-:S04]  /*cf80*/  LEA R6, R16, R6, 0x3 ;  /* 0x0000000610067211 */ /* 0x000fc800078e18ff */
[----:B------:R-:W2:Y:S02]  /*cf90*/  SYNCS.PHASECHK.TRANS64.TRYWAIT P1, [R6+URZ+0x36840], R7 ;  /* 0x03684007060075a7 */ /* 0x000ea4000802017f */
[----:B--2---:R-:W-:Y:S05]  /*cfa0*/  @!P1 BRA `(.L_x_43) ;  /* 0x00000028001c9947 */ /* 0x004fea0003800000 */
.L_x_96:
[----:B------:R-:W3:Y:S02]  /*cfb0*/  S2R R9, SR_TID.X ;  /* 0x0000000000097919 */ /* 0x000ee40000002100 */
[----:B---3--:R-:W-:-:S04]  /*cfc0*/  LOP3.LUT R9, R9, 0x7f, RZ, 0xc0, !PT ;  /* 0x0000007f09097812 */ /* 0x008fc800078ec0ff */
[----:B------:R-:W-:-:S13]  /*cfd0*/  ISETP.NE.AND P1, PT, R9, RZ, PT ;  /* 0x000000ff0900720c */ /* 0x000fda0003f25270 */
[----:B------:R-:W-:Y:S05]  /*cfe0*/  @P1 BRA `(.L_x_44) ;  /* 0x00000000001c1947 */ /* 0x000fea0003800000 */
[----:B------:R-:W3:Y:S01]  /*cff0*/  S2R R9, SR_TID.X ;  /* 0x0000000000097919 */ /* 0x000ee20000002100 */
[----:B--2---:R-:W-:-:S04]  /*d000*/  IMAD.MOV.U32 R7, RZ, RZ, 0xa800 ;  /* 0x0000a800ff077424 */ /* 0x004fc800078e00ff */
[----:B------:R4:W-:Y:S01]  /*d010*/  SYNCS.ARRIVE.TRANS64 RZ, [R6+URZ+0x36830], R7 ;  /* 0x0368300706ff79a7 */ /* 0x0009e2000800003f */
[----:B---3--:R-:W-:-:S04]  /*d020*/  LOP3.LUT R9, R9, 0x1f, RZ, 0xc0, !PT ;  /* 0x0000001f09097812 */ /* 0x008fc800078ec0ff */
[----:B------:R-:W-:-:S13]  /*d030*/  ISETP.NE.AND P1, PT, R9, RZ, PT ;  /* 0x000000ff0900720c */ /* 0x000fda0003f25270 */
[----:B----4-:R-:W-:Y:S05]  /*d040*/  @!P1 BRA `(.L_x_44) ;  /* 0x0000000000049947 */ /* 0x010fea0003800000 */
[----:B------:R-:W-:Y:S01]  /*d050*/  BPT.TRAP 0x1 ;  /* 0x000000040000795c */ /* 0x000fe20000300000 */
.L_x_44:
[----:B------:R-:W3:Y:S01]  /*d060*/  S2R R9, SR_CgaCtaId ;  /* 0x0000000000097919 */ /* 0x000ee20000008800 */
[----:B--2---:R-:W-:Y:S01]  /*d070*/  MOV R7, 0x400 ;  /* 0x0000040000077802 */ /* 0x004fe20000000f00 */
[----:B------:R-:W-:Y:S01]  /*d080*/  UIADD3 UR4, UP0, UR36, 0x370, URZ ;  /* 0x0000037024047890 */ /* 0x000fe2000ff1e03f */
[----:B------:R-:W-:Y:S01]  /*d090*/  R2UR UR9, R6 ;  /* 0x00000000060972ca */ /* 0x000fe200000e0000 */
[----:B------:R-:W-:Y:S01]  /*d0a0*/  UMOV UR10, URZ ;  /* 0x0000003f000a7c82 */ /* 0x000fe20008000000 */
[----:B------:R-:W-:Y:S01]  /*d0b0*/  R2UR UR11, R18 ;  /* 0x00000000120b72ca */ /* 0x000fe200000e0000 */
[----:B------:R-:W-:Y:S01]  /*d0c0*/  UIADD3.X UR5, URZ, UR37, URZ, UP0, !UPT ;  /* 0x000000253f057290 */ /* 0x000fe200087fe43f */
[----:B------:R-:W-:Y:S01]  /*d0d0*/  R2UR UR12, R4 ;  /* 0x00000000040c72ca */ /* 0x000fe200000e0000 */
[----:B------:R-:W-:Y:S01]  /*d0e0*/  UMOV UR6, 0x0 ;  /* 0x0000000000067882 */ /* 0x000fe20000000000 */
[----:B-----5:R-:W-:Y:S01]  /*d0f0*/  R2UR UR13, R5 ;  /* 0x00000000050d72ca */ /* 0x020fe200000e0000 */
[----:B------:R-:W-:Y:S01]  /*d100*/  UMOV UR7, 0x14f00000 ;  /* 0x14f0000000077882 */ /* 0x000fe20000000000 */
[----:B------:R-:W-:-:S05]  /*d110*/  UMOV UR16, 0x40 ;  /* 0x0000004000107882 */ /* 0x000fca0000000000 */
[----:B------:R-:W-:Y:S02]  /*d120*/  UIADD3 UR9, UR9, 0x36830, URZ ;  /* 0x0003683009097890 */ /* 0x000fe4000fffe03f */
[----:B------:R-:W-:Y:S01]  /*d130*/  UIMAD UR11, UR11, 0x70, URZ ;  /* 0x000000700b0b78a4 */ /* 0x000fe2000f8e023f */
[----:B---3--:R-:W-:-:S05]  /*d140*/  LEA R7, R9, R7, 0x18 ;  /* 0x0000000709077211 */ /* 0x008fca00078ec0ff */
[----:B------:R-:W-:-:S05]  /*d150*/  IMAD R6, R16, 0xa800, R7 ;  /* 0x0000a80010067824 */ /* 0x000fca00078e0207 */
[----:B------:R-:W-:-:S13]  /*d160*/  R2UR UR8, R6 ;  /* 0x00000000060872ca */ /* 0x000fda00000e0000 */
[----:B------:R-:W-:Y:S02]  /*d170*/  UIADD3 UR14, UR8, 0x21400, URZ ;  /* 0x00021400080e7890 */ /* 0x000fe4000fffe03f */
[----:B------:R-:W-:Y:S02]  /*d180*/  UIADD3 UR15, UR8, 0x24c00, URZ ;  /* 0x00024c00080f7890 */ /* 0x000fe4000fffe03f */
[----:B------:R-:W-:-:S03]  /*d190*/  UIADD3 UR17, UR8, 0x28400, URZ ;  /* 0x0002840008117890 */ /* 0x000fc6000fffe03f */
[----:B------:R-:W-:Y:S01]  /*d1a0*/  UMOV UR8, UR14 ;  /* 0x0000000e00087c82 */ /* 0x000fe20008000000 */
[----:B------:R-:W-:Y:S01]  /*d1b0*/  UMOV UR14, 0x80 ;  /* 0x00000080000e7882 */ /* 0x000fe20000000000 */
[----:B------:R2:W-:Y:S02]  /*d1c0*/  UTMALDG.4D [UR8], [UR4], desc[UR6] ;  /* 0x00000608040075b4 */ /* 0x0005e40008019000 */
[----:B--2---:R-:W-:Y:S01]  /*d1d0*/  UMOV UR8, UR15 ;  /* 0x0000000f00087c82 */ /* 0x004fe20008000000 */
[----:B------:R-:W-:Y:S02]  /*d1e0*/  UMOV UR10, UR16 ;  /* 0x00000010000a7c82 */ /* 0x000fe40008000000 */
[----:B------:R2:W-:Y:S02]  /*d1f0*/  UTMALDG.4D [UR8], [UR4], desc[UR6] ;  /* 0x00000608040075b4 */ /* 0x0005e40008019000 */
[----:B--2---:R-:W-:Y:S01]  /*d200*/  UMOV UR8, UR17 ;  /* 0x0000001100087c82 */ /* 0x004fe20008000000 */
[----:B------:R-:W-:-:S02]  /*d210*/  UMOV UR10, UR14 ;  /* 0x0000000e000a7c82 */ /* 0x000fc40008000000 */
[----:B------:R2:W-:Y:S02]  /*d220*/  UTMALDG.4D [UR8], [UR4], desc[UR6] ;  /* 0x00000608040075b4 */ /* 0x0005e40008019000 */
[----:B--2---:R-:W-:Y:S01]  /*d230*/  NOP ;  /* 0x0000000000007918 */ /* 0x004fe20000000000 */
.L_x_41:
[----:B------:R-:W2:Y:S04]  /*d240*/  LDL.LU R14, [R1] ;  /* 0x00000000010e7983 */ /* 0x000ea80000300800 */
[----:B-1----:R-:W3:Y:S01]  /*d250*/  LDL R13, [R1+0x18] ;  /* 0x00001800010d7983 */ /* 0x002ee20000100800 */
[----:B------:R-:W-:-:S03]  /*d260*/  MOV R9, 0x400 ;  /* 0x0000040000097802 */ /* 0x000fc60000000f00 */
[----:B------:R-:W4:Y:S01]  /*d270*/  LDL.LU R7, [R1+0x14] ;  /* 0x0000140001077983 */ /* 0x000f220000300800 */
[----:B------:R-:W1:Y:S01]  /*d280*/  S2R R12, SR_CgaCtaId ;  /* 0x00000000000c7919 */ /* 0x000e620000008800 */
[----:B------:R-:W-:Y:S05]  /*d290*/  WARPSYNC.ALL ;  /* 0x0000000000007948 */ /* 0x000fea0003800000 */
[----:B------:R-:W-:-:S13]  /*d2a0*/  ELECT P1, URZ, PT ;  /* 0x00000000003f782f */ /* 0x000fda0003820000 */
[----:B------:R-:W-:Y:S01]  /*d2b0*/  @P1 R2UR UR13, R19 ;  /* 0x00000000130d12ca */ /* 0x000fe200000e0000 */
[----:B------:R-:W-:Y:S01]  /*d2c0*/  UIADD3 UR4, UP0, UR36, 0x270, URZ ;  /* 0x0000027024047890 */ /* 0x000fe2000ff1e03f */
[----:B------:R-:W-:-:S03]  /*d2d0*/  @P1 R2UR UR11, R8 ;  /* 0x00000000080b12ca */ /* 0x000fc600000e0000 */
[----:B------:R-:W-:Y:S01]  /*d2e0*/  UIADD3.X UR5, URZ, UR37, URZ, UP0, !UPT ;  /* 0x000000253f057290 */ /* 0x000fe200087fe43f */
[----:B-1----:R-:W-:-:S04]  /*d2f0*/  LEA R9, R12, R9, 0x18 ;  /* 0x000000090c097211 */ /* 0x002fc800078ec0ff */
[----:B------:R-:W-:Y:S02]  /*d300*/  R2UR UR24, R9 ;  /* 0x00000000091872ca */ /* 0x000fe400000e0000 */
[----:B------:R-:W-:Y:S01]  /*d310*/  @P1 MOV R6, 0xc000 ;  /* 0x0000c00000061802 */ /* 0x000fe20000000f00 */
[----:B------:R-:W-:Y:S01]  /*d320*/  BAR.SYNC.DEFER_BLOCKING 0x8, 0x120 ;  /* 0x0204800000007b1d */ /* 0x000fe20000010000 */
[----:B------:R-:W-:-:S09]  /*d330*/  @P1 R2UR UR21, R19 ;  /* 0x00000000131512ca */ /* 0x000fd200000e0000 */
[----:B------:R-:W-:Y:S02]  /*d340*/  UIADD3 UR8, UR24, 0x15400, URZ ;  /* 0x0001540018087890 */ /* 0x000fe4000fffe03f */
[----:B------:R-:W-:Y:S01]  /*d350*/  UIADD3 UR9, UR24, 0x36800, URZ ;  /* 0x0003680018097890 */ /* 0x000fe2000fffe03f */
[----:B------:R-:W-:Y:S01]  /*d360*/  UMOV UR6, 0x0 ;  /* 0x0000000000067882 */ /* 0x000fe20000000000 */
[----:B------:R-:W-:Y:S01]  /*d370*/  UMOV UR7, 0x12f00000 ;  /* 0x12f0000000077882 */ /* 0x000fe20000000000 */
[----:B------:R-:W-:Y:S01]  /*d380*/  UMOV UR10, URZ ;  /* 0x0000003f000a7c82 */ /* 0x000fe20008000000 */
[----:B------:R-:W-:Y:S01]  /*d390*/  @P1 R2UR UR19, R8 ;  /* 0x00000000081312ca */ /* 0x000fe200000e0000 */
[----:B------:R-:W-:Y:S01]  /*d3a0*/  UIADD3 UR16, UR24, 0x19400, URZ ;  /* 0x0001940018107890 */ /* 0x000fe2000fffe03f */
[----:B------:R3:W-:Y:S01]  /*d3b0*/  @P1 SYNCS.ARRIVE.TRANS64 RZ, [R9+URZ+0x36800], R6 ;  /* 0x0368000609ff19a7 */ /* 0x0007e2000800003f */
[----:B------:R-:W-:Y:S01]  /*d3c0*/  UMOV UR14, 0x0 ;  /* 0x00000000000e7882 */ /* 0x000fe20000000000 */
[----:B------:R-:W-:Y:S01]  /*d3d0*/  UMOV UR15, 0x12f00000 ;  /* 0x12f00000000f7882 */ /* 0x000fe20000000000 */
[----:B------:R-:W-:Y:S01]  /*d3e0*/  UMOV UR18, 0x40 ;  /* 0x0000004000127882 */ /* 0x000fe20000000000 */
[----:B------:R-:W-:Y:S01]  /*d3f0*/  UMOV UR17, UR9 ;  /* 0x0000000900117c82 */ /* 0x000fe20008000000 */
[----:B------:R-:W-:Y:S01]  /*d400*/  UMOV UR22, 0x0 ;  /* 0x0000000000167882 */ /* 0x000fe20000000000 */
[----:B------:R-:W-:Y:S01]  /*d410*/  UMOV UR23, 0x12f00000 ;  /* 0x12f0000000177882 */ /* 0x000fe20000000000 */
[----:B------:R-:W-:Y:S01]  /*d420*/  BSSY B0, `(.L_x_45) ;  /* 0x0000010000007945 */ /* 0x000fe20003800000 */
[----:B--2---:R-:W-:-:S02]  /*d430*/  @P1 R2UR UR12, R14 ;  /* 0x000000000e0c12ca */ /* 0x004fc400000e0000 */
[----:B------:R-:W-:Y:S02]  /*d440*/  @P1 R2UR UR20, R14 ;  /* 0x000000000e1412ca */ /* 0x000fe400000e0000 */
[----:B---3--:R-:W-:-:S09]  /*d450*/  LOP3.LUT R6, R13, 0x1, RZ, 0xc, !PT ;  /* 0x000000010d067812 */ /* 0x008fd200078e0cff */
[----:B------:R1:W-:Y:S01]  /*d460*/  UTMALDG.4D [UR8], [UR4], desc[UR6] ;  /* 0x00000608040075b4 */ /* 0x0003e20008019000 */
[----:B------:R-:W-:Y:S01]  /*d470*/  SHF.L.U32 R6, R6, 0x1f, RZ ;  /* 0x0000001f06067819 */ /* 0x000fe200000006ff */
[----:B------:R2:W-:Y:S01]  /*d480*/  UTMALDG.4D [UR16], [UR4], desc[UR14] ;  /* 0x00000e10040075b4 */ /* 0x0005e20008019000 */
[----:B-1----:R-:W-:Y:S02]  /*d490*/  @P1 R2UR UR13, R19 ;  /* 0x00000000130d12ca */ /* 0x002fe400000e0000 */
[----:B------:R-:W-:Y:S02]  /*d4a0*/  @P1 R2UR UR12, R14 ;  /* 0x000000000e0c12ca */ /* 0x000fe400000e0000 */
[----:B------:R-:W-:Y:S01]  /*d4b0*/  @P1 R2UR UR11, R8 ;  /* 0x00000000080b12ca */ /* 0x000fe200000e0000 */
[----:B------:R-:W-:Y:S01]  /*d4c0*/  UIADD3 UR8, UR24, 0x1d400, URZ ;  /* 0x0001d40018087890 */ /* 0x000fe2000fffe03f */
[----:B------:R-:W-:-:S11]  /*d4d0*/  UMOV UR10, 0x80 ;  /* 0x00000080000a7882 */ /* 0x000fd60000000000 */
[----:B------:R2:W-:Y:S01]  /*d4e0*/  UTMALDG.4D [UR8], [UR4], desc[UR22] ;  /* 0x00001608040075b4 */ /* 0x0005e20008019000 */
[----:B------:R-:W1:Y:S01]  /*d4f0*/  SYNCS.PHASECHK.TRANS64.TRYWAIT P1, [R9+URZ+0x36820], R6 ;  /* 0x03682006090075a7 */ /* 0x000e62000802017f */
[----:B----4-:R-:W-:Y:S01]  /*d500*/  ISETP.GE.AND P2, PT, R7, 0x71, PT ;  /* 0x000000710700780c */ /* 0x010fe20003f46270 */
[----:B-12---:R-:W-:-:S12]  /*d510*/  @!P1 BRA `(.L_x_46) ;  /* 0x0000002000d49947 */ /* 0x006fd80003800000 */
.L_x_97:
[----:B------:R-:W-:Y:S05]  /*d520*/  BSYNC B0 ;  /* 0x0000000000007941 */ /* 0x000fea0003800000 */
.L_x_45:
[----:B------:R-:W-:Y:S05]  /*d530*/  @!P2 BRA `(.L_x_47) ;  /* 0x000000180008a947 */ /* 0x000fea0003800000 */
[----:B------:R-:W2:Y:S01]  /*d540*/  LDL R8, [R1+0xc] ;  /* 0x00000c0001087983 */ /* 0x000ea20000100800 */
[----:B-1----:R-:W-:Y:S01]  /*d550*/  MOV R7, 0x1 ;  /* 0x0000000100077802 */ /* 0x002fe20000000f00 */
[----:B--2---:R-:W-:-:S05]  /*d560*/  IMAD.MOV R12, RZ, RZ, -R8 ;  /* 0x000000ffff0c7224 */ /* 0x004fca00078e0a08 */
[----:B------:R-:W-:-:S05]  /*d570*/  VIADDMNMX R12, R12, R7, 0xffffffff, !PT ;  /* 0xffffffff0c0c7446 */ /* 0x000fca0007800107 */
[----:B------:R-:W-:-:S05]  /*d580*/  IMAD.IADD R6, R8, 0x1, R12 ;  /* 0x0000000108067824 */ /* 0x000fca00078e020c */
[----:B------:R-:W-:-:S04]  /*d590*/  LOP3.LUT R6, R6, 0x1, RZ, 0xc0, !PT ;  /* 0x0000000106067812 */ /* 0x000fc800078ec0ff */
[----:B------:R-:W-:Y:S02]  /*d5a0*/  ISETP.NE.U32.AND P1, PT, R6, 0x1, PT ;  /* 0x000000010600780c */ /* 0x000fe40003f25070 */
[----:B------:R-:W-:-:S11]  /*d5b0*/  IADD3 R6, R8, -0x2, RZ ;  /* 0xfffffffe08067810 */ /* 0x000fd60007ffe0ff */
[----:B------:R-:W-:Y:S05]  /*d5c0*/  @P1 BRA `(.L_x_48) ;  /* 0x0000000400fc1947 */ /* 0x000fea0003800000 */
[----:B------:R-:W-:Y:S01]  /*d5d0*/  VIADD R7, R16, 0x1 ;  /* 0x0000000110077836 */ /* 0x000fe20000000000 */
[----:B------:R-:W-:Y:S04]  /*d5e0*/  BSSY B0, `(.L_x_49) ;  /* 0x0000079000007945 */ /* 0x000fe80003800000 */
[----:B------:R-:W-:-:S04]  /*d5f0*/  ISETP.NE.AND P1, PT, R7, 0x2, PT ;  /* 0x000000020700780c */ /* 0x000fc80003f25270 */
[----:B------:R-:W-:Y:S02]  /*d600*/  SEL R13, RZ, 0x1, P1 ;  /* 0x00000001ff0d7807 */ /* 0x000fe40000800000 */
[----:B------:R-:W-:Y:S02]  /*d610*/  SEL R7, R7, RZ, P1 ;  /* 0x000000ff07077207 */ /* 0x000fe40000800000 */
[----:B------:R-:W-:Y:S01]  /*d620*/  LOP3.LUT R13, R17, R13, RZ, 0x3c, !PT ;  /* 0x0000000d110d7212 */ /* 0x000fe200078e3cff */
[----:B------:R-:W-:Y:S06]  /*d630*/  @!P6 BRA `(.L_x_50) ;  /* 0x0000000400cce947 */ /* 0x000fec0003800000 */
[----:B------:R-:W-:Y:S01]  /*d640*/  MOV R8, R5 ;  /* 0x0000000500087202 */ /* 0x000fe20000000f00 */
[----:B------:R-:W-:Y:S06]  /*d650*/  @!P0 BRA `(.L_x_51) ;  /* 0x0000000000488947 */ /* 0x000fec0003800000 */
[----:B------:R-:W1:Y:S01]  /*d660*/  LDC R15, c[0x0][0x41c] ;  /* 0x00010700ff0f7b82 */ /* 0x000e620000000800 */
[----:B------:R-:W-:Y:S01]  /*d670*/  ULDC.64 UR4, c[0x0][0x408] ;  /* 0x0001020000047ab9 */ /* 0x000fe20000000a00 */
[----:B------:R-:W-:Y:S01]  /*d680*/  ULDC.64 UR6, c[0x0][0x208] ;  /* 0x0000820000067ab9 */ /* 0x000fe20000000a00 */
[----:B-1----:R-:W-:-:S13]  /*d690*/  ISETP.NE.AND P1, PT, R15, 0x1, PT ;  /* 0x000000010f00780c */ /* 0x002fda0003f25270 */
[----:B------:R-:W1:Y:S02]  /*d6a0*/  @P1 LDC.64 R8, c[0x0][0x420] ;  /* 0x00010800ff081b82 */ /* 0x000e640000000a00 */
[----:B-1----:R-:W-:-:S04]  /*d6b0*/  @P1 IMAD.HI.U32 R14, R6, R8, RZ ;  /* 0x00000008060e1227 */ /* 0x002fc800078e00ff */
[----:B------:R-:W-:Y:S01]  /*d6c0*/  IMAD.MOV.U32 R8, RZ, RZ, R6 ;  /* 0x000000ffff087224 */ /* 0x000fe200078e0006 */
[----:B------:R-:W-:Y:S01]  /*d6d0*/  @P1 SHF.R.U32.HI R8, RZ, R9, R14 ;  /* 0x00000009ff081219 */ /* 0x000fe2000001160e */
[----:B------:R-:W-:-:S03]  /*d6e0*/  IMAD R14, R11, UR4, RZ ;  /* 0x000000040b0e7c24 */ /* 0x000fc6000f8e02ff */
[----:B------:R-:W-:Y:S01]  /*d6f0*/  IADD3 R9, -R8, RZ, RZ ;  /* 0x000000ff08097210 */ /* 0x000fe20007ffe1ff */
[----:B------:R-:W-:-:S04]  /*d700*/  IMAD R14, R0, UR5, R14 ;  /* 0x00000005000e7c24 */ /* 0x000fc8000f8e020e */
[----:B------:R-:W-:Y:S01]  /*d710*/  IMAD R6, R15, R9, R6 ;  /* 0x000000090f067224 */ /* 0x000fe200078e0206 */
[----:B------:R-:W-:-:S03]  /*d720*/  SHF.R.S32.HI R9, RZ, 0x1f, R8 ;  /* 0x0000001fff097819 */ /* 0x000fc60000011408 */
[----:B------:R-:W-:-:S04]  /*d730*/  IMAD.WIDE.U32 R8, R0, UR4, R8 ;  /* 0x0000000400087c25 */ /* 0x000fc8000f8e0008 */
[----:B------:R-:W-:Y:S01]  /*d740*/  IMAD.IADD R9, R14, 0x1, R9 ;  /* 0x000000010e097824 */ /* 0x000fe200078e0209 */
[----:B------:R-:W-:-:S04]  /*d750*/  LEA R2, P1, R8, R2, 0x2 ;  /* 0x0000000208027211 */ /* 0x000fc800078210ff */
[----:B------:R-:W-:-:S05]  /*d760*/  LEA.HI.X R3, R8, R3, R9, 0x2, P1 ;  /* 0x0000000308037211 */ /* 0x000fca00008f1409 */
[----:B------:R1:W5:Y:S04]  /*d770*/  LDG.E R8, desc[UR6][R2.64] ;  /* 0x0000000602087981 */ /* 0x000368000c1e1900 */
.L_x_51:
[----:B-1----:R-:W1:Y:S01]  /*d780*/  S2R R3, SR_CgaCtaId ;  /* 0x0000000000037919 */ /* 0x002e620000008800 */
[----:B------:R-:W-:-:S04]  /*d790*/  MOV R2, 0x400 ;  /* 0x0000040000027802 */ /* 0x000fc80000000f00 */
[----:B-1----:R-:W-:Y:S02]  /*d7a0*/  LEA R2, R3, R2, 0x18 ;  /* 0x0000000203027211 */ /* 0x002fe400078ec0ff */
[----:B------:R-:W-:Y:S02]  /*d7b0*/  SHF.L.U32 R3, R13, 0x1f, RZ ;  /* 0x0000001f0d037819 */ /* 0x000fe400000006ff */
[----:B------:R-:W-:-:S04]  /*d7c0*/  LEA R2, R7, R2, 0x3 ;  /* 0x0000000207027211 */ /* 0x000fc800078e18ff */
[----:B------:R-:W1:Y:S02]  /*d7d0*/  SYNCS.PHASECHK.TRANS64.TRYWAIT P1, [R2+URZ+0x36840], R3 ;  /* 0x03684003020075a7 */ /* 0x000e64000802017f */
[----:B-1----:R-:W-:Y:S05]  /*d7e0*/  @!P1 BRA `(.L_x_52) ;  /* 0x0000002000409947 */ /* 0x002fea0003800000 */
.L_x_98:
[----:B------:R-:W2:Y:S02]  /*d7f0*/  S2R R9, SR_TID.X ;  /* 0x0000000000097919 */ /* 0x000ea40000002100 */
[----:B--2---:R-:W-:-:S04]  /*d800*/  LOP3.LUT R9, R9, 0x7f, RZ, 0xc0, !PT ;  /* 0x0000007f09097812 */ /* 0x004fc800078ec0ff */
[----:B------:R-:W-:-:S13]  /*d810*/  ISETP.NE.AND P2, PT, R9, RZ, PT ;  /* 0x000000ff0900720c */ /* 0x000fda0003f45270 */
[----:B------:R-:W-:Y:S05]  /*d820*/  @P2 BRA `(.L_x_53) ;  /* 0x00000000001c2947 */ /* 0x000fea0003800000 */
[----:B------:R-:W2:Y:S01]  /*d830*/  S2R R9, SR_TID.X ;  /* 0x0000000000097919 */ /* 0x000ea20000002100 */
[----:B-1----:R-:W-:-:S04]  /*d840*/  IMAD.MOV.U32 R3, RZ, RZ, 0xa800 ;  /* 0x0000a800ff037424 */ /* 0x002fc800078e00ff */
[----:B------:R3:W-:Y:S01]  /*d850*/  SYNCS.ARRIVE.TRANS64 RZ, [R2+URZ+0x36830], R3 ;  /* 0x0368300302ff79a7 */ /* 0x0007e2000800003f */
[----:B--2---:R-:W-:-:S04]  /*d860*/  LOP3.LUT R9, R9, 0x1f, RZ, 0xc0, !PT ;  /* 0x0000001f09097812 */ /* 0x004fc800078ec0ff */
[----:B------:R-:W-:-:S13]  /*d870*/  ISETP.NE.AND P1, PT, R9, RZ, PT ;  /* 0x000000ff0900720c */ /* 0x000fda0003f25270 */
[----:B---3--:R-:W-:Y:S05]  /*d880*/  @!P1 BRA `(.L_x_53) ;  /* 0x0000000000049947 */ /* 0x008fea0003800000 */
[----:B------:R-:W-:Y:S01]  /*d890*/  BPT.TRAP 0x1 ;  /* 0x000000040000795c */ /* 0x000fe20000300000 */
.L_x_53:
[----:B------:R-:W2:Y:S01]  /*d8a0*/  S2R R14, SR_CgaCtaId ;  /* 0x00000000000e7919 */ /* 0x000ea20000008800 */
[----:B------:R-:W-:Y:S01]  /*d8b0*/  MOV R9, 0x400 ;  /* 0x0000040000097802 */ /* 0x000fe20000000f00 */
        /* <DEDUP_REMOVED lines=9> */
[----:B------:R-:W-:Y:S01]  /*d950*/  UMOV UR16, 0x40 ;  /* 0x0000004000107882 */ /* 0x000fe20000000000 */
[----:B------:R-:W-:Y:S01]  /*d960*/  UMOV UR17, 0x80 ;  /* 0x0000008000117882 */ /* 0x000fe20000000000 */
[----:B-1----:R-:W-:-:S03]  /*d970*/  SHF.L.U32 R3, R17, 0x1f, RZ ;  /* 0x0000001f11037819 */ /* 0x002fc600000006ff */
[----:B------:R-:W-:Y:S02]  /*d980*/  UIADD3 UR9, UR9, 0x36830, URZ ;  /* 0x0003683009097890 */ /* 0x000fe4000fffe03f */
[----:B------:R-:W-:Y:S01]  /*d990*/  UIMAD UR11, UR11, 0x70, URZ ;  /* 0x000000700b0b78a4 */ /* 0x000fe2000f8e023f */
[----:B--2---:R-:W-:-:S05]  /*d9a0*/  LEA R9, R14, R9, 0x18 ;  /* 0x000000090e097211 */ /* 0x004fca00078ec0ff */
[----:B------:R-:W-:-:S05]  /*d9b0*/  IMAD R2, R7, 0xa800, R9 ;  /* 0x0000a80007027824 */ /* 0x000fca00078e0209 */
[----:B------:R-:W-:Y:S02]  /*d9c0*/  R2UR UR14, R2 ;  /* 0x00000000020e72ca */ /* 0x000fe400000e0000 */
[----:B------:R-:W-:-:S05]  /*d9d0*/  IADD3 R2, R9, 0x36800, RZ ;  /* 0x0003680009027810 */ /* 0x000fca0007ffe0ff */
[----:B------:R-:W-:-:S06]  /*d9e0*/  IMAD R2, R16, 0x8, R2 ;  /* 0x0000000810027824 */ /* 0x000fcc00078e0202 */
[----:B------:R-:W-:Y:S02]  /*d9f0*/  UIADD3 UR8, UR14, 0x21400, URZ ;  /* 0x000214000e087890 */ /* 0x000fe4000fffe03f */
[----:B------:R-:W-:Y:S02]  /*da00*/  UIADD3 UR15, UR14, 0x24c00, URZ ;  /* 0x00024c000e0f7890 */ /* 0x000fe4000fffe03f */
[----:B------:R-:W-:-:S05]  /*da10*/  UIADD3 UR14, UR14, 0x28400, URZ ;  /* 0x000284000e0e7890 */ /* 0x000fca000fffe03f */
[----:B------:R1:W-:Y:S02]  /*da20*/  UTMALDG.4D [UR8], [UR4], desc[UR6] ;  /* 0x00000608040075b4 */ /* 0x0003e40008019000 */
[----:B-1----:R-:W-:Y:S01]  /*da30*/  UMOV UR8, UR15 ;  /* 0x0000000f00087c82 */ /* 0x002fe20008000000 */
[----:B------:R-:W-:Y:S02]  /*da40*/  UMOV UR10, UR16 ;  /* 0x00000010000a7c82 */ /* 0x000fe40008000000 */
[----:B------:R1:W-:Y:S02]  /*da50*/  UTMALDG.4D [UR8], [UR4], desc[UR6] ;  /* 0x00000608040075b4 */ /* 0x0003e40008019000 */
[----:B-1----:R-:W-:Y:S01]  /*da60*/  UMOV UR8, UR14 ;  /* 0x0000000e00087c82 */ /* 0x002fe20008000000 */
[----:B------:R-:W-:Y:S02]  /*da70*/  UMOV UR10, UR17 ;  /* 0x00000011000a7c82 */ /* 0x000fe40008000000 */
[----:B------:R1:W-:Y:S01]  /*da80*/  UTMALDG.4D [UR8], [UR4], desc[UR6] ;  /* 0x00000608040075b4 */ /* 0x0003e20008019000 */
[----:B------:R-:W2:Y:S02]  /*da90*/  SYNCS.PHASECHK.TRANS64.TRYWAIT P1, [R2+URZ+0x60], R3 ;  /* 0x00006003020075a7 */ /* 0x000ea4000802017f */
[----:B-12---:R-:W-:Y:S05]  /*daa0*/  @!P1 BRA `(.L_x_54) ;  /* 0x0000001c00a49947 */ /* 0x006fea0003800000 */
.L_x_99:
[----:B------:R-:W-:Y:S05]  /*dab0*/  @P2 BRA `(.L_x_55) ;  /* 0x00000000002c2947 */ /* 0x000fea0003800000 */
[----:B------:R-:W2:Y:S01]  /*dac0*/  S2R R9, SR_TID.X ;  /* 0x0000000000097919 */ /* 0x000ea20000002100 */
[----:B------:R-:W-:Y:S01]  /*dad0*/  MOV R14, 0x400 ;  /* 0x00000400000e7802 */ /* 0x000fe20000000f00 */
[----:B-1----:R-:W-:Y:S01]  /*dae0*/  IMAD.MOV.U32 R3, RZ, RZ, 0xa800 ;  /* 0x0000a800ff037424 */ /* 0x002fe200078e00ff */
[----:B------:R-:W1:Y:S01]  /*daf0*/  S2R R15, SR_CgaCtaId ;  /* 0x00000000000f7919 */ /* 0x000e620000008800 */
[----:B--2---:R-:W-:-:S04]  /*db00*/  LOP3.LUT R9, R9, 0x1f, RZ, 0xc0, !PT ;  /* 0x0000001f09097812 */ /* 0x004fc800078ec0ff */
[----:B------:R-:W-:Y:S02]  /*db10*/  ISETP.NE.AND P1, PT, R9, RZ, PT ;  /* 0x000000ff0900720c */ /* 0x000fe40003f25270 */
[----:B-1----:R-:W-:-:S04]  /*db20*/  LEA R14, R15, R14, 0x18 ;  /* 0x0000000e0f0e7211 */ /* 0x002fc800078ec0ff */
[----:B------:R-:W-:-:S04]  /*db30*/  LEA R2, R16, R14, 0x3 ;  /* 0x0000000e10027211 */ /* 0x000fc800078e18ff */
[----:B------:R2:W-:Y:S03]  /*db40*/  SYNCS.ARRIVE.TRANS64 RZ, [R2+URZ+0x36850], R3 ;  /* 0x0368500302ff79a7 */ /* 0x0005e6000800003f */
[----:B------:R-:W-:Y:S05]  /*db50*/  @!P1 BRA `(.L_x_55) ;  /* 0x0000000000049947 */ /* 0x000fea0003800000 */
[----:B------:R-:W-:Y:S01]  /*db60*/  BPT.TRAP 0x1 ;  /* 0x000000040000795c */ /* 0x000fe20000300000 */
.L_x_55:
[----:B------:R-:W3:Y:S01]  /*db70*/  S2R R9, SR_CgaCtaId ;  /* 0x0000000000097919 */ /* 0x000ee20000008800 */
[----:B-12---:R-:W-:Y:S01]  /*db80*/  MOV R3, 0x400 ;  /* 0x0000040000037802 */ /* 0x006fe20000000f00 */
[----:B------:R-:W-:Y:S01]  /*db90*/  UIADD3 UR4, UP0, UR36, 0x470, URZ ;  /* 0x0000047024047890 */ /* 0x000fe2000ff1e03f */
[----:B------:R-:W-:Y:S01]  /*dba0*/  R2UR UR11, R18 ;  /* 0x00000000120b72ca */ /* 0x000fe200000e0000 */
[----:B------:R-:W-:Y:S01]  /*dbb0*/  UMOV UR10, URZ ;  /* 0x0000003f000a7c82 */ /* 0x000fe20008000000 */
[----:B------:R-:W-:Y:S01]  /*dbc0*/  R2UR UR13, R5 ;  /* 0x00000000050d72ca */ /* 0x000fe200000e0000 */
[----:B------:R-:W-:Y:S01]  /*dbd0*/  UIADD3.X UR5, URZ, UR37, URZ, UP0, !UPT ;  /* 0x000000253f057290 */ /* 0x000fe200087fe43f */
[----:B------:R-:W-:Y:S01]  /*dbe0*/  R2UR UR12, R4 ;  /* 0x00000000040c72ca */ /* 0x000fe200000e0000 */
[----:B------:R-:W-:Y:S01]  /*dbf0*/  UMOV UR6, 0x0 ;  /* 0x0000000000067882 */ /* 0x000fe20000000000 */
[----:B------:R-:W-:Y:S01]  /*dc00*/  UMOV UR7, 0x14f00000 ;  /* 0x14f0000000077882 */ /* 0x000fe20000000000 */
[----:B------:R-:W-:Y:S01]  /*dc10*/  UMOV UR16, 0x40 ;  /* 0x0000004000107882 */ /* 0x000fe20000000000 */
[----:B------:R-:W-:Y:S01]  /*dc20*/  IMAD.MOV.U32 R5, RZ, RZ, R8 ;  /* 0x000000ffff057224 */ /* 0x000fe200078e0008 */
[----:B------:R-:W-:-:S04]  /*dc30*/  MOV R18, R6 ;  /* 0x0000000600127202 */ /* 0x000fc80000000f00 */
[----:B------:R-:W-:Y:S01]  /*dc40*/  UIMAD UR11, UR11, 0x70, URZ ;  /* 0x000000700b0b78a4 */ /* 0x000fe2000f8e023f */
[----:B---3--:R-:W-:-:S04]  /*dc50*/  LEA R3, R9, R3, 0x18 ;  /* 0x0000000309037211 */ /* 0x008fc800078ec0ff */
[----:B------:R-:W-:-:S04]  /*dc60*/  LEA R2, R16, R3, 0x3 ;  /* 0x0000000310027211 */ /* 0x000fc800078e18ff */
[----:B------:R-:W-:Y:S01]  /*dc70*/  R2UR UR9, R2 ;  /* 0x00000000020972ca */ /* 0x000fe200000e0000 */
[----:B------:R-:W-:-:S05]  /*dc80*/  IMAD R2, R16, 0xa800, R3 ;  /* 0x0000a80010027824 */ /* 0x000fca00078e0203 */
[----:B------:R-:W-:-:S07]  /*dc90*/  R2UR UR15, R2 ;  /* 0x00000000020f72ca */ /* 0x000fce00000e0000 */
[----:B------:R-:W-:-:S06]  /*dca0*/  UIADD3 UR9, UR9, 0x36850, URZ ;  /* 0x0003685009097890 */ /* 0x000fcc000fffe03f */
[----:B------:R-:W-:Y:S02]  /*dcb0*/  UIADD3 UR8, UR15, 0x400, URZ ;  /* 0x000004000f087890 */ /* 0x000fe4000fffe03f */
[----:B------:R-:W-:Y:S02]  /*dcc0*/  UIADD3 UR14, UR15, 0x3c00, URZ ;  /* 0x00003c000f0e7890 */ /* 0x000fe4000fffe03f */
[----:B------:R-:W-:-:S05]  /*dcd0*/  UIADD3 UR15, UR15, 0x7400, URZ ;  /* 0x000074000f0f7890 */ /* 0x000fca000fffe03f */
[----:B------:R1:W-:Y:S02]  /*dce0*/  UTMALDG.4D [UR8], [UR4], desc[UR6] ;  /* 0x00000608040075b4 */ /* 0x0003e40008019000 */
[----:B-1----:R-:W-:Y:S01]  /*dcf0*/  UMOV UR8, UR14 ;  /* 0x0000000e00087c82 */ /* 0x002fe20008000000 */
[----:B------:R-:W-:Y:S01]  /*dd00*/  UMOV UR10, UR16 ;  /* 0x00000010000a7c82 */ /* 0x000fe20008000000 */
[----:B------:R-:W-:Y:S01]  /*dd10*/  UMOV UR14, 0x80 ;  /* 0x00000080000e7882 */ /* 0x000fe20000000000 */
[----:B------:R1:W-:Y:S02]  /*dd20*/  UTMALDG.4D [UR8], [UR4], desc[UR6] ;  /* 0x00000608040075b4 */ /* 0x0003e40008019000 */
[----:B-1----:R-:W-:Y:S01]  /*dd30*/  UMOV UR8, UR15 ;  /* 0x0000000f00087c82 */ /* 0x002fe20008000000 */
[----:B------:R-:W-:Y:S02]  /*dd40*/  UMOV UR10, UR14 ;  /* 0x0000000e000a7c82 */ /* 0x000fe40008000000 */
[----:B------:R1:W-:Y:S02]  /*dd50*/  UTMALDG.4D [UR8], [UR4], desc[UR6] ;  /* 0x00000608040075b4 */ /* 0x0003e40008019000 */
[----:B-1----:R-:W-:Y:S01]  /*dd60*/  NOP ;  /* 0x0000000000007918 */ /* 0x002fe20000000000 */
.L_x_50:
[----:B------:R-:W-:Y:S05]  /*dd70*/  BSYNC B0 ;  /* 0x0000000000007941 */ /* 0x000fea0003800000 */
.L_x_49:
[----:B------:R-:W2:Y:S01]  /*dd80*/  LDL.LU R2, [R1+0xc] ;  /* 0x00000c0001027983 */ /* 0x000ea20000300800 */
[----:B------:R-:W-:Y:S01]  /*dd90*/  MOV R16, R7 ;  /* 0x0000000700107202 */ /* 0x000fe20000000f00 */
[----:B------:R-:W-:Y:S02]  /*dda0*/  IMAD.MOV.U32 R17, RZ, RZ, R13 ;  /* 0x000000ffff117224 */ /* 0x000fe400078e000d */
[----:B--2---:R-:W-:-:S07]  /*ddb0*/  VIADD R6, R2, 0xfffffffd ;  /* 0xfffffffd02067836 */ /* 0x004fce0000000000 */
.L_x_48:
[----:B------:R-:W-:Y:S01]  /*ddc0*/  IADD3 R3, -R12, RZ, RZ ;  /* 0x000000ff0c037210 */ /* 0x000fe20007ffe1ff */
[----:B------:R-:W-:Y:S03]  /*ddd0*/  BSSY B0, `(.L_x_47) ;  /* 0x00000f8000007945 */ /* 0x000fe60003800000 */
[----:B------:R-:W-:-:S13]  /*dde0*/  ISETP.NE.AND P1, PT, R10, R3, PT ;  /* 0x000000030a00720c */ /* 0x000fda0003f25270 */
[----:B------:R-:W-:Y:S05]  /*ddf0*/  @!P1 BRA `(.L_x_56) ;  /* 0x0000000c00d49947 */ /* 0x000fea0003800000 */
[----:B------:R-:W-:-:S07]  /*de00*/  IMAD.MOV.U32 R8, RZ, RZ, R5 ;  /* 0x000000ffff087224 */ /* 0x000fce00078e0005 */
.L_x_71:
[----:B------:R-:W-:Y:S01]  /*de10*/  IADD3 R7, R16, 0x1, RZ ;  /* 0x0000000110077810 */ /* 0x000fe20007ffe0ff */
[----:B------:R-:W-:Y:S03]  /*de20*/  BSSY B1, `(.L_x_57) ;  /* 0x0000076000017945 */ /* 0x000fe60003800000 */
[----:B------:R-:W-:-:S04]  /*de30*/  ISETP.NE.AND P1, PT, R7, 0x2, PT ;  /* 0x000000020700780c */ /* 0x000fc80003f25270 */
[----:B------:R-:W-:Y:S02]  /*de40*/  SEL R10, RZ, 0x1, P1 ;  /* 0x00000001ff0a7807 */ /* 0x000fe40000800000 */
[----:B------:R-:W-:Y:S02]  /*de50*/  SEL R7, R7, RZ, P1 ;  /* 0x000000ff07077207 */ /* 0x000fe40000800000 */
[----:B------:R-:W-:Y:S01]  /*de60*/  LOP3.LUT R10, R17, R10, RZ, 0x3c, !PT ;  /* 0x0000000a110a7212 */ /* 0x000fe200078e3cff */
[----:B------:R-:W-:Y:S06]  /*de70*/  @!P6 BRA `(.L_x_58) ;  /* 0x0000000400c0e947 */ /* 0x000fec0003800000 */
[----:B------:R-:W-:Y:S01]  /*de80*/  IMAD.MOV.U32 R12, RZ, RZ, R6 ;  /* 0x000000ffff0c7224 */ /* 0x000fe200078e0006 */
[----:B------:R-:W-:Y:S06]  /*de90*/  @!P0 BRA `(.L_x_59) ;  /* 0x00000000004c8947 */ /* 0x000fec0003800000 */
[----:B------:R-:W1:Y:S01]  /*dea0*/  LDC R9, c[0x0][0x41c] ;  /* 0x00010700ff097b82 */ /* 0x000e620000000800 */
[----:B------:R-:W-:Y:S01]  /*deb0*/  ULDC.64 UR4, c[0x0][0x408] ;  /* 0x0001020000047ab9 */ /* 0x000fe20000000a00 */
[----:B------:R-:W-:Y:S01]  /*dec0*/  ULDC.64 UR6, c[0x0][0x208] ;  /* 0x0000820000067ab9 */ /* 0x000fe20000000a00 */
[----:B------:R-:W-:-:S04]  /*ded0*/  IMAD R13, R11, UR4, RZ ;  /* 0x000000040b0d7c24 */ /* 0x000fc8000f8e02ff */
[----:B------:R-:W-:Y:S01]  /*dee0*/  IMAD R13, R0, UR5, R13 ;  /* 0x00000005000d7c24 */ /* 0x000fe2000f8e020d */
[----:B-1----:R-:W-:-:S13]  /*def0*/  ISETP.NE.AND P1, PT, R9, 0x1, PT ;  /* 0x000000010900780c */ /* 0x002fda0003f25270 */
[----:B------:R-:W1:Y:S02]  /*df00*/  @P1 LDC.64 R2, c[0x0][0x420] ;  /* 0x00010800ff021b82 */ /* 0x000e640000000a00 */
[----:B-1----:R-:W-:Y:S01]  /*df10*/  @P1 IMAD.HI.U32 R8, R6, R2, RZ ;  /* 0x0000000206081227 */ /* 0x002fe200078e00ff */
[----:B------:R-:W-:-:S04]  /*df20*/  MOV R2, R6 ;  /* 0x0000000600027202 */ /* 0x000fc80000000f00 */
[----:B------:R-:W-:-:S04]  /*df30*/  @P1 SHF.R.U32.HI R2, RZ, R3, R8 ;  /* 0x00000003ff021219 */ /* 0x000fc80000011608 */
[--C-:B------:R-:W-:Y:S01]  /*df40*/  SHF.R.S32.HI R3, RZ, 0x1f, R2.reuse ;  /* 0x0000001fff037819 */ /* 0x100fe20000011402 */
[----:B------:R-:W-:-:S04]  /*df50*/  IMAD.MOV R12, RZ, RZ, -R2 ;  /* 0x000000ffff0c7224 */ /* 0x000fc800078e0a02 */
[----:B------:R-:W-:Y:S02]  /*df60*/  IMAD R12, R9, R12, R6 ;  /* 0x0000000c090c7224 */ /* 0x000fe400078e0206 */
[----:B------:R-:W1:Y:S01]  /*df70*/  LDC.64 R8, c[0x0][0x3f8] ;  /* 0x0000fe00ff087b82 */ /* 0x000e620000000a00 */
[----:B------:R-:W-:-:S05]  /*df80*/  IMAD.WIDE.U32 R2, R0, UR4, R2 ;  /* 0x0000000400027c25 */ /* 0x000fca000f8e0002 */
[----:B------:R-:W-:Y:S02]  /*df90*/  IADD3 R13, R13, R3, RZ ;  /* 0x000000030d0d7210 */ /* 0x000fe40007ffe0ff */
[----:B-1----:R-:W-:-:S04]  /*dfa0*/  LEA R8, P1, R2, R8, 0x2 ;  /* 0x0000000802087211 */ /* 0x002fc800078210ff */
[----:B------:R-:W-:-:S05]  /*dfb0*/  LEA.HI.X R9, R2, R9, R13, 0x2, P1 ;  /* 0x0000000902097211 */ /* 0x000fca00008f140d */
[----:B------:R1:W5:Y:S04]  /*dfc0*/  LDG.E R8, desc[UR6][R8.64] ;  /* 0x0000000608087981 */ /* 0x000368000c1e1900 */
.L_x_59:
[----:B------:R-:W2:Y:S01]  /*dfd0*/  S2R R3, SR_CgaCtaId ;  /* 0x0000000000037919 */ /* 0x000ea20000008800 */
[----:B------:R-:W-:-:S04]  /*dfe0*/  MOV R2, 0x400 ;  /* 0x0000040000027802 */ /* 0x000fc80000000f00 */
[----:B--2---:R-:W-:Y:S02]  /*dff0*/  LEA R2, R3, R2, 0x18 ;  /* 0x0000000203027211 */ /* 0x004fe400078ec0ff */
[----:B------:R-:W-:-:S03]  /*e000*/  SHF.L.U32 R3, R10, 0x1f, RZ ;  /* 0x0000001f0a037819 */ /* 0x000fc600000006ff */
[----:B------:R-:W-:-:S04]  /*e010*/  IMAD R2, R7, 0x8, R2 ;  /* 0x0000000807027824 */ /* 0x000fc800078e0202 */
[----:B------:R-:W2:Y:S02]  /*e020*/  SYNCS.PHASECHK.TRANS64.TRYWAIT P1, [R2+URZ+0x36840], R3 ;  /* 0x03684003020075a7 */ /* 0x000ea4000802017f */
[----:B--2---:R-:W-:Y:S05]  /*e030*/  @!P1 BRA `(.L_x_60) ;  /* 0x0000001800549947 */ /* 0x004fea0003800000 */
.L_x_100:
[----:B-1----:R-:W1:Y:S02]  /*e040*/  S2R R9, SR_TID.X ;  /* 0x0000000000097919 */ /* 0x002e640000002100 */
[----:B-1----:R-:W-:-:S04]  /*e050*/  LOP3.LUT R9, R9, 0x7f, RZ, 0xc0, !PT ;  /* 0x0000007f09097812 */ /* 0x002fc800078ec0ff */
[----:B------:R-:W-:-:S13]  /*e060*/  ISETP.NE.AND P2, PT, R9, RZ, PT ;  /* 0x000000ff0900720c */ /* 0x000fda0003f45270 */
[----:B------:R-:W-:Y:S05]  /*e070*/  @P2 BRA `(.L_x_61) ;  /* 0x00000000001c2947 */ /* 0x000fea0003800000 */
[----:B------:R-:W1:Y:S01]  /*e080*/  S2R R9, SR_TID.X ;  /* 0x0000000000097919 */ /* 0x000e620000002100 */
[----:B--2---:R-:W-:-:S04]  /*e090*/  MOV R3, 0xa800 ;  /* 0x0000a80000037802 */ /* 0x004fc80000000f00 */
[----:B------:R3:W-:Y:S01]  /*e0a0*/  SYNCS.ARRIVE.TRANS64 RZ, [R2+URZ+0x36830], R3 ;  /* 0x0368300302ff79a7 */ /* 0x0007e2000800003f */
[----:B-1----:R-:W-:-:S04]  /*e0b0*/  LOP3.LUT R9, R9, 0x1f, RZ, 0xc0, !PT ;  /* 0x0000001f09097812 */ /* 0x002fc800078ec0ff */
[----:B------:R-:W-:-:S13]  /*e0c0*/  ISETP.NE.AND P1, PT, R9, RZ, PT ;  /* 0x000000ff0900720c */ /* 0x000fda0003f25270 */
[----:B---3--:R-:W-:Y:S05]  /*e0d0*/  @!P1 BRA `(.L_x_61) ;  /* 0x0000000000049947 */ /* 0x008fea0003800000 */
[----:B------:R-:W-:Y:S01]  /*e0e0*/  BPT.TRAP 0x1 ;  /* 0x000000040000795c */ /* 0x000fe20000300000 */
.L_x_61:
[----:B------:R-:W1:Y:S01]  /*e0f0*/  S2R R9, SR_CgaCtaId ;  /* 0x0000000000097919 */ /* 0x000e620000008800 */
        /* <DEDUP_REMOVED lines=12> */
[----:B------:R-:W-:-:S03]  /*e1c0*/  SHF.L.U32 R17, R17, 0x1f, RZ ;  /* 0x0000001f11117819 */ /* 0x000fc600000006ff */
[----:B------:R-:W-:Y:S02]  /*e1d0*/  UIADD3 UR9, UR9, 0x36830, URZ ;  /* 0x0003683009097890 */ /* 0x000fe4000fffe03f */
[----:B------:R-:W-:Y:S01]  /*e1e0*/  UIMAD UR11, UR11, 0x70, URZ ;  /* 0x000000700b0b78a4 */ /* 0x000fe2000f8e023f */
[----:B-1----:R-:W-:-:S05]  /*e1f0*/  LEA R3, R9, R3, 0x18 ;  /* 0x0000000309037211 */ /* 0x002fca00078ec0ff */
[----:B------:R-:W-:Y:S02]  /*e200*/  IMAD R2, R7, 0xa800, R3 ;  /* 0x0000a80007027824 */ /* 0x000fe400078e0203 */
[----:B------:R-:W-:-:S03]  /*e210*/  VIADD R3, R3, 0x36800 ;  /* 0x0003680003037836 */ /* 0x000fc60000000000 */
[----:B------:R-:W-:Y:S02]  /*e220*/  R2UR UR14, R2 ;  /* 0x00000000020e72ca */ /* 0x000fe400000e0000 */
[----:B------:R-:W-:-:S11]  /*e230*/  LEA R2, R16, R3, 0x3 ;  /* 0x0000000310027211 */ /* 0x000fd600078e18ff */
        /* <DEDUP_REMOVED lines=12> */
.L_x_101:
[----:B------:R-:W-:Y:S05]  /*e300*/  @P2 BRA `(.L_x_63) ;  /* 0x00000000001c2947 */ /* 0x000fea0003800000 */
[----:B------:R-:W2:Y:S01]  /*e310*/  S2R R9, SR_TID.X ;  /* 0x0000000000097919 */ /* 0x000ea20000002100 */
[----:B------:R-:W-:-:S04]  /*e320*/  IMAD.MOV.U32 R3, RZ, RZ, 0xa800 ;  /* 0x0000a800ff037424 */ /* 0x000fc800078e00ff */
[----:B------:R3:W-:Y:S01]  /*e330*/  SYNCS.ARRIVE.TRANS64 RZ, [R2+URZ+0x50], R3 ;  /* 0x0000500302ff79a7 */ /* 0x0007e2000800003f */
[----:B--2---:R-:W-:-:S04]  /*e340*/  LOP3.LUT R9, R9, 0x1f, RZ, 0xc0, !PT ;  /* 0x0000001f09097812 */ /* 0x004fc800078ec0ff */
[----:B------:R-:W-:-:S13]  /*e350*/  ISETP.NE.AND P1, PT, R9, RZ, PT ;  /* 0x000000ff0900720c */ /* 0x000fda0003f25270 */
[----:B---3--:R-:W-:Y:S05]  /*e360*/  @!P1 BRA `(.L_x_63) ;  /* 0x0000000000049947 */ /* 0x008fea0003800000 */
[----:B------:R-:W-:Y:S01]  /*e370*/  BPT.TRAP 0x1 ;  /* 0x000000040000795c */ /* 0x000fe20000300000 */
.L_x_63:
        /* <DEDUP_REMOVED lines=9> */
[----:B------:R-:W-:Y:S01]  /*e410*/  R2UR UR12, R4 ;  /* 0x00000000040c72ca */ /* 0x000fe200000e0000 */
[----:B------:R-:W-:Y:S01]  /*e420*/  UMOV UR7, 0x14f00000 ;  /* 0x14f0000000077882 */ /* 0x000fe20000000000 */
[----:B------:R-:W-:Y:S01]  /*e430*/  UMOV UR17, 0x40 ;  /* 0x0000004000117882 */ /* 0x000fe20000000000 */
[----:B------:R-:W-:Y:S01]  /*e440*/  MOV R18, R12 ;  /* 0x0000000c00127202 */ /* 0x000fe20000000f00 */
[----:B------:R-:W-:-:S03]  /*e450*/  IMAD.MOV.U32 R5, RZ, RZ, R8 ;  /* 0x000000ffff057224 */ /* 0x000fc600078e0008 */
[----:B------:R-:W-:Y:S02]  /*e460*/  UIMAD UR11, UR11, 0x70, URZ ;  /* 0x000000700b0b78a4 */ /* 0x000fe4000f8e023f */
[----:B------:R-:W-:Y:S01]  /*e470*/  UIADD3 UR9, UR9, 0x50, URZ ;  /* 0x0000005009097890 */ /* 0x000fe2000fffe03f */
[----:B--2---:R-:W-:-:S05]  /*e480*/  LEA R3, R9, R3, 0x18 ;  /* 0x0000000309037211 */ /* 0x004fca00078ec0ff */
        /* <DEDUP_REMOVED lines=15> */
.L_x_58:
[----:B------:R-:W-:Y:S05]  /*e580*/  BSYNC B1 ;  /* 0x0000000000017941 */ /* 0x000fea0003800000 */
.L_x_57:
[----:B------:R-:W-:Y:S01]  /*e590*/  IADD3 R16, R7, 0x1, RZ ;  /* 0x0000000107107810 */ /* 0x000fe20007ffe0ff */
[----:B------:R-:W-:Y:S03]  /*e5a0*/  BSSY B1, `(.L_x_64) ;  /* 0x0000077000017945 */ /* 0x000fe60003800000 */
[----:B------:R-:W-:-:S04]  /*e5b0*/  ISETP.NE.AND P1, PT, R16, 0x2, PT ;  /* 0x000000021000780c */ /* 0x000fc80003f25270 */
[----:B-1----:R-:W-:Y:S02]  /*e5c0*/  SEL R17, RZ, 0x1, P1 ;  /* 0x00000001ff117807 */ /* 0x002fe40000800000 */
[----:B------:R-:W-:Y:S02]  /*e5d0*/  SEL R16, R16, RZ, P1 ;  /* 0x000000ff10107207 */ /* 0x000fe40000800000 */
[----:B------:R-:W-:Y:S01]  /*e5e0*/  LOP3.LUT R17, R10, R17, RZ, 0x3c, !PT ;  /* 0x000000110a117212 */ /* 0x000fe200078e3cff */
[----:B------:R-:W-:Y:S06]  /*e5f0*/  @!P6 BRA `(.L_x_65) ;  /* 0x0000000400c4e947 */ /* 0x000fec0003800000 */
[----:B------:R-:W-:Y:S01]  /*e600*/  VIADD R12, R6, 0xffffffff ;  /* 0xffffffff060c7836 */ /* 0x000fe20000000000 */
        /* <DEDUP_REMOVED lines=10> */
[----:B------:R-:W-:-:S05]  /*e6b0*/  @P1 SHF.R.U32.HI R2, RZ, R3, R9 ;  /* 0x00000003ff021219 */ /* 0x000fca0000011609 */
[----:B------:R-:W-:-:S04]  /*e6c0*/  IMAD.MOV R3, RZ, RZ, -R2 ;  /* 0x000000ffff037224 */ /* 0x000fc800078e0a02 */
[----:B------:R-:W-:Y:S01]  /*e6d0*/  IMAD R12, R8, R3, R12 ;  /* 0x00000003080c7224 */ /* 0x000fe200078e020c */
[--C-:B------:R-:W-:Y:S01]  /*e6e0*/  SHF.R.S32.HI R3, RZ, 0x1f, R2.reuse ;  /* 0x0000001fff037819 */ /* 0x100fe20000011402 */
[----:B------:R-:W1:Y:S02]  /*e6f0*/  LDC.64 R8, c[0x0][0x3f8] ;  /* 0x0000fe00ff087b82 */ /* 0x000e640000000a00 */
[----:B------:R-:W-:-:S05]  /*e700*/  IMAD.WIDE.U32 R2, R0, UR4, R2 ;  /* 0x0000000400027c25 */ /* 0x000fca000f8e0002 */
[----:B------:R-:W-:Y:S02]  /*e710*/  IADD3 R13, R13, R3, RZ ;  /* 0x000000030d0d7210 */ /* 0x000fe40007ffe0ff */
[----:B-1----:R-:W-:-:S04]  /*e720*/  LEA R8, P1, R2, R8, 0x2 ;  /* 0x0000000802087211 */ /* 0x002fc800078210ff */
[----:B------:R-:W-:-:S05]  /*e730*/  LEA.HI.X R9, R2, R9, R13, 0x2, P1 ;  /* 0x0000000902097211 */ /* 0x000fca00008f140d */
[----:B------:R1:W5:Y:S04]  /*e740*/  LDG.E R8, desc[UR6][R8.64] ;  /* 0x0000000608087981 */ /* 0x000368000c1e1900 */
.L_x_66:
[----:B------:R-:W2:Y:S01]  /*e750*/  S2R R3, SR_CgaCtaId ;  /* 0x0000000000037919 */ /* 0x000ea20000008800 */
[----:B------:R-:W-:-:S04]  /*e760*/  MOV R2, 0x400 ;  /* 0x0000040000027802 */ /* 0x000fc80000000f00 */
[----:B--2---:R-:W-:Y:S02]  /*e770*/  LEA R2, R3, R2, 0x18 ;  /* 0x0000000203027211 */ /* 0x004fe400078ec0ff */
[----:B------:R-:W-:-:S03]  /*e780*/  SHF.L.U32 R3, R17, 0x1f, RZ ;  /* 0x0000001f11037819 */ /* 0x000fc600000006ff */
[----:B------:R-:W-:-:S04]  /*e790*/  IMAD R2, R16, 0x8, R2 ;  /* 0x0000000810027824 */ /* 0x000fc800078e0202 */
[----:B------:R-:W2:Y:S02]  /*e7a0*/  SYNCS.PHASECHK.TRANS64.TRYWAIT P1, [R2+URZ+0x36840], R3 ;  /* 0x03684003020075a7 */ /* 0x000ea4000802017f */
[----:B--2---:R-:W-:Y:S05]  /*e7b0*/  @!P1 BRA `(.L_x_67) ;  /* 0x00000010009c9947 */ /* 0x004fea0003800000 */
.L_x_102:
        /* <DEDUP_REMOVED lines=11> */
.L_x_68:
[----:B------:R-:W1:Y:S01]  /*e870*/  S2R R13, SR_CgaCtaId ;  /* 0x00000000000d7919 */ /* 0x000e620000008800 */
[----:B------:R-:W-:Y:S01]  /*e880*/  MOV R9, 0x400 ;  /* 0x0000040000097802 */ /* 0x000fe20000000f00 */
[----:B------:R-:W-:Y:S01]  /*e890*/  UIADD3 UR4, UP0, UR36, 0x370, URZ ;  /* 0x0000037024047890 */ /* 0x000fe2000ff1e03f */
[----:B------:R-:W-:Y:S01]  /*e8a0*/  R2UR UR11, R12 ;  /* 0x000000000c0b72ca */ /* 0x000fe200000e0000 */
[----:B------:R-:W-:Y:S01]  /*e8b0*/  UMOV UR10, URZ ;  /* 0x0000003f000a7c82 */ /* 0x000fe20008000000 */
[----:B------:R-:W-:Y:S01]  /*e8c0*/  R2UR UR12, R4 ;  /* 0x00000000040c72ca */ /* 0x000fe200000e0000 */
[----:B------:R-:W-:Y:S01]  /*e8d0*/  UIADD3.X UR5, URZ, UR37, URZ, UP0, !UPT ;  /* 0x000000253f057290 */ /* 0x000fe200087fe43f */
[----:B-----5:R-:W-:Y:S01]  /*e8e0*/  R2UR UR13, R8 ;  /* 0x00000000080d72ca */ /* 0x020fe200000e0000 */
[----:B------:R-:W-:Y:S01]  /*e8f0*/  UMOV UR6, 0x0 ;  /* 0x0000000000067882 */ /* 0x000fe20000000000 */
[----:B------:R-:W-:Y:S01]  /*e900*/  UMOV UR7, 0x14f00000 ;  /* 0x14f0000000077882 */ /* 0x000fe20000000000 */
[----:B------:R-:W-:Y:S01]  /*e910*/  UMOV UR17, 0x40 ;  /* 0x0000004000117882 */ /* 0x000fe20000000000 */
[----:B------:R-:W-:-:S05]  /*e920*/  UMOV UR18, 0x80 ;  /* 0x0000008000127882 */ /* 0x000fca0000000000 */
[----:B------:R-:W-:Y:S01]  /*e930*/  UIMAD UR11, UR11, 0x70, URZ ;  /* 0x000000700b0b78a4 */ /* 0x000fe2000f8e023f */
[----:B-1----:R-:W-:-:S05]  /*e940*/  LEA R9, R13, R9, 0x18 ;  /* 0x000000090d097211 */ /* 0x002fca00078ec0ff */
[----:B--2---:R-:W-:-:S05]  /*e950*/  VIADD R2, R9, 0x36800 ;  /* 0x0003680009027836 */ /* 0x004fca0000000000 */
[----:B------:R-:W-:Y:S01]  /*e960*/  LEA R3, R16, R2, 0x3 ;  /* 0x0000000210037211 */ /* 0x000fe200078e18ff */
[----:B------:R-:W-:-:S03]  /*e970*/  IMAD R2, R7, 0x8, R2 ;  /* 0x0000000807027824 */ /* 0x000fc600078e0202 */
[----:B------:R-:W-:Y:S01]  /*e980*/  R2UR UR9, R3 ;  /* 0x00000000030972ca */ /* 0x000fe200000e0000 */
[----:B------:R-:W-:-:S05]  /*e990*/  IMAD R3, R16, 0xa800, R9 ;  /* 0x0000a80010037824 */ /* 0x000fca00078e0209 */
[----:B------:R-:W-:Y:S02]  /*e9a0*/  R2UR UR8, R3 ;  /* 0x00000000030872ca */ /* 0x000fe400000e0000 */
[----:B------:R-:W-:-:S05]  /*e9b0*/  SHF.L.U32 R3, R10, 0x1f, RZ ;  /* 0x0000001f0a037819 */ /* 0x000fca00000006ff */
[----:B------:R-:W-:-:S06]  /*e9c0*/  UIADD3 UR9, UR9, 0x30, URZ ;  /* 0x0000003009097890 */ /* 0x000fcc000fffe03f */
[----:B------:R-:W-:Y:S02]  /*e9d0*/  UIADD3 UR14, UR8, 0x21400, URZ ;  /* 0x00021400080e7890 */ /* 0x000fe4000fffe03f */
[----:B------:R-:W-:Y:S02]  /*e9e0*/  UIADD3 UR15, UR8, 0x24c00, URZ ;  /* 0x00024c00080f7890 */ /* 0x000fe4000fffe03f */
[----:B------:R-:W-:-:S03]  /*e9f0*/  UIADD3 UR16, UR8, 0x28400, URZ ;  /* 0x0002840008107890 */ /* 0x000fc6000fffe03f */
[----:B------:R-:W-:Y:S02]  /*ea00*/  UMOV UR8, UR14 ;  /* 0x0000000e00087c82 */ /* 0x000fe40008000000 */
[----:B------:R1:W-:Y:S02]  /*ea10*/  UTMALDG.4D [UR8], [UR4], desc[UR6] ;  /* 0x00000608040075b4 */ /* 0x0003e40008019000 */
[----:B-1----:R-:W-:Y:S01]  /*ea20*/  UMOV UR8, UR15 ;  /* 0x0000000f00087c82 */ /* 0x002fe20008000000 */
[----:B------:R-:W-:Y:S02]  /*ea30*/  UMOV UR10, UR17 ;  /* 0x00000011000a7c82 */ /* 0x000fe40008000000 */
[----:B------:R1:W-:Y:S02]  /*ea40*/  UTMALDG.4D [UR8], [UR4], desc[UR6] ;  /* 0x00000608040075b4 */ /* 0x0003e40008019000 */
[----:B-1----:R-:W-:Y:S01]  /*ea50*/  UMOV UR8, UR16 ;  /* 0x0000001000087c82 */ /* 0x002fe20008000000 */
[----:B------:R-:W-:-:S02]  /*ea60*/  UMOV UR10, UR18 ;  /* 0x00000012000a7c82 */ /* 0x000fc40008000000 */
[----:B------:R1:W-:Y:S01]  /*ea70*/  UTMALDG.4D [UR8], [UR4], desc[UR6] ;  /* 0x00000608040075b4 */ /* 0x0003e20008019000 */
[----:B------:R-:W2:Y:S02]  /*ea80*/  SYNCS.PHASECHK.TRANS64.TRYWAIT P1, [R2+URZ+0x60], R3 ;  /* 0x00006003020075a7 */ /* 0x000ea4000802017f */
[----:B-12---:R-:W-:Y:S05]  /*ea90*/  @!P1 BRA `(.L_x_69) ;  /* 0x0000000c00f89947 */ /* 0x006fea0003800000 */
.L_x_103:
[----:B------:R-:W-:Y:S05]  /*eaa0*/  @P2 BRA `(.L_x_70) ;  /* 0x00000000001c2947 */ /* 0x000fea0003800000 */
[----:B------:R-:W2:Y:S01]  /*eab0*/  S2R R9, SR_TID.X ;  /* 0x0000000000097919 */ /* 0x000ea20000002100 */
[----:B-1----:R-:W-:-:S04]  /*eac0*/  MOV R3, 0xa800 ;  /* 0x0000a80000037802 */ /* 0x002fc80000000f00 */
[----:B------:R3:W-:Y:S01]  /*ead0*/  SYNCS.ARRIVE.TRANS64 RZ, [R2+URZ+0x50], R3 ;  /* 0x0000500302ff79a7 */ /* 0x0007e2000800003f */
[----:B--2---:R-:W-:-:S04]  /*eae0*/  LOP3.LUT R9, R9, 0x1f, RZ, 0xc0, !PT ;  /* 0x0000001f09097812 */ /* 0x004fc800078ec0ff */
[----:B------:R-:W-:-:S13]  /*eaf0*/  ISETP.NE.AND P1, PT, R9, RZ, PT ;  /* 0x000000ff0900720c */ /* 0x000fda0003f25270 */
[----:B---3--:R-:W-:Y:S05]  /*eb00*/  @!P1 BRA `(.L_x_70) ;  /* 0x0000000000049947 */ /* 0x008fea0003800000 */
[----:B------:R-:W-:Y:S01]  /*eb10*/  BPT.TRAP 0x1 ;  /* 0x000000040000795c */ /* 0x000fe20000300000 */
.L_x_70:
[----:B------:R-:W2:Y:S01]  /*eb20*/  S2R R9, SR_CgaCtaId ;  /* 0x0000000000097919 */ /* 0x000ea20000008800 */
[----:B-1----:R-:W-:Y:S01]  /*eb30*/  MOV R3, 0x400 ;  /* 0x0000040000037802 */ /* 0x002fe20000000f00 */
        /* <DEDUP_REMOVED lines=10> */
[----:B------:R-:W-:Y:S01]  /*ebe0*/  IMAD.MOV.U32 R18, RZ, RZ, R12 ;  /* 0x000000ffff127224 */ /* 0x000fe200078e000c */
[----:B------:R-:W-:-:S03]  /*ebf0*/  MOV R5, R8 ;  /* 0x0000000800057202 */ /* 0x000fc60000000f00 */
[----:B------:R-:W-:Y:S02]  /*ec00*/  UIMAD UR11, UR11, 0x70, URZ ;  /* 0x000000700b0b78a4 */ /* 0x000fe4000f8e023f */
[----:B------:R-:W-:Y:S01]  /*ec10*/  UIADD3 UR9, UR9, 0x50, URZ ;  /* 0x0000005009097890 */ /* 0x000fe2000fffe03f */
[----:B--2---:R-:W-:-:S05]  /*ec20*/  LEA R3, R9, R3, 0x18 ;  /* 0x0000000309037211 */ /* 0x004fca00078ec0ff */
[----:B------:R-:W-:-:S05]  /*ec30*/  IMAD R7, R7, 0xa800, R3 ;  /* 0x0000a80007077824 */ /* 0x000fca00078e0203 */
[----:B------:R-:W-:-:S13]  /*ec40*/  R2UR UR15, R7 ;  /* 0x00000000070f72ca */ /* 0x000fda00000e0000 */
        /* <DEDUP_REMOVED lines=12> */
.L_x_65:
[----:B------:R-:W-:Y:S05]  /*ed10*/  BSYNC B1 ;  /* 0x0000000000017941 */ /* 0x000fea0003800000 */
.L_x_64:
[C---:B------:R-:W-:Y:S01]  /*ed20*/  ISETP.GT.AND P1, PT, R6.reuse, 0x1, PT ;  /* 0x000000010600780c */ /* 0x040fe20003f24270 */
[----:B------:R-:W-:-:S12]  /*ed30*/  VIADD R6, R6, 0xfffffffe ;  /* 0xfffffffe06067836 */ /* 0x000fd80000000000 */
[----:B------:R-:W-:Y:S05]  /*ed40*/  @P1 BRA `(.L_x_71) ;  /* 0xfffffff000301947 */ /* 0x000fea000383ffff */
.L_x_56:
[----:B------:R-:W-:Y:S05]  /*ed50*/  BSYNC B0 ;  /* 0x0000000000007941 */ /* 0x000fea0003800000 */
.L_x_47:
[----:B------:R-:W-:Y:S04]  /*ed60*/  BSSY B0, `(.L_x_72) ;  /* 0x0000032000007945 */ /* 0x000fe80003800000 */
[----:B------:R-:W-:Y:S05]  /*ed70*/  @!P6 BRA `(.L_x_73) ;  /* 0x0000000000c0e947 */ /* 0x000fea0003800000 */
[----:B------:R-:W2:Y:S01]  /*ed80*/  S2R R3, SR_CgaCtaId ;  /* 0x0000000000037919 */ /* 0x000ea20000008800 */
[----:B------:R-:W-:Y:S01]  /*ed90*/  MOV R0, 0x400 ;  /* 0x0000040000007802 */ /* 0x000fe20000000f00 */
[----:B------:R-:W3:Y:S03]  /*eda0*/  S2R R2, SR_TID.X ;  /* 0x0000000000027919 */ /* 0x000ee60000002100 */
[----:B--2---:R-:W-:-:S04]  /*edb0*/  LEA R0, R3, R0, 0x18 ;  /* 0x0000000003007211 */ /* 0x004fc800078ec0ff */
[----:B------:R-:W-:Y:S02]  /*edc0*/  LEA R3, R16, R0, 0x3 ;  /* 0x0000000010037211 */ /* 0x000fe400078e18ff */
[----:B------:R-:W-:Y:S02]  /*edd0*/  SHF.L.U32 R0, R17, 0x1f, RZ ;  /* 0x0000001f11007819 */ /* 0x000fe400000006ff */
[----:B---3--:R-:W-:Y:S02]  /*ede0*/  LOP3.LUT R2, R2, 0x7f, RZ, 0xc0, !PT ;  /* 0x0000007f02027812 */ /* 0x008fe400078ec0ff */
[----:B------:R-:W2:Y:S02]  /*edf0*/  SYNCS.PHASECHK.TRANS64.TRYWAIT P0, [R3+URZ+0x36860], R0 ;  /* 0x03686000030075a7 */ /* 0x000ea4000800017f */
[----:B------:R-:W-:Y:S01]  /*ee00*/  ISETP.NE.AND P1, PT, R2, RZ, PT ;  /* 0x000000ff0200720c */ /* 0x000fe20003f25270 */
[----:B--2---:R-:W-:-:S12]  /*ee10*/  @!P0 BRA `(.L_x_74) ;  /* 0x0000000c002c8947 */ /* 0x004fd80003800000 */
.L_x_104:
        /* <DEDUP_REMOVED lines=8> */
.L_x_75:
        /* <DEDUP_REMOVED lines=30> */
.L_x_73:
[----:B------:R-:W-:Y:S05]  /*f080*/  BSYNC B0 ;  /* 0x0000000000007941 */ /* 0x000fea0003800000 */
.L_x_72:
[----:B------:R-:W2:Y:S01]  /*f090*/  LDL.LU R0, [R1+0x10] ;  /* 0x0000100001007983 */ /* 0x000ea20000300800 */
[----:B------:R-:W-:-:S03]  /*f0a0*/  ULDC UR4, c[0x0][0xda4] ;  /* 0x0003690000047ab9 */ /* 0x000fc60000000800 */
[----:B------:R-:W3:Y:S01]  /*f0b0*/  LDL.LU R2, [R1+0x18] ;  /* 0x0000180001027983 */ /* 0x000ee20000300800 */
[----:B------:R-:W-:-:S04]  /*f0c0*/  IADD3 R16, R16, 0x1, RZ ;  /* 0x0000000110107810 */ /* 0x000fc80007ffe0ff */
[----:B------:R-:W-:-:S04]  /*f0d0*/  ISETP.NE.AND P0, PT, R16, 0x2, PT ;  /* 0x000000021000780c */ /* 0x000fc80003f05270 */
[----:B------:R-:W-:Y:S01]  /*f0e0*/  SEL R16, R16, RZ, P0 ;  /* 0x000000ff10107207 */ /* 0x000fe20000000000 */
[----:B--2---:R-:W-:Y:S01]  /*f0f0*/  VIADD R0, R0, UR38 ;  /* 0x0000002600007c36 */ /* 0x004fe20008000000 */
[----:B---3--:R-:W-:-:S04]  /*f100*/  IADD3 R2, R2, 0x1, RZ ;  /* 0x0000000102027810 */ /* 0x008fc80007ffe0ff */
[----:B------:R2:W-:Y:S01]  /*f110*/  STL [R1+0x10], R0 ;  /* 0x0000100001007387 */ /* 0x0005e20000100800 */
[----:B------:R-:W-:-:S03]  /*f120*/  ISETP.GE.AND P1, PT, R0, UR4, PT ;  /* 0x0000000400007c0c */ /* 0x000fc6000bf26270 */
[----:B------:R3:W-:Y:S01]  /*f130*/  STL [R1+0x18], R2 ;  /* 0x0000180201007387 */ /* 0x0007e20000100800 */
[----:B--2---:R-:W-:-:S04]  /*f140*/  SEL R0, RZ, 0x1, P0 ;  /* 0x00000001ff007807 */ /* 0x004fc80000000000 */
[----:B------:R-:W-:-:S05]  /*f150*/  LOP3.LUT R17, R17, R0, RZ, 0x3c, !PT ;  /* 0x0000000011117212 */ /* 0x000fca00078e3cff */
[----:B---3--:R-:W-:Y:S05]  /*f160*/  @!P1 BRA `(.L_x_76) ;  /* 0xffffffd0006c9947 */ /* 0x008fea000383ffff */
[----:B------:R-:W-:-:S07]  /*f170*/  LOP3.LUT R2, R2, 0x1, RZ, 0xc, !PT ;  /* 0x0000000102027812 */ /* 0x000fce00078e0cff */
.L_x_32:
[----:B------:R-:W2:Y:S01]  /*f180*/  S2R R3, SR_CgaCtaId ;  /* 0x0000000000037919 */ /* 0x000ea20000008800 */
[----:B------:R-:W-:Y:S01]  /*f190*/  MOV R0, 0x400 ;  /* 0x0000040000007802 */ /* 0x000fe20000000f00 */
[----:B------:R-:W-:Y:S03]  /*f1a0*/  BSSY B0, `(.L_x_77) ;  /* 0x0000005000007945 */ /* 0x000fe60003800000 */
[----:B--2---:R-:W-:Y:S02]  /*f1b0*/  LEA R0, R3, R0, 0x18 ;  /* 0x0000000003007211 */ /* 0x004fe400078ec0ff */
[----:B------:R-:W-:-:S04]  /*f1c0*/  SHF.L.U32 R3, R2, 0x1f, RZ ;  /* 0x0000001f02037819 */ /* 0x000fc800000006ff */
[----:B------:R-:W2:Y:S02]  /*f1d0*/  SYNCS.PHASECHK.TRANS64.TRYWAIT P0, [R0+URZ+0x36820], R3 ;  /* 0x03682003000075a7 */ /* 0x000ea4000800017f */
[----:B--2---:R-:W-:Y:S05]  /*f1e0*/  @!P0 BRA `(.L_x_78) ;  /* 0x00000008004c8947 */ /* 0x004fea0003800000 */
.L_x_105:
[----:B------:R-:W-:Y:S05]  /*f1f0*/  BSYNC B0 ;  /* 0x0000000000007941 */ /* 0x000fea0003800000 */
.L_x_77:
[----:B------:R-:W-:-:S03]  /*f200*/  UMOV UR4, 0xffffffff ;  /* 0xffffffff00047882 */ /* 0x000fc60000000000 */
[----:B------:R-:W-:Y:S05]  /*f210*/  BRA.DIV UR4, `(.L_x_79) ;  /* 0x0000000a04547947 */ /* 0x000fea000b800000 */
[----:B------:R-:W3:Y:S02]  /*f220*/  S2R R2, SR_TID.X ;  /* 0x0000000000027919 */ /* 0x000ee40000002100 */
[----:B---3--:R-:W-:-:S04]  /*f230*/  SHF.R.U32.HI R2, RZ, 0x5, R2 ;  /* 0x00000005ff027819 */ /* 0x008fc80000011602 */
[----:B------:R-:W-:-:S05]  /*f240*/  LOP3.LUT R2, R2, 0x3, RZ, 0xc0, !PT ;  /* 0x0000000302027812 */ /* 0x000fca00078ec0ff */
[----:B------:R3:W4:Y:S02]  /*f250*/  SHFL.IDX PT, R14, R2, RZ, 0x1f ;  /* 0x00001fff020e7589 */ /* 0x00072400000e0000 */
.L_x_108:
[----:B----4-:R-:W-:Y:S01]  /*f260*/  ISETP.NE.AND P0, PT, R14, RZ, PT ;  /* 0x000000ff0e00720c */ /* 0x010fe20003f05270 */
[----:B------:R-:W-:-:S12]  /*f270*/  BSSY B0, `(.L_x_80) ;  /* 0x0000026000007945 */ /* 0x000fd80003800000 */
[----:B------:R-:W-:Y:S05]  /*f280*/  @P0 BRA `(.L_x_81) ;  /* 0x0000000000900947 */ /* 0x000fea0003800000 */
[----:B------:R-:W-:-:S03]  /*f290*/  UMOV UR4, 0xffffffff ;  /* 0xffffffff00047882 */ /* 0x000fc60000000000 */
[----:B------:R-:W-:Y:S05]  /*f2a0*/  BRA.DIV UR4, `(.L_x_82) ;  /* 0x0000000a04647947 */ /* 0x000fea000b800000 */
[----:B------:R-:W-:-:S13]  /*f2b0*/  ELECT P6, URZ, PT ;  /* 0x00000000003f782f */ /* 0x000fda00038c0000 */
.L_x_111:
[----:B------:R-:W-:Y:S05]  /*f2c0*/  @!P6 BRA `(.L_x_81) ;  /* 0x000000000080e947 */ /* 0x000fea0003800000 */
[----:B---3--:R-:W3:Y:S02]  /*f2d0*/  LDL R2, [R1+0x1c] ;  /* 0x00001c0001027983 */ /* 0x008ee40000100800 */
[----:B---3--:R-:W-:-:S13]  /*f2e0*/  R2UR UR4, R2 ;  /* 0x00000000020472ca */ /* 0x008fda00000e0000 */
[----:B------:R-:W-:-:S06]  /*f2f0*/  ULOP3.LUT UR4, UR4, 0x2, URZ, 0xfc, !UPT ;  /* 0x0000000204047892 */ /* 0x000fcc000f8efc3f */
[----:B------:R-:W-:-:S05]  /*f300*/  IMAD.U32 R2, RZ, RZ, UR4 ;  /* 0x00000004ff027e24 */ /* 0x000fca000f8e00ff */
[----:B------:R-:W-:-:S13]  /*f310*/  ISETP.NE.AND P2, PT, R2, 0x3, PT ;  /* 0x000000030200780c */ /* 0x000fda0003f45270 */
[----:B------:R-:W-:Y:S05]  /*f320*/  @!P2 BRA `(.L_x_83) ;  /* 0x000000000004a947 */ /* 0x000fea0003800000 */
[----:B------:R-:W-:Y:S01]  /*f330*/  BPT.TRAP 0x1 ;  /* 0x000000040000795c */ /* 0x000fe20000300000 */
.L_x_83:
[----:B--2---:R-:W-:Y:S02]  /*f340*/  IADD3 R3, R0, 0x36840, RZ ;  /* 0x0003684000037810 */ /* 0x004fe40007ffe0ff */
[----:B------:R-:W-:Y:S02]  /*f350*/  SHF.L.U32 R5, R17, 0x1f, RZ ;  /* 0x0000001f11057819 */ /* 0x000fe400000006ff */
[C---:B------:R-:W-:Y:S01]  /*f360*/  IADD3 R2, R16.reuse, 0x1, RZ ;  /* 0x0000000110027810 */ /* 0x040fe20007ffe0ff */
[----:B-1----:R-:W-:-:S03]  /*f370*/  IMAD R6, R16, 0x8, R3 ;  /* 0x0000000810067824 */ /* 0x002fc600078e0203 */
[----:B------:R-:W-:Y:S01]  /*f380*/  ISETP.NE.AND P1, PT, R2, 0x2, PT ;  /* 0x000000020200780c */ /* 0x000fe20003f25270 */
[----:B------:R-:W1:Y:S03]  /*f390*/  SYNCS.PHASECHK.TRANS64.TRYWAIT P0, [R6+URZ], R5 ;  /* 0x00000005060075a7 */ /* 0x000e66000800017f */
[----:B------:R-:W-:-:S04]  /*f3a0*/  SEL R4, RZ, 0x1, P1 ;  /* 0x00000001ff047807 */ /* 0x000fc80000800000 */
[----:B------:R-:W-:Y:S02]  /*f3b0*/  LOP3.LUT R17, R17, R4, RZ, 0x3c, !PT ;  /* 0x0000000411117212 */ /* 0x000fe400078e3cff */
[----:B------:R-:W-:Y:S02]  /*f3c0*/  SEL R4, R2, RZ, P1 ;  /* 0x000000ff02047207 */ /* 0x000fe40000800000 */
[----:B------:R-:W-:-:S03]  /*f3d0*/  SHF.L.U32 R2, R17, 0x1f, RZ ;  /* 0x0000001f11027819 */ /* 0x000fc600000006ff */
[----:B------:R-:W-:Y:S01]  /*f3e0*/  IMAD R3, R4, 0x8, R3 ;  /* 0x0000000804037824 */ /* 0x000fe200078e0203 */
[----:B-1----:R-:W-:Y:S06]  /*f3f0*/  @!P0 BRA `(.L_x_84) ;  /* 0x0000000800308947 */ /* 0x002fec0003800000 */
.L_x_112:
[----:B------:R-:W2:Y:S02]  /*f400*/  SYNCS.PHASECHK.TRANS64.TRYWAIT P0, [R3+URZ], R2 ;  /* 0x00000002030075a7 */ /* 0x000ea4000800017f */
[----:B--2---:R-:W-:Y:S05]  /*f410*/  @!P0 BRA `(.L_x_85) ;  /* 0x00000008003c8947 */ /* 0x004fea0003800000 */
.L_x_113:
[----:B------:R-:W-:Y:S05]  /*f420*/  @!P2 BRA `(.L_x_86) ;  /* 0x000000000004a947 */ /* 0x000fea0003800000 */
[----:B------:R-:W-:Y:S01]  /*f430*/  BPT.TRAP 0x1 ;  /* 0x000000040000795c */ /* 0x000fe20000300000 */
.L_x_86:
[----:B--2---:R-:W-:-:S05]  /*f440*/  IADD3 R3, R0, 0x36860, RZ ;  /* 0x0003686000037810 */ /* 0x004fca0007ffe0ff */
[----:B------:R-:W-:-:S04]  /*f450*/  IMAD R16, R16, 0x8, R3 ;  /* 0x0000000810107824 */ /* 0x000fc800078e0203 */
[----:B------:R-:W2:Y:S02]  /*f460*/  SYNCS.PHASECHK.TRANS64.TRYWAIT P0, [R16+URZ], R5 ;  /* 0x00000005100075a7 */ /* 0x000ea4000800017f */
[----:B--2---:R-:W-:Y:S05]  /*f470*/  @!P0 BRA `(.L_x_87) ;  /* 0x0000000800388947 */ /* 0x004fea0003800000 */
.L_x_114:
[----:B------:R-:W-:-:S07]  /*f480*/  LEA R3, R4, R3, 0x3 ;  /* 0x0000000304037211 */ /* 0x000fce00078e18ff */
.L_x_88:
[----:B---3--:R3:W4:Y:S02]  /*f490*/  SYNCS.PHASECHK.TRANS64.TRYWAIT P0, [R3+URZ], R2 ;  /* 0x00000002030075a7 */ /* 0x008724000800017f */
[----:B----4-:R-:W-:Y:S05]  /*f4a0*/  @!P0 NANOSLEEP.SYNCS 0x989680 ;  /* 0x009896800000895d */ /* 0x010fea0003900000 */
[----:B------:R-:W4:Y:S02]  /*f4b0*/  @!P0 SYNCS.PHASECHK.TRANS64 P0, [R3+URZ], R2 ;  /* 0x00000002030085a7 */ /* 0x000f24000800007f */
[----:B----4-:R-:W-:Y:S05]  /*f4c0*/  @!P0 BRA `(.L_x_88) ;  /* 0xfffffffc00f08947 */ /* 0x010fea000383ffff */
.L_x_81:
[----:B------:R-:W-:Y:S05]  /*f4d0*/  BSYNC B0 ;  /* 0x0000000000007941 */ /* 0x000fea0003800000 */
.L_x_80:
[----:B------:R-:W-:Y:S05]  /*f4e0*/  EXIT ;  /* 0x000000000000794d */ /* 0x000fea0003800000 */
.L_x_10:
[----:B------:R-:W-:-:S13]  /*f4f0*/  R2UR UR4, R2 ;  /* 0x00000000020472ca */ /* 0x000fda00000e0000 */
[----:B-1----:R-:W-:-:S04]  /*f500*/  IMAD.U32 R3, RZ, RZ, UR4 ;  /* 0x00000004ff037e24 */ /* 0x002fc8000f8e00ff */
[----:B------:R1:W2:Y:S03]  /*f510*/  SYNCS.PHASECHK.TRANS64.TRYWAIT P1, [R3+URZ+0x36800], R0 ;  /* 0x03680000030075a7 */ /* 0x0002a6000802017f */
[----:B--2---:R-:W-:Y:S05]  /*f520*/  @!P1 NANOSLEEP.SYNCS 0x989680 ;  /* 0x009896800000995d */ /* 0x004fea0003900000 */
[----:B------:R-:W2:Y:S02]  /*f530*/  @!P1 SYNCS.PHASECHK.TRANS64 P1, [R3+URZ+0x36800], R0 ;  /* 0x03680000030095a7 */ /* 0x000ea4000802007f */
[----:B--2---:R-:W-:Y:S05]  /*f540*/  @!P1 BRA `(.L_x_10) ;  /* 0xfffffffc00e89947 */ /* 0x004fea000383ffff */
[----:B------:R-:W-:Y:S05]  /*f550*/  BRA `(.L_x_89) ;  /* 0xffffff1c00247947 */ /* 0x000fea000383ffff */
.L_x_14:
[----:B--2---:R2:W3:Y:S02]  /*f560*/  SYNCS.PHASECHK.TRANS64.TRYWAIT P2, [R0+URZ+0x36830], R3 ;  /* 0x03683003000075a7 */ /* 0x0044e4000804017f */
[----:B---3--:R-:W-:Y:S05]  /*f570*/  @!P2 NANOSLEEP.SYNCS 0x989680 ;  /* 0x009896800000a95d */ /* 0x008fea0003900000 */
[----:B------:R-:W3:Y:S02]  /*f580*/  @!P2 SYNCS.PHASECHK.TRANS64 P2, [R0+URZ+0x36830], R3 ;  /* 0x036830030000a5a7 */ /* 0x000ee4000804007f */
[----:B---3--:R-:W-:Y:S05]  /*f590*/  @!P2 BRA `(.L_x_14) ;  /* 0xfffffffc00f0a947 */ /* 0x008fea000383ffff */
[----:B------:R-:W-:Y:S05]  /*f5a0*/  BRA `(.L_x_13) ;  /* 0xffffff1c00587947 */ /* 0x000fea000383ffff */
.L_x_19:
[----:B--2---:R-:W-:-:S04]  /*f5b0*/  MOV R9, UR60 ;  /* 0x0000003c00097c02 */ /* 0x004fc80008000f00 */
[----:B------:R2:W3:Y:S03]  /*f5c0*/  SYNCS.PHASECHK.TRANS64.TRYWAIT P2, [R9+URZ+0x36830], R6 ;  /* 0x03683006090075a7 */ /* 0x0004e6000804017f */
[----:B---3--:R-:W-:Y:S05]  /*f5d0*/  @!P2 NANOSLEEP.SYNCS 0x989680 ;  /* 0x009896800000a95d */ /* 0x008fea0003900000 */
[----:B------:R-:W3:Y:S02]  /*f5e0*/  @!P2 SYNCS.PHASECHK.TRANS64 P2, [R9+URZ+0x36830], R6 ;  /* 0x036830060900a5a7 */ /* 0x000ee4000804007f */
[----:B---3--:R-:W-:Y:S05]  /*f5f0*/  @!P2 BRA `(.L_x_19) ;  /* 0xfffffffc00eca947 */ /* 0x008fea000383ffff */
[----:B------:R-:W-:Y:S05]  /*f600*/  BRA `(.L_x_18) ;  /* 0xffffff6800b87947 */ /* 0x000fea000383ffff */
.L_x_23:
[----:B----4-:R-:W-:-:S04]  /*f610*/  IMAD.U32 R7, RZ, RZ, UR4 ;  /* 0x00000004ff077e24 */ /* 0x010fc8000f8e00ff */
[----:B------:R4:W1:Y:S03]  /*f620*/  SYNCS.PHASECHK.TRANS64.TRYWAIT P2, [R7+URZ+0x36850], R0 ;  /* 0x03685000070075a7 */ /* 0x000866000804017f */
[----:B-1----:R-:W-:Y:S05]  /*f630*/  @!P2 NANOSLEEP.SYNCS 0x989680 ;  /* 0x009896800000a95d */ /* 0x002fea0003900000 */
[----:B------:R-:W1:Y:S02]  /*f640*/  @!P2 SYNCS.PHASECHK.TRANS64 P2, [R7+URZ+0x36850], R0 ;  /* 0x036850000700a5a7 */ /* 0x000e64000804007f */
[----:B-1----:R-:W-:Y:S05]  /*f650*/  @!P2 BRA `(.L_x_23) ;  /* 0xfffffffc00eca947 */ /* 0x002fea000383ffff */
[----:B------:R-:W-:Y:S05]  /*f660*/  BRA `(.L_x_22) ;  /* 0xffffff9000187947 */ /* 0x000fea000383ffff */
.L_x_28:
[----:B--2---:R-:W-:-:S04]  /*f670*/  MOV R5, UR7 ;  /* 0x0000000700057c02 */ /* 0x004fc80008000f00 */
[----:B------:R2:W3:Y:S03]  /*f680*/  SYNCS.PHASECHK.TRANS64.TRYWAIT P0, [R5+URZ+0x36850], R0 ;  /* 0x03685000050075a7 */ /* 0x0004e6000800017f */
[----:B---3--:R-:W-:Y:S05]  /*f690*/  @!P0 NANOSLEEP.SYNCS 0x989680 ;  /* 0x009896800000895d */ /* 0x008fea0003900000 */
[----:B------:R-:W3:Y:S02]  /*f6a0*/  @!P0 SYNCS.PHASECHK.TRANS64 P0, [R5+URZ+0x36850], R0 ;  /* 0x03685000050085a7 */ /* 0x000ee4000800007f */
[----:B---3--:R-:W-:Y:S05]  /*f6b0*/  @!P0 BRA `(.L_x_28) ;  /* 0xfffffffc00ec8947 */ /* 0x008fea000383ffff */
[----:B------:R-:W-:Y:S05]  /*f6c0*/  BRA `(.L_x_27) ;  /* 0xffffffb000947947 */ /* 0x000fea000383ffff */
.L_x_39:
[----:B------:R-:W1:Y:S01]  /*f6d0*/  S2R R6, SR_TID.X ;  /* 0x0000000000067919 */ /* 0x000e620000002100 */
[----:B------:R-:W-:Y:S01]  /*f6e0*/  BSSY B0, `(.L_x_90) ;  /* 0x000000a000007945 */ /* 0x000fe20003800000 */
[----:B------:R-:W-:Y:S01]  /*f6f0*/  MOV R12, RZ ;  /* 0x000000ff000c7202 */ /* 0x000fe20000000f00 */
[----:B------:R-:W-:Y:S01]  /*f700*/  IMAD.MOV.U32 R11, RZ, RZ, 0x1f ;  /* 0x0000001fff0b7424 */ /* 0x000fe200078e00ff */
[----:B------:R-:W-:Y:S02]  /*f710*/  MOV R15, 0xffffffff ;  /* 0xffffffff000f7802 */ /* 0x000fe40000000f00 */
[----:B-1----:R-:W-:-:S04]  /*f720*/  SHF.R.U32.HI R6, RZ, 0x5, R6 ;  /* 0x00000005ff067819 */ /* 0x002fc80000011606 */
[----:B------:R-:W-:-:S05]  /*f730*/  LOP3.LUT R6, R6, 0x3, RZ, 0xc0, !PT ;  /* 0x0000000306067812 */ /* 0x000fca00078ec0ff */
[----:B------:R-:W-:-:S07]  /*f740*/  IMAD.MOV.U32 R13, RZ, RZ, R6 ;  /* 0x000000ffff0d7224 */ /* 0x000fce00078e0006 */
[----:B------:R-:W-:Y:S05]  /*f750*/  WARPSYNC.COLLECTIVE R15, `(.L_x_91) ;  /* 0x000000000f087348 */ /* 0x000fea0003c00000 */
[----:B------:R1:W2:Y:S02]  /*f760*/  SHFL.IDX P6, R14, R13, R12, R11 ;  /* 0x0000000c0d0e7389 */ /* 0x0002a400000c000b */
[----:B-12---:R-:W-:Y:S01]  /*f770*/  ENDCOLLECTIVE ;  /* 0x000000000000791b */ /* 0x006fe20003800000 */
.L_x_91:
[----:B------:R-:W-:Y:S05]  /*f780*/  BSYNC B0 ;  /* 0x0000000000007941 */ /* 0x000fea0003800000 */
.L_x_90:
[----:B------:R-:W-:Y:S05]  /*f790*/  BRA `(.L_x_92) ;  /* 0xffffffd400747947 */ /* 0x000fea000383ffff */
.L_x_40:
[----:B------:R-:W-:Y:S01]  /*f7a0*/  BSSY B0, `(.L_x_93) ;  /* 0x0000006000007945 */ /* 0x000fe20003800000 */
[----:B------:R-:W-:-:S07]  /*f7b0*/  IMAD.MOV.U32 R15, RZ, RZ, -0x1 ;  /* 0xffffffffff0f7424 */ /* 0x000fce00078e00ff */
[----:B------:R-:W-:Y:S05]  /*f7c0*/  WARPSYNC.COLLECTIVE R15, `(.L_x_94) ;  /* 0x000000000f0c7348 */ /* 0x000fea0003c00000 */
[----:B------:R-:W-:Y:S02]  /*f7d0*/  ELECT P6, UR62, PT ;  /* 0x00000000003e782f */ /* 0x000fe400038c0000 */
[----:B------:R-:W-:Y:S01]  /*f7e0*/  MOV R14, UR62 ;  /* 0x0000003e000e7c02 */ /* 0x000fe20008000f00 */
[----:B------:R-:W-:Y:S10]  /*f7f0*/  ENDCOLLECTIVE ;  /* 0x000000000000791b */ /* 0x000ff40003800000 */
.L_x_94:
[----:B------:R-:W-:Y:S05]  /*f800*/  BSYNC B0 ;  /* 0x0000000000007941 */ /* 0x000fea0003800000 */
.L_x_93:
[----:B------:R-:W-:Y:S05]  /*f810*/  BRA `(.L_x_95) ;  /* 0xffffffd4006c7947 */ /* 0x000fea000383ffff */
.L_x_43:
[----:B--2---:R2:W3:Y:S02]  /*f820*/  SYNCS.PHASECHK.TRANS64.TRYWAIT P1, [R6+URZ+0x36840], R7 ;  /* 0x03684007060075a7 */ /* 0x0044e4000802017f */
[----:B---3--:R-:W-:Y:S05]  /*f830*/  @!P1 NANOSLEEP.SYNCS 0x989680 ;  /* 0x009896800000995d */ /* 0x008fea0003900000 */
[----:B------:R-:W3:Y:S02]  /*f840*/  @!P1 SYNCS.PHASECHK.TRANS64 P1, [R6+URZ+0x36840], R7 ;  /* 0x03684007060095a7 */ /* 0x000ee4000802007f */
[----:B---3--:R-:W-:Y:S05]  /*f850*/  @!P1 BRA `(.L_x_43) ;  /* 0xfffffffc00f09947 */ /* 0x008fea000383ffff */
[----:B------:R-:W-:Y:S05]  /*f860*/  BRA `(.L_x_96) ;  /* 0xffffffd400d07947 */ /* 0x000fea000383ffff */
.L_x_46:
[----:B-1----:R-:W1:Y:S01]  /*f870*/  S2R R8, SR_CgaCtaId ;  /* 0x0000000000087919 */ /* 0x002e620000008800 */
[----:B------:R-:W-:-:S04]  /*f880*/  MOV R7, 0x400 ;  /* 0x0000040000077802 */ /* 0x000fc80000000f00 */
[----:B-1----:R-:W-:-:S04]  /*f890*/  LEA R7, R8, R7, 0x18 ;  /* 0x0000000708077211 */ /* 0x002fc800078ec0ff */
[----:B------:R1:W2:Y:S03]  /*f8a0*/  SYNCS.PHASECHK.TRANS64.TRYWAIT P1, [R7+URZ+0x36820], R6 ;  /* 0x03682006070075a7 */ /* 0x0002a6000802017f */
[----:B--2---:R-:W-:Y:S05]  /*f8b0*/  @!P1 NANOSLEEP.SYNCS 0x989680 ;  /* 0x009896800000995d */ /* 0x004fea0003900000 */
[----:B------:R-:W2:Y:S02]  /*f8c0*/  @!P1 SYNCS.PHASECHK.TRANS64 P1, [R7+URZ+0x36820], R6 ;  /* 0x03682006070095a7 */ /* 0x000ea4000802007f */
[----:B--2---:R-:W-:Y:S05]  /*f8d0*/  @!P1 BRA `(.L_x_46) ;  /* 0xfffffffc00e49947 */ /* 0x004fea000383ffff */
[----:B------:R-:W-:Y:S05]  /*f8e0*/  BRA `(.L_x_97) ;  /* 0xffffffdc000c7947 */ /* 0x000fea000383ffff */
.L_x_52:
[----:B-1----:R1:W2:Y:S02]  /*f8f0*/  SYNCS.PHASECHK.TRANS64.TRYWAIT P1, [R2+URZ+0x36840], R3 ;  /* 0x03684003020075a7 */ /* 0x0022a4000802017f */
[----:B--2---:R-:W-:Y:S05]  /*f900*/  @!P1 NANOSLEEP.SYNCS 0x989680 ;  /* 0x009896800000995d */ /* 0x004fea0003900000 */
[----:B------:R-:W2:Y:S02]  /*f910*/  @!P1 SYNCS.PHASECHK.TRANS64 P1, [R2+URZ+0x36840], R3 ;  /* 0x03684003020095a7 */ /* 0x000ea4000802007f */
[----:B--2---:R-:W-:Y:S05]  /*f920*/  @!P1 BRA `(.L_x_52) ;  /* 0xfffffffc00f09947 */ /* 0x004fea000383ffff */
[----:B------:R-:W-:Y:S05]  /*f930*/  BRA `(.L_x_98) ;  /* 0xffffffdc00ac7947 */ /* 0x000fea000383ffff */
.L_x_54:
[----:B-1----:R1:W2:Y:S02]  /*f940*/  SYNCS.PHASECHK.TRANS64.TRYWAIT P1, [R2+URZ+0x60], R3 ;  /* 0x00006003020075a7 */ /* 0x0022a4000802017f */
[----:B--2---:R-:W-:Y:S05]  /*f950*/  @!P1 NANOSLEEP.SYNCS 0x989680 ;  /* 0x009896800000995d */ /* 0x004fea0003900000 */
[----:B------:R-:W2:Y:S02]  /*f960*/  @!P1 SYNCS.PHASECHK.TRANS64 P1, [R2+URZ+0x60], R3 ;  /* 0x00006003020095a7 */ /* 0x000ea4000802007f */
[----:B--2---:R-:W-:Y:S05]  /*f970*/  @!P1 BRA `(.L_x_54) ;  /* 0xfffffffc00f09947 */ /* 0x004fea000383ffff */
[----:B------:R-:W-:Y:S05]  /*f980*/  BRA `(.L_x_99) ;  /* 0xffffffe000487947 */ /* 0x000fea000383ffff */
.L_x_60:
[----:B--2---:R2:W3:Y:S02]  /*f990*/  SYNCS.PHASECHK.TRANS64.TRYWAIT P1, [R2+URZ+0x36840], R3 ;  /* 0x03684003020075a7 */ /* 0x0044e4000802017f */
[----:B---3--:R-:W-:Y:S05]  /*f9a0*/  @!P1 NANOSLEEP.SYNCS 0x989680 ;  /* 0x009896800000995d */ /* 0x008fea0003900000 */
[----:B------:R-:W3:Y:S02]  /*f9b0*/  @!P1 SYNCS.PHASECHK.TRANS64 P1, [R2+URZ+0x36840], R3 ;  /* 0x03684003020095a7 */ /* 0x000ee4000802007f */
[----:B---3--:R-:W-:Y:S05]  /*f9c0*/  @!P1 BRA `(.L_x_60) ;  /* 0xfffffffc00f09947 */ /* 0x008fea000383ffff */
[----:B------:R-:W-:Y:S05]  /*f9d0*/  BRA `(.L_x_100) ;  /* 0xffffffe400987947 */ /* 0x000fea000383ffff */
.L_x_62:
[----:B-1----:R1:W2:Y:S02]  /*f9e0*/  SYNCS.PHASECHK.TRANS64.TRYWAIT P1, [R2+URZ+0x60], R17 ;  /* 0x00006011020075a7 */ /* 0x0022a4000802017f */
[----:B--2---:R-:W-:Y:S05]  /*f9f0*/  @!P1 NANOSLEEP.SYNCS 0x989680 ;  /* 0x009896800000995d */ /* 0x004fea0003900000 */
[----:B------:R-:W2:Y:S02]  /*fa00*/  @!P1 SYNCS.PHASECHK.TRANS64 P1, [R2+URZ+0x60], R17 ;  /* 0x00006011020095a7 */ /* 0x000ea4000802007f */
[----:B--2---:R-:W-:Y:S05]  /*fa10*/  @!P1 BRA `(.L_x_62) ;  /* 0xfffffffc00f09947 */ /* 0x004fea000383ffff */
[----:B------:R-:W-:Y:S05]  /*fa20*/  BRA `(.L_x_101) ;  /* 0xffffffe800347947 */ /* 0x000fea000383ffff */
.L_x_67:
[----:B--2---:R2:W3:Y:S02]  /*fa30*/  SYNCS.PHASECHK.TRANS64.TRYWAIT P1, [R2+URZ+0x36840], R3 ;  /* 0x03684003020075a7 */ /* 0x0044e4000802017f */
[----:B---3--:R-:W-:Y:S05]  /*fa40*/  @!P1 NANOSLEEP.SYNCS 0x989680 ;  /* 0x009896800000995d */ /* 0x008fea0003900000 */
[----:B------:R-:W3:Y:S02]  /*fa50*/  @!P1 SYNCS.PHASECHK.TRANS64 P1, [R2+URZ+0x36840], R3 ;  /* 0x03684003020095a7 */ /* 0x000ee4000802007f */
[----:B---3--:R-:W-:Y:S05]  /*fa60*/  @!P1 BRA `(.L_x_67) ;  /* 0xfffffffc00f09947 */ /* 0x008fea000383ffff */
[----:B------:R-:W-:Y:S05]  /*fa70*/  BRA `(.L_x_102) ;  /* 0xffffffec00507947 */ /* 0x000fea000383ffff */
.L_x_69:
[----:B-1----:R1:W2:Y:S02]  /*fa80*/  SYNCS.PHASECHK.TRANS64.TRYWAIT P1, [R2+URZ+0x60], R3 ;  /* 0x00006003020075a7 */ /* 0x0022a4000802017f */
[----:B--2---:R-:W-:Y:S05]  /*fa90*/  @!P1 NANOSLEEP.SYNCS 0x989680 ;  /* 0x009896800000995d */ /* 0x004fea0003900000 */
[----:B------:R-:W2:Y:S02]  /*faa0*/  @!P1 SYNCS.PHASECHK.TRANS64 P1, [R2+URZ+0x60], R3 ;  /* 0x00006003020095a7 */ /* 0x000ea4000802007f */
[----:B--2---:R-:W-:Y:S05]  /*fab0*/  @!P1 BRA `(.L_x_69) ;  /* 0xfffffffc00f09947 */ /* 0x004fea000383ffff */
[----:B------:R-:W-:Y:S05]  /*fac0*/  BRA `(.L_x_103) ;  /* 0xffffffec00f47947 */ /* 0x000fea000383ffff */
.L_x_74:
[----:B--2---:R2:W3:Y:S02]  /*fad0*/  SYNCS.PHASECHK.TRANS64.TRYWAIT P0, [R3+URZ+0x36860], R0 ;  /* 0x03686000030075a7 */ /* 0x0044e4000800017f */
[----:B---3--:R-:W-:Y:S05]  /*fae0*/  @!P0 NANOSLEEP.SYNCS 0x989680 ;  /* 0x009896800000895d */ /* 0x008fea0003900000 */
[----:B------:R-:W3:Y:S02]  /*faf0*/  @!P0 SYNCS.PHASECHK.TRANS64 P0, [R3+URZ+0x36860], R0 ;  /* 0x03686000030085a7 */ /* 0x000ee4000800007f */
[----:B---3--:R-:W-:Y:S05]  /*fb00*/  @!P0 BRA `(.L_x_74) ;  /* 0xfffffffc00f08947 */ /* 0x008fea000383ffff */
[----:B------:R-:W-:Y:S05]  /*fb10*/  BRA `(.L_x_104) ;  /* 0xfffffff000c07947 */ /* 0x000fea000383ffff */
.L_x_78:
[----:B--2---:R2:W3:Y:S02]  /*fb20*/  SYNCS.PHASECHK.TRANS64.TRYWAIT P0, [R0+URZ+0x36820], R3 ;  /* 0x03682003000075a7 */ /* 0x0044e4000800017f */
[----:B---3--:R-:W-:Y:S05]  /*fb30*/  @!P0 NANOSLEEP.SYNCS 0x989680 ;  /* 0x009896800000895d */ /* 0x008fea0003900000 */
[----:B------:R-:W3:Y:S02]  /*fb40*/  @!P0 SYNCS.PHASECHK.TRANS64 P0, [R0+URZ+0x36820], R3 ;  /* 0x03682003000085a7 */ /* 0x000ee4000800007f */
[----:B---3--:R-:W-:Y:S05]  /*fb50*/  @!P0 BRA `(.L_x_78) ;  /* 0xfffffffc00f08947 */ /* 0x008fea000383ffff */
[----:B------:R-:W-:Y:S05]  /*fb60*/  BRA `(.L_x_105) ;  /* 0xfffffff400a07947 */ /* 0x000fea000383ffff */
.L_x_79:
[----:B------:R-:W3:Y:S01]  /*fb70*/  S2R R2, SR_TID.X ;  /* 0x0000000000027919 */ /* 0x000ee20000002100 */
[----:B------:R-:W-:Y:S01]  /*fb80*/  BSSY B0, `(.L_x_106) ;  /* 0x000000a000007945 */ /* 0x000fe20003800000 */
[----:B------:R-:W-:Y:S01]  /*fb90*/  IMAD.MOV.U32 R12, RZ, RZ, RZ ;  /* 0x000000ffff0c7224 */ /* 0x000fe200078e00ff */
[----:B------:R-:W-:Y:S01]  /*fba0*/  MOV R11, 0x1f ;  /* 0x0000001f000b7802 */ /* 0x000fe20000000f00 */
[----:B------:R-:W-:Y:S01]  /*fbb0*/  IMAD.MOV.U32 R15, RZ, RZ, -0x1 ;  /* 0xffffffffff0f7424 */ /* 0x000fe200078e00ff */
[----:B---3--:R-:W-:-:S04]  /*fbc0*/  SHF.R.U32.HI R2, RZ, 0x5, R2 ;  /* 0x00000005ff027819 */ /* 0x008fc80000011602 */
[----:B------:R-:W-:-:S04]  /*fbd0*/  LOP3.LUT R2, R2, 0x3, RZ, 0xc0, !PT ;  /* 0x0000000302027812 */ /* 0x000fc800078ec0ff */
[----:B------:R-:W-:-:S07]  /*fbe0*/  MOV R13, R2 ;  /* 0x00000002000d7202 */ /* 0x000fce0000000f00 */
[----:B-12---:R-:W-:Y:S05]  /*fbf0*/  WARPSYNC.COLLECTIVE R15, `(.L_x_107) ;  /* 0x000000000f087348 */ /* 0x006fea0003c00000 */
[----:B------:R3:W4:Y:S02]  /*fc00*/  SHFL.IDX P6, R14, R13, R12, R11 ;  /* 0x0000000c0d0e7389 */ /* 0x00072400000c000b */
[----:B-1234-:R-:W-:Y:S01]  /*fc10*/  ENDCOLLECTIVE ;  /* 0x000000000000791b */ /* 0x01efe20003800000 */
.L_x_107:
[----:B------:R-:W-:Y:S05]  /*fc20*/  BSYNC B0 ;  /* 0x0000000000007941 */ /* 0x000fea0003800000 */
.L_x_106:
[----:B------:R-:W-:Y:S05]  /*fc30*/  BRA `(.L_x_108) ;  /* 0xfffffff400887947 */ /* 0x000fea000383ffff */
.L_x_82:
[----:B------:R-:W-:Y:S01]  /*fc40*/  BSSY B1, `(.L_x_109) ;  /* 0x0000006000017945 */ /* 0x000fe20003800000 */
[----:B------:R-:W-:-:S07]  /*fc50*/  MOV R15, 0xffffffff ;  /* 0xffffffff000f7802 */ /* 0x000fce0000000f00 */
[----:B-123--:R-:W-:Y:S05]  /*fc60*/  WARPSYNC.COLLECTIVE R15, `(.L_x_110) ;  /* 0x000000000f0c7348 */ /* 0x00efea0003c00000 */
[----:B------:R-:W-:Y:S02]  /*fc70*/  ELECT P6, UR62, PT ;  /* 0x00000000003e782f */ /* 0x000fe400038c0000 */
[----:B------:R-:W-:Y:S01]  /*fc80*/  MOV R14, UR62 ;  /* 0x0000003e000e7c02 */ /* 0x000fe20008000f00 */
[----:B-123--:R-:W-:Y:S10]  /*fc90*/  ENDCOLLECTIVE ;  /* 0x000000000000791b */ /* 0x00eff40003800000 */
.L_x_110:
[----:B------:R-:W-:Y:S05]  /*fca0*/  BSYNC B1 ;  /* 0x0000000000017941 */ /* 0x000fea0003800000 */
.L_x_109:
[----:B------:R-:W-:Y:S05]  /*fcb0*/  BRA `(.L_x_111) ;  /* 0xfffffff400807947 */ /* 0x000fea000383ffff */
.L_x_84:
[----:B-1----:R1:W2:Y:S02]  /*fcc0*/  SYNCS.PHASECHK.TRANS64.TRYWAIT P0, [R6+URZ], R5 ;  /* 0x00000005060075a7 */ /* 0x0022a4000800017f */
[----:B--2---:R-:W-:Y:S05]  /*fcd0*/  @!P0 NANOSLEEP.SYNCS 0x989680 ;  /* 0x009896800000895d */ /* 0x004fea0003900000 */
[----:B------:R-:W2:Y:S02]  /*fce0*/  @!P0 SYNCS.PHASECHK.TRANS64 P0, [R6+URZ], R5 ;  /* 0x00000005060085a7 */ /* 0x000ea4000800007f */
[----:B--2---:R-:W-:Y:S05]  /*fcf0*/  @!P0 BRA `(.L_x_84) ;  /* 0xfffffffc00f08947 */ /* 0x004fea000383ffff */
[----:B------:R-:W-:Y:S05]  /*fd00*/  BRA `(.L_x_112) ;  /* 0xfffffff400bc7947 */ /* 0x000fea000383ffff */
.L_x_85:
[----:B--2---:R2:W3:Y:S02]  /*fd10*/  SYNCS.PHASECHK.TRANS64.TRYWAIT P0, [R3+URZ], R2 ;  /* 0x00000002030075a7 */ /* 0x0044e4000800017f */
[----:B---3--:R-:W-:Y:S05]  /*fd20*/  @!P0 NANOSLEEP.SYNCS 0x989680 ;  /* 0x009896800000895d */ /* 0x008fea0003900000 */
[----:B------:R-:W3:Y:S02]  /*fd30*/  @!P0 SYNCS.PHASECHK.TRANS64 P0, [R3+URZ], R2 ;  /* 0x00000002030085a7 */ /* 0x000ee4000800007f */
[----:B---3--:R-:W-:Y:S05]  /*fd40*/  @!P0 BRA `(.L_x_85) ;  /* 0xfffffffc00f08947 */ /* 0x008fea000383ffff */
[----:B------:R-:W-:Y:S05]  /*fd50*/  BRA `(.L_x_113) ;  /* 0xfffffff400b07947 */ /* 0x000fea000383ffff */
.L_x_87:
[----:B--2---:R2:W3:Y:S02]  /*fd60*/  SYNCS.PHASECHK.TRANS64.TRYWAIT P0, [R16+URZ], R5 ;  /* 0x00000005100075a7 */ /* 0x0044e4000800017f */
[----:B---3--:R-:W-:Y:S05]  /*fd70*/  @!P0 NANOSLEEP.SYNCS 0x989680 ;  /* 0x009896800000895d */ /* 0x008fea0003900000 */
[----:B------:R-:W3:Y:S02]  /*fd80*/  @!P0 SYNCS.PHASECHK.TRANS64 P0, [R16+URZ], R5 ;  /* 0x00000005100085a7 */ /* 0x000ee4000800007f */
[----:B---3--:R-:W-:Y:S05]  /*fd90*/  @!P0 BRA `(.L_x_87) ;  /* 0xfffffffc00f08947 */ /* 0x008fea000383ffff */
[----:B------:R-:W-:Y:S05]  /*fda0*/  BRA `(.L_x_114) ;  /* 0xfffffff400b47947 */ /* 0x000fea000383ffff */
.L_x_115:
[----:B------:R-:W-:-:S00]  /*fdb0*/  BRA `(.L_x_115) ;  /* 0xfffffffc00fc7947 */ /* 0x000fc0000383ffff */
[----:B------:R-:W-:-:S00]  /*fdc0*/  NOP ;  /* 0x0000000000007918 */ /* 0x000fc00000000000 */
        /* <DEDUP_REMOVED lines=11> */
.L_x_2655:


//--------------------- .text._ZN7cutlass13device_kernelIN5flash11enable_sm90INS1_16FlashAttnFwdSm90INS1_25CollectiveMainloopFwdSm90ILi2EN4cute5tupleIJNS5_1CILi2EEENS7_ILi1EEES9_EEENS6_IJNS7_ILi128EEENS7_ILi112EEENS7_ILi192EEEEEELi192ENS_10bfloat16_tEfNS_4arch4Sm90ELb0ELb0ELb1ELb0ELb0ELb0ELb0ELb1ELb1ELb0ELb0ELb0EEENS1_21CollectiveEpilogueFwdINS6_IJSB_SD_SC_EEESA_SF_SH_Li256ELb0ELb0ELb0ELb0EEENS1_29StaticPersistentTileSchedulerILb0EEEEEEEEEvNT_6ParamsE --------------------------
	.section	.text._ZN7cutlass13device_kernelIN5flash11enable_sm90INS1_16FlashAttnFwdSm90INS1_25CollectiveMainloopFwdSm90ILi2EN4cute5tupleIJNS5_1CILi2EEENS7_ILi1EEES9_EEENS6_IJNS7_ILi128EEENS7_ILi112EEENS7_ILi192EEEEEELi192ENS_10bfloat16_tEfNS_4arch4Sm90ELb0ELb0ELb1ELb0ELb0ELb0ELb0ELb1ELb1ELb0ELb0ELb0EEENS1_21CollectiveEpilogueFwdINS6_IJSB_SD_SC_EEESA_SF_SH_Li256ELb0ELb0ELb0ELb0EEENS1_29StaticPersistentTileSchedulerILb0EEEEEEEEEvNT_6ParamsE,"ax",@progbits
	.align	128
.text._ZN7cutlass13device_kernelIN5flash11enable_sm90INS1_16FlashAttnFwdSm90INS1_25CollectiveMainloopFwdSm90ILi2EN4cute5tupleIJNS5_1CILi2EEENS7_ILi1EEES9_EEENS6_IJNS7_ILi128EEENS7_ILi112EEENS7_ILi192EEEEEELi192ENS_10bfloat16_tEfNS_4arch4Sm90ELb0ELb0ELb1ELb0ELb0ELb0ELb0ELb1ELb1ELb0ELb0ELb0EEENS1_21CollectiveEpilogueFwdINS6_IJSB_SD_SC_EEESA_SF_SH_Li256ELb0ELb0ELb0ELb0EEENS1_29StaticPersistentTileSchedulerILb0EEEEEEEEEvNT_6ParamsE:
        .type           _ZN7cutlass13device_kernelIN5flash11enable_sm90INS1_16FlashAttnFwdSm90INS1_25CollectiveMainloopFwdSm90ILi2EN4cute5tupleIJNS5_1CILi2EEENS7_ILi1EEES9_EEENS6_IJNS7_ILi128EEENS7_ILi112EEENS7_ILi192EEEEEELi192ENS_10bfloat16_tEfNS_4arch4Sm90ELb0ELb0ELb1ELb0ELb0ELb0ELb0ELb1ELb1ELb0ELb0ELb0EEENS1_21CollectiveEpilogueFwdINS6_IJSB_SD_SC_EEESA_SF_SH_Li256ELb0ELb0ELb0ELb0EEENS1_29StaticPersistentTileSchedulerILb0EEEEEEEEEvNT_6ParamsE,@function
        .size           _ZN7cutlass13device_kernelIN5flash11enable_sm90INS1_16FlashAttnFwdSm90INS1_25CollectiveMainloopFwdSm90ILi2EN4cute5tupleIJNS5_1CILi2EEENS7_ILi1EEES9_EEENS6_IJNS7_ILi128EEENS7_ILi112EEENS7_ILi192EEEEEELi192ENS_10bfloat16_tEfNS_4arch4Sm90ELb0ELb0ELb1ELb0ELb0ELb0ELb0ELb1ELb1ELb0ELb0ELb0EEENS1_21CollectiveEpilogueFwdINS6_IJSB_SD_SC_EEESA_SF_SH_Li256ELb0ELb0ELb0ELb0EEENS1_29StaticPersistentTileSchedulerILb0EEEEEEEEEvNT_6ParamsE,(.L_x_2656 - _ZN7cutlass13device_kernelIN5flash11enable_sm90INS1_16FlashAttnFwdSm90INS1_25CollectiveMainloopFwdSm90ILi2EN4cute5tupleIJNS5_1CILi2EEENS7_ILi1EEES9_EEENS6_IJNS7_ILi128EEENS7_ILi112EEENS7_ILi192EEEEEELi192ENS_10bfloat16_tEfNS_4arch4Sm90ELb0ELb0ELb1ELb0ELb0ELb0ELb0ELb1ELb1ELb0ELb0ELb0EEENS1_21CollectiveEpilogueFwdINS6_IJSB_SD_SC_EEESA_SF_SH_Li256ELb0ELb0ELb0ELb0EEENS1_29StaticPersistentTileSchedulerILb0EEEEEEEEEvNT_6ParamsE)
        .other          _ZN7cutlass13device_kernelIN5flash11enable_sm90INS1_16FlashAttnFwdSm90INS1_25CollectiveMainloopFwdSm90ILi2EN4cute5tupleIJNS5_1CILi2EEENS7_ILi1EEES9_EEENS6_IJNS7_ILi128EEENS7_ILi112EEENS7_ILi192EEEEEELi192ENS_10bfloat16_tEfNS_4arch4Sm90ELb0ELb0ELb1ELb0ELb0ELb0ELb0ELb1ELb1ELb0ELb0ELb0EEENS1_21CollectiveEpilogueFwdINS6_IJSB_SD_SC_EEESA_SF_SH_Li256ELb0ELb0ELb0ELb0EEENS1_29StaticPersistentTileSchedulerILb0EEEEEEEEEvNT_6ParamsE,@"STO_CUDA_ENTRY STV_DEFAULT"
_ZN7cutlass13device_kernelIN5flash11enable_sm90INS1_16FlashAttnFwdSm90INS1_25CollectiveMainloopFwdSm90ILi2EN4cute5tupleIJNS5_1CILi2EEENS7_ILi1EEES9_EEENS6_IJNS7_ILi128EEENS7_ILi112EEENS7_ILi192EEEEEELi192ENS_10bfloat16_tEfNS_4arch4Sm90ELb0ELb0ELb1ELb0ELb0ELb0ELb0ELb1ELb1ELb0ELb0ELb0EEENS1_21CollectiveEpilogueFwdINS6_IJSB_SD_SC_EEESA_SF_SH_Li256ELb0ELb0ELb0ELb0EEENS1_29StaticPersistentTileSchedulerILb0EEEEEEEEEvNT_6ParamsE:
[----:B------:R-:W1:Y:S02]  /*0000*/  LDC R1, c[0x0][0x28] ;  /* 0x00000a00ff017b82 */ /* 0x000e640000000800 */
[----:B-1----:R-:W-:Y:S01]  /*0010*/  VIADD R1, R1, 0xffffffd0 ;  /* 0xffffffd001017836 */ /* 0x002fe20000000000 */
[----:B------:R-:W1:Y:S01]  /*0020*/  S2R R11, SR_TID.X ;  /* 0x00000000000b7919 */ /* 0x000e620000002100 */
[----:B------:R-:W-:Y:S01]  /*0030*/  ELECT P0, URZ, PT ;  /* 0x00000000003f782f */ /* 0x000fe20003800000 */
[----:B------:R-:W-:Y:S01]  /*0040*/  BSSY B0, `(.L_x_116) ;  /* 0x0000013000007945 */ /* 0x000fe20003800000 */
[----:B-1----:R-:W-:-:S05]  /*0050*/  SHF.R.U32.HI R0, RZ, 0x5, R11 ;  /* 0x00000005ff007819 */ /* 0x002fca000001160b */
[----:B------:R-:W1:Y:S02]  /*0060*/  SHFL.IDX PT, R2, R0, RZ, 0x1f ;  /* 0x00001fff00027589 */ /* 0x000e6400000e0000 */
[----:B-1----:R-:W-:-:S13]  /*0070*/  ISETP.EQ.AND P0, PT, R2, RZ, P0 ;  /* 0x000000ff0200720c */ /* 0x002fda0000702270 */
        /* <DEDUP_REMOVED lines=15> */
.L_x_117:
[----:B------:R-:W-:Y:S05]  /*0170*/  BSYNC B0 ;  /* 0x0000000000007941 */ /* 0x000fea0003800000 */
.L_x_116:
[----:B------:R-:W-:Y:S01]  /*0180*/  VOTEU.ANY UP0, P0 ;  /* 0x00000000003f7886 */ /* 0x000fe20000000100 */
[----:B------:R-:W1:Y:S01]  /*0190*/  SHFL.IDX PT, R3, R0, RZ, 0x1f ;  /* 0x00001fff00037589 */ /* 0x000e6200000e0000 */
[----:B------:R-:W-:Y:S01]  /*01a0*/  UMOV UR4, 0x1 ;  /* 0x0000000100047882 */ /* 0x000fe20000000000 */
[----:B------:R-:W-:Y:S01]  /*01b0*/  UMOV UR7, 0x2 ;  /* 0x0000000200077882 */ /* 0x000fe20000000000 */
[----:B------:R-:W-:Y:S01]  /*01c0*/  SHF.R.U32.HI R2, RZ, 0x7, R11 ;  /* 0x00000007ff027819 */ /* 0x000fe2000001160b */
[----:B------:R-:W2:Y:S01]  /*01d0*/  @UP0 S2UR UR8, SR_CgaCtaId ;  /* 0x00000000000809c3 */ /* 0x000ea20000008800 */
[----:B------:R-:W-:Y:S01]  /*01e0*/  @UP0 UMOV UR6, 0x400 ;  /* 0x0000040000060882 */ /* 0x000fe20000000000 */
[----:B------:R-:W-:-:S04]  /*01f0*/  @UP0 UIADD3 UR4, -UR4, 0x100000, URZ ;  /* 0x0010000004040890 */ /* 0x000fc8000fffe13f */
[----:B------:R-:W-:Y:S02]  /*0200*/  @UP0 USHF.L.U32 UR5, UR4, 0xb, URZ ;  /* 0x0000000b04050899 */ /* 0x000fe4000800063f */
[----:B------:R-:W-:Y:S01]  /*0210*/  @UP0 USHF.L.U32 UR4, UR4, 0x1, URZ ;  /* 0x0000000104040899 */ /* 0x000fe2000800063f */
[----:B------:R-:W-:Y:S01]  /*0220*/  VOTEU.ANY UP1, P0 ;  /* 0x00000000003f7886 */ /* 0x000fe20000020100 */
[----:B------:R-:W3:Y:S01]  /*0230*/  SHFL.IDX PT, R2, R2, RZ, 0x1f ;  /* 0x00001fff02027589 */ /* 0x000ee200000e0000 */
[----:B-1----:R-:W-:Y:S01]  /*0240*/  ISETP.NE.AND P1, PT, R3, RZ, PT ;  /* 0x000000ff0300720c */ /* 0x002fe20003f25270 */
[----:B--2---:R-:W-:Y:S02]  /*0250*/  @UP0 ULEA UR8, UR8, UR6, 0x18 ;  /* 0x0000000608080291 */ /* 0x004fe4000f8ec03f */
[----:B------:R-:W-:-:S04]  /*0260*/  @UP0 UIADD3 UR6, -UR7, 0x100000, URZ ;  /* 0x0010000007060890 */ /* 0x000fc8000fffe13f */
[----:B------:R-:W-:Y:S02]  /*0270*/  @UP0 USHF.L.U32 UR7, UR6, 0xb, URZ ;  /* 0x0000000b06070899 */ /* 0x000fe4000800063f */
[----:B------:R-:W-:Y:S01]  /*0280*/  @UP0 USHF.L.U32 UR6, UR6, 0x1, URZ ;  /* 0x0000000106060899 */ /* 0x000fe2000800063f */
[----:B------:R-:W-:Y:S01]  /*0290*/  VOTEU.ANY UP0, P0 ;  /* 0x00000000003f7886 */ /* 0x000fe20000000100 */
[----:B------:R-:W1:Y:S04]  /*02a0*/  FENCE.VIEW.ASYNC.S ;  /* 0x00000000000073c6 */ /* 0x000e680000000000 */
[----:B-1----:R1:W2:Y:S06]  /*02b0*/  @UP0 SYNCS.EXCH.64 URZ, [UR8+0x36800], UR4 ;  /* 0x03680004083f05b2 */ /* 0x0022ac0008000100 */
[----:B------:R1:W4:Y:S01]  /*02c0*/  @UP1 SYNCS.EXCH.64 URZ, [UR8+0x36820], UR6 ;  /* 0x03682006083f15b2 */ /* 0x0003220008000100 */
[----:B---3--:R-:W-:Y:S05]  /*02d0*/  @P1 BRA `(.L_x_118) ;  /* 0x0000000000481947 */ /* 0x008fea0003800000 */
        /* <DEDUP_REMOVED lines=17> */
[----:B---3--:R-:W-:Y:S01]  /*03f0*/  NOP ;  /* 0x0000000000007918 */ /* 0x008fe20000000000 */
.L_x_118:
[----:B-1----:R-:W1:Y:S01]  /*0400*/  S2UR UR4, SR_CTAID.Y ;  /* 0x00000000000479c3 */ /* 0x002e620000002600 */
[----:B------:R-:W3:Y:S01]  /*0410*/  SHFL.IDX PT, R7, R0, RZ, 0x1f ;  /* 0x00001fff00077589 */ /* 0x000ee200000e0000 */
[----:B------:R-:W-:Y:S01]  /*0420*/  ULDC UR5, c[0x0][0x154] ;  /* 0x0000550000057ab9 */ /* 0x000fe20000000800 */
[----:B------:R-:W-:-:S05]  /*0430*/  NOP ;  /* 0x0000000000007918 */ /* 0x000fca0000000000 */
[----:B------:R-:W5:Y:S08]  /*0440*/  S2UR UR6, SR_CTAID.X ;  /* 0x00000000000679c3 */ /* 0x000f700000002500 */
[----:B------:R-:W2:Y:S01]  /*0450*/  LDC R8, c[0x0][0x148] ;  /* 0x00005200ff087b82 */ /* 0x000ea20000000800 */
[----:B-1----:R-:W-:Y:S02]  /*0460*/  I2FP.F32.U32 R4, UR4 ;  /* 0x0000000400047c45 */ /* 0x002fe40008201000 */
[----:B---3--:R-:W-:-:S03]  /*0470*/  ISETP.NE.AND P0, PT, R7, RZ, PT ;  /* 0x000000ff0700720c */ /* 0x008fc60003f05270 */
[----:B------:R-:W-:Y:S01]  /*0480*/  FMUL R6, R4, UR5 ;  /* 0x0000000504067c20 */ /* 0x000fe20008400000 */
[----:B------:R-:W-:Y:S02]  /*0490*/  SHF.R.S32.HI R4, RZ, 0x1f, R11 ;  /* 0x0000001fff047819 */ /* 0x000fe4000001140b */
[----:B-----5:R-:W-:Y:S02]  /*04a0*/  I2FP.F32.U32 R5, UR6 ;  /* 0x0000000600057c45 */ /* 0x020fe40008201000 */
[----:B------:R-:W-:Y:S01]  /*04b0*/  LEA.HI R4, R4, R11, RZ, 0x7 ;  /* 0x0000000b04047211 */ /* 0x000fe200078f38ff */
[----:B------:R-:W1:Y:S02]  /*04c0*/  F2I.U32.TRUNC.NTZ R6, R6 ;  /* 0x0000000600067305 */ /* 0x000e64000020f000 */
[----:B-1----:R-:W-:-:S04]  /*04d0*/  IMAD.MOV R9, RZ, RZ, -R6 ;  /* 0x000000ffff097224 */ /* 0x002fc800078e0a06 */
[----:B--2---:R-:W-:Y:S01]  /*04e0*/  IMAD R12, R8, R9, UR4 ;  /* 0x00000004080c7e24 */ /* 0x004fe2000f8e0209 */
[----:B------:R-:W-:Y:S02]  /*04f0*/  ULDC UR4, c[0x0][0x150] ;  /* 0x0000540000047ab9 */ /* 0x000fe40000000800 */
[----:B------:R-:W-:Y:S01]  /*0500*/  FMUL R9, R5, UR4 ;  /* 0x0000000405097c20 */ /* 0x000fe20008400000 */
[----:B------:R-:W-:Y:S06]  /*0510*/  @P0 BRA `(.L_x_119) ;  /* 0x0000000000480947 */ /* 0x000fec0003800000 */
[----:B------:R-:W1:Y:S01]  /*0520*/  S2UR UR5, SR_CgaCtaId ;  /* 0x00000000000579c3 */ /* 0x000e620000008800 */
        /* <DEDUP_REMOVED lines=12> */
[----:B-1----:R1:W2:Y:S08]  /*05f0*/  SYNCS.EXCH.64 URZ, [UR8+0x36850], UR4 ;  /* 0x03685004083f75b2 */ /* 0x0022b00008000100 */
[----:B------:R1:W3:Y:S01]  /*0600*/  SYNCS.EXCH.64 URZ, [UR8+0x36860], UR6 ;  /* 0x03686006083f75b2 */ /* 0x0002e20008000100 */
[----:B------:R1:W1:Y:S01]  /*0610*/  SYNCS.EXCH.64 URZ, [UR8+0x36858], UR4 ;  /* 0x03685804083f75b2 */ /* 0x0002620008000100 */
[----:B------:R1:W1:Y:S01]  /*0620*/  SYNCS.EXCH.64 URZ, [UR8+0x36868], UR6 ;  /* 0x03686806083f75b2 */ /* 0x0002620008000100 */
[----:B------:R-:W-:Y:S01]  /*0630*/  NOP ;  /* 0x0000000000007918 */ /* 0x000fe20000000000 */
.L_x_119:
[----:B------:R-:W5:Y:S01]  /*0640*/  SHFL.IDX PT, R10, R0, RZ, 0x1f ;  /* 0x00001fff000a7589 */ /* 0x000f6200000e0000 */
[----:B------:R-:W-:Y:S01]  /*0650*/  LOP3.LUT R4, R4, 0xffffff80, RZ, 0xc0, !PT ;  /* 0xffffff8004047812 */ /* 0x000fe200078ec0ff */
[----:B------:R-:W1:Y:S01]  /*0660*/  F2I.U32.TRUNC.NTZ R9, R9 ;  /* 0x0000000900097305 */ /* 0x000e62000020f000 */
[----:B------:R-:W-:Y:S01]  /*0670*/  SHF.R.S32.HI R8, RZ, 0x1f, R3 ;  /* 0x0000001fff087819 */ /* 0x000fe20000011403 */
[----:B------:R-:W-:Y:S02]  /*0680*/  NOP ;  /* 0x0000000000007918 */ /* 0x000fe40000000000 */
[----:B------:R-:W-:Y:S01]  /*0690*/  IMAD.IADD R4, R11, 0x1, -R4 ;  /* 0x000000010b047824 */ /* 0x000fe200078e0a04 */
[----:B------:R-:W-:Y:S01]  /*06a0*/  LEA.HI R8, R8, R3, RZ, 0x2 ;  /* 0x0000000308087211 */ /* 0x000fe200078f10ff */
[----:B------:R-:W1:Y:S03]  /*06b0*/  LDC R11, c[0x0][0x144] ;  /* 0x00005100ff0b7b82 */ /* 0x000e660000000800 */
[----:B------:R-:W-:-:S02]  /*06c0*/  SHF.R.S32.HI R5, RZ, 0x1f, R4 ;  /* 0x0000001fff057819 */ /* 0x000fc40000011404 */
[----:B------:R-:W-:Y:S02]  /*06d0*/  LOP3.LUT R8, R8, 0x3ffffffc, RZ, 0xc0, !PT ;  /* 0x3ffffffc08087812 */ /* 0x000fe400078ec0ff */
[----:B------:R-:W-:-:S04]  /*06e0*/  LEA.HI R5, R5, R4, RZ, 0x3 ;  /* 0x0000000405057211 */ /* 0x000fc800078f18ff */
[--C-:B------:R-:W-:Y:S02]  /*06f0*/  SHF.R.S32.HI R6, RZ, 0x3, R5.reuse ;  /* 0x00000003ff067819 */ /* 0x100fe40000011405 */
[----:B------:R-:W-:Y:S02]  /*0700*/  SHF.R.S32.HI R5, RZ, 0x1f, R5 ;  /* 0x0000001fff057819 */ /* 0x000fe40000011405 */
[----:B-----5:R-:W-:Y:S02]  /*0710*/  ISETP.NE.AND P0, PT, R10, RZ, PT ;  /* 0x000000ff0a00720c */ /* 0x020fe40003f05270 */
[----:B------:R-:W-:Y:S02]  /*0720*/  LEA.HI R5, R5, R6, RZ, 0x2 ;  /* 0x0000000605057211 */ /* 0x000fe400078f10ff */
[----:B------:R-:W-:Y:S02]  /*0730*/  SHF.R.S32.HI R10, RZ, 0x1f, R7 ;  /* 0x0000001fff0a7819 */ /* 0x000fe40000011407 */
[----:B------:R-:W-:-:S02]  /*0740*/  LOP3.LUT R5, R5, 0xfffffffc, RZ, 0xc0, !PT ;  /* 0xfffffffc05057812 */ /* 0x000fc400078ec0ff */
[----:B------:R-:W-:-:S05]  /*0750*/  LEA.HI R10, R10, R7, RZ, 0x2 ;  /* 0x000000070a0a7211 */ /* 0x000fca00078f10ff */
        /* <DEDUP_REMOVED lines=17> */
[----:B------:R1:W1:Y:S01]  /*0870*/  SYNCS.EXCH.64 URZ, [UR8+0x36888], UR6 ;  /* 0x03688806083f75b2 */ /* 0x0002620008000100 */
[----:B------:R-:W-:Y:S01]  /*0880*/  NOP ;  /* 0x0000000000007918 */ /* 0x000fe20000000000 */
.L_x_120:
[----:B------:R-:W5:Y:S01]  /*0890*/  SHFL.IDX PT, R13, R0, RZ, 0x1f ;  /* 0x00001fff000d7589 */ /* 0x000f6200000e0000 */
[----:B-1----:R-:W1:Y:S01]  /*08a0*/  S2UR UR4, SR_CTAID.X ;  /* 0x00000000000479c3 */ /* 0x002e620000002500 */
[----:B------:R-:W-:Y:S01]  /*08b0*/  LOP3.LUT R10, R10, 0x3ffffffc, RZ, 0xc0, !PT ;  /* 0x3ffffffc0a0a7812 */ /* 0x000fe200078ec0ff */
[----:B------:R-:W-:Y:S01]  /*08c0*/  IMAD.IADD R5, R6, 0x1, -R5 ;  /* 0x0000000106057824 */ /* 0x000fe200078e0a05 */
[----:B------:R-:W-:Y:S01]  /*08d0*/  IADD3 R8, R3, -R8, RZ ;  /* 0x8000000803087210 */ /* 0x000fe20007ffe0ff */
[----:B------:R-:W-:Y:S01]  /*08e0*/  NOP ;  /* 0x0000000000007918 */ /* 0x000fe20000000000 */
[----:B------:R-:W-:Y:S01]  /*08f0*/  IADD3 R6, -R9, RZ, RZ ;  /* 0x000000ff09067210 */ /* 0x000fe20007ffe1ff */
[----:B------:R-:W-:Y:S02]  /*0900*/  IMAD.IADD R10, R7, 0x1, -R10 ;  /* 0x00000001070a7824 */ /* 0x000fe400078e0a0a */
[----:B------:R-:W2:Y:S01]  /*0910*/  LDC R7, c[0x0][0x140] ;  /* 0x00005000ff077b82 */ /* 0x000ea20000000800 */
[----:B------:R-:W-:-:S02]  /*0920*/  IMAD R8, R8, 0x4, R5 ;  /* 0x0000000408087824 */ /* 0x000fc400078e0205 */
[----:B------:R-:W-:-:S03]  /*0930*/  IMAD R10, R10, 0x4, R5 ;  /* 0x000000040a0a7824 */ /* 0x000fc600078e0205 */
[----:B------:R-:W-:Y:S02]  /*0940*/  LEA.HI R3, R8, R8, RZ, 0x1 ;  /* 0x0000000808037211 */ /* 0x000fe400078f08ff */
[----:B------:R-:W-:Y:S02]  /*0950*/  LEA.HI R5, R10, R10, RZ, 0x1 ;  /* 0x0000000a0a057211 */ /* 0x000fe400078f08ff */
[----:B------:R-:W-:Y:S02]  /*0960*/  LOP3.LUT R3, R3, 0xfffffffe, RZ, 0xc0, !PT ;  /* 0xfffffffe03037812 */ /* 0x000fe400078ec0ff */
[----:B------:R-:W-:Y:S02]  /*0970*/  LOP3.LUT R5, R5, 0xfffffffe, RZ, 0xc0, !PT ;  /* 0xfffffffe05057812 */ /* 0x000fe400078ec0ff */
[----:B-----5:R-:W-:Y:S01]  /*0980*/  ISETP.NE.AND P0, PT, R13, RZ, PT ;  /* 0x000000ff0d00720c */ /* 0x020fe20003f05270 */
[----:B-1----:R-:W-:Y:S02]  /*0990*/  IMAD R6, R11, R6, UR4 ;  /* 0x000000040b067e24 */ /* 0x002fe4000f8e0206 */
[----:B------:R-:W-:-:S02]  /*09a0*/  IMAD.IADD R3, R8, 0x1, -R3 ;  /* 0x0000000108037824 */ /* 0x000fc400078e0a03 */
[----:B------:R-:W-:-:S03]  /*09b0*/  IMAD.IADD R5, R10, 0x1, -R5 ;  /* 0x000000010a057824 */ /* 0x000fc600078e0a05 */
[-C--:B------:R-:W-:Y:S02]  /*09c0*/  ISETP.NE.AND P3, PT, R3, R6.reuse, PT ;  /* 0x000000060300720c */ /* 0x080fe40003f65270 */
[----:B------:R-:W-:-:S03]  /*09d0*/  ISETP.NE.AND P5, PT, R5, R6, PT ;  /* 0x000000060500720c */ /* 0x000fc60003fa5270 */
[----:B------:R-:W-:Y:S10]  /*09e0*/  @P0 BRA `(.L_x_121) ;  /* 0x0000000000480947 */ /* 0x000ff40003800000 */
        /* <DEDUP_REMOVED lines=18> */
.L_x_121:
[----:B------:R-:W5:Y:S01]  /*0b10*/  SHFL.IDX PT, R6, R0, RZ, 0x1f ;  /* 0x00001fff00067589 */ /* 0x000f6200000e0000 */
[----:B------:R-:W-:Y:S01]  /*0b20*/  IMAD.SHL.U32 R3, R8, 0x4, RZ ;  /* 0x0000000408037824 */ /* 0x000fe200078e00ff */
[----:B------:R-:W-:Y:S01]  /*0b30*/  SHF.L.U32 R5, R10, 0x2, RZ ;  /* 0x000000020a057819 */ /* 0x000fe200000006ff */
[----:B------:R-:W-:Y:S01]  /*0b40*/  IMAD.MOV.U32 R23, RZ, RZ, 0x1 ;  /* 0x00000001ff177424 */ /* 0x000fe200078e00ff */
[----:B------:R-:W-:Y:S01]  /*0b50*/  LOP3.LUT P0, RZ, R4, 0x7, RZ, 0xc0, !PT ;  /* 0x0000000704ff7812 */ /* 0x000fe2000780c0ff */
[----:B------:R-:W-:Y:S01]  /*0b60*/  IMAD.MOV.U32 R22, RZ, RZ, 0x1 ;  /* 0x00000001ff167424 */ /* 0x000fe200078e00ff */
[----:B------:R-:W-:Y:S01]  /*0b70*/  LOP3.LUT R11, R8, 0xc, R3, 0x78, !PT ;  /* 0x0000000c080b7812 */ /* 0x000fe200078e7803 */
[----:B------:R-:W-:Y:S01]  /*0b80*/  NOP ;  /* 0x0000000000007918 */ /* 0x000fe20000000000 */
[----:B------:R-:W-:Y:S02]  /*0b90*/  LOP3.LUT R9, R10, 0xc, R5, 0x78, !PT ;  /* 0x0000000c0a097812 */ /* 0x000fe400078e7805 */
[----:B------:R-:W-:Y:S01]  /*0ba0*/  @P3 LEA.HI R3, R11, R11, RZ, 0x1 ;  /* 0x0000000b0b033211 */ /* 0x000fe200078f08ff */
[----:B------:R1:W-:Y:S01]  /*0bb0*/  STL [R1+0x4], R11 ;  /* 0x0000040b01007387 */ /* 0x0003e20000100800 */
[----:B------:R-:W-:-:S02]  /*0bc0*/  @P5 LEA.HI R5, R9, R9, RZ, 0x1 ;  /* 0x0000000909055211 */ /* 0x000fc400078f08ff */
[----:B------:R-:W-:Y:S01]  /*0bd0*/  @P3 SHF.R.S32.HI R3, RZ, 0x1, R3 ;  /* 0x00000001ff033819 */ /* 0x000fe20000011403 */
[----:B------:R1:W-:Y:S01]  /*0be0*/  STL [R1], R9 ;  /* 0x0000000901007387 */ /* 0x0003e20000100800 */
[----:B------:R-:W-:Y:S02]  /*0bf0*/  @P5 SHF.R.S32.HI R5, RZ, 0x1, R5 ;  /* 0x00000001ff055819 */ /* 0x000fe40000011405 */
[-C--:B------:R-:W-:Y:S02]  /*0c00*/  @P3 ISETP.NE.AND P6, PT, R3, R12.reuse, PT ;  /* 0x0000000c0300320c */ /* 0x080fe40003fc5270 */
[----:B------:R-:W-:Y:S02]  /*0c10*/  @P5 ISETP.NE.AND P4, PT, R5, R12, PT ;  /* 0x0000000c0500520c */ /* 0x000fe40003f85270 */
[----:B------:R-:W-:Y:S02]  /*0c20*/  @P3 SEL R23, RZ, 0x1, P6 ;  /* 0x00000001ff173807 */ /* 0x000fe40003000000 */
[----:B-----5:R-:W-:-:S02]  /*0c30*/  ISETP.NE.AND P3, PT, R6, RZ, PT ;  /* 0x000000ff0600720c */ /* 0x020fc40003f65270 */
[----:B------:R-:W-:Y:S02]  /*0c40*/  ISETP.LT.U32.AND P6, PT, R11, 0x2, !P0 ;  /* 0x000000020b00780c */ /* 0x000fe400047c1070 */
[----:B------:R-:W-:Y:S02]  /*0c50*/  ISETP.LT.U32.AND P0, PT, R9, 0x2, !P0 ;  /* 0x000000020900780c */ /* 0x000fe40004701070 */
[----:B------:R-:W-:Y:S02]  /*0c60*/  ISETP.NE.AND P2, PT, R2, RZ, PT ;  /* 0x000000ff0200720c */ /* 0x000fe40003f45270 */
[----:B--2---:R-:W-:Y:S02]  /*0c70*/  ISETP.EQ.U32.AND P1, PT, R7, 0x1, PT ;  /* 0x000000010700780c */ /* 0x004fe40003f22070 */
[----:B------:R-:W-:Y:S02]  /*0c80*/  SEL R2, RZ, 0x1, !P6 ;  /* 0x00000001ff027807 */ /* 0x000fe40007000000 */
[----:B------:R-:W-:-:S02]  /*0c90*/  SEL R3, RZ, 0x1, !P0 ;  /* 0x00000001ff037807 */ /* 0x000fc40004000000 */
[----:B------:R-:W-:Y:S01]  /*0ca0*/  @P5 SEL R22, RZ, 0x1, P4 ;  /* 0x00000001ff165807 */ /* 0x000fe20002000000 */
[----:B-1----:R-:W-:Y:S06]  /*0cb0*/  @P3 BRA `(.L_x_122) ;  /* 0x0000000000483947 */ /* 0x002fec0003800000 */
        /* <DEDUP_REMOVED lines=14> */
[----:B------:R1:W1:Y:S01]  /*0da0*/  SYNCS.EXCH.64 URZ, [UR8+0x368c0], UR6 ;  /* 0x0368c006083f75b2 */ /* 0x0002620008000100 */
[----:B------:R1:W1:Y:S01]  /*0db0*/  SYNCS.EXCH.64 URZ, [UR8+0x368b8], UR4 ;  /* 0x0368b804083f75b2 */ /* 0x0002620008000100 */
[----:B------:R1:W1:Y:S01]  /*0dc0*/  SYNCS.EXCH.64 URZ, [UR8+0x368c8], UR6 ;  /* 0x0368c806083f75b2 */ /* 0x0002620008000100 */
[----:B------:R-:W-:Y:S01]  /*0dd0*/  NOP ;  /* 0x0000000000007918 */ /* 0x000fe20000000000 */
.L_x_122:
[----:B------:R-:W-:Y:S01]  /*0de0*/  LOP3.LUT R23, R23, R2, RZ, 0xc0, !PT ;  /* 0x0000000217177212 */ /* 0x000fe200078ec0ff */
[----:B------:R-:W-:Y:S01]  /*0df0*/  NOP ;  /* 0x0000000000007918 */ /* 0x000fe20000000000 */
[----:B------:R-:W-:Y:S01]  /*0e00*/  LOP3.LUT R22, R22, R3, RZ, 0xc0, !PT ;  /* 0x0000000316167212 */ /* 0x000fe200078ec0ff */
[----:B------:R-:W-:Y:S06]  /*0e10*/  @!P1 BRA `(.L_x_123) ;  /* 0x0000000000089947 */ /* 0x000fec0003800000 */
[----:B-1234-:R-:W-:Y:S01]  /*0e20*/  UCGABAR_ARV ;  /* 0x00000000000079c7 */ /* 0x01efe20008000000 */
[----:B------:R-:W-:Y:S05]  /*0e30*/  BRA `(.L_x_124) ;  /* 0x0000000000047947 */ /* 0x000fea0003800000 */
.L_x_123:
[----:B-1234-:R-:W-:Y:S01]  /*0e40*/  NOP ;  /* 0x0000000000007918 */ /* 0x01efe20000000000 */
.L_x_124:
[----:B------:R-:W-:Y:S05]  /*0e50*/  @!P1 BRA `(.L_x_125) ;  /* 0x00000000000c9947 */ /* 0x000fea0003800000 */
[----:B------:R-:W-:Y:S01]  /*0e60*/  UCGABAR_WAIT ;  /* 0x0000000000007dc7 */ /* 0x000fe20008000000 */
[----:B------:R-:W-:Y:S01]  /*0e70*/  CCTL.IVALL ;  /* 0x00000000ff00798f */ /* 0x000fe20002000000 */
[----:B------:R-:W-:Y:S05]  /*0e80*/  BRA `(.L_x_126) ;  /* 0x0000000000047947 */ /* 0x000fea0003800000 */
.L_x_125:
[----:B------:R-:W-:Y:S06]  /*0e90*/  BAR.SYNC.DEFER_BLOCKING 0x0 ;  /* 0x0000000000007b1d */ /* 0x000fec0000010000 */
.L_x_126:
[----:B------:R-:W-:-:S05]  /*0ea0*/  IMAD.MOV.U32 R2, RZ, RZ, 0x1 ;  /* 0x00000001ff027424 */ /* 0x000fca00078e00ff */
[----:B------:R-:W-:-:S05]  /*0eb0*/  SEL R2, R2, 0x2, !P2 ;  /* 0x0000000202027807 */ /* 0x000fca0005000000 */
[----:B------:R1:W-:Y:S01]  /*0ec0*/  STL [R1+0x1c], R2 ;  /* 0x00001c0201007387 */ /* 0x0003e20000100800 */
[----:B------:R-:W-:Y:S05]  /*0ed0*/  @!P2 BRA `(.L_x_127) ;  /* 0x000000b00010a947 */ /* 0x000fea0003800000 */
.L_x_128:
        /* <DEDUP_REMOVED lines=9> */
[----:B------:R-:W2:Y:S01]  /*0f70*/  LDL.LU R10, [R1+0x1c] ;  /* 0x00001c00010a7983 */ /* 0x000ea20000300800 */
[----:B-1----:R-:W1:Y:S01]  /*0f80*/  S2R R2, SR_TID.X ;  /* 0x0000000000027919 */ /* 0x002e620000002100 */
[----:B------:R-:W3:Y:S08]  /*0f90*/  S2UR UR5, SR_CgaCtaId ;  /* 0x00000000000579c3 */ /* 0x000ef00000008800 */
[----:B------:R-:W4:Y:S01]  /*0fa0*/  S2UR UR6, SR_SWINHI ;  /* 0x00000000000679c3 */ /* 0x000f220000002f00 */
[----:B-1----:R-:W-:-:S04]  /*0fb0*/  IADD3 R0, R2, -0x80, RZ ;  /* 0xffffff8002007810 */ /* 0x002fc80007ffe0ff */
[----:B------:R-:W-:-:S04]  /*0fc0*/  SHF.R.S32.HI R3, RZ, 0x1f, R0 ;  /* 0x0000001fff037819 */ /* 0x000fc80000011400 */
[----:B------:R-:W-:-:S04]  /*0fd0*/  LEA.HI R4, R3, R0, RZ, 0x7 ;  /* 0x0000000003047211 */ /* 0x000fc800078f38ff */
[----:B------:R-:W-:Y:S02]  /*0fe0*/  LOP3.LUT R5, R4, 0xffffff80, RZ, 0xc0, !PT ;  /* 0xffffff8004057812 */ /* 0x000fe400078ec0ff */
[----:B------:R-:W-:-:S03]  /*0ff0*/  LEA.HI R2, R3, R0, RZ, 0x4 ;  /* 0x0000000003027211 */ /* 0x000fc600078f20ff */
[----:B------:R-:W-:Y:S01]  /*1000*/  IMAD.IADD R206, R0, 0x1, -R5 ;  /* 0x0000000100ce7824 */ /* 0x000fe200078e0a05 */
[----:B------:R-:W-:-:S04]  /*1010*/  LOP3.LUT R7, R2, 0x3fffff0, RZ, 0xc0, !PT ;  /* 0x03fffff002077812 */ /* 0x000fc800078ec0ff */
[----:B------:R-:W-:Y:S02]  /*1020*/  SHF.R.S32.HI R5, RZ, 0x1f, R206 ;  /* 0x0000001fff057819 */ /* 0x000fe400000114ce */
[----:B------:R-:W-:Y:S02]  /*1030*/  SHF.R.S32.HI R9, RZ, 0x4, R2 ;  /* 0x00000004ff097819 */ /* 0x000fe40000011402 */
[----:B------:R-:W-:Y:S01]  /*1040*/  LEA.HI R6, R5, R206, RZ, 0x2 ;  /* 0x000000ce05067211 */ /* 0x000fe200078f10ff */
[----:B------:R-:W-:Y:S01]  /*1050*/  IMAD.IADD R7, R0, 0x1, -R7 ;  /* 0x0000000100077824 */ /* 0x000fe200078e0a07 */
[----:B------:R-:W-:Y:S02]  /*1060*/  LEA.HI R210, R3, R0, RZ, 0x5 ;  /* 0x0000000003d27211 */ /* 0x000fe400078f28ff */
[----:B------:R-:W-:Y:S02]  /*1070*/  LEA.HI R2, R2, R9, RZ, 0x1 ;  /* 0x0000000902027211 */ /* 0x000fe400078f08ff */
[----:B------:R-:W-:-:S02]  /*1080*/  SHF.R.S32.HI R0, RZ, 0x2, R6 ;  /* 0x00000002ff007819 */ /* 0x000fc40000011406 */
[----:B------:R-:W-:Y:S02]  /*1090*/  SHF.R.S32.HI R3, RZ, 0x1f, R6 ;  /* 0x0000001fff037819 */ /* 0x000fe40000011406 */
[----:B------:R-:W-:Y:S02]  /*10a0*/  LOP3.LUT R2, R2, 0x1ffffffe, RZ, 0xc0, !PT ;  /* 0x1ffffffe02027812 */ /* 0x000fe400078ec0ff */
[----:B------:R-:W-:Y:S02]  /*10b0*/  SHF.R.S32.HI R210, RZ, 0x5, R210 ;  /* 0x00000005ffd27819 */ /* 0x000fe400000114d2 */
[----:B------:R-:W-:Y:S02]  /*10c0*/  LEA.HI R3, R3, R0, RZ, 0x3 ;  /* 0x0000000003037211 */ /* 0x000fe400078f18ff */
[----:B------:R-:W-:Y:S01]  /*10d0*/  SHF.R.S32.HI R209, RZ, 0x7, R4 ;  /* 0x00000007ffd17819 */ /* 0x000fe20000011404 */
[----:B------:R-:W-:Y:S01]  /*10e0*/  UMOV UR4, 0x400 ;  /* 0x0000040000047882 */ /* 0x000fe20000000000 */
[----:B------:R-:W-:Y:S01]  /*10f0*/  LEA R7, R210, R7, 0x4 ;  /* 0x00000007d2077211 */ /* 0x000fe200078e20ff */
[----:B------:R-:W-:Y:S01]  /*1100*/  IMAD.IADD R2, R9, 0x1, -R2 ;  /* 0x0000000109027824 */ /* 0x000fe200078e0a02 */
[----:B------:R-:W-:Y:S01]  /*1110*/  LOP3.LUT R3, R3, 0xfffffff8, RZ, 0xc0, !PT ;  /* 0xfffffff803037812 */ /* 0x000fe200078ec0ff */
[----:B---3--:R-:W-:Y:S01]  /*1120*/  ULEA UR8, UR5, UR4, 0x18 ;  /* 0x0000000405087291 */ /* 0x008fe2000f8ec03f */
[----:B------:R-:W-:-:S02]  /*1130*/  LEA.HI R5, R5, R206, RZ, 0x5 ;  /* 0x000000ce05057211 */ /* 0x000fc400078f28ff */
[----:B------:R-:W-:Y:S01]  /*1140*/  LEA.HI R4, R4, R209, RZ, 0x1 ;  /* 0x000000d104047211 */ /* 0x000fe200078f08ff */
[----:B------:R-:W-:Y:S02]  /*1150*/  IMAD R8, R7, 0x8, R2 ;  /* 0x0000000807087824 */ /* 0x000fe400078e0202 */
[----:B------:R-:W-:Y:S01]  /*1160*/  IMAD.IADD R7, R0, 0x1, -R3 ;  /* 0x0000000100077824 */ /* 0x000fe200078e0a03 */
[----:B------:R-:W-:Y:S02]  /*1170*/  LOP3.LUT R3, R6, 0x7ffffffc, RZ, 0xc0, !PT ;  /* 0x7ffffffc06037812 */ /* 0x000fe400078ec0ff */
[----:B------:R-:W-:Y:S02]  /*1180*/  SHF.R.S32.HI R0, RZ, 0x5, R5 ;  /* 0x00000005ff007819 */ /* 0x000fe40000011405 */
[----:B------:R-:W-:Y:S01]  /*1190*/  LOP3.LUT R4, R4, 0x3fffffe, RZ, 0xc0, !PT ;  /* 0x03fffffe04047812 */ /* 0x000fe200078ec0ff */
[----:B------:R-:W-:Y:S01]  /*11a0*/  UMOV UR4, UR8 ;  /* 0x0000000800047c82 */ /* 0x000fe20008000000 */
[----:B----4-:R-:W-:Y:S01]  /*11b0*/  UMOV UR5, UR6 ;  /* 0x0000000600057c82 */ /* 0x010fe20008000000 */
[----:B------:R-:W-:Y:S01]  /*11c0*/  MOV R212, 0xfffffffe ;  /* 0xfffffffe00d47802 */ /* 0x000fe20000000f00 */
[----:B------:R-:W-:Y:S01]  /*11d0*/  IMAD.U32 R18, RZ, RZ, UR4 ;  /* 0x00000004ff127e24 */ /* 0x000fe2000f8e00ff */
[----:B------:R-:W-:Y:S01]  /*11e0*/  SHF.L.U32 R5, R8, 0x3, RZ ;  /* 0x0000000308057819 */ /* 0x000fe200000006ff */
[----:B------:R-:W-:-:S02]  /*11f0*/  IMAD.U32 R19, RZ, RZ, UR5 ;  /* 0x00000005ff137e24 */ /* 0x000fc4000f8e00ff */
[----:B------:R-:W-:Y:S02]  /*1200*/  IMAD.IADD R3, R206, 0x1, -R3 ;  /* 0x00000001ce037824 */ /* 0x000fe400078e0a03 */
[----:B------:R-:W-:Y:S02]  /*1210*/  IMAD R7, R0, 0x10, R7 ;  /* 0x0000001000077824 */ /* 0x000fe400078e0207 */
[----:B------:R-:W-:Y:S01]  /*1220*/  IMAD.IADD R4, R209, 0x1, -R4 ;  /* 0x00000001d1047824 */ /* 0x000fe200078e0a04 */
[----:B------:R-:W-:Y:S01]  /*1230*/  UMOV UR4, URZ ;  /* 0x0000003f00047c82 */ /* 0x000fe20008000000 */
[----:B------:R-:W-:Y:S01]  /*1240*/  IMAD.U32 R2, RZ, RZ, UR8 ;  /* 0x00000008ff027e24 */ /* 0x000fe2000f8e00ff */
[----:B------:R-:W-:Y:S01]  /*1250*/  MOV R204, UR7 ;  /* 0x0000000700cc7c02 */ /* 0x000fe20008000f00 */
[----:B------:R-:W-:Y:S02]  /*1260*/  IMAD R212, R3, R212, 0x70 ;  /* 0x0000007003d47424 */ /* 0x000fe400078e02d4 */
[----:B------:R-:W-:Y:S01]  /*1270*/  IMAD.WIDE R18, R5, 0x2, R18 ;  /* 0x0000000205127825 */ /* 0x000fe200078e0212 */
[----:B------:R-:W-:-:S03]  /*1280*/  UMOV UR38, URZ ;  /* 0x0000003f00267c82 */ /* 0x000fc60008000000 */
[----:B------:R-:W-:Y:S02]  /*1290*/  IMAD R211, R4, 0x40, R7 ;  /* 0x0000004004d37824 */ /* 0x000fe400078e0207 */
[----:B------:R-:W-:Y:S02]  /*12a0*/  IMAD.MOV.U32 R205, RZ, RZ, RZ ;  /* 0x000000ffffcd7224 */ /* 0x000fe400078e00ff */
[----:B------:R-:W-:Y:S01]  /*12b0*/  IMAD.U32 R16, RZ, RZ, UR4 ;  /* 0x00000004ff107e24 */ /* 0x000fe2000f8e00ff */
[----:B--2---:R-:W-:-:S07]  /*12c0*/  LOP3.LUT R17, R10, 0x1, RZ, 0xfc, !PT ;  /* 0x000000010a117812 */ /* 0x004fce00078efcff */
.L_x_155:
[----:B------:R-:W1:Y:S01]  /*12d0*/  SHFL.IDX PT, R0, R209, RZ, 0x1f ;  /* 0x00001fffd1007589 */ /* 0x000e6200000e0000 */
[----:B------:R-:W2:Y:S01]  /*12e0*/  LDC R81, c[0x0][0x2e0] ;  /* 0x0000b800ff517b82 */ /* 0x000ea20000000800 */
[----:B------:R-:W-:Y:S01]  /*12f0*/  R2UR UR12, R2 ;  /* 0x00000000020c72ca */ /* 0x000fe200000e0000 */
[----:B------:R-:W-:Y:S01]  /*1300*/  ULDC UR4, c[0x0][0xda8] ;  /* 0x00036a0000047ab9 */ /* 0x000fe20000000800 */
[----:B------:R-:W-:Y:S01]  /*1310*/  ULDC.64 UR8, c[0x0][0x3f8] ;  /* 0x0000fe0000087ab9 */ /* 0x000fe20000000a00 */
[----:B------:R-:W-:Y:S01]  /*1320*/  R2UR UR10, R204 ;  /* 0x00000000cc0a72ca */ /* 0x000fe200000e0000 */
[----:B------:R-:W-:Y:S01]  /*1330*/  UISETP.NE.AND UP1, UPT, UR4, 0x1, UPT ;  /* 0x000000010400788c */ /* 0x000fe2000bf25270 */
[----:B------:R-:W-:Y:S01]  /*1340*/  IMAD.MOV.U32 R4, RZ, RZ, RZ ;  /* 0x000000ffff047224 */ /* 0x000fe200078e00ff */
[----:B------:R-:W-:Y:S01]  /*1350*/  UISETP.NE.U32.AND UP0, UPT, UR8, URZ, UPT ;  /* 0x0000003f0800728c */ /* 0x000fe2000bf05070 */
[----:B------:R-:W-:Y:S01]  /*1360*/  ULDC UR5, c[0x0][0xdb4] ;  /* 0x00036d0000057ab9 */ /* 0x000fe20000000800 */
[----:B------:R-:W-:-:S02]  /*1370*/  ULDC UR6, c[0x0][0x404] ;  /* 0x0001010000067ab9 */ /* 0x000fc40000000800 */
[----:B------:R-:W-:Y:S02]  /*1380*/  UISETP.NE.AND.EX UP0, UPT, UR9, URZ, UPT, UP0 ;  /* 0x0000003f0900728c */ /* 0x000fe4000bf05300 */
[----:B------:R-:W-:Y:S02]  /*1390*/  UISETP.NE.AND UP2, UPT, UR5, 0x1, UPT ;  /* 0x000000010500788c */ /* 0x000fe4000bf45270 */
[----:B------:R-:W-:Y:S02]  /*13a0*/  UIADD3 UR9, UR12, 0x15400, URZ ;  /* 0x000154000c097890 */ /* 0x000fe4000fffe03f */
[----:B------:R-:W-:Y:S01]  /*13b0*/  USEL UR6, UR6, 0x1, UP0 ;  /* 0x0000000106067887 */ /* 0x000fe20008000000 */
[----:B------:R-:W-:Y:S01]  /*13c0*/  @UP1 ULDC UR5, c[0x0][0xdac] ;  /* 0x00036b0000051ab9 */ /* 0x000fe20000000800 */
[----:B------:R-:W-:Y:S01]  /*13d0*/  ULOP3.LUT UP0, URZ, UR9, 0x9f, URZ, 0xc0, !UPT ;  /* 0x0000009f093f7892 */ /* 0x000fe2000f80c03f */
[----:B------:R-:W-:Y:S01]  /*13e0*/  UMOV UR11, UR10 ;  /* 0x0000000a000b7c82 */ /* 0x000fe20008000000 */
[----:B-1----:R-:W-:-:S02]  /*13f0*/  R2UR UR7, R0 ;  /* 0x00000000000772ca */ /* 0x002fc400000e0000 */
[----:B--2---:R-:W-:Y:S01]  /*1400*/  IMAD R81, R81, UR6, RZ ;  /* 0x0000000651517c24 */ /* 0x004fe2000f8e02ff */
[----:B------:R-:W-:Y:S01]  /*1410*/  @UP1 ULDC UR6, c[0x0][0xdb0] ;  /* 0x00036c0000061ab9 */ /* 0x000fe20000000800 */
[----:B------:R-:W-:Y:S02]  /*1420*/  PLOP3.LUT P0, PT, PT, PT, UP0, 0x80, 0x0 ;  /* 0x000000000000781c */ /* 0x000fe40003f0f008 */
[----:B------:R-:W-:-:S04]  /*1430*/  VIADD R5, R81, 0x6f ;  /* 0x0000006f51057836 */ /* 0x000fc80000000000 */
[----:B------:R-:W-:-:S03]  /*1440*/  IMAD.HI R4, R5, -0x6db6db6d, R4 ;  /* 0x9249249305047827 */ /* 0x000fc600078e0204 */
[----:B------:R-:W-:Y:S02]  /*1450*/  ULEA.HI UR4, UR7, UR7, URZ, 0x1 ;  /* 0x0000000707047291 */ /* 0x000fe4000f8f083f */
[----:B------:R-:W-:Y:S02]  /*1460*/  SHF.R.U32.HI R3, RZ, 0x1f, R4 ;  /* 0x0000001fff037819 */ /* 0x000fe40000011604 */
[----:B------:R-:W-:Y:S02]  /*1470*/  ULOP3.LUT UR8, UR4, 0x1e, URZ, 0xc0, !UPT ;  /* 0x0000001e04087892 */ /* 0x000fe4000f8ec03f */
[----:B------:R-:W-:Y:S01]  /*1480*/  LEA.HI.SX32 R120, R4, R3, 0x1a ;  /* 0x0000000304787211 */ /* 0x000fe200078fd2ff */
[----:B------:R-:W-:Y:S02]  /*1490*/  UIMAD.WIDE.U32 UR4, UR10, UR5, URZ ;  /* 0x000000050a0472a5 */ /* 0x000fe4000f8e003f */
[----:B------:R-:W-:Y:S02]  /*14a0*/  UIADD3 UR8, UR7, -UR8, URZ ;  /* 0x8000000807087290 */ /* 0x000fe4000fffe03f */
[----:B------:R-:W-:-:S02]  /*14b0*/  @UP1 USHF.R.U32.HI UR11, URZ, UR6, UR5 ;  /* 0x000000063f0b1299 */ /* 0x000fc40008011605 */
[----:B------:R-:W-:Y:S01]  /*14c0*/  ULEA UR8, UR8, UR9, 0xd ;  /* 0x0000000908087291 */ /* 0x000fe2000f8e683f */
[----:B------:R-:W-:Y:S02]  /*14d0*/  @UP2 ULDC.64 UR6, c[0x0][0xdb8] ;  /* 0x00036e0000062ab9 */ /* 0x000fe40000000a00 */
[----:B------:R-:W-:Y:S02]  /*14e0*/  UIMAD.WIDE.U32 UR4, UR11, UR6, URZ ;  /* 0x000000060b0472a5 */ /* 0x000fe4000f8e003f */
[----:B------:R-:W-:Y:S01]  /*14f0*/  MOV R208, UR11 ;  /* 0x0000000b00d07c02 */ /* 0x000fe20008000f00 */
[----:B------:R-:W-:Y:S01]  /*1500*/  USHF.R.U32.HI UR8, URZ, 0x4, UR8 ;  /* 0x000000043f087899 */ /* 0x000fe20008011608 */
[----:B------:R-:W-:Y:S01]  /*1510*/  UMOV UR36, UR11 ;  /* 0x0000000b00247c82 */ /* 0x000fe20008000000 */
[----:B------:R-:W-:Y:S02]  /*1520*/  @UP2 USHF.R.U32.HI UR36, URZ, UR7, UR5 ;  /* 0x000000073f242299 */ /* 0x000fe40008011605 */
[----:B------:R-:W-:Y:S01]  /*1530*/  UMOV UR4, UR10 ;  /* 0x0000000a00047c82 */ /* 0x000fe20008000000 */
[----:B------:R-:W-:Y:S01]  /*1540*/  ULOP3.LUT UR37, UR8, 0x3fff, URZ, 0xc0, !UPT ;  /* 0x00003fff08257892 */ /* 0x000fe2000f8ec03f */
[----:B------:R-:W-:Y:S01]  /*1550*/  IMAD.U32 R207, RZ, RZ, UR4 ;  /* 0x00000004ffcf7e24 */ /* 0x000fe2000f8e00ff */
[----:B------:R-:W-:Y:S10]  /*1560*/  @!P0 BRA `(.L_x_129) ;  /* 0x0000000000408947 */ /* 0x000ff40003800000 */
[----:B------:R-:W-:Y:S01]  /*1570*/  MOV R0, 0x0 ;  /* 0x0000000000007802 */ /* 0x000fe20000000f00 */
[----:B------:R-:W-:Y:S01]  /*1580*/  ULDC.64 UR4, c[0x4][0xa8] ;  /* 0x01002a0000047ab9 */ /* 0x000fe20000000a00 */
[----:B------:R-:W-:Y:S01]  /*1590*/  ULDC.64 UR6, c[0x4][0x20] ;  /* 0x0100080000067ab9 */ /* 0x000fe20000000a00 */
[----:B------:R-:W-:Y:S01]  /*15a0*/  IMAD.U32 R4, RZ, RZ, UR4 ;  /* 0x00000004ff047e24 */ /* 0x000fe2000f8e00ff */
[----:B------:R1:W2:Y:S01]  /*15b0*/  LDC.64 R14, c[0x4][R0] ;  /* 0x01000000000e7b82 */ /* 0x0002a20000000a00 */
[----:B------:R-:W-:Y:S01]  /*15c0*/  MOV R5, UR5 ;  /* 0x0000000500057c02 */ /* 0x000fe20008000f00 */
[----:B------:R-:W-:Y:S01]  /*15d0*/  ULDC.64 UR4, c[0x4][0xb0] ;  /* 0x01002c0000047ab9 */ /* 0x000fe20000000a00 */
[----:B------:R-:W-:Y:S01]  /*15e0*/  IMAD.U32 R10, RZ, RZ, UR6 ;  /* 0x00000006ff0a7e24 */ /* 0x000fe2000f8e00ff */
[----:B------:R-:W-:Y:S01]  /*15f0*/  MOV R11, UR7 ;  /* 0x00000007000b7c02 */ /* 0x000fe20008000f00 */
[----:B------:R-:W-:Y:S02]  /*1600*/  IMAD.U32 R6, RZ, RZ, UR4 ;  /* 0x00000004ff067e24 */ /* 0x000fe4000f8e00ff */
[----:B------:R-:W-:-:S02]  /*1610*/  IMAD.U32 R7, RZ, RZ, UR5 ;  /* 0x00000005ff077e24 */ /* 0x000fc4000f8e00ff */
[----:B------:R-:W-:Y:S02]  /*1620*/  IMAD.MOV.U32 R8, RZ, RZ, 0x70 ;  /* 0x00000070ff087424 */ /* 0x000fe400078e00ff */
[----:B------:R-:W-:Y:S02]  /*1630*/  IMAD.MOV.U32 R12, RZ, RZ, 0x1 ;  /* 0x00000001ff0c7424 */ /* 0x000fe400078e00ff */
[----:B-1----:R-:W-:-:S07]  /*1640*/  IMAD.MOV.U32 R13, RZ, RZ, RZ ;  /* 0x000000ffff0d7224 */ /* 0x002fce00078e00ff */
[----:B------:R-:W-:-:S07]  /*1650*/  LEPC R20, `(.L_x_129) ;  /* 0x000000001014794e */ /* 0x000fce0000000000 */
[----:B--2---:R-:W-:Y:S05]  /*1660*/  CALL.ABS.NOINC R14 ;  /* 0x000000000e007343 */ /* 0x004fea0003c00000 */
.L_x_129:
[----:B------:R-:W-:Y:S02]  /*1670*/  R2UR UR4, R2 ;  /* 0x00000000020472ca */ /* 0x000fe400000e0000 */
[----:B------:R-:W-:Y:S02]  /*1680*/  LOP3.LUT R0, R205, 0x1, RZ, 0xc0, !PT ;  /* 0x00000001cd007812 */ /* 0x000fe400078ec0ff */
[----:B------:R-:W-:Y:S02]  /*1690*/  ISETP.NE.AND P0, PT, R17, 0x3, PT ;  /* 0x000000031100780c */ /* 0x000fe40003f05270 */
[----:B------:R-:W-:-:S07]  /*16a0*/  SHF.L.U32 R0, R0, 0x1f, RZ ;  /* 0x0000001f00007819 */ /* 0x000fce00000006ff */
[----:B------:R-:W1:Y:S02]  /*16b0*/  SYNCS.PHASECHK.TRANS64.TRYWAIT P1, [UR4+0x36800], R0 ;  /* 0x03680000ff0075a7 */ /* 0x000e640008020144 */
[----:B-1----:R-:W-:Y:S05]  /*16c0*/  @!P1 BRA `(.L_x_130) ;  /* 0x000000dc00849947 */ /* 0x002fea0003800000 */
.L_x_221:
[----:B------:R-:W-:Y:S05]  /*16d0*/  @!P0 BRA `(.L_x_131) ;  /* 0x0000000000048947 */ /* 0x000fea0003800000 */
[----:B------:R-:W-:Y:S01]  /*16e0*/  BPT.TRAP 0x1 ;  /* 0x000000040000795c */ /* 0x000fe20000300000 */
.L_x_131:
        /* <DEDUP_REMOVED lines=9> */
.L_x_132:
[----:B--2---:R-:W-:Y:S05]  /*1780*/  @P1 BRA `(.L_x_133) ;  /* 0x0000000000081947 */ /* 0x004fea0003800000 */
[----:B------:R-:W2:Y:S02]  /*1790*/  SYNCS.PHASECHK.TRANS64.TRYWAIT P1, [R0+URZ+0x36830], R3 ;  /* 0x03683003000075a7 */ /* 0x000ea4000802017f */
[----:B--2---:R-:W-:Y:S05]  /*17a0*/  @!P1 BRA `(.L_x_134) ;  /* 0x000000dc00689947 */ /* 0x004fea0003800000 */
.L_x_133:
[----:B------:R-:W-:Y:S05]  /*17b0*/  WARPSYNC.ALL ;  /* 0x0000000000007948 */ /* 0x000fea0003800000 */
[----:B------:R-:W-:Y:S01]  /*17c0*/  R2UR UR4, R2 ;  /* 0x00000000020472ca */ /* 0x000fe200000e0000 */
[----:B------:R-:W-:Y:S01]  /*17d0*/  WARPGROUP.ARRIVE ;  /* 0x00000000000079c5 */ /* 0x000fe20000000000 */
[----:B------:R-:W-:Y:S01]  /*17e0*/  UMOV UR57, 0x40000040 ;  /* 0x4000004000397882 */ /* 0x000fe20000000000 */
[----:B------:R-:W-:Y:S01]  /*17f0*/  UMOV UR59, 0x40000040 ;  /* 0x40000040003b7882 */ /* 0x000fe20000000000 */
[----:B------:R-:W-:Y:S01]  /*1800*/  UMOV UR9, UR57 ;  /* 0x0000003900097c82 */ /* 0x000fe20008000000 */
[----:B------:R-:W-:Y:S01]  /*1810*/  UMOV UR11, 0x40000040 ;  /* 0x40000040000b7882 */ /* 0x000fe20000000000 */
[----:B------:R-:W-:Y:S01]  /*1820*/  UMOV UR13, UR57 ;  /* 0x00000039000d7c82 */ /* 0x000fe20008000000 */
[----:B------:R-:W-:Y:S01]  /*1830*/  UMOV UR15, 0x40000040 ;  /* 0x40000040000f7882 */ /* 0x000fe20000000000 */
[----:B------:R-:W-:Y:S01]  /*1840*/  UMOV UR17, UR57 ;  /* 0x0000003900117c82 */ /* 0x000fe20008000000 */
[----:B------:R-:W-:Y:S01]  /*1850*/  UMOV UR19, 0x40000040 ;  /* 0x4000004000137882 */ /* 0x000fe20000000000 */
[----:B------:R-:W-:Y:S01]  /*1860*/  UMOV UR21, UR57 ;  /* 0x0000003900157c82 */ /* 0x000fe20008000000 */
[----:B------:R-:W-:Y:S01]  /*1870*/  UMOV UR23, 0x40000040 ;  /* 0x4000004000177882 */ /* 0x000fe20000000000 */
[----:B------:R-:W-:Y:S01]  /*1880*/  UMOV UR27, 0x40000040 ;  /* 0x40000040001b7882 */ /* 0x000fe20000000000 */
[----:B------:R-:W-:Y:S01]  /*1890*/  UIADD3 UR4, UR4, 0x21400, URZ ;  /* 0x0002140004047890 */ /* 0x000fe2000fffe03f */
[----:B------:R-:W-:Y:S01]  /*18a0*/  MOV R6, UR38 ;  /* 0x0000002600067c02 */ /* 0x000fe20008000f00 */
[----:B------:R-:W-:Y:S01]  /*18b0*/  UMOV UR31, 0x40000040 ;  /* 0x40000040001f7882 */ /* 0x000fe20000000000 */
[----:B------:R-:W-:Y:S01]  /*18c0*/  UMOV UR35, 0x40000040 ;  /* 0x4000004000237882 */ /* 0x000fe20000000000 */
[----:B------:R-:W-:Y:S01]  /*18d0*/  USHF.R.U32.HI UR5, URZ, 0x4, UR4 ;  /* 0x000000043f057899 */ /* 0x000fe20008011604 */
[----:B------:R-:W-:Y:S01]  /*18e0*/  MOV R7, UR36 ;  /* 0x0000002400077c02 */ /* 0x000fe20008000f00 */
[----:B------:R-:W-:Y:S01]  /*18f0*/  ULOP3.LUT UR4, UR37, 0x10000, URZ, 0xfc, !UPT ;  /* 0x0001000025047892 */ /* 0x000fe2000f8efc3f */
[----:B-12---:R-:W-:Y:S01]  /*1900*/  MOV R3, UR57 ;  /* 0x0000003900037c02 */ /* 0x006fe20008000f00 */
[----:B------:R-:W-:Y:S01]  /*1910*/  ULOP3.LUT UR5, UR5, 0x3fff, URZ, 0xc0, !UPT ;  /* 0x00003fff05057892 */ /* 0x000fe2000f8ec03f */
[----:B------:R-:W-:Y:S01]  /*1920*/  UMOV UR43, 0x40000040 ;  /* 0x40000040002b7882 */ /* 0x000fe20000000000 */
[----:B------:R-:W-:-:S02]  /*1930*/  UMOV UR47, 0x40000040 ;  /* 0x40000040002f7882 */ /* 0x000fc40000000000 */
[----:B------:R-:W-:Y:S01]  /*1940*/  ULOP3.LUT UR6, UR5, 0x10000, URZ, 0xfc, !UPT ;  /* 0x0001000005067892 */ /* 0x000fe2000f8efc3f */
[----:B------:R-:W-:Y:S01]  /*1950*/  UMOV UR56, UR4 ;  /* 0x0000000400387c82 */ /* 0x000fe20008000000 */
[----:B------:R-:W-:Y:S01]  /*1960*/  UMOV UR51, 0x40000040 ;  /* 0x4000004000337882 */ /* 0x000fe20000000000 */
[----:B------:R-:W-:Y:S01]  /*1970*/  UMOV UR8, UR56 ;  /* 0x0000003800087c82 */ /* 0x000fe20008000000 */
[----:B------:R-:W-:Y:S02]  /*1980*/  UMOV UR12, UR56 ;  /* 0x00000038000c7c82 */ /* 0x000fe40008000000 */
[----:B------:R-:W-:Y:S01]  /*1990*/  IMAD.U32 R5, RZ, RZ, UR6 ;  /* 0x00000006ff057e24 */ /* 0x000fe2000f8e00ff */
[----:B------:R-:W-:Y:S01]  /*19a0*/  UIMAD UR6, UR38, 0xa80, UR6 ;  /* 0x00000a80260678a4 */ /* 0x000fe2000f8e0206 */
[----:B------:R-:W-:Y:S01]  /*19b0*/  MOV R4, UR56 ;  /* 0x0000003800047c02 */ /* 0x000fe20008000f00 */
[----:B------:R-:W-:Y:S01]  /*19c0*/  UMOV UR16, UR56 ;  /* 0x0000003800107c82 */ /* 0x000fe20008000000 */
[----:B------:R-:W-:Y:S01]  /*19d0*/  UMOV UR20, UR56 ;  /* 0x0000003800147c82 */ /* 0x000fe20008000000 */
[----:B------:R-:W-:-:S02]  /*19e0*/  UIADD3 UR10, UR6, 0x80, URZ ;  /* 0x00000080060a7890 */ /* 0x000fc4000fffe03f */
[----:B------:R-:W-:Y:S02]  /*19f0*/  UIADD3 UR14, UR6, 0x100, URZ ;  /* 0x00000100060e7890 */ /* 0x000fe4000fffe03f */
[----:B------:R-:W-:Y:S01]  /*1a00*/  UMOV UR58, UR6 ;  /* 0x00000006003a7c82 */ /* 0x000fe20008000000 */
[----:B------:R-:W-:Y:S01]  /*1a10*/  UIADD3 UR18, UR6, 0x180, URZ ;  /* 0x0000018006127890 */ /* 0x000fe2000fffe03f */
[----:B------:R-:W-:Y:S01]  /*1a20*/  HGMMA.64x16x16.F32.BF16 R72, gdesc[UR56], RZ, !UPT, gsb0 ;  /* 0x00200000384879f0 */ /* 0x000fe2000c0018ff */
[----:B------:R-:W-:Y:S02]  /*1a30*/  UIADD3 UR22, UR6, 0x200, URZ ;  /* 0x0000020006167890 */ /* 0x000fe4000fffe03f */
[----:B------:R-:W-:Y:S01]  /*1a40*/  UIADD3 UR58, UR6, 0x280, URZ ;  /* 0x00000280063a7890 */ /* 0x000fe2000fffe03f */
[----:B------:R-:W-:Y:S01]  /*1a50*/  UMOV UR59, 0x40000040 ;  /* 0x40000040003b7882 */ /* 0x000fe20000000000 */
[----:B------:R-:W-:Y:S02]  /*1a60*/  UIADD3 UR5, UR6, 0x300, URZ ;  /* 0x0000030006057890 */ /* 0x000fe4000fffe03f */
[----:B------:R-:W-:-:S02]  /*1a70*/  UIADD3 UR26, UR6, 0x204, URZ ;  /* 0x00000204061a7890 */ /* 0x000fc4000fffe03f */
[----:B------:R-:W-:Y:S02]  /*1a80*/  UIADD3 UR30, UR6, 0x206, URZ ;  /* 0x00000206061e7890 */ /* 0x000fe4000fffe03f */
[----:B------:R-:W-:Y:S02]  /*1a90*/  UIADD3 UR34, UR6, 0x580, URZ ;  /* 0x0000058006227890 */ /* 0x000fe4000fffe03f */
[----:B------:R-:W-:Y:S02]  /*1aa0*/  UIADD3 UR42, UR6, 0x582, URZ ;  /* 0x00000582062a7890 */ /* 0x000fe4000fffe03f */
[----:B------:R-:W-:Y:S02]  /*1ab0*/  UIADD3 UR46, UR6, 0x584, URZ ;  /* 0x00000584062e7890 */ /* 0x000fe4000fffe03f */
[----:B------:R-:W-:Y:S02]  /*1ac0*/  UIADD3 UR50, UR6, 0x586, URZ ;  /* 0x0000058606327890 */ /* 0x000fe4000fffe03f */
[----:B------:R-:W-:Y:S01]  /*1ad0*/  UIADD3 UR54, UR6, 0x780, URZ ;  /* 0x0000078006367890 */ /* 0x000fe2000fffe03f */
[----:B------:R-:W-:Y:S01]  /*1ae0*/  UMOV UR55, 0x40000040 ;  /* 0x4000004000377882 */ /* 0x000fe20000000000 */
[----:B------:R-:W-:Y:S01]  /*1af0*/  UMOV UR39, 0x40000040 ;  /* 0x4000004000277882 */ /* 0x000fe20000000000 */
[----:B------:R-:W-:Y:S01]  /*1b00*/  UIADD3 UR7, UR6, 0xa02, URZ ;  /* 0x00000a0206077890 */ /* 0x000fe2000fffe03f */
[----:B------:R-:W-:-:S02]  /*1b10*/  WARPGROUP.DEPBAR.LE gsb0, 0x0 ;  /* 0x00008000000079c5 */ /* 0x000fc40000010000 */
[----:B------:R-:W-:-:S06]  /*1b20*/  WARPGROUP.ARRIVE ;  /* 0x00000000000079c5 */ /* 0x000fcc0000000000 */
[----:B------:R-:W-:Y:S01]  /*1b30*/  HGMMA.64x16x16.F32.BF16 R64, gdesc[UR8], RZ, !UPT, gsb0 ;  /* 0x00200000084079f0 */ /* 0x000fe2000c0018ff */
[----:B------:R-:W-:Y:S02]  /*1b40*/  UIADD3 UR8, UR4, 0x2, URZ ;  /* 0x0000000204087890 */ /* 0x000fe4000fffe03f */
[----:B------:R-:W-:Y:S01]  /*1b50*/  UIADD3 UR10, UR6, 0x2, URZ ;  /* 0x00000002060a7890 */ /* 0x000fe2000fffe03f */
[----:B------:R-:W-:Y:S01]  /*1b60*/  UMOV UR9, 0x40000040 ;  /* 0x4000004000097882 */ /* 0x000fe20000000000 */
        /* <DEDUP_REMOVED lines=31> */
[----:B------:R-:W-:Y:S02]  /*1d60*/  UMOV UR59, 0x40000040 ;  /* 0x40000040003b7882 */ /* 0x000fe40000000000 */
        /* <DEDUP_REMOVED lines=14> */
[----:B------:R-:W-:Y:S02]  /*1e50*/  UIADD3 UR12, UR4, 0x4, URZ ;  /* 0x00000004040c7890 */ /* 0x000fe4000fffe03f */
[----:B------:R-:W-:Y:S01]  /*1e60*/  UIADD3 UR14, UR6, 0x4, URZ ;  /* 0x00000004060e7890 */ /* 0x000fe2000fffe03f */
[----:B------:R-:W-:Y:S01]  /*1e70*/  UMOV UR13, 0x40000040 ;  /* 0x40000040000d7882 */ /* 0x000fe20000000000 */
[----:B------:R-:W-:Y:S01]  /*1e80*/  UMOV UR15, 0x40000040 ;  /* 0x40000040000f7882 */ /* 0x000fe20000000000 */
[----:B------:R-:W-:Y:S02]  /*1e90*/  UMOV UR25, UR13 ;  /* 0x0000000d00197c82 */ /* 0x000fe40008000000 */
[----:B------:R-:W-:Y:S01]  /*1ea0*/  UMOV UR24, UR12 ;  /* 0x0000000c00187c82 */ /* 0x000fe20008000000 */
        /* <DEDUP_REMOVED lines=309> */
[----:B------:R-:W-:Y:S01]  /*3200*/  UMOV UR52, UR44 ;  /* 0x0000002c00347c82 */ /* 0x000fe20008000000 */
[----:B------:R-:W-:Y:S01]  /*3210*/  UMOV UR53, UR45 ;  /* 0x0000002d00357c82 */ /* 0x000fe20008000000 */
        /* <DEDUP_REMOVED lines=12> */
[----:B------:R-:W-:-:S07]  /*32e0*/  UIADD3 UR5, UR6, 0x782, URZ ;  /* 0x0000078206057890 */ /* 0x000fce000fffe03f */
[----:B------:R-:W-:Y:S01]  /*32f0*/  UMOV UR38, UR5 ;  /* 0x0000000500267c82 */ /* 0x000fe20008000000 */
[----:B------:R-:W-:Y:S01]  /*3300*/  UIADD3 UR5, UR6, 0x982, URZ ;  /* 0x0000098206057890 */ /* 0x000fe2000fffe03f */
[----:B------:R-:W-:Y:S02]  /*3310*/  WARPGROUP.DEPBAR.LE gsb0, 0x0 ;  /* 0x00008000000079c5 */ /* 0x000fe40000010000 */
[----:B------:R-:W-:-:S06]  /*3320*/  WARPGROUP.ARRIVE ;  /* 0x00000000000079c5 */ /* 0x000fcc0000000000 */
[----:B------:R-:W-:Y:S03]  /*3330*/  HGMMA.64x16x16.F32.BF16 R24, gdesc[UR40], R24, gsb0 ;  /* 0x00200000281879f0 */ /* 0x000fe60008001818 */
        /* <DEDUP_REMOVED lines=33> */
[----:B------:R-:W-:Y:S01]  /*3550*/  UMOV UR52, UR48 ;  /* 0x0000003000347c82 */ /* 0x000fe20008000000 */
[----:B------:R-:W-:Y:S01]  /*3560*/  UMOV UR53, UR49 ;  /* 0x0000003100357c82 */ /* 0x000fe20008000000 */
[----:B------:R-:W-:-:S02]  /*3570*/  WARPGROUP.DEPBAR.LE gsb0, 0x0 ;  /* 0x00008000000079c5 */ /* 0x000fc40000010000 */
        /* <DEDUP_REMOVED lines=48> */
[----:B------:R-:W-:-:S07]  /*3880*/  UIADD3 UR7, UR6, 0x786, URZ ;  /* 0x0000078606077890 */ /* 0x000fce000fffe03f */
        /* <DEDUP_REMOVED lines=9> */
[----:B------:R-:W-:Y:S02]  /*3920*/  UMOV UR55, 0x40000040 ;  /* 0x4000004000377882 */ /* 0x000fe40000000000 */
[----:B------:R-:W-:Y:S01]  /*3930*/  UMOV UR6, UR11 ;  /* 0x0000000b00067c82 */ /* 0x000fe20008000000 */
        /* <DEDUP_REMOVED lines=33> */
.L_x_135:
[----:B------:R-:W-:Y:S01]  /*3b50*/  ULDC UR4, c[0x0][0x9d8] ;  /* 0x0002760000047ab9 */ /* 0x000fe20000000800 */
[----:B------:R-:W2:Y:S01]  /*3b60*/  LDL R82, [R1+0x4] ;  /* 0x0000040001527983 */ /* 0x000ea20000100800 */
        /* <DEDUP_REMOVED lines=18> */
[----:B------:R-:W-:Y:S01]  /*3c90*/  FMUL.FTZ R57, R57, UR4 ;  /* 0x0000000439397c20 */ /* 0x000fe20008410000 */
[----:B------:R-:W-:Y:S01]  /*3ca0*/  FMUL.FTZ R60, R60, UR4 ;  /* 0x000000043c3c7c20 */ /* 0x000fe20008410000 */
[----:B------:R-:W-:Y:S01]  /*3cb0*/  FMUL.FTZ R70, R70, UR4 ;  /* 0x0000000446467c20 */ /* 0x000fe20008410000 */
[----:B------:R-:W-:Y:S01]  /*3cc0*/  FMUL.FTZ R61, R61, UR4 ;  /* 0x000000043d3d7c20 */ /* 0x000fe20008410000 */
[----:B------:R3:W-:Y:S01]  /*3cd0*/  MUFU.TANH R6, R41 ;  /* 0x0000002900067308 */ /* 0x0007e20000002400 */
[----:B------:R-:W-:Y:S01]  /*3ce0*/  FMUL.FTZ R71, R71, UR4 ;  /* 0x0000000447477c20 */ /* 0x000fe20008410000 */
[----:B------:R-:W-:Y:S01]  /*3cf0*/  FMUL.FTZ R48, R48, UR4 ;  /* 0x0000000430307c20 */ /* 0x000fe20008410000 */
[----:B------:R-:W-:Y:S01]  /*3d00*/  FMUL.FTZ R58, R58, UR4 ;  /* 0x000000043a3a7c20 */ /* 0x000fe20008410000 */
[----:B------:R-:W-:Y:S01]  /*3d10*/  FMUL.FTZ R49, R49, UR4 ;  /* 0x0000000431317c20 */ /* 0x000fe20008410000 */
[----:B------:R-:W-:Y:S01]  /*3d20*/  FMUL.FTZ R59, R59, UR4 ;  /* 0x000000043b3b7c20 */ /* 0x000fe20008410000 */
[----:B------:R-:W-:Y:S01]  /*3d30*/  FMUL.FTZ R52, R52, UR4 ;  /* 0x0000000434347c20 */ /* 0x000fe20008410000 */
[----:B------:R-:W-:Y:S01]  /*3d40*/  FMUL.FTZ R62, R62, UR4 ;  /* 0x000000043e3e7c20 */ /* 0x000fe20008410000 */
[----:B------:R-:W-:Y:S01]  /*3d50*/  MUFU.TANH R76, R76 ;  /* 0x0000004c004c7308 */ /* 0x000fe20000002400 */
[----:B---3--:R-:W-:-:S02]  /*3d60*/  IMAD.IADD R41, R212, 0x1, R81 ;  /* 0x00000001d4297824 */ /* 0x008fc400078e0251 */
        /* <DEDUP_REMOVED lines=14> */
[----:B------:R-:W4:Y:S01]  /*3e50*/  MUFU.TANH R77, R77 ;  /* 0x0000004d004d7308 */ /* 0x000f220000002400 */
[----:B---3--:R-:W-:-:S02]  /*3e60*/  IMAD R67, R120, -0x70, R41 ;  /* 0xffffff9078437824 */ /* 0x008fc400078e0229 */
[----:B------:R-:W-:Y:S01]  /*3e70*/  FMUL.FTZ R55, R55, UR4 ;  /* 0x0000000437377c20 */ /* 0x000fe20008410000 */
[----:B------:R-:W-:Y:S01]  /*3e80*/  FMUL.FTZ R32, R32, UR4 ;  /* 0x0000000420207c20 */ /* 0x000fe20008410000 */
[----:B------:R-:W-:Y:S01]  /*3e90*/  FMUL.FTZ R42, R42, UR4 ;  /* 0x000000042a2a7c20 */ /* 0x000fe20008410000 */
[----:B------:R-:W-:Y:S01]  /*3ea0*/  FMUL.FTZ R43, R43, UR4 ;  /* 0x000000042b2b7c20 */ /* 0x000fe20008410000 */
[C---:B------:R-:W-:Y:S01]  /*3eb0*/  ISETP.GT.AND P4, PT, R67.reuse, RZ, PT ;  /* 0x000000ff4300720c */ /* 0x040fe20003f84270 */
[----:B------:R-:W-:Y:S01]  /*3ec0*/  FMUL.FTZ R36, R36, UR4 ;  /* 0x0000000424247c20 */ /* 0x000fe20008410000 */
[----:B------:R-:W3:Y:S01]  /*3ed0*/  MUFU.TANH R64, R64 ;  /* 0x0000004000407308 */ /* 0x000ee20000002400 */
[C---:B------:R-:W-:Y:S01]  /*3ee0*/  ISETP.GT.AND P3, PT, R67.reuse, 0x1, PT ;  /* 0x000000014300780c */ /* 0x040fe20003f64270 */
[----:B------:R-:W-:Y:S01]  /*3ef0*/  FMUL.FTZ R46, R46, UR4 ;  /* 0x000000042e2e7c20 */ /* 0x000fe20008410000 */
[----:B------:R-:W-:Y:S01]  /*3f00*/  ISETP.GT.AND P2, PT, R67, 0x8, PT ;  /* 0x000000084300780c */ /* 0x000fe20003f44270 */
[----:B------:R-:W-:Y:S01]  /*3f10*/  FMUL.FTZ R47, R47, UR4 ;  /* 0x000000042f2f7c20 */ /* 0x000fe20008410000 */
[----:B-1----:R-:W-:Y:S01]  /*3f20*/  FSEL R73, R73, -INF , P3 ;  /* 0xff80000049497808 */ /* 0x002fe20001800000 */
[----:B------:R-:W-:Y:S01]  /*3f30*/  FMUL.FTZ R24, R24, UR4 ;  /* 0x0000000418187c20 */ /* 0x000fe20008410000 */
[C---:B------:R-:W-:Y:S01]  /*3f40*/  ISETP.GT.AND P1, PT, R67.reuse, 0x9, PT ;  /* 0x000000094300780c */ /* 0x040fe20003f24270 */
[----:B------:R-:W1:Y:S01]  /*3f50*/  MUFU.TANH R3, R74 ;  /* 0x0000004a00037308 */ /* 0x000e620000002400 */
[----:B------:R-:W-:Y:S01]  /*3f60*/  ISETP.GT.AND P6, PT, R67, 0x10, PT ;  /* 0x000000104300780c */ /* 0x000fe20003fc4270 */
[----:B------:R-:W-:Y:S01]  /*3f70*/  FMUL.FTZ R34, R34, UR4 ;  /* 0x0000000422227c20 */ /* 0x000fe20008410000 */
[----:B----4-:R-:W-:Y:S01]  /*3f80*/  FSEL R77, R77, -INF , P1 ;  /* 0xff8000004d4d7808 */ /* 0x010fe20000800000 */
[----:B------:R-:W-:Y:S01]  /*3f90*/  FMUL.FTZ R28, R28, UR4 ;  /* 0x000000041c1c7c20 */ /* 0x000fe20008410000 */
[----:B------:R-:W-:Y:S01]  /*3fa0*/  ISETP.GT.AND P5, PT, R67, 0x11, PT ;  /* 0x000000114300780c */ /* 0x000fe20003fa4270 */
[----:B------:R-:W-:Y:S01]  /*3fb0*/  ULDC UR5, c[0x0][0x988] ;  /* 0x0002620000057ab9 */ /* 0x000fe20000000800 */
[----:B------:R-:W-:Y:S01]  /*3fc0*/  FMUL.FTZ R38, R38, UR4 ;  /* 0x0000000426267c20 */ /* 0x000fe20008410000 */
[----:B------:R4:W5:Y:S01]  /*3fd0*/  MUFU.TANH R4, R75 ;  /* 0x0000004b00047308 */ /* 0x0009620000002400 */
[----:B---3--:R-:W-:Y:S01]  /*3fe0*/  FSEL R83, R64, -INF , P6 ;  /* 0xff80000040537808 */ /* 0x008fe20003000000 */
[----:B------:R-:W-:Y:S01]  /*3ff0*/  FMUL.FTZ R39, R39, UR4 ;  /* 0x0000000427277c20 */ /* 0x000fe20008410000 */
[----:B------:R-:W-:Y:S01]  /*4000*/  FSEL R21, R21, -INF , P5 ;  /* 0xff80000015157808 */ /* 0x000fe20002800000 */
[----:B------:R-:W-:Y:S01]  /*4010*/  FMUL.FTZ R26, R26, UR4 ;  /* 0x000000041a1a7c20 */ /* 0x000fe20008410000 */
[----:B------:R-:W-:Y:S01]  /*4020*/  P2R R80, PR, RZ, 0x1 ;  /* 0x00000001ff507803 */ /* 0x000fe20000000000 */
[----:B------:R-:W-:Y:S01]  /*4030*/  FMUL.FTZ R30, R30, UR4 ;  /* 0x000000041e1e7c20 */ /* 0x000fe20008410000 */
[----:B------:R-:W-:Y:S01]  /*4040*/  FMUL.FTZ R31, R31, UR4 ;  /* 0x000000041f1f7c20 */ /* 0x000fe20008410000 */
[----:B------:R-:W3:Y:S01]  /*4050*/  MUFU.TANH R65, R65 ;  /* 0x0000004100417308 */ /* 0x000ee20000002400 */
[----:B----4-:R-:W-:-:S02]  /*4060*/  FSEL R75, R72, -INF , P4 ;  /* 0xff800000484b7808 */ /* 0x010fc40002000000 */
[----:B-1----:R-:W-:Y:S02]  /*4070*/  FSEL R3, R3, -INF , P4 ;  /* 0xff80000003037808 */ /* 0x002fe40002000000 */
[----:B------:R-:W-:-:S03]  /*4080*/  ISETP.GT.AND P4, PT, R67, 0x18, PT ;  /* 0x000000184300780c */ /* 0x000fc60003f84270 */
[----:B------:R1:W4:Y:S01]  /*4090*/  MUFU.TANH R13, R79 ;  /* 0x0000004f000d7308 */ /* 0x0003220000002400 */
[----:B-----5:R-:W-:Y:S02]  /*40a0*/  FSEL R4, R4, -INF , P3 ;  /* 0xff80000004047808 */ /* 0x020fe40001800000 */
[----:B------:R-:W-:-:S05]  /*40b0*/  ISETP.GT.AND P3, PT, R67, 0x19, PT ;  /* 0x000000194300780c */ /* 0x000fca0003f64270 */
[----:B------:R5:W4:Y:S01]  /*40c0*/  MUFU.TANH R15, R66 ;  /* 0x00000042000f7308 */ /* 0x000b220000002400 */
[----:B-1----:R-:W-:Y:S02]  /*40d0*/  FSEL R79, R76, -INF , P2 ;  /* 0xff8000004c4f7808 */ /* 0x002fe40001000000 */
[----:B---3--:R-:W-:Y:S02]  /*40e0*/  FSEL R65, R65, -INF , P5 ;  /* 0xff80000041417808 */ /* 0x008fe40002800000 */
[----:B------:R-:W-:-:S03]  /*40f0*/  ISETP.GT.AND P5, PT, R67, 0x29, PT ;  /* 0x000000294300780c */ /* 0x000fc60003fa4270 */
[----:B------:R-:W1:Y:S01]  /*4100*/  MUFU.TANH R68, R68 ;  /* 0x0000004400447308 */ /* 0x000e620000002400 */
[----:B-----5:R-:W-:Y:S02]  /*4110*/  FMNMX.FTZ R66, R75, R73, !PT ;  /* 0x000000494b427209 */ /* 0x020fe40007810000 */
[----:B----4-:R-:W-:Y:S02]  /*4120*/  FSEL R13, R13, -INF , P1 ;  /* 0xff8000000d0d7808 */ /* 0x010fe40000800000 */
[----:B------:R-:W-:Y:S02]  /*4130*/  FMNMX.FTZ R72, R79, R66, !PT ;  /* 0x000000424f487209 */ /* 0x000fe40007810000 */
[----:B------:R-:W-:Y:S01]  /*4140*/  ISETP.GT.AND P1, PT, R67, 0x21, PT ;  /* 0x000000214300780c */ /* 0x000fe20003f24270 */
[----:B------:R-:W3:Y:S01]  /*4150*/  MUFU.TANH R11, R78 ;  /* 0x0000004e000b7308 */ /* 0x000ee20000002400 */
[----:B------:R-:W-:Y:S02]  /*4160*/  FMNMX.FTZ R72, R77, R72, !PT ;  /* 0x000000484d487209 */ /* 0x000fe40007810000 */
[----:B------:R-:W-:-:S02]  /*4170*/  FSEL R15, R15, -INF , P6 ;  /* 0xff8000000f0f7808 */ /* 0x000fc40003000000 */
[----:B------:R-:W-:Y:S02]  /*4180*/  FMNMX.FTZ R72, R83, R72, !PT ;  /* 0x0000004853487209 */ /* 0x000fe40007810000 */
[----:B------:R-:W-:Y:S01]  /*4190*/  ISETP.GT.AND P6, PT, R67, 0x28, PT ;  /* 0x000000284300780c */ /* 0x000fe20003fc4270 */
[----:B------:R-:W4:Y:S01]  /*41a0*/  MUFU.TANH R69, R69 ;  /* 0x0000004500457308 */ /* 0x000f220000002400 */
[----:B-1----:R-:W-:Y:S02]  /*41b0*/  FSEL R85, R68, -INF , P4 ;  /* 0xff80000044557808 */ /* 0x002fe40002000000 */
[----:B------:R-:W-:-:S04]  /*41c0*/  FMNMX.FTZ R72, R65, R72, !PT ;  /* 0x0000004841487209 */ /* 0x000fc80007810000 */
[----:B------:R-:W-:Y:S01]  /*41d0*/  FMNMX.FTZ R72, R85, R72, !PT ;  /* 0x0000004855487209 */ /* 0x000fe20007810000 */
[----:B------:R-:W1:Y:S01]  /*41e0*/  MUFU.TANH R56, R56 ;  /* 0x0000003800387308 */ /* 0x000e620000002400 */
[----:B---3--:R-:W-:Y:S02]  /*41f0*/  FSEL R11, R11, -INF , P2 ;  /* 0xff8000000b0b7808 */ /* 0x008fe40001000000 */
[----:B------:R-:W-:-:S05]  /*4200*/  ISETP.GT.AND P2, PT, R67, 0x20, PT ;  /* 0x000000204300780c */ /* 0x000fca0003f44270 */
[----:B------:R-:W3:Y:S01]  /*4210*/  MUFU.TANH R57, R57 ;  /* 0x0000003900397308 */ /* 0x000ee20000002400 */
[----:B----4-:R-:W-:-:S04]  /*4220*/  FSEL R69, R69, -INF , P3 ;  /* 0xff80000045457808 */ /* 0x010fc80001800000 */
[----:B------:R-:W-:-:S03]  /*4230*/  FMNMX.FTZ R72, R69, R72, !PT ;  /* 0x0000004845487209 */ /* 0x000fc60007810000 */
[----:B------:R-:W4:Y:S01]  /*4240*/  MUFU.TANH R60, R60 ;  /* 0x0000003c003c7308 */ /* 0x000f220000002400 */
[----:B-1----:R-:W-:-:S04]  /*4250*/  FSEL R87, R56, -INF , P2 ;  /* 0xff80000038577808 */ /* 0x002fc80001000000 */
[----:B------:R-:W-:-:S03]  /*4260*/  FMNMX.FTZ R72, R87, R72, !PT ;  /* 0x0000004857487209 */ /* 0x000fc60007810000 */
[----:B------:R-:W-:Y:S01]  /*4270*/  MUFU.TANH R70, R70 ;  /* 0x0000004600467308 */ /* 0x000fe20000002400 */
[----:B---3--:R-:W-:-:S04]  /*4280*/  FSEL R89, R57, -INF , P1 ;  /* 0xff80000039597808 */ /* 0x008fc80000800000 */
[----:B------:R-:W-:-:S03]  /*4290*/  FMNMX.FTZ R72, R89, R72, !PT ;  /* 0x0000004859487209 */ /* 0x000fc60007810000 */
[----:B------:R-:W1:Y:S01]  /*42a0*/  MUFU.TANH R61, R61 ;  /* 0x0000003d003d7308 */ /* 0x000e620000002400 */
[----:B----4-:R-:W-:-:S04]  /*42b0*/  FSEL R91, R60, -INF , P6 ;  /* 0xff8000003c5b7808 */ /* 0x010fc80003000000 */
[----:B------:R-:W-:-:S03]  /*42c0*/  FMNMX.FTZ R72, R91, R72, !PT ;  /* 0x000000485b487209 */ /* 0x000fc60007810000 */
[----:B------:R-:W3:Y:S08]  /*42d0*/  MUFU.TANH R71, R71 ;  /* 0x0000004700477308 */ /* 0x000ef00000002400 */
[----:B------:R-:W4:Y:S01]  /*42e0*/  MUFU.TANH R48, R48 ;  /* 0x0000003000307308 */ /* 0x000f220000002400 */
[----:B-1----:R-:W-:-:S04]  /*42f0*/  FSEL R93, R61, -INF , P5 ;  /* 0xff8000003d5d7808 */ /* 0x002fc80002800000 */
[----:B------:R-:W-:-:S03]  /*4300*/  FMNMX.FTZ R72, R93, R72, !PT ;  /* 0x000000485d487209 */ /* 0x000fc60007810000 */
[----:B------:R-:W-:Y:S08]  /*4310*/  MUFU.TANH R58, R58 ;  /* 0x0000003a003a7308 */ /* 0x000ff00000002400 */
[----:B------:R-:W1:Y:S08]  /*4320*/  MUFU.TANH R49, R49 ;  /* 0x0000003100317308 */ /* 0x000e700000002400 */
[----:B------:R-:W-:Y:S08]  /*4330*/  MUFU.TANH R59, R59 ;  /* 0x0000003b003b7308 */ /* 0x000ff00000002400 */
[----:B------:R-:W-:Y:S08]  /*4340*/  MUFU.TANH R52, R52 ;  /* 0x0000003400347308 */ /* 0x000ff00000002400 */
[----:B------:R-:W-:Y:S08]  /*4350*/  MUFU.TANH R62, R62 ;  /* 0x0000003e003e7308 */ /* 0x000ff00000002400 */
[----:B------:R5:W-:Y:S08]  /*4360*/  MUFU.TANH R20, R25 ;  /* 0x0000001900147308 */ /* 0x000bf00000002400 */
[----:B------:R-:W-:Y:S01]  /*4370*/  MUFU.TANH R53, R53 ;  /* 0x0000003500357308 */ /* 0x000fe20000002400 */
[----:B-----5:R-:W-:-:S02]  /*4380*/  FSEL R25, R70, -INF , P4 ;  /* 0xff80000046197808 */ /* 0x020fc40002000000 */
[----:B------:R-:W-:-:S05]  /*4390*/  ISETP.GT.AND P4, PT, R67, 0x30, PT ;  /* 0x000000304300780c */ /* 0x000fca0003f84270 */
[----:B------:R-:W5:Y:S08]  /*43a0*/  MUFU.TANH R63, R63 ;  /* 0x0000003f003f7308 */ /* 0x000f700000002400 */
[----:B------:R3:W-:Y:S08]  /*43b0*/  MUFU.TANH R66, R29 ;  /* 0x0000001d00427308 */ /* 0x0007f00000002400 */
[----:B------:R-:W2:Y:S01]  /*43c0*/  MUFU.TANH R40, R40 ;  /* 0x0000002800287308 */ /* 0x000ea20000002400 */
[----:B---3--:R-:W-:-:S02]  /*43d0*/  FSEL R29, R71, -INF , P3 ;  /* 0xff800000471d7808 */ /* 0x008fc40001800000 */
[----:B------:R-:W-:Y:S02]  /*43e0*/  ISETP.GT.AND P3, PT, R67, 0x31, PT ;  /* 0x000000314300780c */ /* 0x000fe40003f64270 */
[----:B----4-:R-:W-:Y:S02]  /*43f0*/  FSEL R71, R48, -INF , P4 ;  /* 0xff80000030477808 */ /* 0x010fe40002000000 */
[----:B-1----:R-:W-:Y:S01]  /*4400*/  FSEL R95, R49, -INF , P3 ;  /* 0xff800000315f7808 */ /* 0x002fe20001800000 */
[----:B------:R-:W-:Y:S01]  /*4410*/  MUFU.TANH R50, R50 ;  /* 0x0000003200327308 */ /* 0x000fe20000002400 */
[----:B------:R-:W-:Y:S02]  /*4420*/  FMNMX.FTZ R72, R71, R72, !PT ;  /* 0x0000004847487209 */ /* 0x000fe40007810000 */
[----:B-----5:R-:W-:Y:S02]  /*4430*/  FSEL R41, R63, -INF , P5 ;  /* 0xff8000003f297808 */ /* 0x020fe40002800000 */
[----:B------:R-:W-:-:S02]  /*4440*/  FMNMX.FTZ R72, R95, R72, !PT ;  /* 0x000000485f487209 */ /* 0x000fc40007810000 */
[----:B------:R-:W-:Y:S01]  /*4450*/  ISETP.GT.AND P5, PT, R67, 0x41, PT ;  /* 0x000000414300780c */ /* 0x000fe20003fa4270 */
[----:B------:R1:W-:Y:S03]  /*4460*/  MUFU.TANH R10, R33 ;  /* 0x00000021000a7308 */ /* 0x0003e60000002400 */
[----:B------:R-:W-:-:S05]  /*4470*/  FSEL R103, R6, -INF , P5 ;  /* 0xff80000006677808 */ /* 0x000fca0002800000 */
[----:B------:R-:W3:Y:S01]  /*4480*/  MUFU.TANH R51, R51 ;  /* 0x0000003300337308 */ /* 0x000ee20000002400 */
[----:B-1----:R-:W-:Y:S02]  /*4490*/  FSEL R33, R58, -INF , P2 ;  /* 0xff8000003a217808 */ /* 0x002fe40001000000 */
[----:B------:R-:W-:-:S04]  /*44a0*/  ISETP.GT.AND P2, PT, R67, 0x38, PT ;  /* 0x000000384300780c */ /* 0x000fc80003f44270 */
[----:B------:R-:W-:Y:S01]  /*44b0*/  FSEL R97, R52, -INF , P2 ;  /* 0xff80000034617808 */ /* 0x000fe20001000000 */
[----:B------:R1:W-:Y:S03]  /*44c0*/  MUFU.TANH R12, R35 ;  /* 0x00000023000c7308 */ /* 0x0003e60000002400 */
[----:B------:R-:W-:-:S05]  /*44d0*/  FMNMX.FTZ R72, R97, R72, !PT ;  /* 0x0000004861487209 */ /* 0x000fca0007810000 */
[----:B------:R-:W-:Y:S01]  /*44e0*/  MUFU.TANH R44, R44 ;  /* 0x0000002c002c7308 */ /* 0x000fe20000002400 */
[----:B-1----:R-:W-:Y:S02]  /*44f0*/  FSEL R35, R59, -INF , P1 ;  /* 0xff8000003b237808 */ /* 0x002fe40000800000 */
[----:B------:R-:W-:-:S04]  /*4500*/  ISETP.GT.AND P1, PT, R67, 0x39, PT ;  /* 0x000000394300780c */ /* 0x000fc80003f24270 */
[----:B------:R-:W-:Y:S01]  /*4510*/  FSEL R99, R53, -INF , P1 ;  /* 0xff80000035637808 */ /* 0x000fe20000800000 */
[----:B------:R-:W-:Y:S03]  /*4520*/  MUFU.TANH R54, R54 ;  /* 0x0000003600367308 */ /* 0x000fe60000002400 */
[----:B------:R-:W-:-:S05]  /*4530*/  FMNMX.FTZ R72, R99, R72, !PT ;  /* 0x0000004863487209 */ /* 0x000fca0007810000 */
[----:B------:R1:W-:Y:S08]  /*4540*/  MUFU.TANH R14, R37 ;  /* 0x00000025000e7308 */ /* 0x0003f00000002400 */
[----:B------:R3:W4:Y:S01]  /*4550*/  MUFU.TANH R8, R45 ;  /* 0x0000002d00087308 */ /* 0x0007220000002400 */
[----:B-1----:R-:W-:Y:S02]  /*4560*/  FSEL R37, R62, -INF , P6 ;  /* 0xff8000003e257808 */ /* 0x002fe40003000000 */
[----:B------:R-:W-:-:S04]  /*4570*/  ISETP.GT.AND P6, PT, R67, 0x40, PT ;  /* 0x000000404300780c */ /* 0x000fc80003fc4270 */
[----:B--2---:R-:W-:Y:S01]  /*4580*/  FSEL R101, R40, -INF , P6 ;  /* 0xff80000028657808 */ /* 0x004fe20003000000 */
[----:B------:R-:W1:Y:S01]  /*4590*/  MUFU.TANH R55, R55 ;  /* 0x0000003700377308 */ /* 0x000e620000002400 */
[----:B---3--:R-:W-:Y:S02]  /*45a0*/  FSEL R45, R51, -INF , P3 ;  /* 0xff800000332d7808 */ /* 0x008fe40001800000 */
[----:B------:R-:W-:Y:S02]  /*45b0*/  FMNMX.FTZ R72, R101, R72, !PT ;  /* 0x0000004865487209 */ /* 0x000fe40007810000 */
[----:B------:R-:W-:Y:S02]  /*45c0*/  ISETP.GT.AND P3, PT, R67, 0x49, PT ;  /* 0x000000494300780c */ /* 0x000fe40003f64270 */
[----:B------:R-:W-:Y:S01]  /*45d0*/  FMNMX.FTZ R72, R103, R72, !PT ;  /* 0x0000004867487209 */ /* 0x000fe20007810000 */
[----:B------:R-:W-:Y:S01]  /*45e0*/  MUFU.TANH R32, R32 ;  /* 0x0000002000207308 */ /* 0x000fe20000002400 */
[----:B----4-:R-:W-:-:S02]  /*45f0*/  FSEL R107, R8, -INF , P3 ;  /* 0xff800000086b7808 */ /* 0x010fc40001800000 */
[----:B------:R-:W-:-:S05]  /*4600*/  MOV R8, UR5 ;  /* 0x0000000500087c02 */ /* 0x000fca0008000f00 */
[----:B------:R-:W2:Y:S01]  /*4610*/  MUFU.TANH R42, R42 ;  /* 0x0000002a002a7308 */ /* 0x000ea20000002400 */
[----:B-1----:R-:W-:Y:S02]  /*4620*/  FSEL R49, R55, -INF , P1 ;  /* 0xff80000037317808 */ /* 0x002fe40000800000 */
[----:B------:R-:W-:-:S04]  /*4630*/  ISETP.GT.AND P1, PT, R67, 0x51, PT ;  /* 0x000000514300780c */ /* 0x000fc80003f24270 */
[----:B------:R-:W-:Y:S01]  /*4640*/  FSEL R111, R10, -INF , P1 ;  /* 0xff8000000a6f7808 */ /* 0x000fe20000800000 */
[----:B------:R1:W3:Y:S01]  /*4650*/  MUFU.TANH R7, R43 ;  /* 0x0000002b00077308 */ /* 0x0002e20000002400 */
[----:B------:R-:W-:Y:S02]  /*4660*/  FSEL R61, R12, -INF , P1 ;  /* 0xff8000000c3d7808 */ /* 0x000fe40000800000 */
[----:B------:R-:W-:Y:S02]  /*4670*/  ISETP.GT.AND P1, PT, R67, 0x69, PT ;  /* 0x000000694300780c */ /* 0x000fe40003f24270 */
[----:B------:R-:W-:Y:S02]  /*4680*/  FMNMX.FTZ R12, R3, R4, !PT ;  /* 0x00000004030c7209 */ /* 0x000fe40007810000 */
[----:B------:R-:W-:Y:S01]  /*4690*/  FSEL R123, R66, -INF , P1 ;  /* 0xff800000427b7808 */ /* 0x000fe20000800000 */
[----:B------:R-:W4:Y:S01]  /*46a0*/  MUFU.TANH R36, R36 ;  /* 0x0000002400247308 */ /* 0x000f220000002400 */
[----:B-1----:R-:W-:-:S02]  /*46b0*/  FSEL R43, R50, -INF , P4 ;  /* 0xff800000322b7808 */ /* 0x002fc40002000000 */
[C---:B------:R-:W-:Y:S02]  /*46c0*/  ISETP.GT.AND P4, PT, R67.reuse, 0x48, PT ;  /* 0x000000484300780c */ /* 0x040fe40003f84270 */
[----:B--2---:R-:W-:Y:S02]  /*46d0*/  FSEL R51, R42, -INF , P6 ;  /* 0xff8000002a337808 */ /* 0x004fe40003000000 */
[----:B------:R-:W-:Y:S01]  /*46e0*/  FSEL R105, R44, -INF , P4 ;  /* 0xff8000002c697808 */ /* 0x000fe20002000000 */
[----:B------:R-:W1:Y:S01]  /*46f0*/  MUFU.TANH R46, R46 ;  /* 0x0000002e002e7308 */ /* 0x000e620000002400 */
[----:B------:R-:W-:Y:S02]  /*4700*/  ISETP.GT.AND P6, PT, R67, 0x58, PT ;  /* 0x000000584300780c */ /* 0x000fe40003fc4270 */
[----:B------:R-:W-:Y:S02]  /*4710*/  FMNMX.FTZ R72, R105, R72, !PT ;  /* 0x0000004869487209 */ /* 0x000fe40007810000 */
[----:B---3--:R-:W-:-:S02]  /*4720*/  FSEL R53, R7, -INF , P5 ;  /* 0xff80000007357808 */ /* 0x008fc40002800000 */
[----:B------:R-:W-:Y:S01]  /*4730*/  FMNMX.FTZ R72, R107, R72, !PT ;  /* 0x000000486b487209 */ /* 0x000fe20007810000 */
[----:B------:R2:W3:Y:S01]  /*4740*/  MUFU.TANH R9, R47 ;  /* 0x0000002f00097308 */ /* 0x0004e20000002400 */
[----:B------:R-:W-:Y:S02]  /*4750*/  ISETP.GT.AND P5, PT, R67, 0x59, PT ;  /* 0x000000594300780c */ /* 0x000fe40003fa4270 */
[----:B----4-:R-:W-:Y:S02]  /*4760*/  FSEL R113, R36, -INF , P6 ;  /* 0xff80000024717808 */ /* 0x010fe40003000000 */
[----:B------:R-:W-:Y:S02]  /*4770*/  FSEL R115, R14, -INF , P5 ;  /* 0xff8000000e737808 */ /* 0x000fe40002800000 */
[----:B------:R-:W-:Y:S01]  /*4780*/  FMNMX.FTZ R12, R11, R12, !PT ;  /* 0x0000000c0b0c7209 */ /* 0x000fe20007810000 */
[----:B------:R-:W4:Y:S01]  /*4790*/  MUFU.TANH R24, R24 ;  /* 0x0000001800187308 */ /* 0x000f220000002400 */
[----:B--2---:R-:W-:-:S02]  /*47a0*/  FSEL R47, R54, -INF , P2 ;  /* 0xff800000362f7808 */ /* 0x004fc40001000000 */
[C---:B------:R-:W-:Y:S02]  /*47b0*/  ISETP.GT.AND P2, PT, R67.reuse, 0x50, PT ;  /* 0x000000504300780c */ /* 0x040fe40003f44270 */
[----:B-1----:R-:W-:Y:S02]  /*47c0*/  FSEL R55, R46, -INF , P4 ;  /* 0xff8000002e377808 */ /* 0x002fe40002000000 */
[----:B------:R-:W-:Y:S01]  /*47d0*/  FSEL R109, R32, -INF , P2 ;  /* 0xff800000206d7808 */ /* 0x000fe20001000000 */
[----:B------:R-:W1:Y:S01]  /*47e0*/  MUFU.TANH R34, R34 ;  /* 0x0000002200227308 */ /* 0x000e620000002400 */
[----:B------:R-:W-:Y:S02]  /*47f0*/  ISETP.GT.AND P4, PT, R67, 0x60, PT ;  /* 0x000000604300780c */ /* 0x000fe40003f84270 */
[----:B------:R-:W-:Y:S02]  /*4800*/  FMNMX.FTZ R72, R109, R72, !PT ;  /* 0x000000486d487209 */ /* 0x000fe40007810000 */
[----:B---3--:R-:W-:-:S02]  /*4810*/  FSEL R57, R9, -INF , P3 ;  /* 0xff80000009397808 */ /* 0x008fc40001800000 */
[----:B------:R-:W-:Y:S01]  /*4820*/  FMNMX.FTZ R72, R111, R72, !PT ;  /* 0x000000486f487209 */ /* 0x000fe20007810000 */
[----:B------:R-:W2:Y:S01]  /*4830*/  MUFU.TANH R28, R28 ;  /* 0x0000001c001c7308 */ /* 0x000ea20000002400 */
[----:B------:R-:W-:Y:S02]  /*4840*/  ISETP.GT.AND P3, PT, R67, 0x61, PT ;  /* 0x000000614300780c */ /* 0x000fe40003f64270 */
[----:B------:R-:W-:Y:S02]  /*4850*/  FMNMX.FTZ R72, R113, R72, !PT ;  /* 0x0000004871487209 */ /* 0x000fe40007810000 */
[----:B----4-:R-:W-:Y:S02]  /*4860*/  FSEL R117, R24, -INF , P4 ;  /* 0xff80000018757808 */ /* 0x010fe40002000000 */
[----:B------:R-:W-:Y:S01]  /*4870*/  FMNMX.FTZ R72, R115, R72, !PT ;  /* 0x0000004873487209 */ /* 0x000fe20007810000 */
[----:B------:R-:W-:Y:S01]  /*4880*/  MUFU.TANH R38, R38 ;  /* 0x0000002600267308 */ /* 0x000fe20000002400 */
[----:B-1----:R-:W-:-:S02]  /*4890*/  FSEL R59, R34, -INF , P2 ;  /* 0xff800000223b7808 */ /* 0x002fc40001000000 */
[----:B------:R-:W-:Y:S02]  /*48a0*/  ISETP.GT.AND P2, PT, R67, 0x68, PT ;  /* 0x000000684300780c */ /* 0x000fe40003f44270 */
[----:B------:R-:W-:Y:S02]  /*48b0*/  FSEL R119, R20, -INF , P3 ;  /* 0xff80000014777808 */ /* 0x000fe40001800000 */
[----:B------:R-:W-:Y:S01]  /*48c0*/  FMNMX.FTZ R72, R117, R72, !PT ;  /* 0x0000004875487209 */ /* 0x000fe20007810000 */
[----:B------:R-:W1:Y:S01]  /*48d0*/  MUFU.TANH R26, R26 ;  /* 0x0000001a001a7308 */ /* 0x000e620000002400 */
[----:B--2---:R-:W-:Y:S02]  /*48e0*/  FSEL R121, R28, -INF , P2 ;  /* 0xff8000001c797808 */ /* 0x004fe40001000000 */
[----:B------:R-:W-:Y:S02]  /*48f0*/  FMNMX.FTZ R72, R119, R72, !PT ;  /* 0x0000004877487209 */ /* 0x000fe40007810000 */
[----:B------:R-:W-:-:S02]  /*4900*/  FMNMX.FTZ R12, R13, R12, !PT ;  /* 0x0000000c0d0c7209 */ /* 0x000fc40007810000 */
[----:B------:R-:W-:Y:S01]  /*4910*/  FMNMX.FTZ R72, R121, R72, !PT ;  /* 0x0000004879487209 */ /* 0x000fe20007810000 */
[----:B------:R-:W2:Y:S01]  /*4920*/  MUFU.TANH R30, R30 ;  /* 0x0000001e001e7308 */ /* 0x000ea20000002400 */
[----:B------:R-:W-:Y:S02]  /*4930*/  FMNMX.FTZ R12, R15, R12, !PT ;  /* 0x0000000c0f0c7209 */ /* 0x000fe40007810000 */
[----:B------:R-:W-:Y:S02]  /*4940*/  FMNMX.FTZ R72, R123, R72, !PT ;  /* 0x000000487b487209 */ /* 0x000fe40007810000 */
[----:B------:R-:W-:-:S03]  /*4950*/  FMNMX.FTZ R12, R21, R12, !PT ;  /* 0x0000000c150c7209 */ /* 0x000fc60007810000 */
[----:B------:R-:W3:Y:S01]  /*4960*/  SHFL.BFLY PT, R7, R72, 0x2, 0x1f ;  /* 0x0c401f0048077f89 */ /* 0x000ee200000e0000 */
[----:B------:R-:W-:Y:S01]  /*4970*/  FMNMX.FTZ R12, R25, R12, !PT ;  /* 0x0000000c190c7209 */ /* 0x000fe20007810000 */
[----:B------:R-:W4:Y:S03]  /*4980*/  MUFU.TANH R10, R31 ;  /* 0x0000001f000a7308 */ /* 0x000f260000002400 */
[----:B------:R-:W-:-:S04]  /*4990*/  FMNMX.FTZ R12, R29, R12, !PT ;  /* 0x0000000c1d0c7209 */ /* 0x000fc80007810000 */
[----:B------:R-:W-:-:S04]  /*49a0*/  FMNMX.FTZ R12, R33, R12, !PT ;  /* 0x0000000c210c7209 */ /* 0x000fc80007810000 */
[----:B------:R-:W-:-:S04]  /*49b0*/  FMNMX.FTZ R12, R35, R12, !PT ;  /* 0x0000000c230c7209 */ /* 0x000fc80007810000 */
[----:B------:R-:W-:-:S04]  /*49c0*/  FMNMX.FTZ R12, R37, R12, !PT ;  /* 0x0000000c250c7209 */ /* 0x000fc80007810000 */
[----:B------:R-:W-:Y:S02]  /*49d0*/  FMNMX.FTZ R12, R41, R12, !PT ;  /* 0x0000000c290c7209 */ /* 0x000fe40007810000 */
[----:B---3--:R-:W-:Y:S02]  /*49e0*/  FMNMX.FTZ R9, R72, R7, !PT ;  /* 0x0000000748097209 */ /* 0x008fe40007810000 */
        /* <DEDUP_REMOVED lines=12> */
[----:B------:R-:W-:Y:S01]  /*4ab0*/  FMUL.FTZ R6, R7, R8 ;  /* 0x0000000807067220 */ /* 0x000fe20000410000 */
[----:B------:R-:W-:Y:S01]  /*4ac0*/  FMNMX.FTZ R12, R59, R12, !PT ;  /* 0x0000000c3b0c7209 */ /* 0x000fe20007810000 */
[----:B------:R-:W-:Y:S03]  /*4ad0*/  MUFU.TANH R9, R9 ;  /* 0x0000000900097308 */ /* 0x000fe60000002400 */
[----:B------:R-:W-:-:S02]  /*4ae0*/  FSEL R14, R6, RZ, P0 ;  /* 0x000000ff060e7208 */ /* 0x000fc40000000000 */
[----:B------:R-:W-:Y:S02]  /*4af0*/  FMNMX.FTZ R12, R61, R12, !PT ;  /* 0x0000000c3d0c7209 */ /* 0x000fe40007810000 */
[----:B------:R-:W-:Y:S01]  /*4b00*/  ISETP.NE.AND P0, PT, R80, RZ, PT ;  /* 0x000000ff5000720c */ /* 0x000fe20003f05270 */
[----:B------:R3:W5:Y:S01]  /*4b10*/  MUFU.TANH R6, R39 ;  /* 0x0000002700067308 */ /* 0x0007620000002400 */
[-CC-:B------:R-:W-:Y:S01]  /*4b20*/  FFMA.FTZ R63, R69, R8.reuse, -R14.reuse ;  /* 0x00000008453f7223 */ /* 0x180fe2000001080e */
[----:B-1----:R-:W-:Y:S01]  /*4b30*/  FSEL R69, R26, -INF , P4 ;  /* 0xff8000001a457808 */ /* 0x002fe20002000000 */
[-CC-:B------:R-:W-:Y:S01]  /*4b40*/  FFMA.FTZ R27, R73, R8.reuse, -R14.reuse ;  /* 0x00000008491b7223 */ /* 0x180fe2000001080e */
[----:B--2---:R-:W-:Y:S01]  /*4b50*/  FSEL R73, R30, -INF , P2 ;  /* 0xff8000001e497808 */ /* 0x004fe20001000000 */
[-CC-:B------:R-:W-:Y:S01]  /*4b60*/  FFMA.FTZ R200, R75, R8.reuse, -R14.reuse ;  /* 0x000000084bc87223 */ /* 0x180fe2000001080e */
[----:B----4-:R-:W-:Y:S01]  /*4b70*/  FSEL R75, R10, -INF , P1 ;  /* 0xff8000000a4b7808 */ /* 0x010fe20000800000 */
[-CC-:B------:R-:W-:Y:S01]  /*4b80*/  FFMA.FTZ R202, R79, R8.reuse, -R14.reuse ;  /* 0x000000084fca7223 */ /* 0x180fe2000001080e */
[-CC-:B------:R-:W-:Y:S01]  /*4b90*/  FFMA.FTZ R31, R77, R8.reuse, -R14.reuse ;  /* 0x000000084d1f7223 */ /* 0x180fe2000001080e */
[-CC-:B---3--:R-:W-:Y:S01]  /*4ba0*/  FFMA.FTZ R39, R65, R8.reuse, -R14.reuse ;  /* 0x0000000841277223 */ /* 0x188fe2000001080e */
[----:B------:R-:W-:Y:S01]  /*4bb0*/  FSEL R65, R38, -INF , P6 ;  /* 0xff80000026417808 */ /* 0x000fe20003000000 */
[----:B------:R-:W-:Y:S01]  /*4bc0*/  MUFU.EX2 R200, R200 ;  /* 0x000000c800c87308 */ /* 0x000fe20000000800 */
[-CC-:B------:R-:W-:Y:S01]  /*4bd0*/  FFMA.FTZ R196, R83, R8.reuse, -R14.reuse ;  /* 0x0000000853c47223 */ /* 0x180fe2000001080e */
[--C-:B------:R-:W-:Y:S01]  /*4be0*/  FFMA.FTZ R198, R85, R8, -R14.reuse ;  /* 0x0000000855c67223 */ /* 0x100fe2000001080e */
[----:B------:R-:W-:Y:S01]  /*4bf0*/  FMNMX.FTZ R12, R65, R12, !PT ;  /* 0x0000000c410c7209 */ /* 0x000fe20007810000 */
[-CC-:B------:R-:W-:Y:S01]  /*4c00*/  FFMA.FTZ R192, R87, R8.reuse, -R14.reuse ;  /* 0x0000000857c07223 */ /* 0x180fe2000001080e */
[-CC-:B------:R-:W-:Y:S01]  /*4c10*/  FFMA.FTZ R89, R89, R8.reuse, -R14.reuse ;  /* 0x0000000859597223 */ /* 0x180fe2000001080e */
[----:B-----5:R-:W-:Y:S01]  /*4c20*/  FSEL R67, R6, -INF , P5 ;  /* 0xff80000006437808 */ /* 0x020fe20002800000 */
[--C-:B------:R-:W-:Y:S01]  /*4c30*/  FFMA.FTZ R6, R71, R8, -R14.reuse ;  /* 0x0000000847067223 */ /* 0x100fe2000001080e */
[----:B------:R-:W-:Y:S01]  /*4c40*/  FSEL R71, R9, -INF , P3 ;  /* 0xff80000009477808 */ /* 0x000fe20001800000 */
[----:B------:R-:W1:Y:S01]  /*4c50*/  MUFU.EX2 R27, R27 ;  /* 0x0000001b001b7308 */ /* 0x000e620000000800 */
[----:B------:R-:W-:Y:S01]  /*4c60*/  FMNMX.FTZ R12, R67, R12, !PT ;  /* 0x0000000c430c7209 */ /* 0x000fe20007810000 */
[-CC-:B------:R-:W-:Y:S01]  /*4c70*/  FFMA.FTZ R91, R91, R8.reuse, -R14.reuse ;  /* 0x000000085b5b7223 */ /* 0x180fe2000001080e */
[-CC-:B------:R-:W-:Y:S01]  /*4c80*/  FFMA.FTZ R93, R93, R8.reuse, -R14.reuse ;  /* 0x000000085d5d7223 */ /* 0x180fe2000001080e */
[--C-:B------:R-:W-:Y:S01]  /*4c90*/  FFMA.FTZ R95, R95, R8, -R14.reuse ;  /* 0x000000085f5f7223 */ /* 0x100fe2000001080e */
[----:B------:R-:W-:Y:S01]  /*4ca0*/  FMNMX.FTZ R12, R69, R12, !PT ;  /* 0x0000000c450c7209 */ /* 0x000fe20007810000 */
[-CC-:B------:R-:W-:Y:S01]  /*4cb0*/  FFMA.FTZ R97, R97, R8.reuse, -R14.reuse ;  /* 0x0000000861617223 */ /* 0x180fe2000001080e */
[--C-:B------:R-:W-:Y:S01]  /*4cc0*/  FFMA.FTZ R99, R99, R8, -R14.reuse ;  /* 0x0000000863637223 */ /* 0x100fe2000001080e */
[----:B------:R2:W-:Y:S01]  /*4cd0*/  MUFU.EX2 R188, R6 ;  /* 0x0000000600bc7308 */ /* 0x0005e20000000800 */
[----:B------:R-:W-:Y:S01]  /*4ce0*/  FMNMX.FTZ R12, R71, R12, !PT ;  /* 0x0000000c470c7209 */ /* 0x000fe20007810000 */
[-CC-:B------:R-:W-:Y:S01]  /*4cf0*/  FFMA.FTZ R101, R101, R8.reuse, -R14.reuse ;  /* 0x0000000865657223 */ /* 0x180fe2000001080e */
[-CC-:B------:R-:W-:Y:S01]  /*4d00*/  FFMA.FTZ R103, R103, R8.reuse, -R14.reuse ;  /* 0x0000000867677223 */ /* 0x180fe2000001080e */
[--C-:B------:R-:W-:Y:S01]  /*4d10*/  FFMA.FTZ R105, R105, R8, -R14.reuse ;  /* 0x0000000869697223 */ /* 0x100fe2000001080e */
[----:B------:R-:W-:Y:S01]  /*4d20*/  FMNMX.FTZ R12, R73, R12, !PT ;  /* 0x0000000c490c7209 */ /* 0x000fe20007810000 */
[-CC-:B------:R-:W-:Y:S01]  /*4d30*/  FFMA.FTZ R107, R107, R8.reuse, -R14.reuse ;  /* 0x000000086b6b7223 */ /* 0x180fe2000001080e */
[--C-:B------:R-:W-:Y:S01]  /*4d40*/  FFMA.FTZ R109, R109, R8, -R14.reuse ;  /* 0x000000086d6d7223 */ /* 0x100fe2000001080e */
[----:B------:R-:W3:Y:S01]  /*4d50*/  MUFU.EX2 R202, R202 ;  /* 0x000000ca00ca7308 */ /* 0x000ee20000000800 */
[----:B------:R-:W-:Y:S01]  /*4d60*/  FMNMX.FTZ R12, R75, R12, !PT ;  /* 0x0000000c4b0c7209 */ /* 0x000fe20007810000 */
[-CC-:B------:R-:W-:Y:S01]  /*4d70*/  FFMA.FTZ R111, R111, R8.reuse, -R14.reuse ;  /* 0x000000086f6f7223 */ /* 0x180fe2000001080e */
[-CC-:B------:R-:W-:Y:S01]  /*4d80*/  FFMA.FTZ R113, R113, R8.reuse, -R14.reuse ;  /* 0x0000000871717223 */ /* 0x180fe2000001080e */
[-CC-:B------:R-:W-:Y:S01]  /*4d90*/  FFMA.FTZ R115, R115, R8.reuse, -R14.reuse ;  /* 0x0000000873737223 */ /* 0x180fe2000001080e */
[-CC-:B------:R-:W-:Y:S01]  /*4da0*/  FFMA.FTZ R117, R117, R8.reuse, -R14.reuse ;  /* 0x0000000875757223 */ /* 0x180fe2000001080e */
[----:B------:R-:W2:Y:S01]  /*4db0*/  SHFL.BFLY PT, R9, R12, 0x2, 0x1f ;  /* 0x0c401f000c097f89 */ /* 0x000ea200000e0000 */
[-CC-:B------:R-:W-:Y:S01]  /*4dc0*/  FFMA.FTZ R119, R119, R8.reuse, -R14.reuse ;  /* 0x0000000877777223 */ /* 0x180fe2000001080e */
[----:B------:R-:W4:Y:S01]  /*4dd0*/  MUFU.EX2 R31, R31 ;  /* 0x0000001f001f7308 */ /* 0x000f220000000800 */
[-CC-:B------:R-:W-:Y:S01]  /*4de0*/  FFMA.FTZ R121, R121, R8.reuse, -R14.reuse ;  /* 0x0000000879797223 */ /* 0x180fe2000001080e */
[----:B------:R-:W-:Y:S01]  /*4df0*/  FFMA.FTZ R14, R123, R8, -R14 ;  /* 0x000000087b0e7223 */ /* 0x000fe2000001080e */
[----:B------:R-:W-:-:S02]  /*4e00*/  ISETP.GE.AND P2, PT, R81, 0x71, PT ;  /* 0x000000715100780c */ /* 0x000fc40003f46270 */
[----:B------:R-:W-:Y:S02]  /*4e10*/  CS2R R86, SRZ ;  /* 0x0000000000567805 */ /* 0x000fe4000001ff00 */
[----:B------:R-:W-:Y:S02]  /*4e20*/  CS2R R84, SRZ ;  /* 0x0000000000547805 */ /* 0x000fe4000001ff00 */
[----:B------:R-:W-:Y:S02]  /*4e30*/  CS2R R80, SRZ ;  /* 0x0000000000507805 */ /* 0x000fe4000001ff00 */
[----:B------:R-:W-:Y:S01]  /*4e40*/  CS2R R78, SRZ ;  /* 0x00000000004e7805 */ /* 0x000fe2000001ff00 */
[----:B------:R-:W5:Y:S01]  /*4e50*/  MUFU.EX2 R196, R196 ;  /* 0x000000c400c47308 */ /* 0x000f620000000800 */
[----:B------:R-:W-:-:S07]  /*4e60*/  CS2R R76, SRZ ;  /* 0x00000000004c7805 */ /* 0x000fce000001ff00 */
[----:B------:R-:W-:Y:S01]  /*4e70*/  MUFU.EX2 R39, R39 ;  /* 0x0000002700277308 */ /* 0x000fe20000000800 */
[----:B--2---:R-:W-:-:S07]  /*4e80*/  FMNMX.FTZ R6, R12, R9, !PT ;  /* 0x000000090c067209 */ /* 0x004fce0007810000 */
[----:B------:R-:W-:Y:S01]  /*4e90*/  MUFU.EX2 R198, R198 ;  /* 0x000000c600c67308 */ /* 0x000fe20000000800 */
[----:B------:R-:W2:Y:S07]  /*4ea0*/  SHFL.BFLY PT, R9, R6, 0x1, 0x1f ;  /* 0x0c201f0006097f89 */ /* 0x000eae00000e0000 */
[----:B------:R-:W-:Y:S08]  /*4eb0*/  MUFU.EX2 R63, R63 ;  /* 0x0000003f003f7308 */ /* 0x000ff00000000800 */
[----:B------:R-:W-:Y:S08]  /*4ec0*/  MUFU.EX2 R192, R192 ;  /* 0x000000c000c07308 */ /* 0x000ff00000000800 */
[----:B------:R-:W-:Y:S01]  /*4ed0*/  MUFU.EX2 R89, R89 ;  /* 0x0000005900597308 */ /* 0x000fe20000000800 */
[----:B--2---:R-:W-:-:S04]  /*4ee0*/  FMNMX.FTZ R9, R6, R9, !PT ;  /* 0x0000000906097209 */ /* 0x004fc80007810000 */
[C---:B------:R-:W-:Y:S01]  /*4ef0*/  FSETP.NEU.FTZ.AND P1, PT, R9.reuse, -INF , PT ;  /* 0xff8000000900780b */ /* 0x040fe20003f3d000 */
[----:B------:R-:W-:Y:S02]  /*4f00*/  FMUL.FTZ R6, R9, R8 ;  /* 0x0000000809067220 */ /* 0x000fe40000410000 */
[----:B------:R-:W-:Y:S03]  /*4f10*/  MUFU.EX2 R91, R91 ;  /* 0x0000005b005b7308 */ /* 0x000fe60000000800 */
[----:B------:R-:W-:Y:S02]  /*4f20*/  FSEL R6, R6, RZ, P1 ;  /* 0x000000ff06067208 */ /* 0x000fe40000800000 */
[----:B------:R-:W-:-:S03]  /*4f30*/  ISETP.NE.AND P1, PT, R23, RZ, PT ;  /* 0x000000ff1700720c */ /* 0x000fc60003f25270 */
        /* <DEDUP_REMOVED lines=15> */
[----:B------:R-:W-:Y:S01]  /*5030*/  @P1 VIADD R0, R0, 0x36840 ;  /* 0x0003684000001836 */ /* 0x000fe20000000000 */
[----:B------:R-:W-:Y:S01]  /*5040*/  MUFU.EX2 R3, R3 ;  /* 0x0000000300037308 */ /* 0x000fe20000000800 */
[----:B-1----:R-:W-:Y:S01]  /*5050*/  FADD.FTZ R13, R200, R27 ;  /* 0x0000001bc80d7221 */ /* 0x002fe20000010000 */
[-CC-:B------:R-:W-:Y:S01]  /*5060*/  FFMA.FTZ R45, R45, R8.reuse, -R6.reuse ;  /* 0x000000082d2d7223 */ /* 0x180fe20000010806 */
[-C--:B------:R-:W-:Y:S01]  /*5070*/  FFMA.FTZ R47, R47, R8.reuse, -R6 ;  /* 0x000000082f2f7223 */ /* 0x080fe20000010806 */
[----:B------:R-:W-:Y:S01]  /*5080*/  @P1 PRMT R0, R82, 0x654, R0 ;  /* 0x0000065452001816 */ /* 0x000fe20000000000 */
[-CC-:B------:R-:W-:Y:S01]  /*5090*/  FFMA.FTZ R49, R49, R8.reuse, -R6.reuse ;  /* 0x0000000831317223 */ /* 0x180fe20000010806 */
[-CC-:B------:R-:W-:Y:S01]  /*50a0*/  FFMA.FTZ R51, R51, R8.reuse, -R6.reuse ;  /* 0x0000000833337223 */ /* 0x180fe20000010806 */
[-CC-:B------:R-:W-:Y:S01]  /*50b0*/  FFMA.FTZ R53, R53, R8.reuse, -R6.reuse ;  /* 0x0000000835357223 */ /* 0x180fe20000010806 */
[----:B------:R3:W1:Y:S01]  /*50c0*/  MUFU.EX2 R10, R4 ;  /* 0x00000004000a7308 */ /* 0x0006620000000800 */
[----:B------:R2:W-:Y:S01]  /*50d0*/  @P1 SYNCS.ARRIVE.TRANS64.RED.A1T0 RZ, [R0+URZ], RZ ;  /* 0x000000ff00ff19a7 */ /* 0x0005e2000810043f */
[-CC-:B------:R-:W-:Y:S01]  /*50e0*/  FFMA.FTZ R55, R55, R8.reuse, -R6.reuse ;  /* 0x0000000837377223 */ /* 0x180fe20000010806 */
[-CC-:B------:R-:W-:Y:S01]  /*50f0*/  FFMA.FTZ R57, R57, R8.reuse, -R6.reuse ;  /* 0x0000000839397223 */ /* 0x180fe20000010806 */
[-CC-:B------:R-:W-:Y:S01]  /*5100*/  FFMA.FTZ R59, R59, R8.reuse, -R6.reuse ;  /* 0x000000083b3b7223 */ /* 0x180fe20000010806 */
[-CC-:B------:R-:W-:Y:S01]  /*5110*/  FFMA.FTZ R61, R61, R8.reuse, -R6.reuse ;  /* 0x000000083d3d7223 */ /* 0x180fe20000010806 */
[-CC-:B------:R-:W-:Y:S01]  /*5120*/  FFMA.FTZ R65, R65, R8.reuse, -R6.reuse ;  /* 0x0000000841417223 */ /* 0x180fe20000010806 */
[-CC-:B------:R-:W-:Y:S01]  /*5130*/  FFMA.FTZ R67, R67, R8.reuse, -R6.reuse ;  /* 0x0000000843437223 */ /* 0x180fe20000010806 */
[----:B------:R-:W2:Y:S01]  /*5140*/  MUFU.EX2 R11, R11 ;  /* 0x0000000b000b7308 */ /* 0x000ea20000000800 */
[----:B---3--:R-:W-:Y:S01]  /*5150*/  FADD.FTZ R4, R202, R13 ;  /* 0x0000000dca047221 */ /* 0x008fe20000010000 */
[-CC-:B------:R-:W-:Y:S01]  /*5160*/  FFMA.FTZ R69, R69, R8.reuse, -R6.reuse ;  /* 0x0000000845457223 */ /* 0x180fe20000010806 */
[-CC-:B------:R-:W-:Y:S01]  /*5170*/  FFMA.FTZ R71, R71, R8.reuse, -R6.reuse ;  /* 0x0000000847477223 */ /* 0x180fe20000010806 */
[-C--:B------:R-:W-:Y:S01]  /*5180*/  FFMA.FTZ R73, R73, R8.reuse, -R6 ;  /* 0x0000000849497223 */ /* 0x080fe20000010806 */
[----:B----4-:R-:W-:Y:S01]  /*5190*/  FADD.FTZ R13, R31, R4 ;  /* 0x000000041f0d7221 */ /* 0x010fe20000010000 */
[----:B------:R-:W-:Y:S01]  /*51a0*/  FFMA.FTZ R75, R75, R8, -R6 ;  /* 0x000000084b4b7223 */ /* 0x000fe20000010806 */
[----:B------:R-:W-:Y:S01]  /*51b0*/  F2FP.BF16.F32.PACK_AB R200, R27, R200 ;  /* 0x000000c81bc8723e */ /* 0x000fe200000010ff */
[----:B------:R-:W3:Y:S01]  /*51c0*/  MUFU.EX2 R15, R15 ;  /* 0x0000000f000f7308 */ /* 0x000ee20000000800 */
[----:B-----5:R-:W-:Y:S01]  /*51d0*/  FADD.FTZ R4, R196, R13 ;  /* 0x0000000dc4047221 */ /* 0x020fe20000010000 */
[----:B-1----:R-:W-:-:S02]  /*51e0*/  F2FP.BF16.F32.PACK_AB R201, R10, R3 ;  /* 0x000000030ac9723e */ /* 0x002fc400000010ff */
[----:B------:R-:W-:Y:S02]  /*51f0*/  CS2R R92, SRZ ;  /* 0x00000000005c7805 */ /* 0x000fe4000001ff00 */
[----:B------:R-:W-:Y:S01]  /*5200*/  F2FP.BF16.F32.PACK_AB R202, R31, R202 ;  /* 0x000000ca1fca723e */ /* 0x000fe200000010ff */
[----:B------:R-:W-:Y:S01]  /*5210*/  FADD.FTZ R13, R39, R4 ;  /* 0x00000004270d7221 */ /* 0x000fe20000010000 */
[----:B------:R-:W-:Y:S01]  /*5220*/  FADD.FTZ R4, R3, R10 ;  /* 0x0000000a03047221 */ /* 0x000fe20000010000 */
[----:B------:R-:W-:Y:S01]  /*5230*/  F2FP.BF16.F32.PACK_AB R196, R39, R196 ;  /* 0x000000c427c4723e */ /* 0x000fe200000010ff */
[----:B------:R1:W4:Y:S01]  /*5240*/  MUFU.EX2 R20, R21 ;  /* 0x0000001500147308 */ /* 0x0003220000000800 */
[----:B------:R-:W-:Y:S01]  /*5250*/  FADD.FTZ R34, R198, R13 ;  /* 0x0000000dc6227221 */ /* 0x000fe20000010000 */
[----:B--2---:R-:W-:Y:S01]  /*5260*/  FADD.FTZ R13, R11, R4 ;  /* 0x000000040b0d7221 */ /* 0x004fe20000010000 */
[----:B------:R-:W-:Y:S02]  /*5270*/  F2FP.BF16.F32.PACK_AB R203, R12, R11 ;  /* 0x0000000b0ccb723e */ /* 0x000fe400000010ff */
[----:B------:R-:W-:-:S02]  /*5280*/  CS2R R82, SRZ ;  /* 0x0000000000527805 */ /* 0x000fc4000001ff00 */
[C---:B------:R-:W-:Y:S01]  /*5290*/  F2FP.BF16.F32.PACK_AB R198, R63.reuse, R198 ;  /* 0x000000c63fc6723e */ /* 0x040fe200000010ff */
[----:B------:R-:W-:Y:S01]  /*52a0*/  FADD.FTZ R4, R12, R13 ;  /* 0x0000000d0c047221 */ /* 0x000fe20000010000 */
[----:B------:R-:W2:Y:S01]  /*52b0*/  MUFU.EX2 R25, R25 ;  /* 0x0000001900197308 */ /* 0x000ea20000000800 */
[----:B-1----:R-:W-:Y:S02]  /*52c0*/  FADD.FTZ R21, R63, R34 ;  /* 0x000000223f157221 */ /* 0x002fe40000010000 */
[----:B---3--:R-:W-:Y:S01]  /*52d0*/  FADD.FTZ R13, R15, R4 ;  /* 0x000000040f0d7221 */ /* 0x008fe20000010000 */
[----:B------:R-:W-:Y:S01]  /*52e0*/  CS2R R62, SRZ ;  /* 0x00000000003e7805 */ /* 0x000fe2000001ff00 */
[----:B------:R-:W-:Y:S01]  /*52f0*/  FADD.FTZ R36, R192, R21 ;  /* 0x00000015c0247221 */ /* 0x000fe20000010000 */
[C---:B------:R-:W-:Y:S02]  /*5300*/  F2FP.BF16.F32.PACK_AB R192, R89.reuse, R192 ;  /* 0x000000c059c0723e */ /* 0x040fe400000010ff */
[----:B------:R-:W1:Y:S01]  /*5310*/  MUFU.EX2 R24, R29 ;  /* 0x0000001d00187308 */ /* 0x000e620000000800 */
[----:B------:R-:W-:Y:S01]  /*5320*/  FADD.FTZ R36, R89, R36 ;  /* 0x0000002459247221 */ /* 0x000fe20000010000 */
[C---:B----4-:R-:W-:Y:S01]  /*5330*/  FADD.FTZ R4, R20.reuse, R13 ;  /* 0x0000000d14047221 */ /* 0x050fe20000010000 */
[----:B------:R-:W-:-:S02]  /*5340*/  F2FP.BF16.F32.PACK_AB R197, R20, R15 ;  /* 0x0000000f14c5723e */ /* 0x000fc400000010ff */
[----:B------:R-:W-:Y:S01]  /*5350*/  CS2R R88, SRZ ;  /* 0x0000000000587805 */ /* 0x000fe2000001ff00 */
[----:B------:R-:W-:Y:S02]  /*5360*/  FADD.FTZ R21, R91, R36 ;  /* 0x000000245b157221 */ /* 0x000fe40000010000 */
[----:B------:R-:W3:Y:S01]  /*5370*/  MUFU.EX2 R33, R33 ;  /* 0x0000002100217308 */ /* 0x000ee20000000800 */
[----:B--2---:R-:W-:Y:S01]  /*5380*/  FADD.FTZ R13, R25, R4 ;  /* 0x00000004190d7221 */ /* 0x004fe20000010000 */
[C---:B------:R-:W-:Y:S01]  /*5390*/  FADD.FTZ R21, R194.reuse, R21 ;  /* 0x00000015c2157221 */ /* 0x040fe20000010000 */
[----:B------:R-:W-:Y:S02]  /*53a0*/  F2FP.BF16.F32.PACK_AB R194, R194, R91 ;  /* 0x0000005bc2c2723e */ /* 0x000fe400000010ff */
[----:B------:R-:W-:Y:S01]  /*53b0*/  CS2R R90, SRZ ;  /* 0x00000000005a7805 */ /* 0x000fe2000001ff00 */
[----:B------:R-:W-:Y:S02]  /*53c0*/  FADD.FTZ R38, R188, R21 ;  /* 0x00000015bc267221 */ /* 0x000fe40000010000 */
[----:B------:R-:W2:Y:S01]  /*53d0*/  MUFU.EX2 R95, R95 ;  /* 0x0000005f005f7308 */ /* 0x000ea20000000800 */
[C---:B-1----:R-:W-:Y:S01]  /*53e0*/  FADD.FTZ R4, R24.reuse, R13 ;  /* 0x0000000d18047221 */ /* 0x042fe20000010000 */
[----:B------:R-:W-:-:S02]  /*53f0*/  F2FP.BF16.F32.PACK_AB R199, R24, R25 ;  /* 0x0000001918c7723e */ /* 0x000fc400000010ff */
[----:B------:R-:W-:-:S04]  /*5400*/  CS2R R24, SRZ ;  /* 0x0000000000187805 */ /* 0x000fc8000001ff00 */
[----:B------:R-:W1:Y:S01]  /*5410*/  MUFU.EX2 R26, R35 ;  /* 0x00000023001a7308 */ /* 0x000e620000000800 */
[----:B---3--:R-:W-:-:S07]  /*5420*/  FADD.FTZ R13, R33, R4 ;  /* 0x00000004210d7221 */ /* 0x008fce0000010000 */
[----:B------:R-:W3:Y:S01]  /*5430*/  MUFU.EX2 R97, R97 ;  /* 0x0000006100617308 */ /* 0x000ee20000000800 */
[C---:B--2---:R-:W-:Y:S01]  /*5440*/  FADD.FTZ R38, R95.reuse, R38 ;  /* 0x000000265f267221 */ /* 0x044fe20000010000 */
[----:B------:R-:W-:Y:S02]  /*5450*/  F2FP.BF16.F32.PACK_AB R188, R95, R188 ;  /* 0x000000bc5fbc723e */ /* 0x000fe400000010ff */
[----:B------:R-:W-:-:S04]  /*5460*/  CS2R R94, SRZ ;  /* 0x00000000005e7805 */ /* 0x000fc8000001ff00 */
[----:B------:R-:W2:Y:S01]  /*5470*/  MUFU.EX2 R37, R37 ;  /* 0x0000002500257308 */ /* 0x000ea20000000800 */
[C---:B-1----:R-:W-:Y:S01]  /*5480*/  FADD.FTZ R0, R26.reuse, R13 ;  /* 0x0000000d1a007221 */ /* 0x042fe20000010000 */
[----:B------:R-:W-:Y:S02]  /*5490*/  F2FP.BF16.F32.PACK_AB R193, R26, R33 ;  /* 0x000000211ac1723e */ /* 0x000fe400000010ff */
[----:B------:R-:W-:-:S04]  /*54a0*/  CS2R R26, SRZ ;  /* 0x00000000001a7805 */ /* 0x000fc8000001ff00 */
[----:B------:R1:W4:Y:S01]  /*54b0*/  MUFU.EX2 R190, R99 ;  /* 0x0000006300be7308 */ /* 0x0003220000000800 */
[----:B---3--:R-:W-:-:S07]  /*54c0*/  FADD.FTZ R21, R97, R38 ;  /* 0x0000002661157221 */ /* 0x008fce0000010000 */
[----:B------:R-:W3:Y:S01]  /*54d0*/  MUFU.EX2 R28, R41 ;  /* 0x00000029001c7308 */ /* 0x000ee20000000800 */
[----:B--2---:R-:W-:Y:S01]  /*54e0*/  FADD.FTZ R13, R37, R0 ;  /* 0x00000000250d7221 */ /* 0x004fe20000010000 */
[----:B-1----:R-:W-:-:S06]  /*54f0*/  CS2R R98, SRZ ;  /* 0x0000000000627805 */ /* 0x002fcc000001ff00 */
[----:B------:R-:W1:Y:S01]  /*5500*/  MUFU.EX2 R101, R101 ;  /* 0x0000006500657308 */ /* 0x000e620000000800 */
[C---:B----4-:R-:W-:Y:S01]  /*5510*/  FADD.FTZ R38, R190.reuse, R21 ;  /* 0x00000015be267221 */ /* 0x050fe20000010000 */
[----:B------:R-:W-:Y:S02]  /*5520*/  F2FP.BF16.F32.PACK_AB R190, R190, R97 ;  /* 0x00000061bebe723e */ /* 0x000fe400000010ff */
[----:B------:R-:W-:-:S04]  /*5530*/  CS2R R96, SRZ ;  /* 0x0000000000607805 */ /* 0x000fc8000001ff00 */
[----:B------:R-:W2:Y:S01]  /*5540*/  MUFU.EX2 R43, R43 ;  /* 0x0000002b002b7308 */ /* 0x000ea20000000800 */
[C---:B---3--:R-:W-:Y:S01]  /*5550*/  FADD.FTZ R4, R28.reuse, R13 ;  /* 0x0000000d1c047221 */ /* 0x048fe20000010000 */
[----:B------:R-:W-:Y:S02]  /*5560*/  F2FP.BF16.F32.PACK_AB R195, R28, R37 ;  /* 0x000000251cc3723e */ /* 0x000fe400000010ff */
[----:B------:R-:W-:-:S04]  /*5570*/  CS2R R28, SRZ ;  /* 0x00000000001c7805 */ /* 0x000fc8000001ff00 */
[----:B------:R3:W4:Y:S01]  /*5580*/  MUFU.EX2 R184, R103 ;  /* 0x0000006700b87308 */ /* 0x0007220000000800 */
[----:B-1----:R-:W-:-:S07]  /*5590*/  FADD.FTZ R21, R101, R38 ;  /* 0x0000002665157221 */ /* 0x002fce0000010000 */
[----:B------:R1:W5:Y:S01]  /*55a0*/  MUFU.EX2 R30, R45 ;  /* 0x0000002d001e7308 */ /* 0x0003620000000800 */
[----:B--2---:R-:W-:Y:S01]  /*55b0*/  FADD.FTZ R13, R43, R4 ;  /* 0x000000042b0d7221 */ /* 0x004fe20000010000 */
[----:B---3--:R-:W-:-:S06]  /*55c0*/  CS2R R102, SRZ ;  /* 0x0000000000667805 */ /* 0x008fcc000001ff00 */
[----:B------:R-:W2:Y:S01]  /*55d0*/  MUFU.EX2 R105, R105 ;  /* 0x0000006900697308 */ /* 0x000ea20000000800 */
[C---:B----4-:R-:W-:Y:S01]  /*55e0*/  FADD.FTZ R38, R184.reuse, R21 ;  /* 0x00000015b8267221 */ /* 0x050fe20000010000 */
[----:B------:R-:W-:Y:S02]  /*55f0*/  F2FP.BF16.F32.PACK_AB R184, R184, R101 ;  /* 0x00000065b8b8723e */ /* 0x000fe400000010ff */
[----:B------:R-:W-:Y:S02]  /*5600*/  CS2R R100, SRZ ;  /* 0x0000000000647805 */ /* 0x000fe4000001ff00 */
[----:B-1----:R-:W-:Y:S02]  /*5610*/  CS2R R44, SRZ ;  /* 0x00000000002c7805 */ /* 0x002fe4000001ff00 */
[----:B------:R-:W1:Y:S01]  /*5620*/  MUFU.EX2 R47, R47 ;  /* 0x0000002f002f7308 */ /* 0x000e620000000800 */
[C---:B-----5:R-:W-:Y:S01]  /*5630*/  FADD.FTZ R4, R30.reuse, R13 ;  /* 0x0000000d1e047221 */ /* 0x060fe20000010000 */
[----:B------:R-:W-:-:S02]  /*5640*/  F2FP.BF16.F32.PACK_AB R189, R30, R43 ;  /* 0x0000002b1ebd723e */ /* 0x000fc400000010ff */
[----:B------:R-:W-:Y:S02]  /*5650*/  CS2R R42, SRZ ;  /* 0x00000000002a7805 */ /* 0x000fe4000001ff00 */
[----:B------:R-:W-:Y:S02]  /*5660*/  CS2R R30, SRZ ;  /* 0x00000000001e7805 */ /* 0x000fe4000001ff00 */
[----:B------:R3:W4:Y:S01]  /*5670*/  MUFU.EX2 R186, R107 ;  /* 0x0000006b00ba7308 */ /* 0x0007220000000800 */
[----:B--2---:R-:W-:-:S07]  /*5680*/  FADD.FTZ R21, R105, R38 ;  /* 0x0000002669157221 */ /* 0x004fce0000010000 */
[----:B------:R2:W5:Y:S01]  /*5690*/  MUFU.EX2 R32, R49 ;  /* 0x0000003100207308 */ /* 0x0005620000000800 */
[----:B-1----:R-:W-:Y:S01]  /*56a0*/  FADD.FTZ R13, R47, R4 ;  /* 0x000000042f0d7221 */ /* 0x002fe20000010000 */
[----:B---3--:R-:W-:-:S06]  /*56b0*/  CS2R R106, SRZ ;  /* 0x00000000006a7805 */ /* 0x008fcc000001ff00 */
[----:B------:R-:W1:Y:S01]  /*56c0*/  MUFU.EX2 R109, R109 ;  /* 0x0000006d006d7308 */ /* 0x000e620000000800 */
[C---:B----4-:R-:W-:Y:S01]  /*56d0*/  FADD.FTZ R38, R186.reuse, R21 ;  /* 0x00000015ba267221 */ /* 0x050fe20000010000 */
[----:B------:R-:W-:Y:S02]  /*56e0*/  F2FP.BF16.F32.PACK_AB R186, R186, R105 ;  /* 0x00000069baba723e */ /* 0x000fe400000010ff */
[----:B------:R-:W-:Y:S02]  /*56f0*/  CS2R R104, SRZ ;  /* 0x0000000000687805 */ /* 0x000fe4000001ff00 */
[----:B--2---:R-:W-:Y:S02]  /*5700*/  CS2R R48, SRZ ;  /* 0x0000000000307805 */ /* 0x004fe4000001ff00 */
[----:B------:R-:W2:Y:S01]  /*5710*/  MUFU.EX2 R51, R51 ;  /* 0x0000003300337308 */ /* 0x000ea20000000800 */
[C---:B-----5:R-:W-:Y:S01]  /*5720*/  FADD.FTZ R4, R32.reuse, R13 ;  /* 0x0000000d20047221 */ /* 0x060fe20000010000 */
[----:B------:R-:W-:-:S02]  /*5730*/  F2FP.BF16.F32.PACK_AB R191, R32, R47 ;  /* 0x0000002f20bf723e */ /* 0x000fc400000010ff */
[----:B------:R-:W-:Y:S02]  /*5740*/  CS2R R46, SRZ ;  /* 0x00000000002e7805 */ /* 0x000fe4000001ff00 */
[----:B------:R-:W-:Y:S02]  /*5750*/  CS2R R32, SRZ ;  /* 0x0000000000207805 */ /* 0x000fe4000001ff00 */
        /* <DEDUP_REMOVED lines=42> */
[----:B------:R-:W-:Y:S01]  /*5a00*/  F2FP.BF16.F32.PACK_AB R181, R0, R59 ;  /* 0x0000003b00b5723e */ /* 0x000fe200000010ff */
[----:B------:R-:W-:Y:S01]  /*5a10*/  IMAD.MOV.U32 R0, RZ, RZ, 0x3f800000 ;  /* 0x3f800000ff007424 */ /* 0x000fe200078e00ff */
[----:B------:R-:W-:-:S04]  /*5a20*/  CS2R R58, SRZ ;  /* 0x00000000003a7805 */ /* 0x000fc8000001ff00 */
[----:B------:R-:W3:Y:S01]  /*5a30*/  MUFU.EX2 R14, R14 ;  /* 0x0000000e000e7308 */ /* 0x000ee20000000800 */
[----:B--2---:R-:W-:Y:S01]  /*5a40*/  FADD.FTZ R21, R121, R40 ;  /* 0x0000002879157221 */ /* 0x004fe20000010000 */
[----:B------:R-:W-:-:S06]  /*5a50*/  CS2R R40, SRZ ;  /* 0x0000000000287805 */ /* 0x000fcc000001ff00 */
[----:B------:R2:W4:Y:S01]  /*5a60*/  MUFU.EX2 R6, R67 ;  /* 0x0000004300067308 */ /* 0x0005220000000800 */
[----:B-1----:R-:W-:-:S07]  /*5a70*/  FADD.FTZ R13, R65, R4 ;  /* 0x00000004410d7221 */ /* 0x002fce0000010000 */
[----:B------:R-:W1:Y:S01]  /*5a80*/  MUFU.EX2 R69, R69 ;  /* 0x0000004500457308 */ /* 0x000e620000000800 */
[C---:B---3--:R-:W-:Y:S01]  /*5a90*/  FADD.FTZ R4, R14.reuse, R21 ;  /* 0x000000150e047221 */ /* 0x048fe20000010000 */
[----:B------:R-:W-:Y:S02]  /*5aa0*/  F2FP.BF16.F32.PACK_AB R178, R14, R121 ;  /* 0x000000790eb2723e */ /* 0x000fe400000010ff */
[----:B--2---:R-:W-:-:S04]  /*5ab0*/  CS2R R66, SRZ ;  /* 0x0000000000427805 */ /* 0x004fc8000001ff00 */
[----:B------:R2:W3:Y:S01]  /*5ac0*/  MUFU.EX2 R38, R71 ;  /* 0x0000004700267308 */ /* 0x0004e20000000800 */
[C---:B----4-:R-:W-:Y:S01]  /*5ad0*/  FADD.FTZ R14, R6.reuse, R13 ;  /* 0x0000000d060e7221 */ /* 0x050fe20000010000 */
[----:B------:R-:W-:Y:S01]  /*5ae0*/  F2FP.BF16.F32.PACK_AB R183, R6, R65 ;  /* 0x0000004106b7723e */ /* 0x000fe200000010ff */
[----:B------:R-:W-:Y:S01]  /*5af0*/  IMAD.MOV.U32 R6, RZ, RZ, 0x3f800000 ;  /* 0x3f800000ff067424 */ /* 0x000fe200078e00ff */
[----:B------:R-:W-:-:S04]  /*5b00*/  CS2R R64, SRZ ;  /* 0x0000000000407805 */ /* 0x000fc8000001ff00 */
[----:B------:R-:W4:Y:S01]  /*5b10*/  MUFU.EX2 R73, R73 ;  /* 0x0000004900497308 */ /* 0x000f220000000800 */
[----:B-1----:R-:W-:Y:S01]  /*5b20*/  FADD.FTZ R3, R69, R14 ;  /* 0x0000000e45037221 */ /* 0x002fe20000010000 */
[----:B--2---:R-:W-:-:S06]  /*5b30*/  CS2R R70, SRZ ;  /* 0x0000000000467805 */ /* 0x004fcc000001ff00 */
[----:B------:R1:W2:Y:S01]  /*5b40*/  MUFU.EX2 R10, R75 ;  /* 0x0000004b000a7308 */ /* 0x0002a20000000800 */
[C---:B---3--:R-:W-:Y:S01]  /*5b50*/  FADD.FTZ R12, R38.reuse, R3 ;  /* 0x00000003260c7221 */ /* 0x048fe20000010000 */
[----:B------:R-:W-:Y:S02]  /*5b60*/  F2FP.BF16.F32.PACK_AB R177, R38, R69 ;  /* 0x0000004526b1723e */ /* 0x000fe400000010ff */
[----:B------:R-:W-:Y:S02]  /*5b70*/  CS2R R68, SRZ ;  /* 0x0000000000447805 */ /* 0x000fe4000001ff00 */
[----:B------:R-:W-:Y:S01]  /*5b80*/  CS2R R38, SRZ ;  /* 0x0000000000267805 */ /* 0x000fe2000001ff00 */
[----:B----4-:R-:W-:Y:S01]  /*5b90*/  FADD.FTZ R3, R73, R12 ;  /* 0x0000000c49037221 */ /* 0x010fe20000010000 */
[----:B-1----:R-:W-:Y:S02]  /*5ba0*/  CS2R R74, SRZ ;  /* 0x00000000004a7805 */ /* 0x002fe4000001ff00 */
[C---:B--2---:R-:W-:Y:S01]  /*5bb0*/  F2FP.BF16.F32.PACK_AB R179, R10.reuse, R73 ;  /* 0x000000490ab3723e */ /* 0x044fe200000010ff */
[----:B------:R-:W-:Y:S01]  /*5bc0*/  FADD.FTZ R3, R10, R3 ;  /* 0x000000030a037221 */ /* 0x000fe20000010000 */
[----:B------:R-:W-:Y:S01]  /*5bd0*/  CS2R R72, SRZ ;  /* 0x0000000000487805 */ /* 0x000fe2000001ff00 */
[----:B------:R-:W-:Y:S06]  /*5be0*/  @!P2 BRA `(.L_x_136) ;  /* 0x0000004000dca947 */ /* 0x000fec0003800000 */
[----:B------:R-:W-:Y:S01]  /*5bf0*/  R2UR UR61, R16 ;  /* 0x00000000103d72ca */ /* 0x000fe200000e0000 */
[----:B------:R-:W-:Y:S01]  /*5c00*/  IMAD.MOV.U32 R12, RZ, RZ, R9 ;  /* 0x000000ffff0c7224 */ /* 0x000fe200078e0009 */
[----:B------:R-:W-:Y:S01]  /*5c10*/  IADD3 R11, R120, -0x2, RZ ;  /* 0xfffffffe780b7810 */ /* 0x000fe20007ffe0ff */
[----:B------:R-:W-:Y:S01]  /*5c20*/  IMAD.MOV.U32 R10, RZ, RZ, R7 ;  /* 0x000000ffff0a7224 */ /* 0x000fe200078e0007 */
[----:B------:R-:W-:Y:S01]  /*5c30*/  MOV R119, RZ ;  /* 0x000000ff00777202 */ /* 0x000fe20000000f00 */
[----:B------:R-:W-:Y:S01]  /*5c40*/  IMAD.MOV.U32 R0, RZ, RZ, 0x3f800000 ;  /* 0x3f800000ff007424 */ /* 0x000fe200078e00ff */
[----:B------:R-:W-:Y:S01]  /*5c50*/  UMOV UR39, UR38 ;  /* 0x0000002600277c82 */ /* 0x000fe20008000000 */
[----:B------:R-:W-:-:S08]  /*5c60*/  ULDC UR37, c[0x0][0x9d8] ;  /* 0x0002760000257ab9 */ /* 0x000fd00000000800 */
.L_x_147:
        /* <DEDUP_REMOVED lines=8> */
.L_x_137:
        /* <DEDUP_REMOVED lines=8> */
.L_x_138:
[----:B--2---:R-:W-:Y:S05]  /*5d70*/  @P1 BRA `(.L_x_139) ;  /* 0x0000000000081947 */ /* 0x004fea0003800000 */
[----:B------:R-:W2:Y:S02]  /*5d80*/  SYNCS.PHASECHK.TRANS64.TRYWAIT P1, [UR60+0x36830], R7 ;  /* 0x03683007ff0075a7 */ /* 0x000ea4000802017c */
[----:B--2---:R-:W-:Y:S05]  /*5d90*/  @!P1 BRA `(.L_x_140) ;  /* 0x0000009800009947 */ /* 0x004fea0003800000 */
.L_x_139:
        /* <DEDUP_REMOVED lines=596> */
.L_x_141:
[----:B------:R-:W-:Y:S01]  /*82e0*/  R2UR UR4, R2 ;  /* 0x00000000020472ca */ /* 0x000fe200000e0000 */
[----:B------:R-:W-:-:S05]  /*82f0*/  IMAD.U32 R0, RZ, RZ, UR61 ;  /* 0x0000003dff007e24 */ /* 0x000fca000f8e00ff */
[----:B------:R-:W-:-:S07]  /*8300*/  SHF.L.U32 R0, R0, 0x1f, RZ ;  /* 0x0000001f00007819 */ /* 0x000fce00000006ff */
[----:B------:R-:W-:-:S09]  /*8310*/  ULEA UR5, UR39, UR4, 0x3 ;  /* 0x0000000427057291 */ /* 0x000fd2000f8e183f */
[----:B------:R3:W4:Y:S01]  /*8320*/  SYNCS.PHASECHK.TRANS64.TRYWAIT P1, [UR5+0x36850], R0 ;  /* 0x03685000ff0075a7 */ /* 0x0007220008020145 */
[----:B------:R-:W-:Y:S05]  /*8330*/  @!P0 BRA `(.L_x_142) ;  /* 0x0000000000048947 */ /* 0x000fea0003800000 */
[----:B------:R-:W-:Y:S01]  /*8340*/  BPT.TRAP 0x1 ;  /* 0x000000040000795c */ /* 0x000fe20000300000 */
.L_x_142:
[----:B----4-:R-:W-:Y:S05]  /*8350*/  @P1 BRA `(.L_x_143) ;  /* 0x0000000000081947 */ /* 0x010fea0003800000 */
[----:B------:R-:W4:Y:S02]  /*8360*/  SYNCS.PHASECHK.TRANS64.TRYWAIT P1, [UR5+0x36850], R0 ;  /* 0x03685000ff0075a7 */ /* 0x000f240008020145 */
[----:B----4-:R-:W-:Y:S05]  /*8370*/  @!P1 BRA `(.L_x_144) ;  /* 0x0000007000a09947 */ /* 0x010fea0003800000 */
.L_x_143:
[----:B------:R-:W-:Y:S01]  /*8380*/  R2UR UR4, R2 ;  /* 0x00000000020472ca */ /* 0x000fe200000e0000 */
[----:B------:R-:W-:Y:S01]  /*8390*/  WARPGROUP.ARRIVE ;  /* 0x00000000000079c5 */ /* 0x000fe20000000000 */
[----:B------:R-:W-:-:S11]  /*83a0*/  UMOV UR7, 0x40000040 ;  /* 0x4000004000077882 */ /* 0x000fd60000000000 */
[----:B------:R-:W-:-:S04]  /*83b0*/  UIADD3 UR4, UR4, 0x400, URZ ;  /* 0x0000040004047890 */ /* 0x000fc8000fffe03f */
[----:B------:R-:W-:-:S04]  /*83c0*/  USHF.R.U32.HI UR4, URZ, 0x4, UR4 ;  /* 0x000000043f047899 */ /* 0x000fc80008011604 */
[----:B------:R-:W-:-:S04]  /*83d0*/  ULOP3.LUT UR4, UR4, 0x3fff, URZ, 0xc0, !UPT ;  /* 0x00003fff04047892 */ /* 0x000fc8000f8ec03f */
[----:B------:R-:W-:-:S04]  /*83e0*/  ULOP3.LUT UR4, UR4, 0x3800000, URZ, 0xfc, !UPT ;  /* 0x0380000004047892 */ /* 0x000fc8000f8efc3f */
[----:B------:R-:W-:-:S07]  /*83f0*/  UIMAD UR4, UR39, 0xa80, UR4 ;  /* 0x00000a80270478a4 */ /* 0x000fce000f8e0204 */
[----:B------:R-:W-:Y:S02]  /*8400*/  UMOV UR6, UR4 ;  /* 0x0000000400067c82 */ /* 0x000fe40008000000 */
[----:B------:R-:W-:Y:S01]  /*8410*/  HGMMA.64x192x16.F32.BF16 R24, R200, gdesc[UR4].tnspB, R24, gsb0 ;  /* 0x42e00004c8187df0 */ /* 0x000fe20008001818 */
[----:B------:R-:W-:Y:S01]  /*8420*/  UIADD3 UR6, UR4, 0x80, URZ ;  /* 0x0000008004067890 */ /* 0x000fe2000fffe03f */
[----:B------:R-:W-:Y:S01]  /*8430*/  UMOV UR7, 0x40000040 ;  /* 0x4000004000077882 */ /* 0x000fe20000000000 */
[----:B------:R-:W-:Y:S02]  /*8440*/  WARPGROUP.DEPBAR.LE gsb0, 0x0 ;  /* 0x00008000000079c5 */ /* 0x000fe40000010000 */
[----:B------:R-:W-:-:S15]  /*8450*/  WARPGROUP.ARRIVE ;  /* 0x00000000000079c5 */ /* 0x000fde0000000000 */
        /* <DEDUP_REMOVED lines=18> */
[----:B------:R-:W-:Y:S01]  /*8580*/  UIADD3 UR4, UR4, 0x300, URZ ;  /* 0x0000030004047890 */ /* 0x000fe2000fffe03f */
[----:B------:R-:W-:Y:S02]  /*8590*/  WARPGROUP.DEPBAR.LE gsb0, 0x0 ;  /* 0x00008000000079c5 */ /* 0x000fe40000010000 */
[----:B------:R-:W-:-:S14]  /*85a0*/  WARPGROUP.ARRIVE ;  /* 0x00000000000079c5 */ /* 0x000fdc0000000000 */
[----:B------:R-:W-:Y:S01]  /*85b0*/  HGMMA.64x192x16.F32.BF16 R24, R180, gdesc[UR4].tnspB, R24, gsb0 ;  /* 0x42e00004b4187df0 */ /* 0x000fe20008001818 */
[----:B------:R-:W-:Y:S01]  /*85c0*/  UMOV UR6, UR4 ;  /* 0x0000000400067c82 */ /* 0x000fe20008000000 */
[----:B------:R-:W-:Y:S01]  /*85d0*/  UMOV UR7, 0x40000040 ;  /* 0x4000004000077882 */ /* 0x000fe20000000000 */
[----:B------:R-:W-:Y:S02]  /*85e0*/  WARPGROUP.DEPBAR.LE gsb0, 0x0 ;  /* 0x00008000000079c5 */ /* 0x000fe40000010000 */
[----:B------:R-:W-:-:S15]  /*85f0*/  WARPGROUP.ARRIVE ;  /* 0x00000000000079c5 */ /* 0x000fde0000000000 */
[----:B------:R-:W-:Y:S03]  /*8600*/  HGMMA.64x192x16.F32.BF16 R24, R176, gdesc[UR4].tnspB, R24, gsb0 ;  /* 0x42e00004b0187df0 */ /* 0x000fe60008001818 */
[----:B------:R-:W-:Y:S02]  /*8610*/  WARPGROUP.DEPBAR.LE gsb0, 0x0 ;  /* 0x00008000000079c5 */ /* 0x000fe40000010000 */
[----:B------:R-:W-:Y:S05]  /*8620*/  @!P0 BRA `(.L_x_145) ;  /* 0x0000000000048947 */ /* 0x000fea0003800000 */
[----:B------:R-:W-:Y:S01]  /*8630*/  BPT.TRAP 0x1 ;  /* 0x000000040000795c */ /* 0x000fe20000300000 */
.L_x_145:
        /* <DEDUP_REMOVED lines=9> */
[----:B------:R-:W4:Y:S01]  /*86d0*/  LDL R214, [R1+0x4] ;  /* 0x0000040001d67983 */ /* 0x000f220000100800 */
[----:B------:R-:W-:Y:S01]  /*86e0*/  FMUL.FTZ R21, R174, UR37 ;  /* 0x00000025ae157c20 */ /* 0x000fe20008410000 */
[----:B------:R-:W-:Y:S01]  /*86f0*/  FMUL.FTZ R181, R161, UR37 ;  /* 0x00000025a1b57c20 */ /* 0x000fe20008410000 */
[----:B------:R-:W-:Y:S01]  /*8700*/  FMUL.FTZ R183, R164, UR37 ;  /* 0x00000025a4b77c20 */ /* 0x000fe20008410000 */
[----:B------:R-:W-:Y:S01]  /*8710*/  FMUL.FTZ R161, R162, UR37 ;  /* 0x00000025a2a17c20 */ /* 0x000fe20008410000 */
[----:B------:R-:W5:Y:S01]  /*8720*/  MUFU.TANH R179, R179 ;  /* 0x000000b300b37308 */ /* 0x000f620000002400 */
[----:B------:R-:W-:Y:S01]  /*8730*/  FMUL.FTZ R185, R165, UR37 ;  /* 0x00000025a5b97c20 */ /* 0x000fe20008410000 */
[----:B------:R-:W-:Y:S01]  /*8740*/  FMUL.FTZ R163, R163, UR37 ;  /* 0x00000025a3a37c20 */ /* 0x000fe20008410000 */
[----:B------:R-:W-:Y:S01]  /*8750*/  FMUL.FTZ R187, R152, UR37 ;  /* 0x0000002598bb7c20 */ /* 0x000fe20008410000 */
[----:B------:R-:W-:Y:S01]  /*8760*/  FMUL.FTZ R165, R166, UR37 ;  /* 0x00000025a6a57c20 */ /* 0x000fe20008410000 */
[----:B------:R-:W-:Y:S01]  /*8770*/  FMUL.FTZ R189, R153, UR37 ;  /* 0x0000002599bd7c20 */ /* 0x000fe20008410000 */
[----:B------:R-:W-:Y:S01]  /*8780*/  FMUL.FTZ R167, R167, UR37 ;  /* 0x00000025a7a77c20 */ /* 0x000fe20008410000 */
[----:B------:R-:W-:Y:S01]  /*8790*/  FMUL.FTZ R191, R156, UR37 ;  /* 0x000000259cbf7c20 */ /* 0x000fe20008410000 */
[----:B------:R-:W2:Y:S01]  /*87a0*/  MUFU.TANH R171, R171 ;  /* 0x000000ab00ab7308 */ /* 0x000ea20000002400 */
[----:B-1-3--:R-:W-:Y:S01]  /*87b0*/  FMNMX.FTZ R0, R177, R10, !PT ;  /* 0x0000000ab1007209 */ /* 0x00afe20007810000 */
[----:B------:R-:W-:Y:S01]  /*87c0*/  FMUL.FTZ R153, R154, UR37 ;  /* 0x000000259a997c20 */ /* 0x000fe20008410000 */
[----:B------:R-:W-:Y:S01]  /*87d0*/  FMUL.FTZ R193, R157, UR37 ;  /* 0x000000259dc17c20 */ /* 0x000fe20008410000 */
[----:B------:R-:W-:Y:S01]  /*87e0*/  FMUL.FTZ R155, R155, UR37 ;  /* 0x000000259b9b7c20 */ /* 0x000fe20008410000 */
[----:B------:R-:W-:Y:S01]  /*87f0*/  FMUL.FTZ R195, R144, UR37 ;  /* 0x0000002590c37c20 */ /* 0x000fe20008410000 */
[----:B------:R-:W-:Y:S01]  /*8800*/  FMUL.FTZ R157, R158, UR37 ;  /* 0x000000259e9d7c20 */ /* 0x000fe20008410000 */
[----:B------:R-:W-:Y:S01]  /*8810*/  FMUL.FTZ R197, R145, UR37 ;  /* 0x0000002591c57c20 */ /* 0x000fe20008410000 */
[----:B------:R-:W1:Y:S01]  /*8820*/  MUFU.TANH R13, R13 ;  /* 0x0000000d000d7308 */ /* 0x000e620000002400 */
[----:B-----5:R-:W-:Y:S01]  /*8830*/  FMNMX.FTZ R0, R179, R0, !PT ;  /* 0x00000000b3007209 */ /* 0x020fe20007810000 */
[----:B------:R-:W-:Y:S01]  /*8840*/  FMUL.FTZ R159, R159, UR37 ;  /* 0x000000259f9f7c20 */ /* 0x000fe20008410000 */
[----:B------:R-:W-:Y:S01]  /*8850*/  FMUL.FTZ R199, R148, UR37 ;  /* 0x0000002594c77c20 */ /* 0x000fe20008410000 */
[----:B------:R-:W-:Y:S01]  /*8860*/  FMUL.FTZ R145, R146, UR37 ;  /* 0x0000002592917c20 */ /* 0x000fe20008410000 */
[----:B------:R-:W-:Y:S01]  /*8870*/  FMUL.FTZ R201, R149, UR37 ;  /* 0x0000002595c97c20 */ /* 0x000fe20008410000 */
[----:B------:R-:W-:Y:S01]  /*8880*/  FMUL.FTZ R147, R147, UR37 ;  /* 0x0000002593937c20 */ /* 0x000fe20008410000 */
[----:B------:R-:W-:Y:S01]  /*8890*/  FMUL.FTZ R203, R136, UR37 ;  /* 0x0000002588cb7c20 */ /* 0x000fe20008410000 */
[----:B------:R-:W3:Y:S01]  /*88a0*/  MUFU.TANH R173, R173 ;  /* 0x000000ad00ad7308 */ /* 0x000ee20000002400 */
[----:B--2---:R-:W-:Y:S01]  /*88b0*/  FMNMX.FTZ R0, R171, R0, !PT ;  /* 0x00000000ab007209 */ /* 0x004fe20007810000 */
[----:B------:R-:W-:Y:S01]  /*88c0*/  FMUL.FTZ R149, R150, UR37 ;  /* 0x0000002596957c20 */ /* 0x000fe20008410000 */
[----:B------:R-:W-:Y:S01]  /*88d0*/  FMUL.FTZ R213, R137, UR37 ;  /* 0x0000002589d57c20 */ /* 0x000fe20008410000 */
[----:B------:R-:W-:Y:S01]  /*88e0*/  FMUL.FTZ R151, R151, UR37 ;  /* 0x0000002597977c20 */ /* 0x000fe20008410000 */
[----:B------:R-:W-:Y:S01]  /*88f0*/  FMUL.FTZ R215, R140, UR37 ;  /* 0x000000258cd77c20 */ /* 0x000fe20008410000 */
[----:B------:R-:W-:Y:S01]  /*8900*/  FMUL.FTZ R137, R138, UR37 ;  /* 0x000000258a897c20 */ /* 0x000fe20008410000 */
[----:B------:R-:W-:Y:S01]  /*8910*/  FMUL.FTZ R217, R141, UR37 ;  /* 0x000000258dd97c20 */ /* 0x000fe20008410000 */
[----:B------:R-:W2:Y:S01]  /*8920*/  MUFU.TANH R15, R15 ;  /* 0x0000000f000f7308 */ /* 0x000ea20000002400 */
[----:B-1----:R-:W-:Y:S01]  /*8930*/  FMNMX.FTZ R6, R13, R12, !PT ;  /* 0x0000000c0d067209 */ /* 0x002fe20007810000 */
[----:B------:R-:W-:Y:S01]  /*8940*/  FMUL.FTZ R139, R139, UR37 ;  /* 0x000000258b8b7c20 */ /* 0x000fe20008410000 */
[----:B------:R-:W-:Y:S01]  /*8950*/  FMUL.FTZ R219, R128, UR37 ;  /* 0x0000002580db7c20 */ /* 0x000fe20008410000 */
[----:B------:R-:W-:Y:S01]  /*8960*/  FMUL.FTZ R141, R142, UR37 ;  /* 0x000000258e8d7c20 */ /* 0x000fe20008410000 */
[----:B------:R-:W-:Y:S01]  /*8970*/  FMUL.FTZ R221, R129, UR37 ;  /* 0x0000002581dd7c20 */ /* 0x000fe20008410000 */
[----:B------:R-:W-:Y:S01]  /*8980*/  FMUL.FTZ R143, R143, UR37 ;  /* 0x000000258f8f7c20 */ /* 0x000fe20008410000 */
[----:B------:R-:W-:Y:S01]  /*8990*/  FMUL.FTZ R223, R132, UR37 ;  /* 0x0000002584df7c20 */ /* 0x000fe20008410000 */
[----:B------:R-:W1:Y:S01]  /*89a0*/  MUFU.TANH R175, R175 ;  /* 0x000000af00af7308 */ /* 0x000e620000002400 */
[----:B---3--:R-:W-:Y:S01]  /*89b0*/  FMNMX.FTZ R0, R173, R0, !PT ;  /* 0x00000000ad007209 */ /* 0x008fe20007810000 */
        /* <DEDUP_REMOVED lines=17> */
[----:B------:R-:W1:Y:S01]  /*8ad0*/  LDC R8, c[0x0][0x988] ;  /* 0x00026200ff087b82 */ /* 0x000e620000000800 */
[----:B------:R-:W-:-:S04]  /*8ae0*/  ISETP.NE.AND P1, PT, R23, RZ, PT ;  /* 0x000000ff1700720c */ /* 0x000fc80003f25270 */
[----:B------:R-:W5:Y:S01]  /*8af0*/  MUFU.TANH R169, R169 ;  /* 0x000000a900a97308 */ /* 0x000f620000002400 */
[----:B---3--:R-:W-:-:S07]  /*8b00*/  FMNMX.FTZ R6, R21, R6, !PT ;  /* 0x0000000615067209 */ /* 0x008fce0007810000 */
[----:B------:R-:W3:Y:S01]  /*8b10*/  MUFU.TANH R183, R183 ;  /* 0x000000b700b77308 */ /* 0x000ee20000002400 */
[----:B--2---:R-:W-:-:S07]  /*8b20*/  FMNMX.FTZ R0, R181, R0, !PT ;  /* 0x00000000b5007209 */ /* 0x004fce0007810000 */
[----:B------:R-:W2:Y:S01]  /*8b30*/  MUFU.TANH R161, R161 ;  /* 0x000000a100a17308 */ /* 0x000ea20000002400 */
[----:B-----5:R-:W-:-:S07]  /*8b40*/  FMNMX.FTZ R6, R169, R6, !PT ;  /* 0x00000006a9067209 */ /* 0x020fce0007810000 */
        /* <DEDUP_REMOVED lines=85> */
[----:B---3--:R-:W-:-:S05]  /*90a0*/  FMNMX.FTZ R0, R233, R0, !PT ;  /* 0x00000000e9007209 */ /* 0x008fca0007810000 */
[----:B------:R-:W3:Y:S02]  /*90b0*/  SHFL.BFLY PT, R7, R0, 0x2, 0x1f ;  /* 0x0c401f0000077f89 */ /* 0x000ee400000e0000 */
[----:B------:R-:W1:Y:S01]  /*90c0*/  MUFU.TANH R127, R127 ;  /* 0x0000007f007f7308 */ /* 0x000e620000002400 */
[----:B--2---:R-:W-:-:S04]  /*90d0*/  FMNMX.FTZ R6, R123, R6, !PT ;  /* 0x000000067b067209 */ /* 0x004fc80007810000 */
[----:B-----5:R-:W-:-:S04]  /*90e0*/  FMNMX.FTZ R6, R125, R6, !PT ;  /* 0x000000067d067209 */ /* 0x020fc80007810000 */
[----:B-1----:R-:W-:-:S05]  /*90f0*/  FMNMX.FTZ R6, R127, R6, !PT ;  /* 0x000000067f067209 */ /* 0x002fca0007810000 */
[----:B------:R-:W1:Y:S01]  /*9100*/  SHFL.BFLY PT, R9, R6, 0x2, 0x1f ;  /* 0x0c401f0006097f89 */ /* 0x000e6200000e0000 */
[----:B---3--:R-:W-:-:S05]  /*9110*/  FMNMX.FTZ R14, R0, R7, !PT ;  /* 0x00000007000e7209 */ /* 0x008fca0007810000 */
[----:B------:R-:W2:Y:S01]  /*9120*/  SHFL.BFLY PT, R7, R14, 0x1, 0x1f ;  /* 0x0c201f000e077f89 */ /* 0x000ea200000e0000 */
[----:B-1----:R-:W-:-:S05]  /*9130*/  FMNMX.FTZ R20, R6, R9, !PT ;  /* 0x0000000906147209 */ /* 0x002fca0007810000 */
[----:B------:R-:W1:Y:S01]  /*9140*/  SHFL.BFLY PT, R9, R20, 0x1, 0x1f ;  /* 0x0c201f0014097f89 */ /* 0x000e6200000e0000 */
[----:B--2---:R-:W-:-:S05]  /*9150*/  FMNMX.FTZ R7, R14, R7, !PT ;  /* 0x000000070e077209 */ /* 0x004fca0007810000 */
[C---:B------:R-:W-:Y:S01]  /*9160*/  FADD.FTZ R235, -R7.reuse, R10 ;  /* 0x0000000a07eb7221 */ /* 0x040fe20000010100 */
[----:B------:R-:W-:-:S03]  /*9170*/  FMUL.FTZ R10, R7, R8 ;  /* 0x00000008070a7220 */ /* 0x000fc60000410000 */
[-C--:B------:R-:W-:Y:S01]  /*9180*/  FMUL.FTZ R235, R235, R8.reuse ;  /* 0x00000008ebeb7220 */ /* 0x080fe20000410000 */
[-CC-:B------:R-:W-:Y:S01]  /*9190*/  FFMA.FTZ R202, R171, R8.reuse, -R10.reuse ;  /* 0x00000008abca7223 */ /* 0x180fe2000001080a */
        /* <DEDUP_REMOVED lines=12> */
[----:B-1----:R-:W-:Y:S01]  /*9260*/  FMNMX.FTZ R9, R20, R9, !PT ;  /* 0x0000000914097209 */ /* 0x002fe20007810000 */
        /* <DEDUP_REMOVED lines=14> */
[-C--:B------:R-:W-:Y:S01]  /*9350*/  FFMA.FTZ R221, R233, R8.reuse, -R10 ;  /* 0x00000008e9dd7223 */ /* 0x080fe2000001080a */
[CC--:B------:R-:W-:Y:S01]  /*9360*/  FMUL.FTZ R10, R9.reuse, R8.reuse ;  /* 0x00000008090a7220 */ /* 0x0c0fe20000410000 */
[----:B------:R-:W-:Y:S01]  /*9370*/  FADD.FTZ R237, -R9, R12 ;  /* 0x0000000c09ed7221 */ /* 0x000fe20000010100 */
[----:B------:R-:W-:Y:S02]  /*9380*/  MUFU.EX2 R6, R235 ;  /* 0x000000eb00067308 */ /* 0x000fe40000000800 */
[-CC-:B------:R-:W-:Y:S01]  /*9390*/  FFMA.FTZ R201, R13, R8.reuse, -R10.reuse ;  /* 0x000000080dc97223 */ /* 0x180fe2000001080a */
[-C--:B------:R-:W-:Y:S01]  /*93a0*/  FMUL.FTZ R237, R237, R8.reuse ;  /* 0x00000008eded7220 */ /* 0x080fe20000410000 */
        /* <DEDUP_REMOVED lines=12> */
[----:B------:R-:W1:Y:S01]  /*9470*/  MUFU.EX2 R177, R177 ;  /* 0x000000b100b17308 */ /* 0x000e620000000800 */
[-CC-:B------:R-:W-:Y:S01]  /*9480*/  FFMA.FTZ R189, R145, R8.reuse, -R10.reuse ;  /* 0x0000000891bd7223 */ /* 0x180fe2000001080a */
[-CC-:B------:R-:W-:Y:S01]  /*9490*/  FFMA.FTZ R13, R137, R8.reuse, -R10.reuse ;  /* 0x00000008890d7223 */ /* 0x180fe2000001080a */
[-CC-:B------:R-:W-:Y:S01]  /*94a0*/  FFMA.FTZ R126, R147, R8.reuse, -R10.reuse ;  /* 0x00000008937e7223 */ /* 0x180fe2000001080a */
[-CC-:B------:R-:W-:Y:S01]  /*94b0*/  FFMA.FTZ R191, R149, R8.reuse, -R10.reuse ;  /* 0x0000000895bf7223 */ /* 0x180fe2000001080a */
[-CC-:B------:R-:W-:Y:S01]  /*94c0*/  FFMA.FTZ R128, R151, R8.reuse, -R10.reuse ;  /* 0x0000000897807223 */ /* 0x180fe2000001080a */
[-CC-:B------:R-:W-:Y:S01]  /*94d0*/  FFMA.FTZ R130, R139, R8.reuse, -R10.reuse ;  /* 0x000000088b827223 */ /* 0x180fe2000001080a */
[-CC-:B------:R-:W-:Y:S01]  /*94e0*/  FFMA.FTZ R121, R121, R8.reuse, -R10.reuse ;  /* 0x0000000879797223 */ /* 0x180fe2000001080a */
[----:B------:R-:W2:Y:S01]  /*94f0*/  MUFU.EX2 R201, R201 ;  /* 0x000000c900c97308 */ /* 0x000ea20000000800 */
[-CC-:B------:R-:W-:Y:S01]  /*9500*/  FFMA.FTZ R123, R123, R8.reuse, -R10.reuse ;  /* 0x000000087b7b7223 */ /* 0x180fe2000001080a */
[----:B------:R-:W-:-:S06]  /*9510*/  FFMA.FTZ R125, R125, R8, -R10 ;  /* 0x000000087d7d7223 */ /* 0x000fcc000001080a */
[----:B------:R-:W3:Y:S01]  /*9520*/  MUFU.EX2 R200, R200 ;  /* 0x000000c800c87308 */ /* 0x000ee20000000800 */
[----:B-1----:R-:W-:-:S07]  /*9530*/  FFMA.FTZ R15, R6, R4, R177 ;  /* 0x00000004060f7223 */ /* 0x002fce00000100b1 */
[----:B------:R-:W1:Y:S01]  /*9540*/  MUFU.EX2 R12, R12 ;  /* 0x0000000c000c7308 */ /* 0x000e620000000800 */
[----:B--2---:R-:W-:-:S07]  /*9550*/  FFMA.FTZ R3, R0, R3, R201 ;  /* 0x0000000300037223 */ /* 0x004fce00000100c9 */
[----:B------:R-:W2:Y:S01]  /*9560*/  MUFU.EX2 R202, R202 ;  /* 0x000000ca00ca7308 */ /* 0x000ea20000000800 */
[----:B---3--:R-:W-:-:S07]  /*9570*/  FADD.FTZ R15, R200, R15 ;  /* 0x0000000fc80f7221 */ /* 0x008fce0000010000 */
[----:B------:R-:W3:Y:S01]  /*9580*/  MUFU.EX2 R203, R203 ;  /* 0x000000cb00cb7308 */ /* 0x000ee20000000800 */
[----:B-1----:R-:W-:-:S07]  /*9590*/  FADD.FTZ R4, R12, R3 ;  /* 0x000000030c047221 */ /* 0x002fce0000010000 */
[----:B------:R-:W1:Y:S01]  /*95a0*/  MUFU.EX2 R171, R171 ;  /* 0x000000ab00ab7308 */ /* 0x000e620000000800 */
[----:B--2---:R-:W-:Y:S01]  /*95b0*/  FADD.FTZ R132, R202, R15 ;  /* 0x0000000fca847221 */ /* 0x004fe20000010000 */
[----:B------:R-:W-:-:S06]  /*95c0*/  FFMA.FTZ R15, R141, R8, -R10 ;  /* 0x000000088d0f7223 */ /* 0x000fcc000001080a */
[----:B------:R-:W2:Y:S01]  /*95d0*/  MUFU.EX2 R14, R14 ;  /* 0x0000000e000e7308 */ /* 0x000ea20000000800 */
[----:B---3--:R-:W-:-:S07]  /*95e0*/  FADD.FTZ R3, R203, R4 ;  /* 0x00000004cb037221 */ /* 0x008fce0000010000 */
[----:B------:R-:W3:Y:S01]  /*95f0*/  MUFU.EX2 R196, R196 ;  /* 0x000000c400c47308 */ /* 0x000ee20000000800 */
[----:B-1----:R-:W-:-:S07]  /*9600*/  FADD.FTZ R21, R171, R132 ;  /* 0x00000084ab157221 */ /* 0x002fce0000010000 */
[----:B------:R-:W1:Y:S01]  /*9610*/  MUFU.EX2 R197, R197 ;  /* 0x000000c500c57308 */ /* 0x000e620000000800 */
[----:B--2---:R-:W-:-:S07]  /*9620*/  FADD.FTZ R4, R14, R3 ;  /* 0x000000030e047221 */ /* 0x004fce0000010000 */
        /* <DEDUP_REMOVED lines=10> */
[----:B-1----:R-:W-:Y:S01]  /*96d0*/  FADD.FTZ R134, R198, R21 ;  /* 0x00000015c6867221 */ /* 0x002fe20000010000 */
[----:B------:R-:W-:-:S06]  /*96e0*/  FFMA.FTZ R21, R129, R8, -R10 ;  /* 0x0000000881157223 */ /* 0x000fcc000001080a */
[----:B------:R-:W1:Y:S01]  /*96f0*/  MUFU.EX2 R120, R120 ;  /* 0x0000007800787308 */ /* 0x000e620000000800 */
[----:B--2---:R-:W-:-:S07]  /*9700*/  FADD.FTZ R3, R199, R4 ;  /* 0x00000004c7037221 */ /* 0x004fce0000010000 */
        /* <DEDUP_REMOVED lines=14> */
[----:B---3--:R-:W-:Y:S01]  /*97f0*/  FADD.FTZ R136, R194, R129 ;  /* 0x00000081c2887221 */ /* 0x008fe20000010000 */
[----:B------:R-:W-:-:S06]  /*9800*/  FFMA.FTZ R129, R133, R8, -R10 ;  /* 0x0000000885817223 */ /* 0x000fcc000001080a */
        /* <DEDUP_REMOVED lines=11> */
[----:B---3--:R-:W-:Y:S01]  /*98c0*/  FADD.FTZ R131, R183, R136 ;  /* 0x00000088b7837221 */ /* 0x008fe20000010000 */
[-CC-:B------:R-:W-:Y:S01]  /*98d0*/  FFMA.FTZ R136, R135, R8.reuse, -R10.reuse ;  /* 0x0000000887887223 */ /* 0x180fe2000001080a */
[----:B------:R-:W-:-:S05]  /*98e0*/  FFMA.FTZ R10, R127, R8, -R10 ;  /* 0x000000087f0a7223 */ /* 0x000fca000001080a */
        /* <DEDUP_REMOVED lines=26> */
[----:B------:R-:W-:-:S05]  /*9a90*/  MOV R3, UR60 ;  /* 0x0000003c00037c02 */ /* 0x000fca0008000f00 */
[----:B------:R-:W-:Y:S01]  /*9aa0*/  @P1 VIADD R3, R3, 0x36840 ;  /* 0x0003684003031836 */ /* 0x000fe20000000000 */
[----:B------:R-:W1:Y:S01]  /*9ab0*/  MUFU.EX2 R215, R215 ;  /* 0x000000d700d77308 */ /* 0x000e620000000800 */
[----:B--2---:R-:W-:-:S03]  /*9ac0*/  FADD.FTZ R138, R180, R131 ;  /* 0x00000083b48a7221 */ /* 0x004fc60000010000 */
[----:B----4-:R-:W-:-:S04]  /*9ad0*/  @P1 PRMT R3, R214, 0x654, R3 ;  /* 0x00000654d6031816 */ /* 0x010fc80000000003 */
[----:B------:R-:W2:Y:S01]  /*9ae0*/  MUFU.EX2 R134, R134 ;  /* 0x0000008600867308 */ /* 0x000ea20000000800 */
[----:B---3--:R-:W-:Y:S01]  /*9af0*/  FADD.FTZ R131, R21, R4 ;  /* 0x0000000415837221 */ /* 0x008fe20000010000 */
[----:B------:R3:W-:Y:S06]  /*9b00*/  @P1 SYNCS.ARRIVE.TRANS64.RED.A1T0 RZ, [R3+URZ], RZ ;  /* 0x000000ff03ff19a7 */ /* 0x0007ec000810043f */
[----:B------:R-:W4:Y:S01]  /*9b10*/  MUFU.EX2 R182, R182 ;  /* 0x000000b600b67308 */ /* 0x000f220000000800 */
[----:B-1----:R-:W-:-:S07]  /*9b20*/  FADD.FTZ R133, R215, R138 ;  /* 0x0000008ad7857221 */ /* 0x002fce0000010000 */
[----:B------:R-:W-:Y:S01]  /*9b30*/  MUFU.EX2 R129, R129 ;  /* 0x0000008100817308 */ /* 0x000fe20000000800 */
[----:B--2---:R-:W-:-:S07]  /*9b40*/  FADD.FTZ R4, R134, R131 ;  /* 0x0000008386047221 */ /* 0x004fce0000010000 */
[----:B------:R-:W3:Y:S01]  /*9b50*/  MUFU.EX2 R217, R217 ;  /* 0x000000d900d97308 */ /* 0x000ee20000000800 */
[----:B----4-:R-:W-:-:S07]  /*9b60*/  FADD.FTZ R138, R182, R133 ;  /* 0x00000085b68a7221 */ /* 0x010fce0000010000 */
[----:B------:R-:W-:Y:S08]  /*9b70*/  MUFU.EX2 R136, R136 ;  /* 0x0000008800887308 */ /* 0x000ff00000000800 */
[----:B------:R-:W1:Y:S01]  /*9b80*/  MUFU.EX2 R176, R176 ;  /* 0x000000b000b07308 */ /* 0x000e620000000800 */
[----:B---3--:R-:W-:-:S07]  /*9b90*/  FADD.FTZ R3, R217, R138 ;  /* 0x0000008ad9037221 */ /* 0x008fce0000010000 */
[----:B------:R-:W-:Y:S08]  /*9ba0*/  MUFU.EX2 R121, R121 ;  /* 0x0000007900797308 */ /* 0x000ff00000000800 */
[----:B------:R-:W2:Y:S01]  /*9bb0*/  MUFU.EX2 R219, R219 ;  /* 0x000000db00db7308 */ /* 0x000ea20000000800 */
[----:B-1----:R-:W-:-:S07]  /*9bc0*/  FADD.FTZ R138, R176, R3 ;  /* 0x00000003b08a7221 */ /* 0x002fce0000010000 */
[----:B------:R1:W3:Y:S08]  /*9bd0*/  MUFU.EX2 R135, R123 ;  /* 0x0000007b00877308 */ /* 0x0002f00000000800 */
[----:B------:R-:W4:Y:S01]  /*9be0*/  MUFU.EX2 R178, R178 ;  /* 0x000000b200b27308 */ /* 0x000f220000000800 */
[----:B-1----:R-:W-:Y:S01]  /*9bf0*/  FADD.FTZ R123, R129, R4 ;  /* 0x00000004817b7221 */ /* 0x002fe20000010000 */
[----:B--2---:R-:W-:-:S03]  /*9c00*/  FADD.FTZ R3, R219, R138 ;  /* 0x0000008adb037221 */ /* 0x004fc60000010000 */
[----:B------:R-:W-:-:S03]  /*9c10*/  FADD.FTZ R4, R136, R123 ;  /* 0x0000007b88047221 */ /* 0x000fc60000010000 */
[----:B------:R-:W1:Y:S01]  /*9c20*/  MUFU.EX2 R125, R125 ;  /* 0x0000007d007d7308 */ /* 0x000e620000000800 */
[----:B------:R-:W-:-:S04]  /*9c30*/  FADD.FTZ R4, R121, R4 ;  /* 0x0000000479047221 */ /* 0x000fc80000010000 */
[----:B---3--:R-:W-:-:S03]  /*9c40*/  FADD.FTZ R4, R135, R4 ;  /* 0x0000000487047221 */ /* 0x008fc60000010000 */
[----:B------:R-:W2:Y:S01]  /*9c50*/  MUFU.EX2 R221, R221 ;  /* 0x000000dd00dd7308 */ /* 0x000ea20000000800 */
[----:B----4-:R-:W-:-:S07]  /*9c60*/  FADD.FTZ R138, R178, R3 ;  /* 0x00000003b28a7221 */ /* 0x010fce0000010000 */
[----:B------:R-:W3:Y:S01]  /*9c70*/  MUFU.EX2 R140, R10 ;  /* 0x0000000a008c7308 */ /* 0x000ee20000000800 */
[----:B-1----:R-:W-:Y:S01]  /*9c80*/  FADD.FTZ R3, R125, R4 ;  /* 0x000000047d037221 */ /* 0x002fe20000010000 */
[----:B--2---:R-:W-:-:S03]  /*9c90*/  FADD.FTZ R4, R221, R138 ;  /* 0x0000008add047221 */ /* 0x004fc60000010000 */
[----:B---3--:R-:W-:Y:S01]  /*9ca0*/  FADD.FTZ R3, R140, R3 ;  /* 0x000000038c037221 */ /* 0x008fe20000010000 */
[----:B------:R-:W-:Y:S06]  /*9cb0*/  @!P0 BRA `(.L_x_146) ;  /* 0x0000000000048947 */ /* 0x000fec0003800000 */
[----:B------:R-:W-:Y:S01]  /*9cc0*/  BPT.TRAP 0x1 ;  /* 0x000000040000795c */ /* 0x000fe20000300000 */
.L_x_146:
[----:B------:R-:W2:Y:S01]  /*9cd0*/  LDL R123, [R1] ;  /* 0x00000000017b7983 */ /* 0x000ea20000100800 */
[----:B------:R-:W-:Y:S01]  /*9ce0*/  ISETP.NE.AND P1, PT, R22, RZ, PT ;  /* 0x000000ff1600720c */ /* 0x000fe20003f25270 */
[----:B------:R-:W-:Y:S01]  /*9cf0*/  IMAD.U32 R10, RZ, RZ, UR5 ;  /* 0x00000005ff0a7e24 */ /* 0x000fe2000f8e00ff */
[----:B------:R-:W-:Y:S01]  /*9d00*/  R2UR UR61, R16 ;  /* 0x00000000103d72ca */ /* 0x000fe200000e0000 */
[----:B------:R-:W-:Y:S01]  /*9d10*/  UMOV UR39, UR38 ;  /* 0x0000002600277c82 */ /* 0x000fe20008000000 */
[----:B------:R-:W-:Y:S02]  /*9d20*/  F2FP.BF16.F32.PACK_AB R200, R200, R177 ;  /* 0x000000b1c8c8723e */ /* 0x000fe400000010ff */
[----:B------:R-:W-:Y:S01]  /*9d30*/  F2FP.BF16.F32.PACK_AB R201, R12, R201 ;  /* 0x000000c90cc9723e */ /* 0x000fe200000010ff */
[----:B------:R-:W-:Y:S01]  /*9d40*/  IMAD.MOV.U32 R12, RZ, RZ, R9 ;  /* 0x000000ffff0c7224 */ /* 0x000fe200078e0009 */
[----:B------:R-:W-:Y:S02]  /*9d50*/  F2FP.BF16.F32.PACK_AB R192, R179, R192 ;  /* 0x000000c0b3c0723e */ /* 0x000fe400000010ff */
[----:B------:R-:W-:-:S02]  /*9d60*/  F2FP.BF16.F32.PACK_AB R194, R181, R194 ;  /* 0x000000c2b5c2723e */ /* 0x000fc400000010ff */
[----:B------:R-:W-:Y:S01]  /*9d70*/  F2FP.BF16.F32.PACK_AB R188, R183, R188 ;  /* 0x000000bcb7bc723e */ /* 0x000fe200000010ff */
[----:B------:R-:W-:Y:S01]  /*9d80*/  @P1 VIADD R10, R10, 0x36860 ;  /* 0x000368600a0a1836 */ /* 0x000fe20000000000 */
[----:B------:R-:W-:Y:S02]  /*9d90*/  F2FP.BF16.F32.PACK_AB R190, R185, R190 ;  /* 0x000000beb9be723e */ /* 0x000fe400000010ff */
[----:B------:R-:W-:Y:S02]  /*9da0*/  F2FP.BF16.F32.PACK_AB R184, R187, R184 ;  /* 0x000000b8bbb8723e */ /* 0x000fe400000010ff */
[----:B------:R-:W-:Y:S02]  /*9db0*/  F2FP.BF16.F32.PACK_AB R202, R171, R202 ;  /* 0x000000caabca723e */ /* 0x000fe400000010ff */
[----:B------:R-:W-:Y:S02]  /*9dc0*/  F2FP.BF16.F32.PACK_AB R203, R14, R203 ;  /* 0x000000cb0ecb723e */ /* 0x000fe400000010ff */
[----:B------:R-:W-:-:S02]  /*9dd0*/  F2FP.BF16.F32.PACK_AB R196, R173, R196 ;  /* 0x000000c4adc4723e */ /* 0x000fc400000010ff */
[----:B------:R-:W-:Y:S02]  /*9de0*/  F2FP.BF16.F32.PACK_AB R197, R20, R197 ;  /* 0x000000c514c5723e */ /* 0x000fe400000010ff */
        /* <DEDUP_REMOVED lines=17> */
[----:B--2---:R-:W-:-:S04]  /*9f00*/  @P1 PRMT R10, R123, 0x654, R10 ;  /* 0x000006547b0a1816 */ /* 0x004fc8000000000a */
[----:B------:R1:W-:Y:S01]  /*9f10*/  @P1 SYNCS.ARRIVE.TRANS64.RED.A1T0 RZ, [R10+URZ], RZ ;  /* 0x000000ff0aff19a7 */ /* 0x0003e2000810043f */
[C---:B------:R-:W-:Y:S02]  /*9f20*/  ISETP.GT.AND P1, PT, R11.reuse, RZ, PT ;  /* 0x000000ff0b00720c */ /* 0x040fe40003f24270 */
[----:B------:R-:W-:Y:S01]  /*9f30*/  IADD3 R11, R11, -0x1, RZ ;  /* 0xffffffff0b0b7810 */ /* 0x000fe20007ffe0ff */
[----:B-1----:R-:W-:-:S10]  /*9f40*/  IMAD.MOV.U32 R10, RZ, RZ, R7 ;  /* 0x000000ffff0a7224 */ /* 0x002fd400078e0007 */
[----:B------:R-:W-:Y:S05]  /*9f50*/  @P1 BRA `(.L_x_147) ;  /* 0xffffffbc00441947 */ /* 0x000fea000383ffff */
.L_x_136:
        /* <DEDUP_REMOVED lines=99> */
.L_x_148:
        /* <DEDUP_REMOVED lines=8> */
.L_x_149:
[----:B--2---:R-:W-:Y:S05]  /*a610*/  @P1 BRA `(.L_x_150) ;  /* 0x0000000000081947 */ /* 0x004fea0003800000 */
[----:B------:R-:W2:Y:S02]  /*a620*/  SYNCS.PHASECHK.TRANS64.TRYWAIT P1, [UR5+0x36850], R0 ;  /* 0x03685000ff0075a7 */ /* 0x000ea40008020145 */
[----:B--2---:R-:W-:Y:S05]  /*a630*/  @!P1 BRA `(.L_x_151) ;  /* 0x0000005000089947 */ /* 0x004fea0003800000 */
.L_x_150:
[----:B------:R-:W-:Y:S01]  /*a640*/  R2UR UR4, R2 ;  /* 0x00000000020472ca */ /* 0x000fe200000e0000 */
[----:B------:R-:W-:Y:S01]  /*a650*/  WARPGROUP.ARRIVE ;  /* 0x00000000000079c5 */ /* 0x000fe20000000000 */
[----:B------:R-:W-:Y:S01]  /*a660*/  UMOV UR7, 0x40000040 ;  /* 0x4000004000077882 */ /* 0x000fe20000000000 */
[----:B--2---:R-:W2:Y:S04]  /*a670*/  SHFL.BFLY PT, R5, R4, 0x2, 0x1f ;  /* 0x0c401f0004057f89 */ /* 0x004ea800000e0000 */
[----:B-1----:R-:W1:Y:S06]  /*a680*/  SHFL.BFLY PT, R0, R3, 0x2, 0x1f ;  /* 0x0c401f0003007f89 */ /* 0x002e6c00000e0000 */
[----:B------:R-:W-:-:S04]  /*a690*/  UIADD3 UR4, UR4, 0x400, URZ ;  /* 0x0000040004047890 */ /* 0x000fc8000fffe03f */
[----:B------:R-:W-:-:S04]  /*a6a0*/  USHF.R.U32.HI UR4, URZ, 0x4, UR4 ;  /* 0x000000043f047899 */ /* 0x000fc80008011604 */
[----:B------:R-:W-:-:S04]  /*a6b0*/  ULOP3.LUT UR4, UR4, 0x3fff, URZ, 0xc0, !UPT ;  /* 0x00003fff04047892 */ /* 0x000fc8000f8ec03f */
[----:B------:R-:W-:Y:S01]  /*a6c0*/  ULOP3.LUT UR4, UR4, 0x3800000, URZ, 0xfc, !UPT ;  /* 0x0380000004047892 */ /* 0x000fe2000f8efc3f */
[----:B--2---:R-:W-:Y:S01]  /*a6d0*/  FADD.FTZ R5, R5, R4 ;  /* 0x0000000405057221 */ /* 0x004fe20000010000 */
[----:B------:R-:W-:Y:S02]  /*a6e0*/  MOV R4, RZ ;  /* 0x000000ff00047202 */ /* 0x000fe40000000f00 */
[----:B------:R-:W-:Y:S01]  /*a6f0*/  UIMAD UR4, UR38, 0xa80, UR4 ;  /* 0x00000a80260478a4 */ /* 0x000fe2000f8e0204 */
[----:B-1----:R-:W-:Y:S01]  /*a700*/  FADD.FTZ R6, R0, R3 ;  /* 0x0000000300067221 */ /* 0x002fe20000010000 */
[----:B------:R-:W-:Y:S01]  /*a710*/  IMAD.MOV.U32 R3, RZ, RZ, -0x800000 ;  /* 0xff800000ff037424 */ /* 0x000fe200078e00ff */
[----:B------:R-:W1:Y:S04]  /*a720*/  SHFL.BFLY PT, R0, R5, 0x1, 0x1f ;  /* 0x0c201f0005007f89 */ /* 0x000e6800000e0000 */
[----:B------:R-:W-:Y:S01]  /*a730*/  UMOV UR6, UR4 ;  /* 0x0000000400067c82 */ /* 0x000fe20008000000 */
[----:B------:R-:W2:Y:S01]  /*a740*/  SHFL.BFLY PT, R11, R6, 0x1, 0x1f ;  /* 0x0c201f00060b7f89 */ /* 0x000ea200000e0000 */
[----:B------:R-:W-:Y:S01]  /*a750*/  HGMMA.64x192x16.F32.BF16 R24, R200, gdesc[UR4].tnspB, R24, gsb0 ;  /* 0x42e00004c8187df0 */ /* 0x000fe20008001818 */
[----:B------:R-:W-:Y:S01]  /*a760*/  UIADD3 UR6, UR4, 0x80, URZ ;  /* 0x0000008004067890 */ /* 0x000fe2000fffe03f */
[----:B------:R-:W-:Y:S01]  /*a770*/  UMOV UR7, 0x40000040 ;  /* 0x4000004000077882 */ /* 0x000fe20000000000 */
[----:B-1----:R-:W-:Y:S01]  /*a780*/  FADD.FTZ R13, R5, R0 ;  /* 0x00000000050d7221 */ /* 0x002fe20000010000 */
[----:B------:R-:W-:-:S02]  /*a790*/  IMAD.MOV.U32 R0, RZ, RZ, -0x800000 ;  /* 0xff800000ff007424 */ /* 0x000fc400078e00ff */
[----:B--2---:R-:W-:Y:S02]  /*a7a0*/  FADD.FTZ R14, R6, R11 ;  /* 0x0000000b060e7221 */ /* 0x004fe40000010000 */
[----:B------:R-:W-:Y:S01]  /*a7b0*/  FSETP.NE.FTZ.AND P1, PT, R13, RZ, PT ;  /* 0x000000ff0d00720b */ /* 0x000fe20003f35000 */
[----:B------:R-:W-:Y:S02]  /*a7c0*/  IMAD.MOV.U32 R11, RZ, RZ, RZ ;  /* 0x000000ffff0b7224 */ /* 0x000fe400078e00ff */
[----:B------:R-:W-:-:S10]  /*a7d0*/  FSETP.NE.FTZ.AND P2, PT, R14, RZ, PT ;  /* 0x000000ff0e00720b */ /* 0x000fd40003f55000 */
[----:B------:R-:W1:Y:S01]  /*a7e0*/  @P1 MUFU.LG2 R10, R13 ;  /* 0x0000000d000a1308 */ /* 0x000e620000000c00 */
[C---:B------:R-:W-:Y:S02]  /*a7f0*/  @P1 FMUL.FTZ R6, R8.reuse, 0.69314718246459960938 ;  /* 0x3f31721808061820 */ /* 0x040fe40000410000 */
[----:B------:R-:W-:-:S05]  /*a800*/  @P2 FMUL.FTZ R15, R8, 0.69314718246459960938 ;  /* 0x3f317218080f2820 */ /* 0x000fca0000410000 */
[----:B------:R-:W2:Y:S08]  /*a810*/  @P2 MUFU.LG2 R12, R14 ;  /* 0x0000000e000c2308 */ /* 0x000eb00000000c00 */
[----:B------:R3:W4:Y:S01]  /*a820*/  @P1 MUFU.RCP R4, R13 ;  /* 0x0000000d00041308 */ /* 0x0007220000001000 */
[----:B-1----:R-:W-:-:S04]  /*a830*/  @P1 FMUL.FTZ R5, R10, 0.69314718246459960938 ;  /* 0x3f3172180a051820 */ /* 0x002fc80000410000 */
[----:B------:R-:W-:-:S03]  /*a840*/  @P1 FFMA.FTZ R3, R6, R7, R5 ;  /* 0x0000000706031223 */ /* 0x000fc60000010005 */
[----:B------:R3:W1:Y:S01]  /*a850*/  @P2 MUFU.RCP R11, R14 ;  /* 0x0000000e000b2308 */ /* 0x0006620000001000 */
[----:B--2---:R-:W-:-:S04]  /*a860*/  @P2 FMUL.FTZ R12, R12, 0.69314718246459960938 ;  /* 0x3f3172180c0c2820 */ /* 0x004fc80000410000 */
[----:B------:R-:W-:Y:S01]  /*a870*/  @P2 FFMA.FTZ R0, R15, R9, R12 ;  /* 0x000000090f002223 */ /* 0x000fe2000001000c */
[----:B------:R-:W-:Y:S02]  /*a880*/  WARPGROUP.DEPBAR.LE gsb0, 0x0 ;  /* 0x00008000000079c5 */ /* 0x000fe40000010000 */
[----:B------:R-:W-:-:S06]  /*a890*/  WARPGROUP.ARRIVE ;  /* 0x00000000000079c5 */ /* 0x000fcc0000000000 */
        /* <DEDUP_REMOVED lines=28> */
[----:B-1-34-:R-:W-:Y:S05]  /*aa60*/  @!P0 BRA `(.L_x_152) ;  /* 0x0000000000048947 */ /* 0x01afea0003800000 */
[----:B------:R-:W-:Y:S01]  /*aa70*/  BPT.TRAP 0x1 ;  /* 0x000000040000795c */ /* 0x000fe20000300000 */
.L_x_152:
[----:B------:R-:W2:Y:S01]  /*aa80*/  LDL R5, [R1] ;  /* 0x0000000001057983 */ /* 0x000ea20000100800 */
[----:B------:R-:W-:Y:S01]  /*aa90*/  ISETP.NE.AND P0, PT, R22, RZ, PT ;  /* 0x000000ff1600720c */ /* 0x000fe20003f05270 */
        /* <DEDUP_REMOVED lines=48> */
[----:B------:R-:W-:Y:S01]  /*ada0*/  MOV R4, UR5 ;  /* 0x0000000500047c02 */ /* 0x000fe20008000f00 */
[-C--:B------:R-:W-:Y:S01]  /*adb0*/  FMUL.FTZ R27, R27, R11.reuse ;  /* 0x0000000b1b1b7220 */ /* 0x080fe20000410000 */
[----:B------:R-:W-:Y:S01]  /*adc0*/  IADD3 R13, P6, R18, 0x60, RZ ;  /* 0x00000060120d7810 */ /* 0x000fe20007fde0ff */
[-C--:B------:R-:W-:Y:S01]  /*add0*/  FMUL.FTZ R122, R26, R11.reuse ;  /* 0x0000000b1a7a7220 */ /* 0x080fe20000410000 */
[----:B------:R-:W-:Y:S01]  /*ade0*/  R2UR UR6, R208 ;  /* 0x00000000d00672ca */ /* 0x000fe200000e0000 */
[----:B------:R-:W-:Y:S01]  /*adf0*/  @P0 VIADD R4, R4, 0x36860 ;  /* 0x0003686004040836 */ /* 0x000fe20000000000 */
[----:B------:R-:W-:Y:S01]  /*ae00*/  LOP3.LUT R12, R13, 0x380, RZ, 0xc0, !PT ;  /* 0x000003800d0c7812 */ /* 0x000fe200078ec0ff */
        /* <DEDUP_REMOVED lines=46> */
[C---:B------:R-:W-:Y:S01]  /*b0f0*/  IADD3 R11, P1, R18.reuse, 0x40, RZ ;  /* 0x00000040120b7810 */ /* 0x040fe20007f3e0ff */
[----:B------:R-:W-:Y:S01]  /*b100*/  UIADD3 UR34, -UR6, URZ, URZ ;  /* 0x0000003f06227290 */ /* 0x000fe2000fffe13f */
[----:B------:R-:W-:Y:S01]  /*b110*/  IADD3 R15, P5, R18, 0x4000, RZ ;  /* 0x00004000120f7810 */ /* 0x000fe20007fbe0ff */
[----:B------:R-:W-:Y:S01]  /*b120*/  ULDC UR4, c[0x0][0xda8] ;  /* 0x00036a0000047ab9 */ /* 0x000fe20000000800 */
[----:B------:R-:W-:Y:S01]  /*b130*/  SHF.R.U64 R12, R12, 0x3, RZ ;  /* 0x000000030c0c7819 */ /* 0x000fe200000012ff */
[----:B------:R-:W-:Y:S01]  /*b140*/  UIADD3 UR35, -UR36, URZ, URZ ;  /* 0x0000003f24237290 */ /* 0x000fe2000fffe13f */
[----:B------:R-:W-:Y:S01]  /*b150*/  R2UR UR7, R207 ;  /* 0x00000000cf0772ca */ /* 0x000fe200000e0000 */
[----:B------:R-:W-:Y:S01]  /*b160*/  ULDC.64 UR8, c[0x0][0xb70] ;  /* 0x0002dc0000087ab9 */ /* 0x000fe20000000a00 */
[----:B------:R-:W-:Y:S01]  /*b170*/  LOP3.LUT R10, R11, 0x380, RZ, 0xc0, !PT ;  /* 0x000003800b0a7812 */ /* 0x000fe200078ec0ff */
[----:B------:R-:W-:Y:S01]  /*b180*/  ULDC UR10, c[0x0][0xa88] ;  /* 0x0002a200000a7ab9 */ /* 0x000fe20000000800 */
[----:B------:R-:W-:Y:S01]  /*b190*/  LOP3.LUT R14, R15, 0x380, RZ, 0xc0, !PT ;  /* 0x000003800f0e7812 */ /* 0x000fe200078ec0ff */
[----:B------:R-:W-:Y:S01]  /*b1a0*/  ULDC.64 UR12, c[0x0][0x208] ;  /* 0x00008200000c7ab9 */ /* 0x000fe20000000a00 */
[----:B------:R-:W-:-:S02]  /*b1b0*/  LOP3.LUT R12, R12, R13, RZ, 0x3c, !PT ;  /* 0x0000000d0c0c7212 */ /* 0x000fc400078e3cff */
[----:B------:R-:W-:Y:S02]  /*b1c0*/  IADD3 R13, P3, R18, 0x4060, RZ ;  /* 0x00004060120d7810 */ /* 0x000fe40007f7e0ff */
[----:B------:R-:W-:Y:S02]  /*b1d0*/  SHF.R.U64 R10, R10, 0x3, RZ ;  /* 0x000000030a0a7819 */ /* 0x000fe400000012ff */
[----:B------:R-:W-:Y:S01]  /*b1e0*/  SHF.R.U64 R14, R14, 0x3, RZ ;  /* 0x000000030e0e7819 */ /* 0x000fe200000012ff */
[----:B------:R-:W-:Y:S01]  /*b1f0*/  UIMAD UR34, UR4, UR34, UR7 ;  /* 0x00000022042272a4 */ /* 0x000fe2000f8e0207 */
[----:B------:R-:W-:Y:S01]  /*b200*/  F2FP.BF16.F32.PACK_AB R6, R6, R7 ;  /* 0x000000070606723e */ /* 0x000fe200000010ff */
[----:B------:R-:W-:Y:S01]  /*b210*/  USHF.R.S32.HI UR7, URZ, 0x1f, UR36 ;  /* 0x0000001f3f077899 */ /* 0x000fe20008011424 */
[----:B------:R-:W-:Y:S01]  /*b220*/  LOP3.LUT R26, R13, 0x380, RZ, 0xc0, !PT ;  /* 0x000003800d1a7812 */ /* 0x000fe200078ec0ff */
[----:B------:R-:W-:Y:S01]  /*b230*/  ULDC UR4, c[0x0][0xdb4] ;  /* 0x00036d0000047ab9 */ /* 0x000fe20000000800 */
[----:B------:R-:W-:Y:S01]  /*b240*/  F2FP.BF16.F32.PACK_AB R7, R31, R30 ;  /* 0x0000001e1f07723e */ /* 0x000fe200000010ff */
[----:B------:R-:W-:Y:S01]  /*b250*/  UIMAD UR35, UR4, UR35, UR6 ;  /* 0x00000023042372a4 */ /* 0x000fe2000f8e0206 */
[----:B------:R-:W-:Y:S01]  /*b260*/  LOP3.LUT R10, R10, R11, RZ, 0x3c, !PT ;  /* 0x0000000b0a0a7212 */ /* 0x000fe200078e3cff */
[----:B------:R-:W-:Y:S01]  /*b270*/  USHF.L.U32 UR34, UR34, 0x7, URZ ;  /* 0x0000000722227899 */ /* 0x000fe2000800063f */
[----:B------:R-:W-:Y:S01]  /*b280*/  IADD3 R9, P2, R18, 0x20, RZ ;  /* 0x0000002012097810 */ /* 0x000fe20007f5e0ff */
[----:B------:R-:W-:Y:S01]  /*b290*/  USHF.R.S32.HI UR4, URZ, 0x1f, UR35 ;  /* 0x0000001f3f047899 */ /* 0x000fe20008011423 */
[----:B------:R-:W-:Y:S01]  /*b2a0*/  LOP3.LUT R14, R14, R15, RZ, 0x3c, !PT ;  /* 0x0000000f0e0e7212 */ /* 0x000fe200078e3cff */
[----:B------:R-:W-:Y:S01]  /*b2b0*/  IMAD.X R15, RZ, RZ, R19, P5 ;  /* 0x000000ffff0f7224 */ /* 0x000fe200028e0613 */
[----:B------:R-:W-:Y:S01]  /*b2c0*/  IADD3 R11, P4, R18, 0x4040, RZ ;  /* 0x00004040120b7810 */ /* 0x000fe20007f9e0ff */
[----:B------:R-:W-:Y:S01]  /*b2d0*/  UIMAD UR6, UR4, UR8, URZ ;  /* 0x00000008040672a4 */ /* 0x000fe2000f8e023f */
[----:B------:R-:W-:Y:S01]  /*b2e0*/  SHF.R.U64 R26, R26, 0x3, RZ ;  /* 0x000000031a1a7819 */ /* 0x000fe200000012ff */
[----:B------:R-:W-:Y:S01]  /*b2f0*/  UIMAD.WIDE.U32 UR4, UR35, UR8, URZ ;  /* 0x00000008230472a5 */ /* 0x000fe2000f8e003f */
[----:B------:R-:W-:Y:S01]  /*b300*/  LOP3.LUT R8, R9, 0x380, RZ, 0xc0, !PT ;  /* 0x0000038009087812 */ /* 0x000fe200078ec0ff */
[----:B------:R-:W-:Y:S01]  /*b310*/  UIMAD UR6, UR35, UR9, UR6 ;  /* 0x00000009230672a4 */ /* 0x000fe2000f8e0206 */
[----:B------:R-:W-:-:S02]  /*b320*/  LOP3.LUT R24, R11, 0x380, RZ, 0xc0, !PT ;  /* 0x000003800b187812 */ /* 0x000fc400078ec0ff */
[----:B------:R-:W-:Y:S01]  /*b330*/  LOP3.LUT R26, R26, R13, RZ, 0x3c, !PT ;  /* 0x0000000d1a1a7212 */ /* 0x000fe200078e3cff */
[--C-:B------:R-:W-:Y:S01]  /*b340*/  IMAD.X R13, RZ, RZ, R19.reuse, P6 ;  /* 0x000000ffff0d7224 */ /* 0x100fe200030e0613 */
[----:B------:R-:W-:Y:S01]  /*b350*/  SHF.R.U64 R8, R8, 0x3, RZ ;  /* 0x0000000308087819 */ /* 0x000fe200000012ff */
[----:B------:R-:W-:Y:S01]  /*b360*/  UIADD3 UR6, UR5, UR6, URZ ;  /* 0x0000000605067290 */ /* 0x000fe2000fffe03f */
[----:B------:R-:W-:Y:S02]  /*b370*/  SHF.R.U64 R24, R24, 0x3, RZ ;  /* 0x0000000318187819 */ /* 0x000fe400000012ff */
[----:B------:R-:W-:Y:S01]  /*b380*/  LOP3.LUT R8, R8, R9, RZ, 0x3c, !PT ;  /* 0x0000000908087212 */ /* 0x000fe200078e3cff */
[----:B------:R-:W-:Y:S01]  /*b390*/  IMAD.X R9, RZ, RZ, R19, P2 ;  /* 0x000000ffff097224 */ /* 0x000fe200010e0613 */
[----:B------:R-:W-:Y:S02]  /*b3a0*/  LOP3.LUT R24, R24, R11, RZ, 0x3c, !PT ;  /* 0x0000000b18187212 */ /* 0x000fe400078e3cff */
[----:B------:R-:W-:-:S02]  /*b3b0*/  IADD3.X R11, RZ, R19, RZ, P1, !PT ;  /* 0x00000013ff0b7210 */ /* 0x000fc40000ffe4ff */
[C---:B------:R-:W-:Y:S02]  /*b3c0*/  IADD3 R29, P2, R18.reuse, 0x8000, RZ ;  /* 0x00008000121d7810 */ /* 0x040fe40007f5e0ff */
[----:B------:R-:W-:Y:S02]  /*b3d0*/  IADD3 R39, P1, R18, 0x8020, RZ ;  /* 0x0000802012277810 */ /* 0x000fe40007f3e0ff */
[----:B------:R-:W-:Y:S02]  /*b3e0*/  LOP3.LUT R28, R29, 0x380, RZ, 0xc0, !PT ;  /* 0x000003801d1c7812 */ /* 0x000fe400078ec0ff */
[----:B------:R-:W-:Y:S02]  /*b3f0*/  LOP3.LUT R38, R39, 0x380, RZ, 0xc0, !PT ;  /* 0x0000038027267812 */ /* 0x000fe400078ec0ff */
[----:B------:R-:W-:Y:S02]  /*b400*/  SHF.R.U64 R28, R28, 0x3, RZ ;  /* 0x000000031c1c7819 */ /* 0x000fe400000012ff */
[----:B------:R-:W-:-:S02]  /*b410*/  SHF.R.U64 R38, R38, 0x3, RZ ;  /* 0x0000000326267819 */ /* 0x000fc400000012ff */
[----:B------:R-:W-:Y:S02]  /*b420*/  MOV R130, R8 ;  /* 0x0000000800827202 */ /* 0x000fe40000000f00 */
[----:B------:R-:W-:Y:S02]  /*b430*/  MOV R129, R10 ;  /* 0x0000000a00817202 */ /* 0x000fe40000000f00 */
[----:B------:R-:W-:Y:S02]  /*b440*/  MOV R128, R12 ;  /* 0x0000000c00807202 */ /* 0x000fe40000000f00 */
[----:B------:R-:W-:Y:S02]  /*b450*/  F2FP.BF16.F32.PACK_AB R8, R41, R40 ;  /* 0x000000282908723e */ /* 0x000fe400000010ff */
[----:B------:R-:W-:Y:S02]  /*b460*/  F2FP.BF16.F32.PACK_AB R9, R43, R42 ;  /* 0x0000002a2b09723e */ /* 0x000fe400000010ff */
[----:B------:R-:W-:-:S02]  /*b470*/  F2FP.BF16.F32.PACK_AB R10, R45, R44 ;  /* 0x0000002c2d0a723e */ /* 0x000fc400000010ff */
[----:B------:R-:W-:Y:S02]  /*b480*/  F2FP.BF16.F32.PACK_AB R11, R47, R46 ;  /* 0x0000002e2f0b723e */ /* 0x000fe400000010ff */
[----:B------:R-:W-:Y:S01]  /*b490*/  LOP3.LUT R28, R28, R29, RZ, 0x3c, !PT ;  /* 0x0000001d1c1c7212 */ /* 0x000fe200078e3cff */
[--C-:B------:R-:W-:Y:S01]  /*b4a0*/  IMAD.X R29, RZ, RZ, R19.reuse, P2 ;  /* 0x000000ffff1d7224 */ /* 0x100fe200010e0613 */
[----:B------:R-:W-:Y:S01]  /*b4b0*/  LOP3.LUT R38, R38, R39, RZ, 0x3c, !PT ;  /* 0x0000002726267212 */ /* 0x000fe200078e3cff */
[----:B------:R-:W-:Y:S01]  /*b4c0*/  IMAD.X R39, RZ, RZ, R19, P1 ;  /* 0x000000ffff277224 */ /* 0x000fe200008e0613 */
[----:B------:R-:W-:Y:S02]  /*b4d0*/  MOV R127, R14 ;  /* 0x0000000e007f7202 */ /* 0x000fe40000000f00 */
[----:B------:R-:W-:Y:S02]  /*b4e0*/  F2FP.BF16.F32.PACK_AB R13, R51, R50 ;  /* 0x00000032330d723e */ /* 0x000fe400000010ff */
[----:B------:R-:W-:-:S02]  /*b4f0*/  F2FP.BF16.F32.PACK_AB R14, R53, R52 ;  /* 0x00000034350e723e */ /* 0x000fc400000010ff */
[----:B------:R-:W-:Y:S02]  /*b500*/  F2FP.BF16.F32.PACK_AB R15, R55, R54 ;  /* 0x00000036370f723e */ /* 0x000fe400000010ff */
[----:B------:R-:W-:Y:S02]  /*b510*/  MOV R28, R28 ;  /* 0x0000001c001c7202 */ /* 0x000fe40000000f00 */
        /* <DEDUP_REMOVED lines=21> */
[----:B------:R-:W-:-:S02]  /*b670*/  R2UR UR11, R204 ;  /* 0x00000000cc0b72ca */ /* 0x000fc400000e0000 */
[----:B--2---:R-:W-:Y:S02]  /*b680*/  @P0 PRMT R4, R5, 0x654, R4 ;  /* 0x0000065405040816 */ /* 0x004fe40000000004 */
[C---:B------:R-:W-:Y:S02]  /*b690*/  LOP3.LUT R5, R18.reuse, 0x380, RZ, 0xc0, !PT ;  /* 0x0000038012057812 */ /* 0x040fe400078ec0ff */
[----:B------:R1:W-:Y:S01]  /*b6a0*/  @P0 SYNCS.ARRIVE.TRANS64.RED.A1T0 RZ, [R4+URZ], RZ ;  /* 0x000000ff04ff09a7 */ /* 0x0003e2000810043f */
[----:B------:R-:W-:Y:S01]  /*b6b0*/  BAR.SYNC.DEFER_BLOCKING 0x1, 0x100 ;  /* 0x0044000000007b1d */ /* 0x000fe20000010000 */
[----:B------:R-:W-:Y:S02]  /*b6c0*/  SHF.R.U64 R5, R5, 0x3, RZ ;  /* 0x0000000305057819 */ /* 0x000fe400000012ff */
[----:B------:R-:W-:Y:S02]  /*b6d0*/  IADD3 R21, P0, R18, 0x4020, RZ ;  /* 0x0000402012157810 */ /* 0x000fe40007f1e0ff */
[----:B-1----:R-:W-:Y:S01]  /*b6e0*/  LOP3.LUT R4, R5, R18, RZ, 0x3c, !PT ;  /* 0x0000001205047212 */ /* 0x002fe200078e3cff */
[----:B------:R-:W-:Y:S01]  /*b6f0*/  IMAD.MOV.U32 R5, RZ, RZ, R19 ;  /* 0x000000ffff057224 */ /* 0x000fe200078e0013 */
[----:B------:R-:W-:-:S04]  /*b700*/  LOP3.LUT R20, R21, 0x380, RZ, 0xc0, !PT ;  /* 0x0000038015147812 */ /* 0x000fc800078ec0ff */
[----:B------:R-:W-:Y:S02]  /*b710*/  MOV R35, R4 ;  /* 0x0000000400237202 */ /* 0x000fe40000000f00 */
[----:B------:R-:W-:Y:S02]  /*b720*/  F2FP.BF16.F32.PACK_AB R4, R25, R120 ;  /* 0x000000781904723e */ /* 0x000fe400000010ff */
[----:B------:R-:W-:Y:S01]  /*b730*/  F2FP.BF16.F32.PACK_AB R5, R27, R122 ;  /* 0x0000007a1b05723e */ /* 0x000fe200000010ff */
[--C-:B------:R-:W-:Y:S01]  /*b740*/  IMAD.X R27, RZ, RZ, R19.reuse, P3 ;  /* 0x000000ffff1b7224 */ /* 0x100fe200018e0613 */
[----:B------:R-:W-:Y:S02]  /*b750*/  IADD3 R120, P5, R18, 0x8060, RZ ;  /* 0x0000806012787810 */ /* 0x000fe40007fbe0ff */
[----:B------:R-:W-:Y:S02]  /*b760*/  SHF.R.U64 R20, R20, 0x3, RZ ;  /* 0x0000000314147819 */ /* 0x000fe400000012ff */
[----:B------:R-:W-:Y:S01]  /*b770*/  LOP3.LUT R25, R120, 0x380, RZ, 0xc0, !PT ;  /* 0x0000038078197812 */ /* 0x000fe200078ec0ff */
[----:B------:R1:W-:Y:S01]  /*b780*/  STSM.16.M88.4 [R35], R4 ;  /* 0x0000000423007844 */ /* 0x0003e20000000200 */
[----:B------:R-:W-:Y:S01]  /*b790*/  LOP3.LUT R20, R20, R21, RZ, 0x3c, !PT ;  /* 0x0000001514147212 */ /* 0x000fe200078e3cff */
[----:B------:R-:W-:Y:S01]  /*b7a0*/  IMAD.X R31, RZ, RZ, R19, P5 ;  /* 0x000000ffff1f7224 */ /* 0x000fe200028e0613 */
[----:B------:R-:W-:-:S02]  /*b7b0*/  IADD3 R21, P6, R18, 0x8040, RZ ;  /* 0x0000804012157810 */ /* 0x000fc40007fde0ff */
[----:B------:R-:W-:Y:S02]  /*b7c0*/  SHF.R.U64 R25, R25, 0x3, RZ ;  /* 0x0000000319197819 */ /* 0x000fe400000012ff */
[----:B------:R-:W-:Y:S02]  /*b7d0*/  LOP3.LUT R34, R21, 0x380, RZ, 0xc0, !PT ;  /* 0x0000038015227812 */ /* 0x000fe400078ec0ff */
[----:B------:R-:W-:Y:S02]  /*b7e0*/  LOP3.LUT R30, R25, R120, RZ, 0x3c, !PT ;  /* 0x00000078191e7212 */ /* 0x000fe400078e3cff */
[----:B------:R-:W-:Y:S02]  /*b7f0*/  SHF.R.U64 R34, R34, 0x3, RZ ;  /* 0x0000000322227819 */ /* 0x000fe400000012ff */
[----:B------:R-:W-:Y:S01]  /*b800*/  MOV R30, R30 ;  /* 0x0000001e001e7202 */ /* 0x000fe20000000f00 */
[----:B------:R-:W-:Y:S01]  /*b810*/  VIADD R31, R211, UR34 ;  /* 0x00000022d31f7c36 */ /* 0x000fe20008000000 */
[----:B------:R-:W-:Y:S01]  /*b820*/  LOP3.LUT R34, R34, R21, RZ, 0x3c, !PT ;  /* 0x0000001522227212 */ /* 0x000fe200078e3cff */
[----:B------:R-:W-:Y:S01]  /*b830*/  IMAD.X R21, RZ, RZ, R19, P0 ;  /* 0x000000ffff157224 */ /* 0x000fe200000e0613 */
[----:B-1----:R-:W-:Y:S01]  /*b840*/  F2FP.BF16.F32.PACK_AB R4, R33, R32 ;  /* 0x000000202104723e */ /* 0x002fe200000010ff */
[----:B------:R-:W-:Y:S01]  /*b850*/  VIADD R12, R31, 0x8 ;  /* 0x000000081f0c7836 */ /* 0x000fe20000000000 */
[----:B------:R-:W1:Y:S01]  /*b860*/  LDC.64 R32, c[0x0][0xb78] ;  /* 0x0002de00ff207b82 */ /* 0x000e620000000a00 */
[----:B------:R-:W-:-:S02]  /*b870*/  F2FP.BF16.F32.PACK_AB R5, R121, R124 ;  /* 0x0000007c7905723e */ /* 0x000fc400000010ff */
[----:B------:R-:W-:Y:S02]  /*b880*/  F2FP.BF16.F32.PACK_AB R6, R37, R36 ;  /* 0x000000242506723e */ /* 0x000fe400000010ff */
[----:B------:R-:W-:Y:S02]  /*b890*/  F2FP.BF16.F32.PACK_AB R7, R123, R126 ;  /* 0x0000007e7b07723e */ /* 0x000fe400000010ff */
[----:B------:R-:W-:Y:S02]  /*b8a0*/  LOP3.LUT P0, RZ, R206, 0x3, RZ, 0xc0, !PT ;  /* 0x00000003ceff7812 */ /* 0x000fe4000780c0ff */
[----:B------:R-:W-:Y:S01]  /*b8b0*/  IADD3.X R25, RZ, R19, RZ, P4, !PT ;  /* 0x00000013ff197210 */ /* 0x000fe200027fe4ff */
[----:B------:R-:W-:Y:S01]  /*b8c0*/  STSM.16.M88.4 [R130], R4 ;  /* 0x0000000482007844 */ /* 0x000fe20000000200 */
[----:B------:R-:W-:Y:S01]  /*b8d0*/  MOV R125, R20 ;  /* 0x00000014007d7202 */ /* 0x000fe20000000f00 */
[----:B------:R-:W-:Y:S01]  /*b8e0*/  IMAD.U32 R21, RZ, RZ, UR5 ;  /* 0x00000005ff157e24 */ /* 0x000fe2000f8e00ff */
[----:B------:R-:W-:Y:S01]  /*b8f0*/  MOV R20, UR4 ;  /* 0x0000000400147c02 */ /* 0x000fe20008000f00 */
[----:B------:R2:W-:Y:S01]  /*b900*/  STSM.16.M88.4 [R129], R8 ;  /* 0x0000000881007844 */ /* 0x0005e20000000200 */
[----:B------:R-:W-:Y:S01]  /*b910*/  ISETP.GE.OR P1, PT, R12, UR10, P0 ;  /* 0x0000000a0c007c0c */ /* 0x000fe20008726670 */
[----:B------:R-:W-:Y:S01]  /*b920*/  IMAD.U32 R21, RZ, RZ, UR6 ;  /* 0x00000006ff157e24 */ /* 0x000fe2000f8e00ff */
[----:B------:R-:W-:Y:S01]  /*b930*/  MOV R122, R24 ;  /* 0x00000018007a7202 */ /* 0x000fe20000000f00 */
[----:B------:R-:W-:Y:S01]  /*b940*/  ULDC.64 UR4, c[0x0][0xb40] ;  /* 0x0002d00000047ab9 */ /* 0x000fe20000000a00 */
[----:B------:R-:W-:-:S02]  /*b950*/  MOV R120, R26 ;  /* 0x0000001a00787202 */ /* 0x000fc40000000f00 */
[----:B------:R-:W-:Y:S02]  /*b960*/  F2FP.BF16.F32.PACK_AB R12, R49, R48 ;  /* 0x00000030310c723e */ /* 0x000fe400000010ff */
[----:B------:R-:W-:Y:S01]  /*b970*/  F2FP.BF16.F32.PACK_AB R24, R57, R56 ;  /* 0x000000383918723e */ /* 0x000fe200000010ff */
[C---:B-1----:R-:W-:Y:S01]  /*b980*/  IMAD.WIDE.U32 R20, R32.reuse, UR36, R20 ;  /* 0x0000002420147c25 */ /* 0x042fe2000f8e0014 */
[----:B------:R-:W-:Y:S01]  /*b990*/  F2FP.BF16.F32.PACK_AB R25, R59, R58 ;  /* 0x0000003a3b19723e */ /* 0x000fe200000010ff */
[----:B------:R-:W-:Y:S01]  /*b9a0*/  STSM.16.M88.4 [R128], R12 ;  /* 0x0000000c80007844 */ /* 0x000fe20000000200 */
[----:B------:R-:W-:Y:S02]  /*b9b0*/  F2FP.BF16.F32.PACK_AB R26, R61, R60 ;  /* 0x0000003c3d1a723e */ /* 0x000fe400000010ff */
[----:B------:R-:W-:Y:S01]  /*b9c0*/  F2FP.BF16.F32.PACK_AB R27, R63, R62 ;  /* 0x0000003e3f1b723e */ /* 0x000fe200000010ff */
[----:B--2---:R-:W-:Y:S01]  /*b9d0*/  IMAD R8, R32, UR7, RZ ;  /* 0x0000000720087c24 */ /* 0x004fe2000f8e02ff */
[----:B------:R-:W-:-:S02]  /*b9e0*/  F2FP.BF16.F32.PACK_AB R4, R65, R64 ;  /* 0x000000404104723e */ /* 0x000fc400000010ff */
[----:B------:R-:W-:Y:S01]  /*b9f0*/  F2FP.BF16.F32.PACK_AB R5, R67, R66 ;  /* 0x000000424305723e */ /* 0x000fe200000010ff */
[----:B------:R-:W-:Y:S01]  /*ba00*/  IMAD R29, R33, UR36, R8 ;  /* 0x00000024211d7c24 */ /* 0x000fe2000f8e0208 */
[----:B------:R-:W-:Y:S01]  /*ba10*/  F2FP.BF16.F32.PACK_AB R6, R69, R68 ;  /* 0x000000444506723e */ /* 0x000fe200000010ff */
[----:B------:R-:W-:Y:S01]  /*ba20*/  STSM.16.M88.4 [R127], R24 ;  /* 0x000000187f007844 */ /* 0x000fe20000000200 */
[----:B------:R-:W-:Y:S02]  /*ba30*/  F2FP.BF16.F32.PACK_AB R7, R71, R70 ;  /* 0x000000464707723e */ /* 0x000fe400000010ff */
[----:B------:R-:W-:Y:S02]  /*ba40*/  IADD3.X R35, RZ, R19, RZ, P6, !PT ;  /* 0x00000013ff237210 */ /* 0x000fe400037fe4ff */
[----:B------:R-:W-:Y:S01]  /*ba50*/  F2FP.BF16.F32.PACK_AB R8, R73, R72 ;  /* 0x000000484908723e */ /* 0x000fe200000010ff */
[----:B------:R1:W-:Y:S01]  /*ba60*/  STSM.16.M88.4 [R125], R4 ;  /* 0x000000047d007844 */ /* 0x0003e20000000200 */
[----:B------:R-:W-:-:S02]  /*ba70*/  F2FP.BF16.F32.PACK_AB R9, R75, R74 ;  /* 0x0000004a4b09723e */ /* 0x000fc400000010ff */
[----:B------:R-:W-:Y:S02]  /*ba80*/  F2FP.BF16.F32.PACK_AB R10, R77, R76 ;  /* 0x0000004c4d0a723e */ /* 0x000fe400000010ff */
[----:B------:R-:W-:Y:S02]  /*ba90*/  F2FP.BF16.F32.PACK_AB R11, R79, R78 ;  /* 0x0000004e4f0b723e */ /* 0x000fe400000010ff */
[----:B------:R-:W-:Y:S02]  /*baa0*/  MOV R34, R34 ;  /* 0x0000002200227202 */ /* 0x000fe40000000f00 */
[----:B------:R-:W-:Y:S01]  /*bab0*/  ISETP.GE.OR P0, PT, R31, UR10, P0 ;  /* 0x0000000a1f007c0c */ /* 0x000fe20008706670 */
[----:B------:R-:W-:Y:S04]  /*bac0*/  STSM.16.M88.4 [R122], R8 ;  /* 0x000000087a007844 */ /* 0x000fe80000000200 */
[----:B------:R-:W-:Y:S01]  /*bad0*/  STSM.16.M88.4 [R120], R80 ;  /* 0x0000005078007844 */ /* 0x000fe20000000200 */
[----:B-1----:R-:W-:-:S02]  /*bae0*/  SHF.R.S32.HI R5, RZ, 0x1f, R31 ;  /* 0x0000001fff057819 */ /* 0x002fc4000001141f */
[----:B------:R-:W-:Y:S01]  /*baf0*/  IADD3 R6, P2, R31, R20, RZ ;  /* 0x000000141f067210 */ /* 0x000fe20007f5e0ff */
[----:B------:R-:W-:Y:S03]  /*bb00*/  STSM.16.M88.4 [R28], R88 ;  /* 0x000000581c007844 */ /* 0x000fe60000000200 */
[----:B------:R-:W-:Y:S01]  /*bb10*/  IADD3.X R5, R5, R21, R29, P2, !PT ;  /* 0x0000001505057210 */ /* 0x000fe200017fe41d */
[----:B------:R-:W-:Y:S01]  /*bb20*/  STSM.16.M88.4 [R38], R96 ;  /* 0x0000006026007844 */ /* 0x000fe20000000200 */
[C---:B------:R-:W-:Y:S01]  /*bb30*/  LEA R4, P2, R6.reuse, UR4, 0x2 ;  /* 0x0000000406047c11 */ /* 0x040fe2000f8410ff */
[----:B------:R-:W-:Y:S02]  /*bb40*/  ULDC UR4, c[0x0][0xc] ;  /* 0x0000030000047ab9 */ /* 0x000fe40000000800 */
[----:B------:R-:W-:Y:S01]  /*bb50*/  STSM.16.M88.4 [R34], R104 ;  /* 0x0000006822007844 */ /* 0x000fe20000000200 */
[----:B------:R-:W-:Y:S01]  /*bb60*/  LEA.HI.X R5, R6, UR5, R5, 0x2, P2 ;  /* 0x0000000506057c11 */ /* 0x000fe200090f1405 */
[----:B------:R-:W-:-:S02]  /*bb70*/  UIADD3 UR11, UR4, UR11, URZ ;  /* 0x0000000b040b7290 */ /* 0x000fc4000fffe03f */
[----:B------:R-:W-:Y:S01]  /*bb80*/  STSM.16.M88.4 [R30], R112 ;  /* 0x000000701e007844 */ /* 0x000fe20000000200 */
[----:B------:R-:W-:Y:S01]  /*bb90*/  @!PT LDS RZ, [RZ] ;  /* 0x00000000fffff984 */ /* 0x000fe20000000800 */
[----:B------:R-:W-:Y:S01]  /*bba0*/  @!PT LDS RZ, [RZ] ;  /* 0x00000000fffff984 */ /* 0x000fe20000000800 */
[----:B------:R-:W-:Y:S01]  /*bbb0*/  @!PT LDS RZ, [RZ] ;  /* 0x00000000fffff984 */ /* 0x000fe20000000800 */
[----:B------:R-:W-:Y:S01]  /*bbc0*/  @!PT LDS RZ, [RZ] ;  /* 0x00000000fffff984 */ /* 0x000fe20000000800 */
[----:B------:R1:W-:Y:S06]  /*bbd0*/  MEMBAR.ALL.CTA ;  /* 0x0000000000007992 */ /* 0x0003ec0000008000 */
[----:B-1----:R-:W1:Y:S01]  /*bbe0*/  FENCE.VIEW.ASYNC.S ;  /* 0x00000000000073c6 */ /* 0x002e620000000000 */
[----:B------:R-:W-:-:S03]  /*bbf0*/  IMAD.U32 R204, RZ, RZ, UR11 ;  /* 0x0000000bffcc7e24 */ /* 0x000fc6000f8e00ff */
[----:B-1----:R-:W1:Y:S01]  /*bc00*/  SHFL.IDX PT, R6, R210, RZ, 0x1f ;  /* 0x00001fffd2067589 */ /* 0x002e6200000e0000 */
[----:B------:R-:W-:Y:S06]  /*bc10*/  BAR.ARV 0x1, 0x120 ;  /* 0x0044800000007b1d */ /* 0x000fec0000002000 */
[----:B------:R2:W-:Y:S01]  /*bc20*/  @!P0 STG.E desc[UR12][R4.64], R3 ;  /* 0x0000000304008986 */ /* 0x0005e2000c10190c */
[----:B-1----:R-:W-:-:S03]  /*bc30*/  ISETP.NE.AND P0, PT, R6, 0x7, PT ;  /* 0x000000070600780c */ /* 0x002fc60003f05270 */
[----:B------:R2:W-:Y:S10]  /*bc40*/  @!P1 STG.E desc[UR12][R4.64+0x20], R0 ;  /* 0x0000200004009986 */ /* 0x0005f4000c10190c */
        /* <DEDUP_REMOVED lines=23> */
[----:B------:R1:W-:Y:S01]  /*bdc0*/  UTMASTG.5D [UR32], [UR4] ;  /* 0x00000020040073b5 */ /* 0x0003e20008020000 */
[----:B------:R-:W-:-:S02]  /*bdd0*/  UMOV UR8, 0x1 ;  /* 0x0000000100087882 */ /* 0x000fc40000000000 */
[----:B------:R-:W-:Y:S02]  /*bde0*/  UPRMT UR7, URZ, 0x654, UR6 ;  /* 0x000006543f077896 */ /* 0x000fe40008000006 */
[----:B------:R-:W-:Y:S01]  /*bdf0*/  UPRMT UR6, UR8, 0x654, UR6 ;  /* 0x0000065408067896 */ /* 0x000fe20008000006 */
[----:B------:R0:W-:Y:S01]  /*be00*/  UTMACMDFLUSH ;  /* 0x00000000000079b7 */ /* 0x0001e20000000000 */
[----:B------:R-:W-:-:S05]  /*be10*/  DEPBAR.LE SB0, 0x0 ;  /* 0x000080000000791a */ /* 0x000fca0000000000 */
[----:B------:R-:W-:Y:S02]  /*be20*/  SYNCS.ARRIVE.TRANS64.RED.A1T0 RZ, [UR7], RZ ;  /* 0x000000ffffff79a7 */ /* 0x000fe40008100407 */
[----:B-1----:R-:W-:Y:S03]  /*be30*/  SYNCS.ARRIVE.TRANS64.RED.A1T0 RZ, [UR6], RZ ;  /* 0x000000ffffff79a7 */ /* 0x002fe60008100406 */
.L_x_154:
[----:B------:R-:W-:Y:S05]  /*be40*/  BSYNC B0 ;  /* 0x0000000000007941 */ /* 0x000fea0003800000 */
.L_x_153:
[----:B--2---:R-:W1:Y:S01]  /*be50*/  LDC R0, c[0x0][0xda4] ;  /* 0x00036900ff007b82 */ /* 0x004e620000000800 */
[----:B------:R-:W-:Y:S01]  /*be60*/  R2UR UR6, R204 ;  /* 0x00000000cc0672ca */ /* 0x000fe200000e0000 */
[----:B------:R-:W-:Y:S01]  /*be70*/  UIADD3 UR38, UR38, 0x1, URZ ;  /* 0x0000000126267890 */ /* 0x000fe2000fffe03f */
[----:B------:R-:W-:Y:S02]  /*be80*/  R2UR UR5, R16 ;  /* 0x00000000100572ca */ /* 0x000fe400000e0000 */
[----:B------:R-:W-:Y:S01]  /*be90*/  IADD3 R205, R205, 0x1, RZ ;  /* 0x00000001cdcd7810 */ /* 0x000fe20007ffe0ff */
[----:B------:R-:W-:-:S04]  /*bea0*/  UISETP.NE.AND UP0, UPT, UR38, 0x2, UPT ;  /* 0x000000022600788c */ /* 0x000fc8000bf05270 */
[----:B------:R-:W-:Y:S02]  /*beb0*/  USEL UR4, URZ, 0x1, UP0 ;  /* 0x000000013f047887 */ /* 0x000fe40008000000 */
[----:B------:R-:W-:-:S04]  /*bec0*/  USEL UR38, UR38, URZ, UP0 ;  /* 0x0000003f26267287 */ /* 0x000fc80008000000 */
[----:B------:R-:W-:-:S06]  /*bed0*/  ULOP3.LUT UR5, UR5, UR4, URZ, 0x3c, !UPT ;  /* 0x0000000405057292 */ /* 0x000fcc000f8e3c3f */
[----:B------:R-:W-:Y:S01]  /*bee0*/  IMAD.U32 R16, RZ, RZ, UR5 ;  /* 0x00000005ff107e24 */ /* 0x000fe2000f8e00ff */
[----:B-1----:R-:W-:-:S13]  /*bef0*/  ISETP.LE.AND P0, PT, R0, UR6, PT ;  /* 0x0000000600007c0c */ /* 0x002fda000bf03270 */
[----:B------:R-:W-:Y:S05]  /*bf00*/  @!P0 BRA `(.L_x_155) ;  /* 0xffffff5000f08947 */ /* 0x000fea000383ffff */
[----:B------:R-:W-:Y:S05]  /*bf10*/  EXIT ;  /* 0x000000000000794d */ /* 0x000fea0003800000 */
.L_x_127:
[----:B------:R-:W-:-:S08]  /*bf20*/  NOP ;  /* 0x0000000000007918 */ /* 0x000fd00000000000 */
[----:B-1----:R-:W1:-:S00]  /*bf30*/  USETMAXREG.DEALLOC.CTAPOOL 0x18 ;  /* 0x00000018000079c8 */ /* 0x002e4000080e0500 */
[----:B-1----:R-:W-:-:S06]  /*bf40*/  LOP3.LUT R0, R0, 0x3, RZ, 0xc0, !PT ;  /* 0x0000000300007812 */ /* 0x002fcc00078ec0ff */
[----:B------:R-:W1:Y:S02]  /*bf50*/  SHFL.IDX PT, R0, R0, RZ, 0x1f ;  /* 0x00001fff00007589 */ /* 0x000e6400000e0000 */
[----:B-1----:R-:W-:-:S13]  /*bf60*/  ISETP.NE.AND P0, PT, R0, RZ, PT ;  /* 0x000000ff0000720c */ /* 0x002fda0003f05270 */
[----:B------:R-:W-:Y:S05]  /*bf70*/  @P0 EXIT ;  /* 0x000000000000094d */ /* 0x000fea0003800000 */
[----:B------:R-:W1:Y:S01]  /*bf80*/  S2UR UR4, SR_CTAID.X ;  /* 0x00000000000479c3 */ /* 0x000e620000002500 */
[----:B------:R-:W-:Y:S01]  /*bf90*/  IMAD.MOV.U32 R16, RZ, RZ, RZ ;  /* 0x000000ffff107224 */ /* 0x000fe200078e00ff */
[----:B------:R-:W-:Y:S01]  /*bfa0*/  MOV R17, 0x1 ;  /* 0x0000000100117802 */ /* 0x000fe20000000f00 */
[----:B------:R-:W-:-:S05]  /*bfb0*/  IMAD.MOV.U32 R2, RZ, RZ, 0x1 ;  /* 0x00000001ff027424 */ /* 0x000fca00078e00ff */
[----:B------:R-:W1:Y:S02]  /*bfc0*/  LDC R0, c[0x0][0xda4] ;  /* 0x00036900ff007b82 */ /* 0x000e640000000800 */
[----:B-1----:R-:W-:-:S13]  /*bfd0*/  ISETP.LE.AND P0, PT, R0, UR4, PT ;  /* 0x0000000400007c0c */ /* 0x002fda000bf03270 */
[----:B------:R-:W-:Y:S05]  /*bfe0*/  @P0 BRA `(.L_x_156) ;  /* 0x0000003000680947 */ /* 0x000fea0003800000 */
[----:B------:R-:W2:Y:S01]  /*bff0*/  LDL R3, [R1+0x1c] ;  /* 0x00001c0001037983 */ /* 0x000ea20000100800 */
[----:B------:R-:W1:Y:S01]  /*c000*/  S2R R4, SR_TID.X ;  /* 0x0000000000047919 */ /* 0x000e620000002100 */
[----:B------:R-:W3:Y:S02]  /*c010*/  S2UR UR4, SR_CTAID.X ;  /* 0x00000000000479c3 */ /* 0x000ee40000002500 */
[----:B---3--:R-:W-:Y:S01]  /*c020*/  IMAD.U32 R2, RZ, RZ, UR4 ;  /* 0x00000004ff027e24 */ /* 0x008fe2000f8e00ff */
[----:B-1----:R-:W-:-:S05]  /*c030*/  LOP3.LUT P0, R0, R4, 0x1f, RZ, 0xc0, !PT ;  /* 0x0000001f04007812 */ /* 0x002fca000780c0ff */
[----:B------:R2:W-:Y:S04]  /*c040*/  STL [R1+0x28], R0 ;  /* 0x0000280001007387 */ /* 0x0005e80000100800 */
[----:B------:R1:W-:Y:S01]  /*c050*/  STL [R1+0x18], R2 ;  /* 0x0000180201007387 */ /* 0x0003e20000100800 */
[----:B------:R-:W-:-:S04]  /*c060*/  LOP3.LUT P1, RZ, R4, 0x7f, RZ, 0xc0, !PT ;  /* 0x0000007f04ff7812 */ /* 0x000fc8000782c0ff */
[----:B------:R-:W-:Y:S01]  /*c070*/  PLOP3.LUT P0, PT, P0, P1, PT, 0x8a, 0x0 ;  /* 0x000000000000781c */ /* 0x000fe20000703172 */
[----:B------:R-:W-:Y:S02]  /*c080*/  IMAD.MOV.U32 R16, RZ, RZ, RZ ;  /* 0x000000ffff107224 */ /* 0x000fe400078e00ff */
[----:B------:R-:W-:Y:S01]  /*c090*/  IMAD.MOV.U32 R17, RZ, RZ, 0x1 ;  /* 0x00000001ff117424 */ /* 0x000fe200078e00ff */
[----:B------:R-:W-:Y:S01]  /*c0a0*/  P2R R19, PR, RZ, 0x1 ;  /* 0x00000001ff137803 */ /* 0x000fe20000000000 */
[----:B------:R-:W-:Y:S01]  /*c0b0*/  ULDC.64 UR36, c[0x0][0x198] ;  /* 0x0000660000247ab9 */ /* 0x000fe20000000a00 */
[----:B------:R-:W-:Y:S01]  /*c0c0*/  ULDC UR38, c[0x0][0xc] ;  /* 0x0000030000267ab9 */ /* 0x000fe20000000800 */
[----:B--2---:R-:W-:-:S05]  /*c0d0*/  LOP3.LUT R0, R3, 0x2, RZ, 0xfc, !PT ;  /* 0x0000000203007812 */ /* 0x004fca00078efcff */
[----:B------:R1:W-:Y:S04]  /*c0e0*/  STL [R1+0xc], R0 ;  /* 0x00000c0001007387 */ /* 0x0003e80000100800 */
[----:B------:R1:W-:Y:S02]  /*c0f0*/  STL [R1+0x24], RZ ;  /* 0x000024ff01007387 */ /* 0x0003e40000100800 */
.L_x_208:
        /* <DEDUP_REMOVED lines=21> */
[----:B-1----:R-:W-:Y:S02]  /*c250*/  IMAD R9, R4, UR4, RZ ;  /* 0x0000000404097c24 */ /* 0x002fe4000f8e02ff */
[----:B--2---:R-:W-:-:S05]  /*c260*/  @P1 IMAD.HI.U32 R2, R6, R2, RZ ;  /* 0x0000000206021227 */ /* 0x004fca00078e00ff */
[----:B------:R-:W-:Y:S01]  /*c270*/  @P1 SHF.R.U32.HI R7, RZ, R3, R2 ;  /* 0x00000003ff071219 */ /* 0x000fe20000011602 */
[----:B------:R-:W-:Y:S01]  /*c280*/  VIADD R3, R9, 0x6f ;  /* 0x0000006f09037836 */ /* 0x000fe20000000000 */
[----:B------:R-:W-:-:S03]  /*c290*/  MOV R2, 0x400 ;  /* 0x0000040000027802 */ /* 0x000fc60000000f00 */
[----:B------:R4:W-:Y:S01]  /*c2a0*/  STL [R1], R7 ;  /* 0x0000000701007387 */ /* 0x0009e20000100800 */
[----:B---3--:R-:W-:Y:S01]  /*c2b0*/  LEA R8, R5, R2, 0x18 ;  /* 0x0000000205087211 */ /* 0x008fe200078ec0ff */
[----:B------:R-:W-:Y:S02]  /*c2c0*/  IMAD.MOV.U32 R2, RZ, RZ, RZ ;  /* 0x000000ffff027224 */ /* 0x000fe400078e00ff */
[----:B------:R4:W-:Y:S01]  /*c2d0*/  STL [R1+0x20], R9 ;  /* 0x0000200901007387 */ /* 0x0009e20000100800 */
[----:B------:R-:W-:Y:S01]  /*c2e0*/  IADD3 R4, R8, 0x21400, RZ ;  /* 0x0002140008047810 */ /* 0x000fe20007ffe0ff */
[----:B------:R-:W-:Y:S02]  /*c2f0*/  IMAD.HI R2, R3, -0x6db6db6d, R2 ;  /* 0x9249249303027827 */ /* 0x000fe400078e0202 */
[----:B------:R4:W-:Y:S01]  /*c300*/  STL [R1+0x8], R8 ;  /* 0x0000080801007387 */ /* 0x0009e20000100800 */
[----:B------:R-:W-:Y:S01]  /*c310*/  LOP3.LUT P0, RZ, R4, 0x3ff, RZ, 0xc0, !PT ;  /* 0x000003ff04ff7812 */ /* 0x000fe2000780c0ff */
[----:B------:R-:W-:-:S04]  /*c320*/  IMAD.MOV R3, RZ, RZ, -R7 ;  /* 0x000000ffff037224 */ /* 0x000fc800078e0a07 */
[----:B------:R-:W-:Y:S01]  /*c330*/  IMAD R4, R0, R3, R6 ;  /* 0x0000000300047224 */ /* 0x000fe200078e0206 */
[----:B------:R-:W-:-:S04]  /*c340*/  SHF.R.U32.HI R3, RZ, 0x1f, R2 ;  /* 0x0000001fff037819 */ /* 0x000fc80000011602 */
[----:B------:R-:W-:Y:S01]  /*c350*/  LEA.HI.SX32 R0, R2, R3, 0x1a ;  /* 0x0000000302007211 */ /* 0x000fe200078fd2ff */
[----:B------:R4:W-:Y:S04]  /*c360*/  STL [R1+0x4], R4 ;  /* 0x0000040401007387 */ /* 0x0009e80000100800 */
[----:B------:R4:W-:Y:S01]  /*c370*/  STL [R1+0x14], R0 ;  /* 0x0000140001007387 */ /* 0x0009e20000100800 */
[----:B------:R-:W-:Y:S05]  /*c380*/  @!P0 BRA `(.L_x_157) ;  /* 0x0000000000408947 */ /* 0x000fea0003800000 */
[----:B------:R-:W-:Y:S01]  /*c390*/  MOV R2, 0x0 ;  /* 0x0000000000027802 */ /* 0x000fe20000000f00 */
[----:B------:R-:W-:Y:S01]  /*c3a0*/  ULDC.64 UR6, c[0x4][0xa8] ;  /* 0x01002a0000067ab9 */ /* 0x000fe20000000a00 */
[----:B------:R-:W-:Y:S01]  /*c3b0*/  ULDC.64 UR8, c[0x4][0xb0] ;  /* 0x01002c0000087ab9 */ /* 0x000fe20000000a00 */
[----:B------:R-:W-:Y:S01]  /*c3c0*/  ULDC.64 UR4, c[0x4][0x8] ;  /* 0x0100020000047ab9 */ /* 0x000fe20000000a00 */
[----:B----4-:R-:W-:Y:S01]  /*c3d0*/  IMAD.U32 R4, RZ, RZ, UR6 ;  /* 0x00000006ff047e24 */ /* 0x010fe2000f8e00ff */
[----:B------:R-:W-:Y:S01]  /*c3e0*/  MOV R6, UR8 ;  /* 0x0000000800067c02 */ /* 0x000fe20008000f00 */
[----:B------:R-:W1:Y:S01]  /*c3f0*/  LDC.64 R2, c[0x4][R2] ;  /* 0x0100000002027b82 */ /* 0x000e620000000a00 */
[----:B------:R-:W-:Y:S01]  /*c400*/  IMAD.U32 R5, RZ, RZ, UR7 ;  /* 0x00000007ff057e24 */ /* 0x000fe2000f8e00ff */
[----:B------:R-:W-:Y:S01]  /*c410*/  MOV R8, 0x70 ;  /* 0x0000007000087802 */ /* 0x000fe20000000f00 */
[----:B------:R-:W-:Y:S02]  /*c420*/  IMAD.U32 R7, RZ, RZ, UR9 ;  /* 0x00000009ff077e24 */ /* 0x000fe4000f8e00ff */
[----:B------:R-:W-:-:S02]  /*c430*/  IMAD.U32 R10, RZ, RZ, UR4 ;  /* 0x00000004ff0a7e24 */ /* 0x000fc4000f8e00ff */
[----:B------:R-:W-:Y:S02]  /*c440*/  IMAD.U32 R11, RZ, RZ, UR5 ;  /* 0x00000005ff0b7e24 */ /* 0x000fe4000f8e00ff */
[----:B------:R-:W-:Y:S02]  /*c450*/  IMAD.MOV.U32 R12, RZ, RZ, 0x1 ;  /* 0x00000001ff0c7424 */ /* 0x000fe400078e00ff */
[----:B------:R-:W-:-:S07]  /*c460*/  IMAD.MOV.U32 R13, RZ, RZ, RZ ;  /* 0x000000ffff0d7224 */ /* 0x000fce00078e00ff */
[----:B------:R-:W-:-:S07]  /*c470*/  LEPC R20, `(.L_x_157) ;  /* 0x000000001014794e */ /* 0x000fce0000000000 */
[----:B-1----:R-:W-:Y:S05]  /*c480*/  CALL.ABS.NOINC R2 ;  /* 0x0000000002007343 */ /* 0x002fea0003c00000 */
.L_x_157:
[----:B------:R-:W4:Y:S02]  /*c490*/  LDL R2, [R1+0x8] ;  /* 0x0000080001027983 */ /* 0x000f240000100800 */
[----:B----4-:R-:W-:-:S05]  /*c4a0*/  VIADD R0, R2, 0x400 ;  /* 0x0000040002007836 */ /* 0x010fca0000000000 */
[----:B------:R-:W-:-:S13]  /*c4b0*/  LOP3.LUT P0, RZ, R0, 0x3ff, RZ, 0xc0, !PT ;  /* 0x000003ff00ff7812 */ /* 0x000fda000780c0ff */
[----:B------:R-:W-:Y:S05]  /*c4c0*/  @!P0 BRA `(.L_x_158) ;  /* 0x0000000000808947 */ /* 0x000fea0003800000 */
[----:B------:R-:W-:Y:S01]  /*c4d0*/  MOV R0, 0x0 ;  /* 0x0000000000007802 */ /* 0x000fe20000000f00 */
[----:B------:R-:W-:Y:S01]  /*c4e0*/  ULDC.64 UR6, c[0x4][0xa8] ;  /* 0x01002a0000067ab9 */ /* 0x000fe20000000a00 */
[----:B------:R-:W-:Y:S01]  /*c4f0*/  ULDC.64 UR8, c[0x4][0xb0] ;  /* 0x01002c0000087ab9 */ /* 0x000fe20000000a00 */
[----:B------:R-:W-:Y:S01]  /*c500*/  ULDC.64 UR4, c[0x4][0x10] ;  /* 0x0100040000047ab9 */ /* 0x000fe20000000a00 */
[----:B------:R1:W2:Y:S01]  /*c510*/  LDC.64 R2, c[0x4][R0] ;  /* 0x0100000000027b82 */ /* 0x0002a20000000a00 */
[----:B------:R-:W-:Y:S01]  /*c520*/  MOV R4, UR6 ;  /* 0x0000000600047c02 */ /* 0x000fe20008000f00 */
[----:B------:R-:W-:Y:S01]  /*c530*/  IMAD.U32 R5, RZ, RZ, UR7 ;  /* 0x00000007ff057e24 */ /* 0x000fe2000f8e00ff */
[----:B------:R-:W-:Y:S01]  /*c540*/  MOV R10, UR4 ;  /* 0x00000004000a7c02 */ /* 0x000fe20008000f00 */
[----:B------:R-:W-:Y:S01]  /*c550*/  IMAD.U32 R6, RZ, RZ, UR8 ;  /* 0x00000008ff067e24 */ /* 0x000fe2000f8e00ff */
[----:B------:R-:W-:Y:S01]  /*c560*/  MOV R13, RZ ;  /* 0x000000ff000d7202 */ /* 0x000fe20000000f00 */
[----:B------:R-:W-:-:S02]  /*c570*/  IMAD.U32 R7, RZ, RZ, UR9 ;  /* 0x00000009ff077e24 */ /* 0x000fc4000f8e00ff */
[----:B------:R-:W-:Y:S02]  /*c580*/  IMAD.U32 R11, RZ, RZ, UR5 ;  /* 0x00000005ff0b7e24 */ /* 0x000fe4000f8e00ff */
[----:B------:R-:W-:Y:S02]  /*c590*/  IMAD.MOV.U32 R8, RZ, RZ, 0x70 ;  /* 0x00000070ff087424 */ /* 0x000fe400078e00ff */
[----:B-1----:R-:W-:-:S07]  /*c5a0*/  IMAD.MOV.U32 R12, RZ, RZ, 0x1 ;  /* 0x00000001ff0c7424 */ /* 0x002fce00078e00ff */
[----:B------:R-:W-:-:S07]  /*c5b0*/  LEPC R20, `(.L_x_159) ;  /* 0x000000001014794e */ /* 0x000fce0000000000 */
[----:B--2---:R-:W-:Y:S05]  /*c5c0*/  CALL.ABS.NOINC R2 ;  /* 0x0000000002007343 */ /* 0x004fea0003c00000 */
.L_x_159:
        /* <DEDUP_REMOVED lines=16> */
.L_x_158:
[----:B------:R-:W2:Y:S01]  /*c6d0*/  LDL R8, [R1+0x4] ;  /* 0x0000040001087983 */ /* 0x000ea20000100800 */
[----:B------:R-:W1:Y:S01]  /*c6e0*/  LDC R0, c[0x0][0x428] ;  /* 0x00010a00ff007b82 */ /* 0x000e620000000800 */
[----:B------:R-:W-:Y:S02]  /*c6f0*/  ULDC.64 UR4, c[0x0][0x9f8] ;  /* 0x00027e0000047ab9 */ /* 0x000fe40000000a00 */
[----:B------:R-:W3:Y:S04]  /*c700*/  LDL R6, [R1] ;  /* 0x0000000001067983 */ /* 0x000ee80000100800 */
[----:B------:R-:W4:Y:S01]  /*c710*/  LDL R7, [R1+0x28] ;  /* 0x0000280001077983 */ /* 0x000f220000100800 */
[----:B-1----:R-:W-:-:S03]  /*c720*/  ISETP.NE.AND P1, PT, R0, 0x1, PT ;  /* 0x000000010000780c */ /* 0x002fc60003f25270 */
[----:B------:R-:W4:Y:S01]  /*c730*/  LDL.LU R5, [R1+0x10] ;  /* 0x0000100001057983 */ /* 0x000f220000300800 */
[----:B------:R-:W-:Y:S01]  /*c740*/  ISETP.NE.U32.AND P0, PT, RZ, UR4, PT ;  /* 0x00000004ff007c0c */ /* 0x000fe2000bf05070 */
[----:B------:R-:W-:Y:S01]  /*c750*/  ULDC.64 UR6, c[0x0][0x208] ;  /* 0x0000820000067ab9 */ /* 0x000fe20000000a00 */
[----:B------:R-:W-:Y:S01]  /*c760*/  ULDC UR4, c[0x0][0xda8] ;  /* 0x00036a0000047ab9 */ /* 0x000fe20000000800 */
[----:B------:R-:W4:Y:S01]  /*c770*/  LDL R4, [R1+0x18] ;  /* 0x0000180001047983 */ /* 0x000f220000100800 */
[----:B------:R-:W-:-:S05]  /*c780*/  ISETP.NE.AND.EX P0, PT, RZ, UR5, PT, P0 ;  /* 0x00000005ff007c0c */ /* 0x000fca000bf05300 */
[----:B------:R-:W2:Y:S08]  /*c790*/  @P1 LDC R2, c[0x0][0x42c] ;  /* 0x00010b00ff021b82 */ /* 0x000eb00000000800 */
[----:B------:R-:W1:Y:S01]  /*c7a0*/  @P1 LDC R3, c[0x0][0x430] ;  /* 0x00010c00ff031b82 */ /* 0x000e620000000800 */
[----:B--2---:R-:W-:-:S04]  /*c7b0*/  @P1 IMAD.HI.U32 R2, R8, R2, RZ ;  /* 0x0000000208021227 */ /* 0x004fc800078e00ff */
[----:B------:R-:W-:Y:S01]  /*c7c0*/  IMAD.MOV.U32 R0, RZ, RZ, R8 ;  /* 0x000000ffff007224 */ /* 0x000fe200078e0008 */
[----:B-1----:R-:W-:Y:S02]  /*c7d0*/  @P1 SHF.R.U32.HI R0, RZ, R3, R2 ;  /* 0x00000003ff001219 */ /* 0x002fe40000011602 */
[----:B------:R-:W3:Y:S02]  /*c7e0*/  @P0 LDC.64 R2, c[0x0][0x9f8] ;  /* 0x00027e00ff020b82 */ /* 0x000ee40000000a00 */
[----:B---3--:R-:W-:-:S05]  /*c7f0*/  @P0 IMAD.WIDE R2, R6, 0x4, R2 ;  /* 0x0000000406020825 */ /* 0x008fca00078e0202 */
[----:B------:R1:W5:Y:S01]  /*c800*/  @P0 LDG.E R6, desc[UR6][R2.64] ;  /* 0x0000000602060981 */ /* 0x000362000c1e1900 */
[----:B----4-:R-:W-:Y:S01]  /*c810*/  ISETP.NE.AND P1, PT, R7, RZ, PT ;  /* 0x000000ff0700720c */ /* 0x010fe20003f25270 */
[----:B------:R-:W-:Y:S01]  /*c820*/  IMAD.MOV R7, RZ, RZ, -R5 ;  /* 0x000000ffff077224 */ /* 0x000fe200078e0a05 */
[----:B------:R-:W2:Y:S02]  /*c830*/  S2R R21, SR_CgaCtaId ;  /* 0x0000000000157919 */ /* 0x000ea40000008800 */
[----:B------:R-:W-:Y:S01]  /*c840*/  PLOP3.LUT P2, PT, P1, PT, PT, 0x8, 0x0 ;  /* 0x000000000000781c */ /* 0x000fe20000f4e170 */
[----:B------:R-:W-:-:S05]  /*c850*/  IMAD R7, R7, UR4, R4 ;  /* 0x0000000407077c24 */ /* 0x000fca000f8e0204 */
[----:B------:R-:W-:-:S03]  /*c860*/  SHF.L.U32 R7, R7, 0x7, RZ ;  /* 0x0000000707077819 */ /* 0x000fc600000006ff */
[----:B------:R-:W-:-:S05]  /*c870*/  VOTEU.ALL UP1, P1 ;  /* 0x00000000003f7886 */ /* 0x000fca0000820000 */
[----:B------:R-:W-:-:S04]  /*c880*/  @!UP1 UIADD3 UR8, UP0, UR36, 0x270, URZ ;  /* 0x0000027024089890 */ /* 0x000fc8000ff1e03f */
[----:B------:R-:W-:-:S03]  /*c890*/  @!UP1 UIADD3.X UR9, URZ, UR37, URZ, UP0, !UPT ;  /* 0x000000253f099290 */ /* 0x000fc600087fe43f */
[----:B-1----:R-:W-:-:S09]  /*c8a0*/  VOTEU.ALL UP0, P1 ;  /* 0x00000000003f7886 */ /* 0x002fd20000800000 */
.L_x_160:
[----:B------:R-:W3:Y:S04]  /*c8b0*/  LDL R3, [R1] ;  /* 0x0000000001037983 */ /* 0x000ee80000100800 */
[----:B------:R-:W4:Y:S01]  /*c8c0*/  LDL R2, [R1+0x4] ;  /* 0x0000040001027983 */ /* 0x000f220000100800 */
[----:B------:R-:W-:Y:S01]  /*c8d0*/  UMOV UR4, URZ ;  /* 0x0000003f00047c82 */ /* 0x000fe20008000000 */
[----:B------:R-:W-:Y:S02]  /*c8e0*/  PLOP3.LUT P0, PT, P0, P2, PT, 0xa2, 0x0 ;  /* 0x000000000000781c */ /* 0x000fe40000705472 */
[----:B---3--:R-:W-:-:S08]  /*c8f0*/  @P2 R2UR P0, UR7, R3 ;  /* 0x00000000030722ca */ /* 0x008fd00000000000 */
[----:B------:R-:W-:Y:S02]  /*c900*/  PLOP3.LUT P0, PT, P0, P2, PT, 0xa2, 0x0 ;  /* 0x000000000000781c */ /* 0x000fe40000705472 */
[----:B----4-:R-:W-:-:S08]  /*c910*/  @P2 R2UR.OR P0, UR6, R2 ;  /* 0x00000000020622ca */ /* 0x010fd00000100000 */
        /* <DEDUP_REMOVED lines=8> */
.L_x_161:
[----:B------:R-:W3:Y:S04]  /*c9a0*/  LDL R3, [R1] ;  /* 0x0000000001037983 */ /* 0x000ee80000100800 */
[----:B------:R-:W4:Y:S01]  /*c9b0*/  LDL R2, [R1+0x4] ;  /* 0x0000040001027983 */ /* 0x000f220000100800 */
        /* <DEDUP_REMOVED lines=12> */
.L_x_162:
        /* <DEDUP_REMOVED lines=11> */
[----:B------:R-:W1:Y:S01]  /*cb30*/  LDC.64 R2, c[0x0][0x3f8] ;  /* 0x0000fe00ff027b82 */ /* 0x000e620000000a00 */
[----:B--2---:R-:W-:Y:S01]  /*cb40*/  LOP3.LUT R21, R21, 0x1, RZ, 0xc0, !PT ;  /* 0x0000000115157812 */ /* 0x004fe200078ec0ff */
[----:B------:R-:W-:-:S04]  /*cb50*/  UMOV UR4, 0xffffffff ;  /* 0xffffffff00047882 */ /* 0x000fc80000000000 */
[C---:B------:R-:W-:Y:S02]  /*cb60*/  IMAD R20, R21.reuse, 0x38, RZ ;  /* 0x0000003815147824 */ /* 0x040fe400078e02ff */
[----:B------:R-:W-:Y:S01]  /*cb70*/  IMAD R21, R21, 0xe00, RZ ;  /* 0x00000e0015157824 */ /* 0x000fe200078e02ff */
[----:B-1----:R-:W-:-:S04]  /*cb80*/  ISETP.NE.U32.AND P0, PT, R2, RZ, PT ;  /* 0x000000ff0200720c */ /* 0x002fc80003f05070 */
[----:B------:R-:W-:-:S04]  /*cb90*/  ISETP.NE.AND.EX P0, PT, R3, RZ, PT, P0 ;  /* 0x000000ff0300720c */ /* 0x000fc80003f05300 */
[----:B-----5:R-:W-:Y:S01]  /*cba0*/  SEL R5, R6, RZ, !P0 ;  /* 0x000000ff06057207 */ /* 0x020fe20004000000 */
[----:B------:R-:W-:Y:S08]  /*cbb0*/  BRA.DIV UR4, `(.L_x_163) ;  /* 0x0000002a04c07947 */ /* 0x000ff0000b800000 */
.L_x_224:
[----:B------:R-:W2:Y:S01]  /*cbc0*/  LDL R8, [R1+0x14] ;  /* 0x0000140001087983 */ /* 0x000ea20000100800 */
[----:B------:R-:W-:Y:S01]  /*cbd0*/  UMOV UR4, 0xffffffff ;  /* 0xffffffff00047882 */ /* 0x000fe20000000000 */
[--C-:B------:R-:W-:Y:S01]  /*cbe0*/  SHF.R.S32.HI R12, RZ, 0x1f, R6.reuse ;  /* 0x0000001fff0c7819 */ /* 0x100fe20000011406 */
[----:B------:R-:W-:Y:S02]  /*cbf0*/  IMAD.MOV.U32 R4, RZ, RZ, R6 ;  /* 0x000000ffff047224 */ /* 0x000fe400078e0006 */
[----:B--2---:R-:W-:Y:S01]  /*cc00*/  VIADD R8, R8, 0xffffffff ;  /* 0xffffffff08087836 */ /* 0x004fe20000000000 */
[----:B------:R-:W-:Y:S06]  /*cc10*/  BRA.DIV UR4, `(.L_x_164) ;  /* 0x0000002a04dc7947 */ /* 0x000fec000b800000 */
[----:B------:R-:W-:-:S13]  /*cc20*/  ELECT P6, URZ, PT ;  /* 0x00000000003f782f */ /* 0x000fda00038c0000 */
.L_x_227:
[----:B------:R-:W-:Y:S05]  /*cc30*/  @!P6 BRA `(.L_x_165) ;  /* 0x000000040028e947 */ /* 0x000fea0003800000 */
        /* <DEDUP_REMOVED lines=9> */
[----:B------:R-:W-:-:S04]  /*ccd0*/  @P1 SHF.R.U32.HI R5, RZ, R11, R10 ;  /* 0x0000000bff051219 */ /* 0x000fc8000001160a */
[--C-:B------:R-:W-:Y:S01]  /*cce0*/  SHF.R.S32.HI R11, RZ, 0x1f, R5.reuse ;  /* 0x0000001fff0b7819 */ /* 0x100fe20000011405 */
[--C-:B------:R-:W-:Y:S02]  /*ccf0*/  IMAD.MOV R18, RZ, RZ, -R5.reuse ;  /* 0x000000ffff127224 */ /* 0x100fe400078e0a05 */
[----:B------:R-:W-:Y:S02]  /*cd00*/  IMAD.MOV.U32 R10, RZ, RZ, R5 ;  /* 0x000000ffff0a7224 */ /* 0x000fe400078e0005 */
[----:B------:R-:W-:Y:S02]  /*cd10*/  IMAD R18, R9, R18, R8 ;  /* 0x0000001209127224 */ /* 0x000fe400078e0208 */
[----:B------:R-:W-:Y:S02]  /*cd20*/  IMAD R9, R12, UR4, RZ ;  /* 0x000000040c097c24 */ /* 0x000fe4000f8e02ff */
[----:B------:R-:W-:-:S04]  /*cd30*/  IMAD.WIDE.U32 R10, R6, UR4, R10 ;  /* 0x00000004060a7c25 */ /* 0x000fc8000f8e000a */
[----:B------:R-:W-:Y:S01]  /*cd40*/  IMAD R5, R6, UR5, R9 ;  /* 0x0000000506057c24 */ /* 0x000fe2000f8e0209 */
[----:B------:R-:W-:-:S03]  /*cd50*/  LEA R14, P1, R10, R2, 0x2 ;  /* 0x000000020a0e7211 */ /* 0x000fc600078210ff */
[----:B------:R-:W-:-:S05]  /*cd60*/  IMAD.IADD R5, R11, 0x1, R5 ;  /* 0x000000010b057824 */ /* 0x000fca00078e0205 */
[----:B------:R-:W-:-:S05]  /*cd70*/  LEA.HI.X R15, R10, R3, R5, 0x2, P1 ;  /* 0x000000030a0f7211 */ /* 0x000fca00008f1405 */
[----:B------:R1:W5:Y:S02]  /*cd80*/  LDG.E R6, desc[UR6][R14.64] ;  /* 0x000000060e067981 */ /* 0x000364000c1e1900 */
.L_x_166:
[----:B------:R-:W2:Y:S01]  /*cd90*/  S2R R9, SR_CgaCtaId ;  /* 0x0000000000097919 */ /* 0x000ea20000008800 */
[----:B------:R-:W-:-:S04]  /*cda0*/  MOV R5, 0x400 ;  /* 0x0000040000057802 */ /* 0x000fc80000000f00 */
[----:B--2---:R-:W-:Y:S02]  /*cdb0*/  LEA R5, R9, R5, 0x18 ;  /* 0x0000000509057211 */ /* 0x004fe400078ec0ff */
[----:B------:R-:W-:Y:S02]  /*cdc0*/  SHF.L.U32 R9, R17, 0x1f, RZ ;  /* 0x0000001f11097819 */ /* 0x000fe400000006ff */
[----:B------:R-:W-:-:S04]  /*cdd0*/  LEA R5, R16, R5, 0x3 ;  /* 0x0000000510057211 */ /* 0x000fc800078e18ff */
[----:B------:R-:W2:Y:S02]  /*cde0*/  SYNCS.PHASECHK.TRANS64.TRYWAIT P1, [R5+URZ+0x36840], R9 ;  /* 0x03684009050075a7 */ /* 0x000ea4000802017f */
[----:B--2---:R-:W-:Y:S05]  /*cdf0*/  @!P1 BRA `(.L_x_167) ;  /* 0x0000002800849947 */ /* 0x004fea0003800000 */
.L_x_228:
[----:B------:R-:W3:Y:S01]  /*ce00*/  LDL R10, [R1+0xc] ;  /* 0x00000c00010a7983 */ /* 0x000ee20000100800 */
[----:B------:R-:W4:Y:S02]  /*ce10*/  S2R R11, SR_TID.X ;  /* 0x00000000000b7919 */ /* 0x000f240000002100 */
[----:B----4-:R-:W-:-:S13]  /*ce20*/  LOP3.LUT P1, RZ, R11, 0x7f, RZ, 0xc0, !PT ;  /* 0x0000007f0bff7812 */ /* 0x010fda000782c0ff */
[----:B--2---:R-:W-:-:S04]  /*ce30*/  @!P1 IMAD.MOV.U32 R9, RZ, RZ, 0xa800 ;  /* 0x0000a800ff099424 */ /* 0x004fc800078e00ff */
[----:B------:R3:W-:Y:S02]  /*ce40*/  @!P1 SYNCS.ARRIVE.TRANS64 RZ, [R5+URZ+0x36830], R9 ;  /* 0x0368300905ff99a7 */ /* 0x0007e4000800003f */
[----:B---3--:R-:W-:-:S04]  /*ce50*/  PRMT R9, R10, 0x9910, RZ ;  /* 0x000099100a097816 */ /* 0x008fc800000000ff */
[----:B------:R-:W-:-:S13]  /*ce60*/  ISETP.NE.AND P1, PT, R9, 0x2, PT ;  /* 0x000000020900780c */ /* 0x000fda0003f25270 */
[----:B------:R-:W-:Y:S05]  /*ce70*/  @P1 BRA `(.L_x_168) ;  /* 0x0000000000041947 */ /* 0x000fea0003800000 */
[----:B------:R-:W-:Y:S01]  /*ce80*/  BPT.TRAP 0x1 ;  /* 0x000000040000795c */ /* 0x000fe20000300000 */
.L_x_168:
[----:B------:R-:W-:-:S13]  /*ce90*/  ISETP.NE.AND P1, PT, R19, RZ, PT ;  /* 0x000000ff1300720c */ /* 0x000fda0003f25270 */
[----:B------:R-:W-:Y:S05]  /*cea0*/  @P1 BRA `(.L_x_169) ;  /* 0x0000000000041947 */ /* 0x000fea0003800000 */
[----:B------:R-:W-:Y:S01]  /*ceb0*/  BPT.TRAP 0x1 ;  /* 0x000000040000795c */ /* 0x000fe20000300000 */
.L_x_169:
[----:B------:R-:W2:Y:S01]  /*cec0*/  S2R R10, SR_CgaCtaId ;  /* 0x00000000000a7919 */ /* 0x000ea20000008800 */
[----:B------:R-:W-:Y:S01]  /*ced0*/  MOV R9, 0x400 ;  /* 0x0000040000097802 */ /* 0x000fe20000000f00 */
[----:B------:R-:W-:Y:S01]  /*cee0*/  UIADD3 UR4, UP0, UR36, 0x370, URZ ;  /* 0x0000037024047890 */ /* 0x000fe2000ff1e03f */
[----:B------:R-:W-:Y:S01]  /*cef0*/  R2UR UR9, R5 ;  /* 0x00000000050972ca */ /* 0x000fe200000e0000 */
[----:B------:R-:W-:Y:S01]  /*cf00*/  IMAD R5, R16, 0x5400, R21 ;  /* 0x0000540010057824 */ /* 0x000fe200078e0215 */
[----:B------:R-:W-:Y:S01]  /*cf10*/  R2UR UR11, R18 ;  /* 0x00000000120b72ca */ /* 0x000fe200000e0000 */
[----:B------:R-:W-:Y:S01]  /*cf20*/  UMOV UR10, URZ ;  /* 0x0000003f000a7c82 */ /* 0x000fe20008000000 */
[----:B------:R-:W-:Y:S01]  /*cf30*/  R2UR UR5, R20 ;  /* 0x00000000140572ca */ /* 0x000fe200000e0000 */
[----:B------:R-:W-:Y:S01]  /*cf40*/  UMOV UR18, 0x30000 ;  /* 0x0003000000127882 */ /* 0x000fe20000000000 */
[----:B------:R-:W-:Y:S01]  /*cf50*/  R2UR UR12, R0 ;  /* 0x00000000000c72ca */ /* 0x000fe200000e0000 */
[----:B------:R-:W-:Y:S01]  /*cf60*/  UMOV UR6, 0x0 ;  /* 0x0000000000067882 */ /* 0x000fe20000000000 */
[----:B-----5:R-:W-:Y:S01]  /*cf70*/  R2UR UR13, R6 ;  /* 0x00000000060d72ca */ /* 0x020fe200000e0000 */
[----:B------:R-:W-:Y:S01]  /*cf80*/  UMOV UR7, 0x14f00000 ;  /* 0x14f0000000077882 */ /* 0x000fe20000000000 */
[----:B------:R-:W-:-:S03]  /*cf90*/  UMOV UR16, 0x40 ;  /* 0x0000004000107882 */ /* 0x000fc60000000000 */
[----:B------:R-:W-:-:S04]  /*cfa0*/  UIADD3 UR9, UR9, 0x36830, URZ ;  /* 0x0003683009097890 */ /* 0x000fc8000fffe03f */
[----:B------:R-:W-:Y:S02]  /*cfb0*/  UIMAD UR11, UR11, 0x70, UR5 ;  /* 0x000000700b0b78a4 */ /* 0x000fe4000f8e0205 */
[----:B------:R-:W-:Y:S01]  /*cfc0*/  UIADD3.X UR5, URZ, UR37, URZ, UP0, !UPT ;  /* 0x000000253f057290 */ /* 0x000fe200087fe43f */
[----:B--2---:R-:W-:-:S05]  /*cfd0*/  LEA R9, R10, R9, 0x18 ;  /* 0x000000090a097211 */ /* 0x004fca00078ec0ff */
[----:B------:R-:W-:-:S05]  /*cfe0*/  IMAD R5, R5, 0x2, R9 ;  /* 0x0000000205057824 */ /* 0x000fca00078e0209 */
[----:B------:R-:W-:Y:S01]  /*cff0*/  R2UR UR8, R5 ;  /* 0x00000000050872ca */ /* 0x000fe200000e0000 */
[----:B------:R-:W-:-:S12]  /*d000*/  IMAD.MOV.U32 R5, RZ, RZ, R6 ;  /* 0x000000ffff057224 */ /* 0x000fd800078e0006 */
[----:B------:R-:W-:Y:S02]  /*d010*/  UIADD3 UR14, UR8, 0x21400, URZ ;  /* 0x00021400080e7890 */ /* 0x000fe4000fffe03f */
[----:B------:R-:W-:Y:S02]  /*d020*/  UIADD3 UR15, UR8, 0x24c00, URZ ;  /* 0x00024c00080f7890 */ /* 0x000fe4000fffe03f */
[----:B------:R-:W-:-:S03]  /*d030*/  UIADD3 UR17, UR8, 0x28400, URZ ;  /* 0x0002840008117890 */ /* 0x000fc6000fffe03f */
[----:B------:R-:W-:Y:S01]  /*d040*/  UMOV UR8, UR14 ;  /* 0x0000000e00087c82 */ /* 0x000fe20008000000 */
[----:B------:R-:W-:Y:S01]  /*d050*/  UMOV UR14, 0x80 ;  /* 0x00000080000e7882 */ /* 0x000fe20000000000 */
[----:B------:R2:W-:Y:S02]  /*d060*/  UTMALDG.4D.MULTICAST [UR8], [UR4], UR18, desc[UR6] ;  /* 0x00000608040073b4 */ /* 0x0005e40008019812 */
[----:B--2---:R-:W-:Y:S01]  /*d070*/  UMOV UR8, UR15 ;  /* 0x0000000f00087c82 */ /* 0x004fe20008000000 */
[----:B------:R-:W-:Y:S02]  /*d080*/  UMOV UR10, UR16 ;  /* 0x00000010000a7c82 */ /* 0x000fe40008000000 */
[----:B------:R2:W-:Y:S02]  /*d090*/  UTMALDG.4D.MULTICAST [UR8], [UR4], UR18, desc[UR6] ;  /* 0x00000608040073b4 */ /* 0x0005e40008019812 */
[----:B--2---:R-:W-:Y:S01]  /*d0a0*/  UMOV UR8, UR17 ;  /* 0x0000001100087c82 */ /* 0x004fe20008000000 */
[----:B------:R-:W-:-:S02]  /*d0b0*/  UMOV UR10, UR14 ;  /* 0x0000000e000a7c82 */ /* 0x000fc40008000000 */
[----:B------:R2:W-:Y:S02]  /*d0c0*/  UTMALDG.4D.MULTICAST [UR8], [UR4], UR18, desc[UR6] ;  /* 0x00000608040073b4 */ /* 0x0005e40008019812 */
[----:B--2---:R-:W-:Y:S01]  /*d0d0*/  NOP ;  /* 0x0000000000007918 */ /* 0x004fe20000000000 */
.L_x_165:
[----:B-1----:R-:W2:Y:S04]  /*d0e0*/  LDL.LU R15, [R1] ;  /* 0x00000000010f7983 */ /* 0x002ea80000300800 */
[----:B------:R-:W3:Y:S04]  /*d0f0*/  LDL.LU R14, [R1+0x4] ;  /* 0x00000400010e7983 */ /* 0x000ee80000300800 */
[----:B------:R-:W4:Y:S01]  /*d100*/  LDL R13, [R1+0x24] ;  /* 0x00002400010d7983 */ /* 0x000f220000100800 */
[----:B------:R-:W-:-:S03]  /*d110*/  MOV R10, 0x400 ;  /* 0x00000400000a7802 */ /* 0x000fc60000000f00 */
[----:B------:R-:W5:Y:S01]  /*d120*/  LDL.LU R9, [R1+0x20] ;  /* 0x0000200001097983 */ /* 0x000f620000300800 */
[----:B------:R-:W1:Y:S01]  /*d130*/  S2R R11, SR_CgaCtaId ;  /* 0x00000000000b7919 */ /* 0x000e620000008800 */
[----:B------:R-:W-:Y:S05]  /*d140*/  WARPSYNC.ALL ;  /* 0x0000000000007948 */ /* 0x000fea0003800000 */
[----:B------:R-:W-:-:S13]  /*d150*/  ELECT P1, URZ, PT ;  /* 0x00000000003f782f */ /* 0x000fda0003820000 */
[----:B------:R-:W-:Y:S01]  /*d160*/  @P1 R2UR UR11, R7 ;  /* 0x00000000070b12ca */ /* 0x000fe200000e0000 */
[----:B------:R-:W-:-:S04]  /*d170*/  UIADD3 UR4, UP0, UR36, 0x270, URZ ;  /* 0x0000027024047890 */ /* 0x000fc8000ff1e03f */
        /* <DEDUP_REMOVED lines=21> */
[C---:B---3--:R-:W-:Y:S02]  /*d2d0*/  @P1 R2UR UR12, R14.reuse ;  /* 0x000000000e0c12ca */ /* 0x048fe400000e0000 */
[----:B------:R-:W-:Y:S02]  /*d2e0*/  @P1 R2UR UR21, R15 ;  /* 0x000000000f1512ca */ /* 0x000fe400000e0000 */
[----:B------:R-:W-:Y:S02]  /*d2f0*/  @P1 R2UR UR20, R14 ;  /* 0x000000000e1412ca */ /* 0x000fe400000e0000 */
[----:B----4-:R-:W-:-:S07]  /*d300*/  LOP3.LUT R6, R13, 0x1, RZ, 0xc, !PT ;  /* 0x000000010d067812 */ /* 0x010fce00078e0cff */
[----:B------:R1:W-:Y:S01]  /*d310*/  UTMALDG.4D [UR8], [UR4], desc[UR6] ;  /* 0x00000608040075b4 */ /* 0x0003e20008019000 */
[----:B------:R-:W-:-:S03]  /*d320*/  SHF.L.U32 R6, R6, 0x1f, RZ ;  /* 0x0000001f06067819 */ /* 0x000fc600000006ff */
        /* <DEDUP_REMOVED lines=8> */
[----:B-----5:R-:W-:Y:S01]  /*d3b0*/  ISETP.GE.AND P2, PT, R9, 0x71, PT ;  /* 0x000000710900780c */ /* 0x020fe20003f46270 */
[----:B-12---:R-:W-:-:S12]  /*d3c0*/  @!P1 BRA `(.L_x_171) ;  /* 0x0000002400249947 */ /* 0x006fd80003800000 */
.L_x_229:
[----:B------:R-:W-:Y:S05]  /*d3d0*/  BSYNC B0 ;  /* 0x0000000000007941 */ /* 0x000fea0003800000 */
.L_x_170:
[----:B------:R-:W-:Y:S05]  /*d3e0*/  @!P2 BRA `(.L_x_172) ;  /* 0x000000180050a947 */ /* 0x000fea0003800000 */
[----:B-1----:R-:W2:Y:S01]  /*d3f0*/  LDL R7, [R1+0x14] ;  /* 0x0000140001077983 */ /* 0x002ea20000100800 */
[----:B------:R-:W-:Y:S02]  /*d400*/  IMAD.MOV.U32 R6, RZ, RZ, 0x1 ;  /* 0x00000001ff067424 */ /* 0x000fe400078e00ff */
        /* <DEDUP_REMOVED lines=17> */
[----:B------:R-:W-:Y:S01]  /*d520*/  IMAD.MOV.U32 R7, RZ, RZ, R6 ;  /* 0x000000ffff077224 */ /* 0x000fe200078e0006 */
[----:B------:R-:W-:Y:S01]  /*d530*/  ULDC.64 UR4, c[0x0][0x408] ;  /* 0x0001020000047ab9 */ /* 0x000fe20000000a00 */
[----:B------:R-:W-:Y:S01]  /*d540*/  ULDC.64 UR6, c[0x0][0x208] ;  /* 0x0000820000067ab9 */ /* 0x000fe20000000a00 */
[----:B-1----:R-:W-:-:S13]  /*d550*/  ISETP.NE.AND P1, PT, R15, 0x1, PT ;  /* 0x000000010f00780c */ /* 0x002fda0003f25270 */
[----:B------:R-:W1:Y:S02]  /*d560*/  @P1 LDC.64 R10, c[0x0][0x420] ;  /* 0x00010800ff0a1b82 */ /* 0x000e640000000a00 */
[----:B-1----:R-:W-:-:S05]  /*d570*/  @P1 IMAD.HI.U32 R10, R6, R10, RZ ;  /* 0x0000000a060a1227 */ /* 0x002fca00078e00ff */
[----:B------:R-:W-:-:S04]  /*d580*/  @P1 SHF.R.U32.HI R7, RZ, R11, R10 ;  /* 0x0000000bff071219 */ /* 0x000fc8000001160a */
[----:B------:R-:W-:Y:S02]  /*d590*/  IADD3 R10, -R7, RZ, RZ ;  /* 0x000000ff070a7210 */ /* 0x000fe40007ffe1ff */
[----:B------:R-:W-:-:S03]  /*d5a0*/  SHF.R.S32.HI R11, RZ, 0x1f, R7 ;  /* 0x0000001fff0b7819 */ /* 0x000fc60000011407 */
[----:B------:R-:W-:Y:S02]  /*d5b0*/  IMAD R6, R15, R10, R6 ;  /* 0x0000000a0f067224 */ /* 0x000fe400078e0206 */
[----:B------:R-:W-:Y:S02]  /*d5c0*/  IMAD R15, R12, UR4, RZ ;  /* 0x000000040c0f7c24 */ /* 0x000fe4000f8e02ff */
[----:B------:R-:W-:Y:S02]  /*d5d0*/  IMAD.MOV.U32 R10, RZ, RZ, R7 ;  /* 0x000000ffff0a7224 */ /* 0x000fe400078e0007 */
[C---:B------:R-:W-:Y:S02]  /*d5e0*/  IMAD R7, R4.reuse, UR5, R15 ;  /* 0x0000000504077c24 */ /* 0x040fe4000f8e020f */
[----:B------:R-:W-:-:S04]  /*d5f0*/  IMAD.WIDE.U32 R10, R4, UR4, R10 ;  /* 0x00000004040a7c25 */ /* 0x000fc8000f8e000a */
[----:B------:R-:W-:Y:S01]  /*d600*/  IMAD.IADD R7, R7, 0x1, R11 ;  /* 0x0000000107077824 */ /* 0x000fe200078e020b */
[----:B------:R-:W-:-:S04]  /*d610*/  LEA R2, P1, R10, R2, 0x2 ;  /* 0x000000020a027211 */ /* 0x000fc800078210ff */
[----:B------:R-:W-:-:S05]  /*d620*/  LEA.HI.X R3, R10, R3, R7, 0x2, P1 ;  /* 0x000000030a037211 */ /* 0x000fca00008f1407 */
[----:B------:R1:W5:Y:S04]  /*d630*/  LDG.E R7, desc[UR6][R2.64] ;  /* 0x0000000602077981 */ /* 0x000368000c1e1900 */
.L_x_176:
[----:B-1----:R-:W1:Y:S01]  /*d640*/  S2R R3, SR_CgaCtaId ;  /* 0x0000000000037919 */ /* 0x002e620000008800 */
[----:B------:R-:W-:-:S04]  /*d650*/  MOV R2, 0x400 ;  /* 0x0000040000027802 */ /* 0x000fc80000000f00 */
[----:B-1----:R-:W-:Y:S02]  /*d660*/  LEA R2, R3, R2, 0x18 ;  /* 0x0000000203027211 */ /* 0x002fe400078ec0ff */
[----:B------:R-:W-:-:S03]  /*d670*/  SHF.L.U32 R3, R14, 0x1f, RZ ;  /* 0x0000001f0e037819 */ /* 0x000fc600000006ff */
[----:B------:R-:W-:-:S04]  /*d680*/  IMAD R2, R9, 0x8, R2 ;  /* 0x0000000809027824 */ /* 0x000fc800078e0202 */
[----:B------:R-:W1:Y:S02]  /*d690*/  SYNCS.PHASECHK.TRANS64.TRYWAIT P1, [R2+URZ+0x36840], R3 ;  /* 0x03684003020075a7 */ /* 0x000e64000802017f */
[----:B-1----:R-:W-:Y:S05]  /*d6a0*/  @!P1 BRA `(.L_x_177) ;  /* 0x00000020008c9947 */ /* 0x002fea0003800000 */
.L_x_230:
[----:B------:R-:W2:Y:S01]  /*d6b0*/  LDL R10, [R1+0xc] ;  /* 0x00000c00010a7983 */ /* 0x000ea20000100800 */
[----:B------:R-:W3:Y:S02]  /*d6c0*/  S2R R11, SR_TID.X ;  /* 0x00000000000b7919 */ /* 0x000ee40000002100 */
[----:B---3--:R-:W-:-:S13]  /*d6d0*/  LOP3.LUT P1, RZ, R11, 0x7f, RZ, 0xc0, !PT ;  /* 0x0000007f0bff7812 */ /* 0x008fda000782c0ff */
[----:B-1----:R-:W-:-:S04]  /*d6e0*/  @!P1 MOV R3, 0xa800 ;  /* 0x0000a80000039802 */ /* 0x002fc80000000f00 */
[----:B------:R2:W-:Y:S02]  /*d6f0*/  @!P1 SYNCS.ARRIVE.TRANS64 RZ, [R2+URZ+0x36830], R3 ;  /* 0x0368300302ff99a7 */ /* 0x0005e4000800003f */
[----:B--2---:R-:W-:-:S04]  /*d700*/  PRMT R3, R10, 0x9910, RZ ;  /* 0x000099100a037816 */ /* 0x004fc800000000ff */
[----:B------:R-:W-:-:S13]  /*d710*/  ISETP.NE.AND P2, PT, R3, 0x2, PT ;  /* 0x000000020300780c */ /* 0x000fda0003f45270 */
[----:B------:R-:W-:Y:S05]  /*d720*/  @P2 BRA `(.L_x_178) ;  /* 0x0000000000042947 */ /* 0x000fea0003800000 */
[----:B------:R-:W-:Y:S01]  /*d730*/  BPT.TRAP 0x1 ;  /* 0x000000040000795c */ /* 0x000fe20000300000 */
.L_x_178:
[----:B------:R-:W-:-:S13]  /*d740*/  ISETP.NE.AND P1, PT, R19, RZ, PT ;  /* 0x000000ff1300720c */ /* 0x000fda0003f25270 */
[----:B------:R-:W-:Y:S05]  /*d750*/  @P1 BRA `(.L_x_179) ;  /* 0x0000000000041947 */ /* 0x000fea0003800000 */
[----:B------:R-:W-:Y:S01]  /*d760*/  BPT.TRAP 0x1 ;  /* 0x000000040000795c */ /* 0x000fe20000300000 */
.L_x_179:
[----:B------:R-:W1:Y:S01]  /*d770*/  S2R R11, SR_CgaCtaId ;  /* 0x00000000000b7919 */ /* 0x000e620000008800 */
        /* <DEDUP_REMOVED lines=12> */
[----:B------:R-:W-:Y:S01]  /*d840*/  UMOV UR17, 0x40 ;  /* 0x0000004000117882 */ /* 0x000fe20000000000 */
[----:B------:R-:W-:Y:S01]  /*d850*/  UMOV UR18, 0x80 ;  /* 0x0000008000127882 */ /* 0x000fe20000000000 */
[----:B------:R-:W-:Y:S01]  /*d860*/  SHF.L.U32 R3, R17, 0x1f, RZ ;  /* 0x0000001f11037819 */ /* 0x000fe200000006ff */
[----:B------:R-:W-:-:S04]  /*d870*/  UIADD3 UR9, UR9, 0x36830, URZ ;  /* 0x0003683009097890 */ /* 0x000fc8000fffe03f */
[----:B------:R-:W-:Y:S02]  /*d880*/  UIMAD UR11, UR11, 0x70, UR5 ;  /* 0x000000700b0b78a4 */ /* 0x000fe4000f8e0205 */
[----:B------:R-:W-:Y:S01]  /*d890*/  UIADD3.X UR5, URZ, UR37, URZ, UP0, !UPT ;  /* 0x000000253f057290 */ /* 0x000fe200087fe43f */
[----:B-1----:R-:W-:-:S05]  /*d8a0*/  LEA R10, R11, R10, 0x18 ;  /* 0x0000000a0b0a7211 */ /* 0x002fca00078ec0ff */
[----:B------:R-:W-:-:S05]  /*d8b0*/  IMAD R2, R2, 0x2, R10 ;  /* 0x0000000202027824 */ /* 0x000fca00078e020a */
[----:B------:R-:W-:Y:S01]  /*d8c0*/  R2UR UR8, R2 ;  /* 0x00000000020872ca */ /* 0x000fe200000e0000 */
[----:B------:R-:W-:-:S12]  /*d8d0*/  IMAD R2, R16, 0x8, R10 ;  /* 0x0000000810027824 */ /* 0x000fd800078e020a */
[----:B------:R-:W-:Y:S02]  /*d8e0*/  UIADD3 UR14, UR8, 0x21400, URZ ;  /* 0x00021400080e7890 */ /* 0x000fe4000fffe03f */
[----:B------:R-:W-:Y:S02]  /*d8f0*/  UIADD3 UR15, UR8, 0x24c00, URZ ;  /* 0x00024c00080f7890 */ /* 0x000fe4000fffe03f */
[----:B------:R-:W-:-:S03]  /*d900*/  UIADD3 UR16, UR8, 0x28400, URZ ;  /* 0x0002840008107890 */ /* 0x000fc6000fffe03f */
[----:B------:R-:W-:Y:S02]  /*d910*/  UMOV UR8, UR14 ;  /* 0x0000000e00087c82 */ /* 0x000fe40008000000 */
[----:B------:R1:W-:Y:S02]  /*d920*/  UTMALDG.4D.MULTICAST [UR8], [UR4], UR19, desc[UR6] ;  /* 0x00000608040073b4 */ /* 0x0003e40008019813 */
[----:B-1----:R-:W-:Y:S01]  /*d930*/  UMOV UR8, UR15 ;  /* 0x0000000f00087c82 */ /* 0x002fe20008000000 */
[----:B------:R-:W-:Y:S02]  /*d940*/  UMOV UR10, UR17 ;  /* 0x00000011000a7c82 */ /* 0x000fe40008000000 */
[----:B------:R1:W-:Y:S02]  /*d950*/  UTMALDG.4D.MULTICAST [UR8], [UR4], UR19, desc[UR6] ;  /* 0x00000608040073b4 */ /* 0x0003e40008019813 */
[----:B-1----:R-:W-:Y:S01]  /*d960*/  UMOV UR8, UR16 ;  /* 0x0000001000087c82 */ /* 0x002fe20008000000 */
[----:B------:R-:W-:-:S02]  /*d970*/  UMOV UR10, UR18 ;  /* 0x00000012000a7c82 */ /* 0x000fc40008000000 */
[----:B------:R1:W-:Y:S01]  /*d980*/  UTMALDG.4D.MULTICAST [UR8], [UR4], UR19, desc[UR6] ;  /* 0x00000608040073b4 */ /* 0x0003e20008019813 */
[----:B------:R-:W2:Y:S02]  /*d990*/  SYNCS.PHASECHK.TRANS64.TRYWAIT P1, [R2+URZ+0x36860], R3 ;  /* 0x03686003020075a7 */ /* 0x000ea4000802017f */
[----:B-12---:R-:W-:Y:S05]  /*d9a0*/  @!P1 BRA `(.L_x_180) ;  /* 0x0000001c00e09947 */ /* 0x006fea0003800000 */
.L_x_231:
[----:B------:R-:W2:Y:S02]  /*d9b0*/  S2R R10, SR_TID.X ;  /* 0x00000000000a7919 */ /* 0x000ea40000002100 */
[----:B--2---:R-:W-:-:S13]  /*d9c0*/  LOP3.LUT P1, RZ, R10, 0x7f, RZ, 0xc0, !PT ;  /* 0x0000007f0aff7812 */ /* 0x004fda000782c0ff */
[----:B-1----:R-:W-:-:S04]  /*d9d0*/  @!P1 IMAD.MOV.U32 R3, RZ, RZ, 0xa800 ;  /* 0x0000a800ff039424 */ /* 0x002fc800078e00ff */
[----:B------:R1:W-:Y:S01]  /*d9e0*/  @!P1 SYNCS.ARRIVE.TRANS64 RZ, [R2+URZ+0x36850], R3 ;  /* 0x0368500302ff99a7 */ /* 0x0003e2000800003f */
[----:B------:R-:W-:Y:S05]  /*d9f0*/  @P2 BRA `(.L_x_181) ;  /* 0x0000000000042947 */ /* 0x000fea0003800000 */
[----:B------:R-:W-:Y:S01]  /*da00*/  BPT.TRAP 0x1 ;  /* 0x000000040000795c */ /* 0x000fe20000300000 */
.L_x_181:
[----:B------:R-:W-:-:S13]  /*da10*/  ISETP.NE.AND P1, PT, R19, RZ, PT ;  /* 0x000000ff1300720c */ /* 0x000fda0003f25270 */
[----:B------:R-:W-:Y:S05]  /*da20*/  @P1 BRA `(.L_x_182) ;  /* 0x0000000000041947 */ /* 0x000fea0003800000 */
[----:B------:R-:W-:Y:S01]  /*da30*/  BPT.TRAP 0x1 ;  /* 0x000000040000795c */ /* 0x000fe20000300000 */
.L_x_182:
[----:B------:R-:W2:Y:S01]  /*da40*/  S2R R11, SR_CgaCtaId ;  /* 0x00000000000b7919 */ /* 0x000ea20000008800 */
[----:B------:R-:W-:Y:S01]  /*da50*/  MOV R10, 0x400 ;  /* 0x00000400000a7802 */ /* 0x000fe20000000f00 */
[----:B-1----:R-:W-:Y:S01]  /*da60*/  IMAD R3, R16, 0x5400, R21 ;  /* 0x0000540010037824 */ /* 0x002fe200078e0215 */
[----:B------:R-:W-:Y:S01]  /*da70*/  R2UR UR11, R18 ;  /* 0x00000000120b72ca */ /* 0x000fe200000e0000 */
[----:B------:R-:W-:Y:S01]  /*da80*/  UIADD3 UR4, UP0, UR36, 0x470, URZ ;  /* 0x0000047024047890 */ /* 0x000fe2000ff1e03f */
[----:B------:R-:W-:Y:S01]  /*da90*/  R2UR UR5, R20 ;  /* 0x00000000140572ca */ /* 0x000fe200000e0000 */
[----:B------:R-:W-:Y:S01]  /*daa0*/  UMOV UR10, URZ ;  /* 0x0000003f000a7c82 */ /* 0x000fe20008000000 */
[----:B------:R-:W-:Y:S01]  /*dab0*/  R2UR UR9, R2 ;  /* 0x00000000020972ca */ /* 0x000fe200000e0000 */
[----:B------:R-:W-:Y:S01]  /*dac0*/  UMOV UR17, 0x30000 ;  /* 0x0003000000117882 */ /* 0x000fe20000000000 */
[----:B------:R-:W-:Y:S01]  /*dad0*/  R2UR UR13, R5 ;  /* 0x00000000050d72ca */ /* 0x000fe200000e0000 */
[----:B------:R-:W-:Y:S01]  /*dae0*/  UMOV UR6, 0x0 ;  /* 0x0000000000067882 */ /* 0x000fe20000000000 */
[----:B------:R-:W-:Y:S01]  /*daf0*/  R2UR UR12, R0 ;  /* 0x00000000000c72ca */ /* 0x000fe200000e0000 */
[----:B------:R-:W-:Y:S01]  /*db00*/  UMOV UR7, 0x14f00000 ;  /* 0x14f0000000077882 */ /* 0x000fe20000000000 */
[----:B------:R-:W-:Y:S01]  /*db10*/  UMOV UR16, 0x40 ;  /* 0x0000004000107882 */ /* 0x000fe20000000000 */
[----:B------:R-:W-:-:S02]  /*db20*/  IMAD.MOV.U32 R5, RZ, RZ, R7 ;  /* 0x000000ffff057224 */ /* 0x000fc400078e0007 */
[----:B------:R-:W-:Y:S02]  /*db30*/  IMAD.MOV.U32 R18, RZ, RZ, R6 ;  /* 0x000000ffff127224 */ /* 0x000fe400078e0006 */
[----:B------:R-:W-:Y:S02]  /*db40*/  UIMAD UR11, UR11, 0x70, UR5 ;  /* 0x000000700b0b78a4 */ /* 0x000fe4000f8e0205 */
[----:B------:R-:W-:Y:S02]  /*db50*/  UIADD3 UR9, UR9, 0x36850, URZ ;  /* 0x0003685009097890 */ /* 0x000fe4000fffe03f */
[----:B------:R-:W-:Y:S01]  /*db60*/  UIADD3.X UR5, URZ, UR37, URZ, UP0, !UPT ;  /* 0x000000253f057290 */ /* 0x000fe200087fe43f */
[----:B--2---:R-:W-:-:S04]  /*db70*/  LEA R10, R11, R10, 0x18 ;  /* 0x0000000a0b0a7211 */ /* 0x004fc800078ec0ff */
[----:B------:R-:W-:-:S04]  /*db80*/  LEA R3, R3, R10, 0x1 ;  /* 0x0000000a03037211 */ /* 0x000fc800078e08ff */
[----:B------:R-:W-:-:S13]  /*db90*/  R2UR UR15, R3 ;  /* 0x00000000030f72ca */ /* 0x000fda00000e0000 */
[----:B------:R-:W-:Y:S02]  /*dba0*/  UIADD3 UR8, UR15, 0x400, URZ ;  /* 0x000004000f087890 */ /* 0x000fe4000fffe03f */
[----:B------:R-:W-:Y:S02]  /*dbb0*/  UIADD3 UR14, UR15, 0x3c00, URZ ;  /* 0x00003c000f0e7890 */ /* 0x000fe4000fffe03f */
[----:B------:R-:W-:-:S05]  /*dbc0*/  UIADD3 UR15, UR15, 0x7400, URZ ;  /* 0x000074000f0f7890 */ /* 0x000fca000fffe03f */
[----:B------:R1:W-:Y:S02]  /*dbd0*/  UTMALDG.4D.MULTICAST [UR8], [UR4], UR17, desc[UR6] ;  /* 0x00000608040073b4 */ /* 0x0003e40008019811 */
[----:B-1----:R-:W-:Y:S01]  /*dbe0*/  UMOV UR8, UR14 ;  /* 0x0000000e00087c82 */ /* 0x002fe20008000000 */
[----:B------:R-:W-:Y:S01]  /*dbf0*/  UMOV UR10, UR16 ;  /* 0x00000010000a7c82 */ /* 0x000fe20008000000 */
[----:B------:R-:W-:Y:S01]  /*dc00*/  UMOV UR14, 0x80 ;  /* 0x00000080000e7882 */ /* 0x000fe20000000000 */
[----:B------:R1:W-:Y:S02]  /*dc10*/  UTMALDG.4D.MULTICAST [UR8], [UR4], UR17, desc[UR6] ;  /* 0x00000608040073b4 */ /* 0x0003e40008019811 */
[----:B-1----:R-:W-:Y:S01]  /*dc20*/  UMOV UR8, UR15 ;  /* 0x0000000f00087c82 */ /* 0x002fe20008000000 */
[----:B------:R-:W-:Y:S02]  /*dc30*/  UMOV UR10, UR14 ;  /* 0x0000000e000a7c82 */ /* 0x000fe40008000000 */
[----:B------:R1:W-:Y:S02]  /*dc40*/  UTMALDG.4D.MULTICAST [UR8], [UR4], UR17, desc[UR6] ;  /* 0x00000608040073b4 */ /* 0x0003e40008019811 */
[----:B-1----:R-:W-:Y:S01]  /*dc50*/  NOP ;  /* 0x0000000000007918 */ /* 0x002fe20000000000 */
.L_x_175:
[----:B------:R-:W-:Y:S05]  /*dc60*/  BSYNC B0 ;  /* 0x0000000000007941 */ /* 0x000fea0003800000 */
.L_x_174:
[----:B------:R-:W2:Y:S01]  /*dc70*/  LDL.LU R2, [R1+0x14] ;  /* 0x0000140001027983 */ /* 0x000ea20000300800 */
[----:B------:R-:W-:Y:S01]  /*dc80*/  MOV R16, R9 ;  /* 0x0000000900107202 */ /* 0x000fe20000000f00 */
[----:B------:R-:W-:Y:S02]  /*dc90*/  IMAD.MOV.U32 R17, RZ, RZ, R14 ;  /* 0x000000ffff117224 */ /* 0x000fe400078e000e */
[----:B--2---:R-:W-:-:S07]  /*dca0*/  VIADD R6, R2, 0xfffffffd ;  /* 0xfffffffd02067836 */ /* 0x004fce0000000000 */
.L_x_173:
[----:B------:R-:W-:Y:S01]  /*dcb0*/  IMAD.MOV R13, RZ, RZ, -R13 ;  /* 0x000000ffff0d7224 */ /* 0x000fe200078e0a0d */
[----:B------:R-:W-:Y:S04]  /*dcc0*/  BSSY B0, `(.L_x_172) ;  /* 0x0000106000007945 */ /* 0x000fe80003800000 */
[----:B------:R-:W-:-:S13]  /*dcd0*/  ISETP.NE.AND P1, PT, R8, R13, PT ;  /* 0x0000000d0800720c */ /* 0x000fda0003f25270 */
[----:B------:R-:W-:Y:S05]  /*dce0*/  @!P1 BRA `(.L_x_183) ;  /* 0x00000010000c9947 */ /* 0x000fea0003800000 */
[----:B------:R-:W-:-:S07]  /*dcf0*/  IMAD.MOV.U32 R8, RZ, RZ, R5 ;  /* 0x000000ffff087224 */ /* 0x000fce00078e0005 */
.L_x_202:
[----:B------:R-:W-:Y:S01]  /*dd00*/  IADD3 R7, R16, 0x1, RZ ;  /* 0x0000000110077810 */ /* 0x000fe20007ffe0ff */
[----:B------:R-:W-:Y:S03]  /*dd10*/  BSSY B1, `(.L_x_184) ;  /* 0x000007e000017945 */ /* 0x000fe60003800000 */
[----:B------:R-:W-:-:S04]  /*dd20*/  ISETP.NE.AND P1, PT, R7, 0x2, PT ;  /* 0x000000020700780c */ /* 0x000fc80003f25270 */
[----:B-1----:R-:W-:Y:S02]  /*dd30*/  SEL R10, RZ, 0x1, P1 ;  /* 0x00000001ff0a7807 */ /* 0x002fe40000800000 */
        /* <DEDUP_REMOVED lines=12> */
[----:B-1----:R-:W-:-:S04]  /*de00*/  @P1 IMAD.HI.U32 R8, R6, R2, RZ ;  /* 0x0000000206081227 */ /* 0x002fc800078e00ff */
[----:B------:R-:W-:Y:S01]  /*de10*/  IMAD.MOV.U32 R2, RZ, RZ, R6 ;  /* 0x000000ffff027224 */ /* 0x000fe200078e0006 */
        /* <DEDUP_REMOVED lines=10> */
.L_x_186:
[----:B------:R-:W2:Y:S01]  /*dec0*/  S2R R3, SR_CgaCtaId ;  /* 0x0000000000037919 */ /* 0x000ea20000008800 */
[----:B------:R-:W-:-:S04]  /*ded0*/  MOV R2, 0x400 ;  /* 0x0000040000027802 */ /* 0x000fc80000000f00 */
[----:B--2---:R-:W-:Y:S02]  /*dee0*/  LEA R2, R3, R2, 0x18 ;  /* 0x0000000203027211 */ /* 0x004fe400078ec0ff */
[----:B------:R-:W-:-:S03]  /*def0*/  SHF.L.U32 R3, R10, 0x1f, RZ ;  /* 0x0000001f0a037819 */ /* 0x000fc600000006ff */
[----:B------:R-:W-:-:S04]  /*df00*/  IMAD R2, R7, 0x8, R2 ;  /* 0x0000000807027824 */ /* 0x000fc800078e0202 */
[----:B------:R-:W2:Y:S02]  /*df10*/  SYNCS.PHASECHK.TRANS64.TRYWAIT P1, [R2+URZ+0x36840], R3 ;  /* 0x03684003020075a7 */ /* 0x000ea4000802017f */
[----:B--2---:R-:W-:Y:S05]  /*df20*/  @!P1 BRA `(.L_x_187) ;  /* 0x0000001800949947 */ /* 0x004fea0003800000 */
.L_x_232:
[----:B-1----:R-:W3:Y:S01]  /*df30*/  LDL R9, [R1+0xc] ;  /* 0x00000c0001097983 */ /* 0x002ee20000100800 */
[----:B------:R-:W1:Y:S02]  /*df40*/  S2R R13, SR_TID.X ;  /* 0x00000000000d7919 */ /* 0x000e640000002100 */
[----:B-1----:R-:W-:-:S13]  /*df50*/  LOP3.LUT P1, RZ, R13, 0x7f, RZ, 0xc0, !PT ;  /* 0x0000007f0dff7812 */ /* 0x002fda000782c0ff */
[----:B--2---:R-:W-:-:S04]  /*df60*/  @!P1 IMAD.MOV.U32 R3, RZ, RZ, 0xa800 ;  /* 0x0000a800ff039424 */ /* 0x004fc800078e00ff */
[----:B------:R3:W-:Y:S02]  /*df70*/  @!P1 SYNCS.ARRIVE.TRANS64 RZ, [R2+URZ+0x36830], R3 ;  /* 0x0368300302ff99a7 */ /* 0x0007e4000800003f */
[----:B---3--:R-:W-:-:S04]  /*df80*/  PRMT R3, R9, 0x9910, RZ ;  /* 0x0000991009037816 */ /* 0x008fc800000000ff */
[----:B------:R-:W-:-:S13]  /*df90*/  ISETP.NE.AND P2, PT, R3, 0x2, PT ;  /* 0x000000020300780c */ /* 0x000fda0003f45270 */
[----:B------:R-:W-:Y:S05]  /*dfa0*/  @P2 BRA `(.L_x_188) ;  /* 0x0000000000042947 */ /* 0x000fea0003800000 */
[----:B------:R-:W-:Y:S01]  /*dfb0*/  BPT.TRAP 0x1 ;  /* 0x000000040000795c */ /* 0x000fe20000300000 */
.L_x_188:
[----:B------:R-:W-:-:S13]  /*dfc0*/  ISETP.NE.AND P1, PT, R19, RZ, PT ;  /* 0x000000ff1300720c */ /* 0x000fda0003f25270 */
[----:B------:R-:W-:Y:S05]  /*dfd0*/  @P1 BRA `(.L_x_189) ;  /* 0x0000000000041947 */ /* 0x000fea0003800000 */
[----:B------:R-:W-:Y:S01]  /*dfe0*/  BPT.TRAP 0x1 ;  /* 0x000000040000795c */ /* 0x000fe20000300000 */
.L_x_189:
        /* <DEDUP_REMOVED lines=21> */
[----:B------:R-:W-:Y:S02]  /*e140*/  R2UR UR8, R2 ;  /* 0x00000000020872ca */ /* 0x000fe400000e0000 */
[----:B------:R-:W-:-:S11]  /*e150*/  LEA R2, R16, R3, 0x3 ;  /* 0x0000000310027211 */ /* 0x000fd600078e18ff */
        /* <DEDUP_REMOVED lines=13> */
.L_x_233:
[----:B------:R-:W2:Y:S02]  /*e230*/  S2R R3, SR_TID.X ;  /* 0x0000000000037919 */ /* 0x000ea40000002100 */
[----:B--2---:R-:W-:-:S13]  /*e240*/  LOP3.LUT P1, RZ, R3, 0x7f, RZ, 0xc0, !PT ;  /* 0x0000007f03ff7812 */ /* 0x004fda000782c0ff */
[----:B------:R-:W-:-:S04]  /*e250*/  @!P1 IMAD.MOV.U32 R3, RZ, RZ, 0xa800 ;  /* 0x0000a800ff039424 */ /* 0x000fc800078e00ff */
[----:B------:R2:W-:Y:S01]  /*e260*/  @!P1 SYNCS.ARRIVE.TRANS64 RZ, [R2+URZ+0x36850], R3 ;  /* 0x0368500302ff99a7 */ /* 0x0005e2000800003f */
[----:B------:R-:W-:Y:S05]  /*e270*/  @P2 BRA `(.L_x_191) ;  /* 0x0000000000042947 */ /* 0x000fea0003800000 */
[----:B------:R-:W-:Y:S01]  /*e280*/  BPT.TRAP 0x1 ;  /* 0x000000040000795c */ /* 0x000fe20000300000 */
.L_x_191:
[----:B------:R-:W-:-:S13]  /*e290*/  ISETP.NE.AND P1, PT, R19, RZ, PT ;  /* 0x000000ff1300720c */ /* 0x000fda0003f25270 */
[----:B------:R-:W-:Y:S05]  /*e2a0*/  @P1 BRA `(.L_x_192) ;  /* 0x0000000000041947 */ /* 0x000fea0003800000 */
[----:B------:R-:W-:Y:S01]  /*e2b0*/  BPT.TRAP 0x1 ;  /* 0x000000040000795c */ /* 0x000fe20000300000 */
.L_x_192:
[----:B------:R-:W3:Y:S01]  /*e2c0*/  S2R R9, SR_CgaCtaId ;  /* 0x0000000000097919 */ /* 0x000ee20000008800 */
[----:B--2---:R-:W-:Y:S01]  /*e2d0*/  MOV R3, 0x400 ;  /* 0x0000040000037802 */ /* 0x004fe20000000f00 */
[----:B------:R-:W-:Y:S01]  /*e2e0*/  IMAD R16, R16, 0x5400, R21 ;  /* 0x0000540010107824 */ /* 0x000fe200078e0215 */
        /* <DEDUP_REMOVED lines=11> */
[----:B------:R-:W-:Y:S01]  /*e3a0*/  IMAD.MOV.U32 R18, RZ, RZ, R11 ;  /* 0x000000ffff127224 */ /* 0x000fe200078e000b */
[----:B------:R-:W-:-:S03]  /*e3b0*/  MOV R5, R8 ;  /* 0x0000000800057202 */ /* 0x000fc60000000f00 */
[----:B------:R-:W-:Y:S02]  /*e3c0*/  UIMAD UR11, UR11, 0x70, UR5 ;  /* 0x000000700b0b78a4 */ /* 0x000fe4000f8e0205 */
[----:B------:R-:W-:Y:S02]  /*e3d0*/  UIADD3 UR9, UR9, 0x36850, URZ ;  /* 0x0003685009097890 */ /* 0x000fe4000fffe03f */
[----:B------:R-:W-:Y:S01]  /*e3e0*/  UIADD3.X UR5, URZ, UR37, URZ, UP0, !UPT ;  /* 0x000000253f057290 */ /* 0x000fe200087fe43f */
        /* <DEDUP_REMOVED lines=16> */
.L_x_185:
[----:B------:R-:W-:Y:S05]  /*e4f0*/  BSYNC B1 ;  /* 0x0000000000017941 */ /* 0x000fea0003800000 */
.L_x_184:
[----:B------:R-:W-:Y:S01]  /*e500*/  VIADD R16, R7, 0x1 ;  /* 0x0000000107107836 */ /* 0x000fe20000000000 */
[----:B------:R-:W-:Y:S04]  /*e510*/  BSSY B1, `(.L_x_193) ;  /* 0x000007d000017945 */ /* 0x000fe80003800000 */
        /* <DEDUP_REMOVED lines=17> */
[----:B------:R-:W-:-:S05]  /*e630*/  IADD3 R3, -R2, RZ, RZ ;  /* 0x000000ff02037210 */ /* 0x000fca0007ffe1ff */
[----:B------:R-:W-:Y:S01]  /*e640*/  IMAD R11, R9, R3, R11 ;  /* 0x00000003090b7224 */ /* 0x000fe200078e020b */
[--C-:B------:R-:W-:Y:S01]  /*e650*/  SHF.R.S32.HI R3, RZ, 0x1f, R2.reuse ;  /* 0x0000001fff037819 */ /* 0x100fe20000011402 */
[----:B------:R-:W1:Y:S02]  /*e660*/  LDC.64 R8, c[0x0][0x3f8] ;  /* 0x0000fe00ff087b82 */ /* 0x000e640000000a00 */
[----:B------:R-:W-:-:S04]  /*e670*/  IMAD.WIDE.U32 R2, R4, UR4, R2 ;  /* 0x0000000404027c25 */ /* 0x000fc8000f8e0002 */
[----:B------:R-:W-:Y:S01]  /*e680*/  IMAD.IADD R13, R13, 0x1, R3 ;  /* 0x000000010d0d7824 */ /* 0x000fe200078e0203 */
[----:B-1----:R-:W-:-:S04]  /*e690*/  LEA R8, P1, R2, R8, 0x2 ;  /* 0x0000000802087211 */ /* 0x002fc800078210ff */
[----:B------:R-:W-:-:S05]  /*e6a0*/  LEA.HI.X R9, R2, R9, R13, 0x2, P1 ;  /* 0x0000000902097211 */ /* 0x000fca00008f140d */
[----:B------:R1:W5:Y:S04]  /*e6b0*/  LDG.E R8, desc[UR6][R8.64] ;  /* 0x0000000608087981 */ /* 0x000368000c1e1900 */
.L_x_195:
[----:B------:R-:W2:Y:S01]  /*e6c0*/  S2R R3, SR_CgaCtaId ;  /* 0x0000000000037919 */ /* 0x000ea20000008800 */
[----:B------:R-:W-:-:S04]  /*e6d0*/  MOV R2, 0x400 ;  /* 0x0000040000027802 */ /* 0x000fc80000000f00 */
[----:B--2---:R-:W-:Y:S02]  /*e6e0*/  LEA R2, R3, R2, 0x18 ;  /* 0x0000000203027211 */ /* 0x004fe400078ec0ff */
[----:B------:R-:W-:-:S03]  /*e6f0*/  SHF.L.U32 R3, R17, 0x1f, RZ ;  /* 0x0000001f11037819 */ /* 0x000fc600000006ff */
[----:B------:R-:W-:-:S04]  /*e700*/  IMAD R2, R16, 0x8, R2 ;  /* 0x0000000810027824 */ /* 0x000fc800078e0202 */
[----:B------:R-:W2:Y:S02]  /*e710*/  SYNCS.PHASECHK.TRANS64.TRYWAIT P1, [R2+URZ+0x36840], R3 ;  /* 0x03684003020075a7 */ /* 0x000ea4000802017f */
[----:B--2---:R-:W-:Y:S05]  /*e720*/  @!P1 BRA `(.L_x_196) ;  /* 0x0000001000bc9947 */ /* 0x004fea0003800000 */
.L_x_234:
        /* <DEDUP_REMOVED lines=9> */
.L_x_197:
[----:B------:R-:W-:-:S13]  /*e7c0*/  ISETP.NE.AND P1, PT, R19, RZ, PT ;  /* 0x000000ff1300720c */ /* 0x000fda0003f25270 */
[----:B------:R-:W-:Y:S05]  /*e7d0*/  @P1 BRA `(.L_x_198) ;  /* 0x0000000000041947 */ /* 0x000fea0003800000 */
[----:B------:R-:W-:Y:S01]  /*e7e0*/  BPT.TRAP 0x1 ;  /* 0x000000040000795c */ /* 0x000fe20000300000 */
.L_x_198:
        /* <DEDUP_REMOVED lines=19> */
[----:B-1----:R-:W-:-:S04]  /*e920*/  LEA R3, R9, R3, 0x18 ;  /* 0x0000000309037211 */ /* 0x002fc800078ec0ff */
[----:B------:R-:W-:-:S04]  /*e930*/  LEA R2, R2, R3, 0x1 ;  /* 0x0000000302027211 */ /* 0x000fc800078e08ff */
        /* <DEDUP_REMOVED lines=15> */
.L_x_235:
[----:B------:R-:W2:Y:S02]  /*ea30*/  S2R R3, SR_TID.X ;  /* 0x0000000000037919 */ /* 0x000ea40000002100 */
[----:B--2---:R-:W-:-:S13]  /*ea40*/  LOP3.LUT P1, RZ, R3, 0x7f, RZ, 0xc0, !PT ;  /* 0x0000007f03ff7812 */ /* 0x004fda000782c0ff */
[----:B------:R-:W-:-:S04]  /*ea50*/  @!P1 IMAD.MOV.U32 R3, RZ, RZ, 0xa800 ;  /* 0x0000a800ff039424 */ /* 0x000fc800078e00ff */
[----:B------:R2:W-:Y:S01]  /*ea60*/  @!P1 SYNCS.ARRIVE.TRANS64 RZ, [R2+URZ+0x36850], R3 ;  /* 0x0368500302ff99a7 */ /* 0x0005e2000800003f */
[----:B------:R-:W-:Y:S05]  /*ea70*/  @P2 BRA `(.L_x_200) ;  /* 0x0000000000042947 */ /* 0x000fea0003800000 */
[----:B------:R-:W-:Y:S01]  /*ea80*/  BPT.TRAP 0x1 ;  /* 0x000000040000795c */ /* 0x000fe20000300000 */
.L_x_200:
[----:B------:R-:W-:-:S13]  /*ea90*/  ISETP.NE.AND P1, PT, R19, RZ, PT ;  /* 0x000000ff1300720c */ /* 0x000fda0003f25270 */
[----:B------:R-:W-:Y:S05]  /*eaa0*/  @P1 BRA `(.L_x_201) ;  /* 0x0000000000041947 */ /* 0x000fea0003800000 */
[----:B------:R-:W-:Y:S01]  /*eab0*/  BPT.TRAP 0x1 ;  /* 0x000000040000795c */ /* 0x000fe20000300000 */
.L_x_201:
        /* <DEDUP_REMOVED lines=14> */
[----:B------:R-:W-:Y:S01]  /*eba0*/  MOV R18, R11 ;  /* 0x0000000b00127202 */ /* 0x000fe20000000f00 */
[----:B------:R-:W-:-:S03]  /*ebb0*/  IMAD.MOV.U32 R5, RZ, RZ, R8 ;  /* 0x000000ffff057224 */ /* 0x000fc600078e0008 */
        /* <DEDUP_REMOVED lines=8> */
[----:B------:R-:W-:-:S05]  /*ec40*/  UIADD3 UR15, UR15, 0x7400, URZ ;  /* 0x000074000f0f7890 */ /* 0x000fca000fffe03f */
[----:B------:R2:W-:Y:S02]  /*ec50*/  UTMALDG.4D.MULTICAST [UR8], [UR4], UR17, desc[UR6] ;  /* 0x00000608040073b4 */ /* 0x0005e40008019811 */
[----:B--2---:R-:W-:Y:S01]  /*ec60*/  UMOV UR8, UR14 ;  /* 0x0000000e00087c82 */ /* 0x004fe20008000000 */
[----:B------:R-:W-:Y:S01]  /*ec70*/  UMOV UR10, UR16 ;  /* 0x00000010000a7c82 */ /* 0x000fe20008000000 */
[----:B------:R-:W-:Y:S01]  /*ec80*/  UMOV UR14, 0x80 ;  /* 0x00000080000e7882 */ /* 0x000fe20000000000 */
[----:B------:R2:W-:Y:S02]  /*ec90*/  UTMALDG.4D.MULTICAST [UR8], [UR4], UR17, desc[UR6] ;  /* 0x00000608040073b4 */ /* 0x0005e40008019811 */
[----:B--2---:R-:W-:Y:S01]  /*eca0*/  UMOV UR8, UR15 ;  /* 0x0000000f00087c82 */ /* 0x004fe20008000000 */
[----:B------:R-:W-:Y:S02]  /*ecb0*/  UMOV UR10, UR14 ;  /* 0x0000000e000a7c82 */ /* 0x000fe40008000000 */
[----:B------:R2:W-:Y:S02]  /*ecc0*/  UTMALDG.4D.MULTICAST [UR8], [UR4], UR17, desc[UR6] ;  /* 0x00000608040073b4 */ /* 0x0005e40008019811 */
[----:B--2---:R-:W-:Y:S01]  /*ecd0*/  NOP ;  /* 0x0000000000007918 */ /* 0x004fe20000000000 */
.L_x_194:
[----:B------:R-:W-:Y:S05]  /*ece0*/  BSYNC B1 ;  /* 0x0000000000017941 */ /* 0x000fea0003800000 */
.L_x_193:
[C---:B------:R-:W-:Y:S01]  /*ecf0*/  ISETP.GT.AND P1, PT, R6.reuse, 0x1, PT ;  /* 0x000000010600780c */ /* 0x040fe20003f24270 */
[----:B------:R-:W-:-:S12]  /*ed00*/  VIADD R6, R6, 0xfffffffe ;  /* 0xfffffffe06067836 */ /* 0x000fd80000000000 */
[----:B------:R-:W-:Y:S05]  /*ed10*/  @P1 BRA `(.L_x_202) ;  /* 0xffffffec00f81947 */ /* 0x000fea000383ffff */
.L_x_183:
[----:B------:R-:W-:Y:S05]  /*ed20*/  BSYNC B0 ;  /* 0x0000000000007941 */ /* 0x000fea0003800000 */
.L_x_172:
[----:B------:R-:W-:Y:S04]  /*ed30*/  BSSY B0, `(.L_x_203) ;  /* 0x0000036000007945 */ /* 0x000fe80003800000 */
[----:B------:R-:W-:Y:S05]  /*ed40*/  @!P6 BRA `(.L_x_204) ;  /* 0x0000000000d0e947 */ /* 0x000fea0003800000 */
[----:B------:R-:W2:Y:S01]  /*ed50*/  S2R R3, SR_CgaCtaId ;  /* 0x0000000000037919 */ /* 0x000ea20000008800 */
[----:B-1----:R-:W-:-:S04]  /*ed60*/  MOV R2, 0x400 ;  /* 0x0000040000027802 */ /* 0x002fc80000000f00 */
[----:B--2---:R-:W-:Y:S02]  /*ed70*/  LEA R2, R3, R2, 0x18 ;  /* 0x0000000203027211 */ /* 0x004fe400078ec0ff */
[----:B------:R-:W-:-:S03]  /*ed80*/  SHF.L.U32 R3, R17, 0x1f, RZ ;  /* 0x0000001f11037819 */ /* 0x000fc600000006ff */
[----:B------:R-:W-:-:S04]  /*ed90*/  IMAD R2, R16, 0x8, R2 ;  /* 0x0000000810027824 */ /* 0x000fc800078e0202 */
[----:B------:R-:W1:Y:S02]  /*eda0*/  SYNCS.PHASECHK.TRANS64.TRYWAIT P0, [R2+URZ+0x36860], R3 ;  /* 0x03686003020075a7 */ /* 0x000e64000800017f */
[----:B-1----:R-:W-:Y:S05]  /*edb0*/  @!P0 BRA `(.L_x_205) ;  /* 0x0000000c00408947 */ /* 0x002fea0003800000 */
.L_x_236:
        /* <DEDUP_REMOVED lines=9> */
.L_x_206:
[----:B------:R-:W-:-:S13]  /*ee50*/  ISETP.NE.AND P0, PT, R19, RZ, PT ;  /* 0x000000ff1300720c */ /* 0x000fda0003f05270 */
[----:B------:R-:W-:Y:S05]  /*ee60*/  @P0 BRA `(.L_x_207) ;  /* 0x0000000000040947 */ /* 0x000fea0003800000 */
[----:B------:R-:W-:Y:S01]  /*ee70*/  BPT.TRAP 0x1 ;  /* 0x000000040000795c */ /* 0x000fe20000300000 */
.L_x_207:
[----:B------:R-:W1:Y:S01]  /*ee80*/  S2R R4, SR_CgaCtaId ;  /* 0x0000000000047919 */ /* 0x000e620000008800 */
[----:B------:R-:W-:Y:S01]  /*ee90*/  MOV R3, 0x400 ;  /* 0x0000040000037802 */ /* 0x000fe20000000f00 */
        /* <DEDUP_REMOVED lines=11> */
[----:B------:R-:W-:-:S05]  /*ef50*/  UMOV UR17, 0x40 ;  /* 0x0000004000117882 */ /* 0x000fca0000000000 */
[----:B------:R-:W-:Y:S02]  /*ef60*/  UIMAD UR11, UR11, 0x70, UR5 ;  /* 0x000000700b0b78a4 */ /* 0x000fe4000f8e0205 */
[----:B------:R-:W-:Y:S02]  /*ef70*/  UIADD3 UR9, UR9, 0x36850, URZ ;  /* 0x0003685009097890 */ /* 0x000fe4000fffe03f */
[----:B------:R-:W-:Y:S01]  /*ef80*/  UIADD3.X UR5, URZ, UR37, URZ, UP0, !UPT ;  /* 0x000000253f057290 */ /* 0x000fe200087fe43f */
[----:B-1----:R-:W-:-:S05]  /*ef90*/  LEA R3, R4, R3, 0x18 ;  /* 0x0000000304037211 */ /* 0x002fca00078ec0ff */
        /* <DEDUP_REMOVED lines=8> */
[----:B-1----:R-:W-:Y:S01]  /*f020*/  UMOV UR8, UR15 ;  /* 0x0000000f00087c82 */ /* 0x002fe20008000000 */
[----:B------:R-:W-:Y:S02]  /*f030*/  UMOV UR10, UR17 ;  /* 0x00000011000a7c82 */ /* 0x000fe40008000000 */
[----:B------:R1:W-:Y:S02]  /*f040*/  UTMALDG.4D.MULTICAST [UR8], [UR4], UR18, desc[UR6] ;  /* 0x00000608040073b4 */ /* 0x0003e40008019812 */
[----:B-1----:R-:W-:Y:S01]  /*f050*/  UMOV UR8, UR16 ;  /* 0x0000001000087c82 */ /* 0x002fe20008000000 */
[----:B------:R-:W-:-:S02]  /*f060*/  UMOV UR10, UR14 ;  /* 0x0000000e000a7c82 */ /* 0x000fc40008000000 */
[----:B------:R2:W-:Y:S02]  /*f070*/  UTMALDG.4D.MULTICAST [UR8], [UR4], UR18, desc[UR6] ;  /* 0x00000608040073b4 */ /* 0x0005e40008019812 */
[----:B--2---:R-:W-:Y:S01]  /*f080*/  NOP ;  /* 0x0000000000007918 */ /* 0x004fe20000000000 */
.L_x_204:
[----:B------:R-:W-:Y:S05]  /*f090*/  BSYNC B0 ;  /* 0x0000000000007941 */ /* 0x000fea0003800000 */
.L_x_203:
[----:B------:R-:W2:Y:S01]  /*f0a0*/  LDL.LU R0, [R1+0x18] ;  /* 0x0000180001007983 */ /* 0x000ea20000300800 */
[----:B------:R-:W-:-:S03]  /*f0b0*/  ULDC UR4, c[0x0][0xda4] ;  /* 0x0003690000047ab9 */ /* 0x000fc60000000800 */
[----:B-1----:R-:W3:Y:S01]  /*f0c0*/  LDL.LU R2, [R1+0x24] ;  /* 0x0000240001027983 */ /* 0x002ee20000300800 */
[----:B------:R-:W-:-:S05]  /*f0d0*/  VIADD R16, R16, 0x1 ;  /* 0x0000000110107836 */ /* 0x000fca0000000000 */
[----:B------:R-:W-:-:S04]  /*f0e0*/  ISETP.NE.AND P0, PT, R16, 0x2, PT ;  /* 0x000000021000780c */ /* 0x000fc80003f05270 */
[----:B------:R-:W-:Y:S01]  /*f0f0*/  SEL R16, R16, RZ, P0 ;  /* 0x000000ff10107207 */ /* 0x000fe20000000000 */
[----:B--2---:R-:W-:Y:S01]  /*f100*/  VIADD R0, R0, UR38 ;  /* 0x0000002600007c36 */ /* 0x004fe20008000000 */
[----:B---3--:R-:W-:-:S04]  /*f110*/  IADD3 R2, R2, 0x1, RZ ;  /* 0x0000000102027810 */ /* 0x008fc80007ffe0ff */
[----:B------:R1:W-:Y:S01]  /*f120*/  STL [R1+0x18], R0 ;  /* 0x0000180001007387 */ /* 0x0003e20000100800 */
[----:B------:R-:W-:-:S03]  /*f130*/  ISETP.GE.AND P1, PT, R0, UR4, PT ;  /* 0x0000000400007c0c */ /* 0x000fc6000bf26270 */
[----:B------:R2:W-:Y:S01]  /*f140*/  STL [R1+0x24], R2 ;  /* 0x0000240201007387 */ /* 0x0005e20000100800 */
[----:B-1----:R-:W-:-:S04]  /*f150*/  SEL R0, RZ, 0x1, P0 ;  /* 0x00000001ff007807 */ /* 0x002fc80000000000 */
[----:B------:R-:W-:-:S05]  /*f160*/  LOP3.LUT R17, R17, R0, RZ, 0x3c, !PT ;  /* 0x0000000011117212 */ /* 0x000fca00078e3cff */
[----:B--2---:R-:W-:Y:S05]  /*f170*/  @!P1 BRA `(.L_x_208) ;  /* 0xffffffcc00e09947 */ /* 0x004fea000383ffff */
[----:B------:R-:W-:-:S07]  /*f180*/  LOP3.LUT R2, R2, 0x1, RZ, 0xc, !PT ;  /* 0x0000000102027812 */ /* 0x000fce00078e0cff */
.L_x_156:
[----:B------:R-:W1:Y:S01]  /*f190*/  S2R R3, SR_CgaCtaId ;  /* 0x0000000000037919 */ /* 0x000e620000008800 */
[----:B------:R-:W-:Y:S01]  /*f1a0*/  MOV R0, 0x400 ;  /* 0x0000040000007802 */ /* 0x000fe20000000f00 */
[----:B------:R-:W-:Y:S03]  /*f1b0*/  BSSY B0, `(.L_x_209) ;  /* 0x0000005000007945 */ /* 0x000fe60003800000 */
[----:B-1----:R-:W-:Y:S02]  /*f1c0*/  LEA R0, R3, R0, 0x18 ;  /* 0x0000000003007211 */ /* 0x002fe400078ec0ff */
[----:B------:R-:W-:-:S04]  /*f1d0*/  SHF.L.U32 R3, R2, 0x1f, RZ ;  /* 0x0000001f02037819 */ /* 0x000fc800000006ff */
[----:B------:R-:W1:Y:S02]  /*f1e0*/  SYNCS.PHASECHK.TRANS64.TRYWAIT P0, [R0+URZ+0x36820], R3 ;  /* 0x03682003000075a7 */ /* 0x000e64000800017f */
[----:B-1----:R-:W-:Y:S05]  /*f1f0*/  @!P0 BRA `(.L_x_210) ;  /* 0x0000000800448947 */ /* 0x002fea0003800000 */
.L_x_237:
[----:B------:R-:W-:Y:S05]  /*f200*/  BSYNC B0 ;  /* 0x0000000000007941 */ /* 0x000fea0003800000 */
.L_x_209:
[----:B------:R-:W-:-:S03]  /*f210*/  UMOV UR4, 0xffffffff ;  /* 0xffffffff00047882 */ /* 0x000fc60000000000 */
[----:B------:R-:W-:Y:S05]  /*f220*/  BRA.DIV UR4, `(.L_x_211) ;  /* 0x0000000a044c7947 */ /* 0x000fea000b800000 */
[----:B------:R-:W2:Y:S02]  /*f230*/  S2R R2, SR_TID.X ;  /* 0x0000000000027919 */ /* 0x000ea40000002100 */
[----:B--2---:R-:W-:-:S04]  /*f240*/  SHF.R.U32.HI R2, RZ, 0x5, R2 ;  /* 0x00000005ff027819 */ /* 0x004fc80000011602 */
[----:B------:R-:W-:-:S05]  /*f250*/  LOP3.LUT R2, R2, 0x3, RZ, 0xc0, !PT ;  /* 0x0000000302027812 */ /* 0x000fca00078ec0ff */
[----:B------:R2:W3:Y:S02]  /*f260*/  SHFL.IDX PT, R14, R2, RZ, 0x1f ;  /* 0x00001fff020e7589 */ /* 0x0004e400000e0000 */
.L_x_240:
[----:B---3--:R-:W-:Y:S01]  /*f270*/  ISETP.NE.AND P0, PT, R14, RZ, PT ;  /* 0x000000ff0e00720c */ /* 0x008fe20003f05270 */
[----:B------:R-:W-:-:S12]  /*f280*/  BSSY B0, `(.L_x_212) ;  /* 0x0000024000007945 */ /* 0x000fd80003800000 */
[----:B------:R-:W-:Y:S05]  /*f290*/  @P0 BRA `(.L_x_213) ;  /* 0x0000000000880947 */ /* 0x000fea0003800000 */
[----:B------:R-:W-:-:S03]  /*f2a0*/  UMOV UR4, 0xffffffff ;  /* 0xffffffff00047882 */ /* 0x000fc60000000000 */
[----:B------:R-:W-:Y:S05]  /*f2b0*/  BRA.DIV UR4, `(.L_x_214) ;  /* 0x0000000a045c7947 */ /* 0x000fea000b800000 */
[----:B------:R-:W-:-:S13]  /*f2c0*/  ELECT P6, URZ, PT ;  /* 0x00000000003f782f */ /* 0x000fda00038c0000 */
.L_x_243:
[----:B------:R-:W-:Y:S05]  /*f2d0*/  @!P6 BRA `(.L_x_213) ;  /* 0x000000000078e947 */ /* 0x000fea0003800000 */
[----:B--2---:R-:W2:Y:S02]  /*f2e0*/  LDL.LU R2, [R1+0x1c] ;  /* 0x00001c0001027983 */ /* 0x004ea40000300800 */
[----:B--2---:R-:W-:-:S04]  /*f2f0*/  LOP3.LUT R2, R2, 0x2, RZ, 0xfc, !PT ;  /* 0x0000000202027812 */ /* 0x004fc800078efcff */
[----:B------:R-:W-:-:S13]  /*f300*/  ISETP.NE.AND P2, PT, R2, 0x3, PT ;  /* 0x000000030200780c */ /* 0x000fda0003f45270 */
[----:B------:R-:W-:Y:S05]  /*f310*/  @!P2 BRA `(.L_x_215) ;  /* 0x000000000004a947 */ /* 0x000fea0003800000 */
[----:B------:R-:W-:Y:S01]  /*f320*/  BPT.TRAP 0x1 ;  /* 0x000000040000795c */ /* 0x000fe20000300000 */
.L_x_215:
[----:B-1----:R-:W-:Y:S01]  /*f330*/  VIADD R3, R0, 0x36840 ;  /* 0x0003684000037836 */ /* 0x002fe20000000000 */
[----:B------:R-:W-:Y:S01]  /*f340*/  SHF.L.U32 R5, R17, 0x1f, RZ ;  /* 0x0000001f11057819 */ /* 0x000fe200000006ff */
[C---:B------:R-:W-:Y:S02]  /*f350*/  VIADD R2, R16.reuse, 0x1 ;  /* 0x0000000110027836 */ /* 0x040fe40000000000 */
[----:B------:R-:W-:-:S03]  /*f360*/  IMAD R6, R16, 0x8, R3 ;  /* 0x0000000810067824 */ /* 0x000fc600078e0203 */
[----:B------:R-:W-:Y:S01]  /*f370*/  ISETP.NE.AND P1, PT, R2, 0x2, PT ;  /* 0x000000020200780c */ /* 0x000fe20003f25270 */
[----:B------:R-:W1:Y:S03]  /*f380*/  SYNCS.PHASECHK.TRANS64.TRYWAIT P0, [R6+URZ], R5 ;  /* 0x00000005060075a7 */ /* 0x000e66000800017f */
[----:B------:R-:W-:-:S04]  /*f390*/  SEL R4, RZ, 0x1, P1 ;  /* 0x00000001ff047807 */ /* 0x000fc80000800000 */
[----:B------:R-:W-:Y:S02]  /*f3a0*/  LOP3.LUT R17, R17, R4, RZ, 0x3c, !PT ;  /* 0x0000000411117212 */ /* 0x000fe400078e3cff */
[----:B------:R-:W-:Y:S02]  /*f3b0*/  SEL R4, R2, RZ, P1 ;  /* 0x000000ff02047207 */ /* 0x000fe40000800000 */
[----:B------:R-:W-:Y:S02]  /*f3c0*/  SHF.L.U32 R2, R17, 0x1f, RZ ;  /* 0x0000001f11027819 */ /* 0x000fe400000006ff */
[----:B------:R-:W-:Y:S01]  /*f3d0*/  LEA R3, R4, R3, 0x3 ;  /* 0x0000000304037211 */ /* 0x000fe200078e18ff */
[----:B-1----:R-:W-:Y:S06]  /*f3e0*/  @!P0 BRA `(.L_x_216) ;  /* 0x0000000800308947 */ /* 0x002fec0003800000 */
.L_x_244:
[----:B------:R-:W2:Y:S02]  /*f3f0*/  SYNCS.PHASECHK.TRANS64.TRYWAIT P0, [R3+URZ], R2 ;  /* 0x00000002030075a7 */ /* 0x000ea4000800017f */
[----:B--2---:R-:W-:Y:S05]  /*f400*/  @!P0 BRA `(.L_x_217) ;  /* 0x00000008003c8947 */ /* 0x004fea0003800000 */
.L_x_245:
[----:B------:R-:W-:Y:S05]  /*f410*/  @!P2 BRA `(.L_x_218) ;  /* 0x000000000004a947 */ /* 0x000fea0003800000 */
[----:B------:R-:W-:Y:S01]  /*f420*/  BPT.TRAP 0x1 ;  /* 0x000000040000795c */ /* 0x000fe20000300000 */
.L_x_218:
[----:B--2---:R-:W-:-:S04]  /*f430*/  VIADD R3, R0, 0x36860 ;  /* 0x0003686000037836 */ /* 0x004fc80000000000 */
[----:B------:R-:W-:-:S04]  /*f440*/  IMAD R16, R16, 0x8, R3 ;  /* 0x0000000810107824 */ /* 0x000fc800078e0203 */
[----:B------:R-:W2:Y:S02]  /*f450*/  SYNCS.PHASECHK.TRANS64.TRYWAIT P0, [R16+URZ], R5 ;  /* 0x00000005100075a7 */ /* 0x000ea4000800017f */
[----:B--2---:R-:W-:Y:S05]  /*f460*/  @!P0 BRA `(.L_x_219) ;  /* 0x0000000800388947 */ /* 0x004fea0003800000 */
.L_x_246:
[----:B------:R-:W-:-:S07]  /*f470*/  IMAD R3, R4, 0x8, R3 ;  /* 0x0000000804037824 */ /* 0x000fce00078e0203 */
.L_x_220:
[----:B---3--:R3:W4:Y:S02]  /*f480*/  SYNCS.PHASECHK.TRANS64.TRYWAIT P0, [R3+URZ], R2 ;  /* 0x00000002030075a7 */ /* 0x008724000800017f */
[----:B----4-:R-:W-:Y:S05]  /*f490*/  @!P0 NANOSLEEP.SYNCS 0x989680 ;  /* 0x009896800000895d */ /* 0x010fea0003900000 */
[----:B------:R-:W4:Y:S02]  /*f4a0*/  @!P0 SYNCS.PHASECHK.TRANS64 P0, [R3+URZ], R2 ;  /* 0x00000002030085a7 */ /* 0x000f24000800007f */
[----:B----4-:R-:W-:Y:S05]  /*f4b0*/  @!P0 BRA `(.L_x_220) ;  /* 0xfffffffc00f08947 */ /* 0x010fea000383ffff */
.L_x_213:
[----:B------:R-:W-:Y:S05]  /*f4c0*/  BSYNC B0 ;  /* 0x0000000000007941 */ /* 0x000fea0003800000 */
.L_x_212:
[----:B------:R-:W-:Y:S05]  /*f4d0*/  EXIT ;  /* 0x000000000000794d */ /* 0x000fea0003800000 */
.L_x_130:
[----:B------:R-:W-:-:S13]  /*f4e0*/  R2UR UR4, R2 ;  /* 0x00000000020472ca */ /* 0x000fda00000e0000 */
[----:B-1----:R-:W-:-:S04]  /*f4f0*/  MOV R3, UR4 ;  /* 0x0000000400037c02 */ /* 0x002fc80008000f00 */
[----:B------:R1:W2:Y:S03]  /*f500*/  SYNCS.PHASECHK.TRANS64.TRYWAIT P1, [R3+URZ+0x36800], R0 ;  /* 0x03680000030075a7 */ /* 0x0002a6000802017f */
[----:B--2---:R-:W-:Y:S05]  /*f510*/  @!P1 NANOSLEEP.SYNCS 0x989680 ;  /* 0x009896800000995d */ /* 0x004fea0003900000 */
[----:B------:R-:W2:Y:S02]  /*f520*/  @!P1 SYNCS.PHASECHK.TRANS64 P1, [R3+URZ+0x36800], R0 ;  /* 0x03680000030095a7 */ /* 0x000ea4000802007f */
[----:B--2---:R-:W-:Y:S05]  /*f530*/  @!P1 BRA `(.L_x_130) ;  /* 0xfffffffc00e89947 */ /* 0x004fea000383ffff */
[----:B------:R-:W-:Y:S05]  /*f540*/  BRA `(.L_x_221) ;  /* 0xffffff2000607947 */ /* 0x000fea000383ffff */
.L_x_134:
[----:B--2---:R2:W3:Y:S02]  /*f550*/  SYNCS.PHASECHK.TRANS64.TRYWAIT P1, [R0+URZ+0x36830], R3 ;  /* 0x03683003000075a7 */ /* 0x0044e4000802017f */
[----:B---3--:R-:W-:Y:S05]  /*f560*/  @!P1 NANOSLEEP.SYNCS 0x989680 ;  /* 0x009896800000995d */ /* 0x008fea0003900000 */
[----:B------:R-:W3:Y:S02]  /*f570*/  @!P1 SYNCS.PHASECHK.TRANS64 P1, [R0+URZ+0x36830], R3 ;  /* 0x03683003000095a7 */ /* 0x000ee4000802007f */
[----:B---3--:R-:W-:Y:S05]  /*f580*/  @!P1 BRA `(.L_x_134) ;  /* 0xfffffffc00f09947 */ /* 0x008fea000383ffff */
[----:B------:R-:W-:Y:S05]  /*f590*/  BRA `(.L_x_133) ;  /* 0xffffff2000847947 */ /* 0x000fea000383ffff */
.L_x_140:
[----:B--2---:R-:W-:-:S04]  /*f5a0*/  IMAD.U32 R8, RZ, RZ, UR60 ;  /* 0x0000003cff087e24 */ /* 0x004fc8000f8e00ff */
[----:B------:R2:W3:Y:S03]  /*f5b0*/  SYNCS.PHASECHK.TRANS64.TRYWAIT P1, [R8+URZ+0x36830], R7 ;  /* 0x03683007080075a7 */ /* 0x0004e6000802017f */
[----:B---3--:R-:W-:Y:S05]  /*f5c0*/  @!P1 NANOSLEEP.SYNCS 0x989680 ;  /* 0x009896800000995d */ /* 0x008fea0003900000 */
[----:B------:R-:W3:Y:S02]  /*f5d0*/  @!P1 SYNCS.PHASECHK.TRANS64 P1, [R8+URZ+0x36830], R7 ;  /* 0x03683007080095a7 */ /* 0x000ee4000802007f */
[----:B---3--:R-:W-:Y:S05]  /*f5e0*/  @!P1 BRA `(.L_x_140) ;  /* 0xfffffffc00ec9947 */ /* 0x008fea000383ffff */
[----:B------:R-:W-:Y:S05]  /*f5f0*/  BRA `(.L_x_139) ;  /* 0xffffff6400e87947 */ /* 0x000fea000383ffff */
.L_x_144:
[----:B-12---:R-:W-:-:S04]  /*f600*/  IMAD.U32 R7, RZ, RZ, UR5 ;  /* 0x00000005ff077e24 */ /* 0x006fc8000f8e00ff */
[----:B------:R1:W2:Y:S03]  /*f610*/  SYNCS.PHASECHK.TRANS64.TRYWAIT P1, [R7+URZ+0x36850], R0 ;  /* 0x03685000070075a7 */ /* 0x0002a6000802017f */
[----:B--2---:R-:W-:Y:S05]  /*f620*/  @!P1 NANOSLEEP.SYNCS 0x989680 ;  /* 0x009896800000995d */ /* 0x004fea0003900000 */
[----:B------:R-:W2:Y:S02]  /*f630*/  @!P1 SYNCS.PHASECHK.TRANS64 P1, [R7+URZ+0x36850], R0 ;  /* 0x03685000070095a7 */ /* 0x000ea4000802007f */
[----:B--2---:R-:W-:Y:S05]  /*f640*/  @!P1 BRA `(.L_x_144) ;  /* 0xfffffffc00ec9947 */ /* 0x004fea000383ffff */
[----:B------:R-:W-:Y:S05]  /*f650*/  BRA `(.L_x_143) ;  /* 0xffffff8c00487947 */ /* 0x000fea000383ffff */
.L_x_151:
[----:B--2---:R-:W-:-:S04]  /*f660*/  IMAD.U32 R5, RZ, RZ, UR5 ;  /* 0x00000005ff057e24 */ /* 0x004fc8000f8e00ff */
[----:B------:R2:W3:Y:S03]  /*f670*/  SYNCS.PHASECHK.TRANS64.TRYWAIT P1, [R5+URZ+0x36850], R0 ;  /* 0x03685000050075a7 */ /* 0x0004e6000802017f */
[----:B---3--:R-:W-:Y:S05]  /*f680*/  @!P1 NANOSLEEP.SYNCS 0x989680 ;  /* 0x009896800000995d */ /* 0x008fea0003900000 */
[----:B------:R-:W3:Y:S02]  /*f690*/  @!P1 SYNCS.PHASECHK.TRANS64 P1, [R5+URZ+0x36850], R0 ;  /* 0x03685000050095a7 */ /* 0x000ee4000802007f */
[----:B---3--:R-:W-:Y:S05]  /*f6a0*/  @!P1 BRA `(.L_x_151) ;  /* 0xfffffffc00ec9947 */ /* 0x008fea000383ffff */
[----:B------:R-:W-:Y:S05]  /*f6b0*/  BRA `(.L_x_150) ;  /* 0xffffffac00e07947 */ /* 0x000fea000383ffff */
.L_x_163:
[----:B------:R-:W1:Y:S01]  /*f6c0*/  S2R R4, SR_TID.X ;  /* 0x0000000000047919 */ /* 0x000e620000002100 */
[----:B------:R-:W-:Y:S01]  /*f6d0*/  BSSY B0, `(.L_x_222) ;  /* 0x000000a000007945 */ /* 0x000fe20003800000 */
[----:B------:R-:W-:Y:S02]  /*f6e0*/  IMAD.MOV.U32 R12, RZ, RZ, RZ ;  /* 0x000000ffff0c7224 */ /* 0x000fe400078e00ff */
[----:B------:R-:W-:Y:S02]  /*f6f0*/  IMAD.MOV.U32 R11, RZ, RZ, 0x1f ;  /* 0x0000001fff0b7424 */ /* 0x000fe400078e00ff */
[----:B------:R-:W-:Y:S01]  /*f700*/  IMAD.MOV.U32 R15, RZ, RZ, -0x1 ;  /* 0xffffffffff0f7424 */ /* 0x000fe200078e00ff */
[----:B-1----:R-:W-:-:S04]  /*f710*/  SHF.R.U32.HI R4, RZ, 0x5, R4 ;  /* 0x00000005ff047819 */ /* 0x002fc80000011604 */
[----:B------:R-:W-:-:S04]  /*f720*/  LOP3.LUT R4, R4, 0x3, RZ, 0xc0, !PT ;  /* 0x0000000304047812 */ /* 0x000fc800078ec0ff */
[----:B------:R-:W-:-:S07]  /*f730*/  MOV R13, R4 ;  /* 0x00000004000d7202 */ /* 0x000fce0000000f00 */
[----:B------:R-:W-:Y:S05]  /*f740*/  WARPSYNC.COLLECTIVE R15, `(.L_x_223) ;  /* 0x000000000f087348 */ /* 0x000fea0003c00000 */
[----:B------:R1:W2:Y:S02]  /*f750*/  SHFL.IDX P6, R14, R13, R12, R11 ;  /* 0x0000000c0d0e7389 */ /* 0x0002a400000c000b */
[----:B-12---:R-:W-:Y:S01]  /*f760*/  ENDCOLLECTIVE ;  /* 0x000000000000791b */ /* 0x006fe20003800000 */
.L_x_223:
[----:B------:R-:W-:Y:S05]  /*f770*/  BSYNC B0 ;  /* 0x0000000000007941 */ /* 0x000fea0003800000 */
.L_x_222:
[----:B------:R-:W-:Y:S05]  /*f780*/  BRA `(.L_x_224) ;  /* 0xffffffd4000c7947 */ /* 0x000fea000383ffff */
.L_x_164:
[----:B------:R-:W-:Y:S01]  /*f790*/  BSSY B0, `(.L_x_225) ;  /* 0x0000006000007945 */ /* 0x000fe20003800000 */
[----:B------:R-:W-:-:S07]  /*f7a0*/  MOV R15, 0xffffffff ;  /* 0xffffffff000f7802 */ /* 0x000fce0000000f00 */
[----:B------:R-:W-:Y:S05]  /*f7b0*/  WARPSYNC.COLLECTIVE R15, `(.L_x_226) ;  /* 0x000000000f0c7348 */ /* 0x000fea0003c00000 */
[----:B------:R-:W-:Y:S02]  /*f7c0*/  ELECT P6, UR62, PT ;  /* 0x00000000003e782f */ /* 0x000fe400038c0000 */
[----:B------:R-:W-:Y:S01]  /*f7d0*/  MOV R14, UR62 ;  /* 0x0000003e000e7c02 */ /* 0x000fe20008000f00 */
[----:B------:R-:W-:Y:S10]  /*f7e0*/  ENDCOLLECTIVE ;  /* 0x000000000000791b */ /* 0x000ff40003800000 */
.L_x_226:
[----:B------:R-:W-:Y:S05]  /*f7f0*/  BSYNC B0 ;  /* 0x0000000000007941 */ /* 0x000fea0003800000 */
.L_x_225:
[----:B------:R-:W-:Y:S05]  /*f800*/  BRA `(.L_x_227) ;  /* 0xffffffd400087947 */ /* 0x000fea000383ffff */
.L_x_167:
[----:B--2---:R2:W3:Y:S02]  /*f810*/  SYNCS.PHASECHK.TRANS64.TRYWAIT P1, [R5+URZ+0x36840], R9 ;  /* 0x03684009050075a7 */ /* 0x0044e4000802017f */
[----:B---3--:R-:W-:Y:S05]  /*f820*/  @!P1 NANOSLEEP.SYNCS 0x989680 ;  /* 0x009896800000995d */ /* 0x008fea0003900000 */
[----:B------:R-:W3:Y:S02]  /*f830*/  @!P1 SYNCS.PHASECHK.TRANS64 P1, [R5+URZ+0x36840], R9 ;  /* 0x03684009050095a7 */ /* 0x000ee4000802007f */
[----:B---3--:R-:W-:Y:S05]  /*f840*/  @!P1 BRA `(.L_x_167) ;  /* 0xfffffffc00f09947 */ /* 0x008fea000383ffff */
[----:B------:R-:W-:Y:S05]  /*f850*/  BRA `(.L_x_228) ;  /* 0xffffffd400687947 */ /* 0x000fea000383ffff */
.L_x_171:
        /* <DEDUP_REMOVED lines=8> */
.L_x_177:
[----:B-1----:R1:W2:Y:S02]  /*f8e0*/  SYNCS.PHASECHK.TRANS64.TRYWAIT P1, [R2+URZ+0x36840], R3 ;  /* 0x03684003020075a7 */ /* 0x0022a4000802017f */
[----:B--2---:R-:W-:Y:S05]  /*f8f0*/  @!P1 NANOSLEEP.SYNCS 0x989680 ;  /* 0x009896800000995d */ /* 0x004fea0003900000 */
[----:B------:R-:W2:Y:S02]  /*f900*/  @!P1 SYNCS.PHASECHK.TRANS64 P1, [R2+URZ+0x36840], R3 ;  /* 0x03684003020095a7 */ /* 0x000ea4000802007f */
[----:B--2---:R-:W-:Y:S05]  /*f910*/  @!P1 BRA `(.L_x_177) ;  /* 0xfffffffc00f09947 */ /* 0x004fea000383ffff */
[----:B------:R-:W-:Y:S05]  /*f920*/  BRA `(.L_x_230) ;  /* 0xffffffdc00607947 */ /* 0x000fea000383ffff */
.L_x_180:
[----:B-1----:R1:W2:Y:S02]  /*f930*/  SYNCS.PHASECHK.TRANS64.TRYWAIT P1, [R2+URZ+0x36860], R3 ;  /* 0x03686003020075a7 */ /* 0x0022a4000802017f */
[----:B--2---:R-:W-:Y:S05]  /*f940*/  @!P1 NANOSLEEP.SYNCS 0x989680 ;  /* 0x009896800000995d */ /* 0x004fea0003900000 */
[----:B------:R-:W2:Y:S02]  /*f950*/  @!P1 SYNCS.PHASECHK.TRANS64 P1, [R2+URZ+0x36860], R3 ;  /* 0x03686003020095a7 */ /* 0x000ea4000802007f */
[----:B--2---:R-:W-:Y:S05]  /*f960*/  @!P1 BRA `(.L_x_180) ;  /* 0xfffffffc00f09947 */ /* 0x004fea000383ffff */
[----:B------:R-:W-:Y:S05]  /*f970*/  BRA `(.L_x_231) ;  /* 0xffffffe0000c7947 */ /* 0x000fea000383ffff */
.L_x_187:
[----:B--2---:R2:W3:Y:S02]  /*f980*/  SYNCS.PHASECHK.TRANS64.TRYWAIT P1, [R2+URZ+0x36840], R3 ;  /* 0x03684003020075a7 */ /* 0x0044e4000802017f */
[----:B---3--:R-:W-:Y:S05]  /*f990*/  @!P1 NANOSLEEP.SYNCS 0x989680 ;  /* 0x009896800000995d */ /* 0x008fea0003900000 */
[----:B------:R-:W3:Y:S02]  /*f9a0*/  @!P1 SYNCS.PHASECHK.TRANS64 P1, [R2+URZ+0x36840], R3 ;  /* 0x03684003020095a7 */ /* 0x000ee4000802007f */
[----:B---3--:R-:W-:Y:S05]  /*f9b0*/  @!P1 BRA `(.L_x_187) ;  /* 0xfffffffc00f09947 */ /* 0x008fea000383ffff */
[----:B------:R-:W-:Y:S05]  /*f9c0*/  BRA `(.L_x_232) ;  /* 0xffffffe400587947 */ /* 0x000fea000383ffff */
.L_x_190:
[----:B-1----:R1:W2:Y:S02]  /*f9d0*/  SYNCS.PHASECHK.TRANS64.TRYWAIT P1, [R2+URZ+0x36860], R17 ;  /* 0x03686011020075a7 */ /* 0x0022a4000802017f */
[----:B--2---:R-:W-:Y:S05]  /*f9e0*/  @!P1 NANOSLEEP.SYNCS 0x989680 ;  /* 0x009896800000995d */ /* 0x004fea0003900000 */
[----:B------:R-:W2:Y:S02]  /*f9f0*/  @!P1 SYNCS.PHASECHK.TRANS64 P1, [R2+URZ+0x36860], R17 ;  /* 0x03686011020095a7 */ /* 0x000ea4000802007f */
[----:B--2---:R-:W-:Y:S05]  /*fa00*/  @!P1 BRA `(.L_x_190) ;  /* 0xfffffffc00f09947 */ /* 0x004fea000383ffff */
[----:B------:R-:W-:Y:S05]  /*fa10*/  BRA `(.L_x_233) ;  /* 0xffffffe800047947 */ /* 0x000fea000383ffff */
.L_x_196:
[----:B--2---:R2:W3:Y:S02]  /*fa20*/  SYNCS.PHASECHK.TRANS64.TRYWAIT P1, [R2+URZ+0x36840], R3 ;  /* 0x03684003020075a7 */ /* 0x0044e4000802017f */
[----:B---3--:R-:W-:Y:S05]  /*fa30*/  @!P1 NANOSLEEP.SYNCS 0x989680 ;  /* 0x009896800000995d */ /* 0x008fea0003900000 */
[----:B------:R-:W3:Y:S02]  /*fa40*/  @!P1 SYNCS.PHASECHK.TRANS64 P1, [R2+URZ+0x36840], R3 ;  /* 0x03684003020095a7 */ /* 0x000ee4000802007f */
[----:B---3--:R-:W-:Y:S05]  /*fa50*/  @!P1 BRA `(.L_x_196) ;  /* 0xfffffffc00f09947 */ /* 0x008fea000383ffff */
[----:B------:R-:W-:Y:S05]  /*fa60*/  BRA `(.L_x_234) ;  /* 0xffffffec00307947 */ /* 0x000fea000383ffff */
.L_x_199:
[----:B-1----:R1:W2:Y:S02]  /*fa70*/  SYNCS.PHASECHK.TRANS64.TRYWAIT P1, [R2+URZ+0x36860], R10 ;  /* 0x0368600a020075a7 */ /* 0x0022a4000802017f */
[----:B--2---:R-:W-:Y:S05]  /*fa80*/  @!P1 NANOSLEEP.SYNCS 0x989680 ;  /* 0x009896800000995d */ /* 0x004fea0003900000 */
[----:B------:R-:W2:Y:S02]  /*fa90*/  @!P1 SYNCS.PHASECHK.TRANS64 P1, [R2+URZ+0x36860], R10 ;  /* 0x0368600a020095a7 */ /* 0x000ea4000802007f */
[----:B--2---:R-:W-:Y:S05]  /*faa0*/  @!P1 BRA `(.L_x_199) ;  /* 0xfffffffc00f09947 */ /* 0x004fea000383ffff */
[----:B------:R-:W-:Y:S05]  /*fab0*/  BRA `(.L_x_235) ;  /* 0xffffffec00dc7947 */ /* 0x000fea000383ffff */
.L_x_205:
[----:B-1----:R1:W2:Y:S02]  /*fac0*/  SYNCS.PHASECHK.TRANS64.TRYWAIT P0, [R2+URZ+0x36860], R3 ;  /* 0x03686003020075a7 */ /* 0x0022a4000800017f */
[----:B--2---:R-:W-:Y:S05]  /*fad0*/  @!P0 NANOSLEEP.SYNCS 0x989680 ;  /* 0x009896800000895d */ /* 0x004fea0003900000 */
[----:B------:R-:W2:Y:S02]  /*fae0*/  @!P0 SYNCS.PHASECHK.TRANS64 P0, [R2+URZ+0x36860], R3 ;  /* 0x03686003020085a7 */ /* 0x000ea4000800007f */
[----:B--2---:R-:W-:Y:S05]  /*faf0*/  @!P0 BRA `(.L_x_205) ;  /* 0xfffffffc00f08947 */ /* 0x004fea000383ffff */
[----:B------:R-:W-:Y:S05]  /*fb00*/  BRA `(.L_x_236) ;  /* 0xfffffff000ac7947 */ /* 0x000fea000383ffff */
.L_x_210:
[----:B-1----:R1:W2:Y:S02]  /*fb10*/  SYNCS.PHASECHK.TRANS64.TRYWAIT P0, [R0+URZ+0x36820], R3 ;  /* 0x03682003000075a7 */ /* 0x0022a4000800017f */
[----:B--2---:R-:W-:Y:S05]  /*fb20*/  @!P0 NANOSLEEP.SYNCS 0x989680 ;  /* 0x009896800000895d */ /* 0x004fea0003900000 */
[----:B------:R-:W2:Y:S02]  /*fb30*/  @!P0 SYNCS.PHASECHK.TRANS64 P0, [R0+URZ+0x36820], R3 ;  /* 0x03682003000085a7 */ /* 0x000ea4000800007f */
[----:B--2---:R-:W-:Y:S05]  /*fb40*/  @!P0 BRA `(.L_x_210) ;  /* 0xfffffffc00f08947 */ /* 0x004fea000383ffff */
[----:B------:R-:W-:Y:S05]  /*fb50*/  BRA `(.L_x_237) ;  /* 0xfffffff400a87947 */ /* 0x000fea000383ffff */
.L_x_211:
[----:B------:R-:W2:Y:S01]  /*fb60*/  S2R R2, SR_TID.X ;  /* 0x0000000000027919 */ /* 0x000ea20000002100 */
[----:B------:R-:W-:Y:S01]  /*fb70*/  BSSY B0, `(.L_x_238) ;  /* 0x000000a000007945 */ /* 0x000fe20003800000 */
[----:B------:R-:W-:Y:S01]  /*fb80*/  IMAD.MOV.U32 R12, RZ, RZ, RZ ;  /* 0x000000ffff0c7224 */ /* 0x000fe200078e00ff */
[----:B------:R-:W-:Y:S01]  /*fb90*/  MOV R15, 0xffffffff ;  /* 0xffffffff000f7802 */ /* 0x000fe20000000f00 */
[----:B------:R-:W-:Y:S01]  /*fba0*/  IMAD.MOV.U32 R11, RZ, RZ, 0x1f ;  /* 0x0000001fff0b7424 */ /* 0x000fe200078e00ff */
[----:B--2---:R-:W-:-:S04]  /*fbb0*/  SHF.R.U32.HI R2, RZ, 0x5, R2 ;  /* 0x00000005ff027819 */ /* 0x004fc80000011602 */
[----:B------:R-:W-:-:S05]  /*fbc0*/  LOP3.LUT R2, R2, 0x3, RZ, 0xc0, !PT ;  /* 0x0000000302027812 */ /* 0x000fca00078ec0ff */
[----:B------:R-:W-:-:S07]  /*fbd0*/  IMAD.MOV.U32 R13, RZ, RZ, R2 ;  /* 0x000000ffff0d7224 */ /* 0x000fce00078e0002 */
[----:B-1----:R-:W-:Y:S05]  /*fbe0*/  WARPSYNC.COLLECTIVE R15, `(.L_x_239) ;  /* 0x000000000f087348 */ /* 0x002fea0003c00000 */
[----:B------:R2:W3:Y:S02]  /*fbf0*/  SHFL.IDX P6, R14, R13, R12, R11 ;  /* 0x0000000c0d0e7389 */ /* 0x0004e400000c000b */
[----:B-123--:R-:W-:Y:S01]  /*fc00*/  ENDCOLLECTIVE ;  /* 0x000000000000791b */ /* 0x00efe20003800000 */
.L_x_239:
[----:B------:R-:W-:Y:S05]  /*fc10*/  BSYNC B0 ;  /* 0x0000000000007941 */ /* 0x000fea0003800000 */
.L_x_238:
[----:B------:R-:W-:Y:S05]  /*fc20*/  BRA `(.L_x_240) ;  /* 0xfffffff400907947 */ /* 0x000fea000383ffff */
.L_x_214:
[----:B------:R-:W-:Y:S01]  /*fc30*/  BSSY B1, `(.L_x_241) ;  /* 0x0000006000017945 */ /* 0x000fe20003800000 */
[----:B------:R-:W-:-:S07]  /*fc40*/  IMAD.MOV.U32 R15, RZ, RZ, -0x1 ;  /* 0xffffffffff0f7424 */ /* 0x000fce00078e00ff */
[----:B-12---:R-:W-:Y:S05]  /*fc50*/  WARPSYNC.COLLECTIVE R15, `(.L_x_242) ;  /* 0x000000000f0c7348 */ /* 0x006fea0003c00000 */
[----:B------:R-:W-:Y:S02]  /*fc60*/  ELECT P6, UR62, PT ;  /* 0x00000000003e782f */ /* 0x000fe400038c0000 */
[----:B------:R-:W-:Y:S01]  /*fc70*/  MOV R14, UR62 ;  /* 0x0000003e000e7c02 */ /* 0x000fe20008000f00 */
[----:B-12---:R-:W-:Y:S10]  /*fc80*/  ENDCOLLECTIVE ;  /* 0x000000000000791b */ /* 0x006ff40003800000 */
.L_x_242:
[----:B------:R-:W-:Y:S05]  /*fc90*/  BSYNC B1 ;  /* 0x0000000000017941 */ /* 0x000fea0003800000 */
.L_x_241:
[----:B------:R-:W-:Y:S05]  /*fca0*/  BRA `(.L_x_243) ;  /* 0xfffffff400887947 */ /* 0x000fea000383ffff */
.L_x_216:
[----:B-1----:R1:W2:Y:S02]  /*fcb0*/  SYNCS.PHASECHK.TRANS64.TRYWAIT P0, [R6+URZ], R5 ;  /* 0x00000005060075a7 */ /* 0x0022a4000800017f */
[----:B--2---:R-:W-:Y:S05]  /*fcc0*/  @!P0 NANOSLEEP.SYNCS 0x989680 ;  /* 0x009896800000895d */ /* 0x004fea0003900000 */
[----:B------:R-:W2:Y:S02]  /*fcd0*/  @!P0 SYNCS.PHASECHK.TRANS64 P0, [R6+URZ], R5 ;  /* 0x00000005060085a7 */ /* 0x000ea4000800007f */
[----:B--2---:R-:W-:Y:S05]  /*fce0*/  @!P0 BRA `(.L_x_216) ;  /* 0xfffffffc00f08947 */ /* 0x004fea000383ffff */
[----:B------:R-:W-:Y:S05]  /*fcf0*/  BRA `(.L_x_244) ;  /* 0xfffffff400bc7947 */ /* 0x000fea000383ffff */
.L_x_217:
[----:B--2---:R2:W3:Y:S02]  /*fd00*/  SYNCS.PHASECHK.TRANS64.TRYWAIT P0, [R3+URZ], R2 ;  /* 0x00000002030075a7 */ /* 0x0044e4000800017f */
[----:B---3--:R-:W-:Y:S05]  /*fd10*/  @!P0 NANOSLEEP.SYNCS 0x989680 ;  /* 0x009896800000895d */ /* 0x008fea0003900000 */
[----:B------:R-:W3:Y:S02]  /*fd20*/  @!P0 SYNCS.PHASECHK.TRANS64 P0, [R3+URZ], R2 ;  /* 0x00000002030085a7 */ /* 0x000ee4000800007f */
[----:B---3--:R-:W-:Y:S05]  /*fd30*/  @!P0 BRA `(.L_x_217) ;  /* 0xfffffffc00f08947 */ /* 0x008fea000383ffff */
[----:B------:R-:W-:Y:S05]  /*fd40*/  BRA `(.L_x_245) ;  /* 0xfffffff400b07947 */ /* 0x000fea000383ffff */
.L_x_219:
[----:B--2---:R2:W3:Y:S02]  /*fd50*/  SYNCS.PHASECHK.TRANS64.TRYWAIT P0, [R16+URZ], R5 ;  /* 0x00000005100075a7 */ /* 0x0044e4000800017f */
[----:B---3--:R-:W-:Y:S05]  /*fd60*/  @!P0 NANOSLEEP.SYNCS 0x989680 ;  /* 0x009896800000895d */ /* 0x008fea0003900000 */
[----:B------:R-:W3:Y:S02]  /*fd70*/  @!P0 SYNCS.PHASECHK.TRANS64 P0, [R16+URZ], R5 ;  /* 0x00000005100085a7 */ /* 0x000ee4000800007f */
[----:B---3--:R-:W-:Y:S05]  /*fd80*/  @!P0 BRA `(.L_x_219) ;  /* 0xfffffffc00f08947 */ /* 0x008fea000383ffff */
[----:B------:R-:W-:Y:S05]  /*fd90*/  BRA `(.L_x_246) ;  /* 0xfffffff400b47947 */ /* 0x000fea000383ffff */
.L_x_247:
        /* <DEDUP_REMOVED lines=14> */
.L_x_2656:


//--------------------- .text._ZN7cutlass13device_kernelIN5flash11enable_sm90INS1_16FlashAttnFwdSm90INS1_25CollectiveMainloopFwdSm90ILi2EN4cute5tupleIJNS5_1CILi1EEES8_S8_EEENS6_IJNS7_ILi128EEENS7_ILi112EEENS7_ILi192EEEEEELi192ENS_10bfloat16_tEfNS_4arch4Sm90ELb0ELb0ELb1ELb1ELb0ELb0ELb0ELb1ELb1ELb0ELb0ELb0EEENS1_21CollectiveEpilogueFwdINS6_IJSA_SC_SB_EEES9_SE_SG_Li256ELb1ELb0ELb0ELb0EEENS1_36VarlenDynamicPersistentTileSchedulerILi128ELi112ELi256ELi32ELb0ELb0ELb1ELb0ELb1ELb1EEEEEEEEEvNT_6ParamsE --------------------------
	.section	.text._ZN7cutlass13device_kernelIN5flash11enable_sm90INS1_16FlashAttnFwdSm90INS1_25CollectiveMainloopFwdSm90ILi2EN4cute5tupleIJNS5_1CILi1EEES8_S8_EEENS6_IJNS7_ILi128EEENS7_ILi112EEENS7_ILi192EEEEEELi192ENS_10bfloat16_tEfNS_4arch4Sm90ELb0ELb0ELb1ELb1ELb0ELb0ELb0ELb1ELb1ELb0ELb0ELb0EEENS1_21CollectiveEpilogueFwdINS6_IJSA_SC_SB_EEES9_SE_SG_Li256ELb1ELb0ELb0ELb0EEENS1_36VarlenDynamicPersistentTileSchedulerILi128ELi112ELi256ELi32ELb0ELb0ELb1ELb0ELb1ELb1EEEEEEEEEvNT_6ParamsE,"ax",@progbits
	.align	128
.text._ZN7cutlass13device_kernelIN5flash11enable_sm90INS1_16FlashAttnFwdSm90INS1_25CollectiveMainloopFwdSm90ILi2EN4cute5tupleIJNS5_1CILi1EEES8_S8_EEENS6_IJNS7_ILi128EEENS7_ILi112EEENS7_ILi192EEEEEELi192ENS_10bfloat16_tEfNS_4arch4Sm90ELb0ELb0ELb1ELb1ELb0ELb0ELb0ELb1ELb1ELb0ELb0ELb0EEENS1_21CollectiveEpilogueFwdINS6_IJSA_SC_SB_EEES9_SE_SG_Li256ELb1ELb0ELb0ELb0EEENS1_36VarlenDynamicPersistentTileSchedulerILi128ELi112ELi256ELi32ELb0ELb0ELb1ELb0ELb1ELb1EEEEEEEEEvNT_6ParamsE:
        .type           _ZN7cutlass13device_kernelIN5flash11enable_sm90INS1_16FlashAttnFwdSm90INS1_25CollectiveMainloopFwdSm90ILi2EN4cute5tupleIJNS5_1CILi1EEES8_S8_EEENS6_IJNS7_ILi128EEENS7_ILi112EEENS7_ILi192EEEEEELi192ENS_10bfloat16_tEfNS_4arch4Sm90ELb0ELb0ELb1ELb1ELb0ELb0ELb0ELb1ELb1ELb0ELb0ELb0EEENS1_21CollectiveEpilogueFwdINS6_IJSA_SC_SB_EEES9_SE_SG_Li256ELb1ELb0ELb0ELb0EEENS1_36VarlenDynamicPersistentTileSchedulerILi128ELi112ELi256ELi32ELb0ELb0ELb1ELb0ELb1ELb1EEEEEEEEEvNT_6ParamsE,@function
        .size           _ZN7cutlass13device_kernelIN5flash11enable_sm90INS1_16FlashAttnFwdSm90INS1_25CollectiveMainloopFwdSm90ILi2EN4cute5tupleIJNS5_1CILi1EEES8_S8_EEENS6_IJNS7_ILi128EEENS7_ILi112EEENS7_ILi192EEEEEELi192ENS_10bfloat16_tEfNS_4arch4Sm90ELb0ELb0ELb1ELb1ELb0ELb0ELb0ELb1ELb1ELb0ELb0ELb0EEENS1_21CollectiveEpilogueFwdINS6_IJSA_SC_SB_EEES9_SE_SG_Li256ELb1ELb0ELb0ELb0EEENS1_36VarlenDynamicPersistentTileSchedulerILi128ELi112ELi256ELi32ELb0ELb0ELb1ELb0ELb1ELb1EEEEEEEEEvNT_6ParamsE,(.L_x_2657 - _ZN7cutlass13device_kernelIN5flash11enable_sm90INS1_16FlashAttnFwdSm90INS1_25CollectiveMainloopFwdSm90ILi2EN4cute5tupleIJNS5_1CILi1EEES8_S8_EEENS6_IJNS7_ILi128EEENS7_ILi112EEENS7_ILi192EEEEEELi192ENS_10bfloat16_tEfNS_4arch4Sm90ELb0ELb0ELb1ELb1ELb0ELb0ELb0ELb1ELb1ELb0ELb0ELb0EEENS1_21CollectiveEpilogueFwdINS6_IJSA_SC_SB_EEES9_SE_SG_Li256ELb1ELb0ELb0ELb0EEENS1_36VarlenDynamicPersistentTileSchedulerILi128ELi112ELi256ELi32ELb0ELb0ELb1ELb0ELb1ELb1EEEEEEEEEvNT_6ParamsE)
        .other          _ZN7cutlass13device_kernelIN5flash11enable_sm90INS1_16FlashAttnFwdSm90INS1_25CollectiveMainloopFwdSm90ILi2EN4cute5tupleIJNS5_1CILi1EEES8_S8_EEENS6_IJNS7_ILi128EEENS7_ILi112EEENS7_ILi192EEEEEELi192ENS_10bfloat16_tEfNS_4arch4Sm90ELb0ELb0ELb1ELb1ELb0ELb0ELb0ELb1ELb1ELb0ELb0ELb0EEENS1_21CollectiveEpilogueFwdINS6_IJSA_SC_SB_EEES9_SE_SG_Li256ELb1ELb0ELb0ELb0EEENS1_36VarlenDynamicPersistentTileSchedulerILi128ELi112ELi256ELi32ELb0ELb0ELb1ELb0ELb1ELb1EEEEEEEEEvNT_6ParamsE,@"STO_CUDA_ENTRY STV_DEFAULT"
_ZN7cutlass13device_kernelIN5flash11enable_sm90INS1_16FlashAttnFwdSm90INS1_25CollectiveMainloopFwdSm90ILi2EN4cute5tupleIJNS5_1CILi1EEES8_S8_EEENS6_IJNS7_ILi128EEENS7_ILi112EEENS7_ILi192EEEEEELi192ENS_10bfloat16_tEfNS_4arch4Sm90ELb0ELb0ELb1ELb1ELb0ELb0ELb0ELb1ELb1ELb0ELb0ELb0EEENS1_21CollectiveEpilogueFwdINS6_IJSA_SC_SB_EEES9_SE_SG_Li256ELb1ELb0ELb0ELb0EEENS1_36VarlenDynamicPersistentTileSchedulerILi128ELi112ELi256ELi32ELb0ELb0ELb1ELb0ELb1ELb1EEEEEEEEEvNT_6ParamsE:
[----:B------:R-:W0:Y:S02]  /*0000*/  LDC R1, c[0x0][0x28] ;  /* 0x00000a00ff017b82 */ /* 0x000e240000000800 */
[----:B0-----:R-:W-:Y:S01]  /*0010*/  VIADD R1, R1, 0xffffffc8 ;  /* 0xffffffc801017836 */ /* 0x001fe20000000000 */
[----:B------:R-:W0:Y:S01]  /*0020*/  S2R R3, SR_TID.X ;  /* 0x0000000000037919 */ /* 0x000e220000002100 */
[----:B------:R-:W-:Y:S01]  /*0030*/  ELECT P0, URZ, PT ;  /* 0x00000000003f782f */ /* 0x000fe20003800000 */
[----:B------:R-:W-:Y:S01]  /*0040*/  BSSY B0, `(.L_x_248) ;  /* 0x0000010000007945 */ /* 0x000fe20003800000 */
[----:B0-----:R-:W-:-:S05]  /*0050*/  SHF.R.U32.HI R0, RZ, 0x5, R3 ;  /* 0x00000005ff007819 */ /* 0x001fca0000011603 */
[----:B------:R-:W0:Y:S02]  /*0060*/  SHFL.IDX PT, R2, R0, RZ, 0x1f ;  /* 0x00001fff00027589 */ /* 0x000e2400000e0000 */
[----:B0-----:R-:W-:-:S13]  /*0070*/  ISETP.EQ.AND P0, PT, R2, RZ, P0 ;  /* 0x000000ff0200720c */ /* 0x001fda0000702270 */
[----:B------:R-:W-:Y:S05]  /*0080*/  @!P0 BRA `(.L_x_249) ;  /* 0x00000000002c8947 */ /* 0x000fea0003800000 */
[----:B------:R-:W-:Y:S02]  /*0090*/  ULDC.64 UR4, c[0x0][0x198] ;  /* 0x0000660000047ab9 */ /* 0x000fe40000000a00 */
[----:B------:R-:W-:Y:S02]  /*00a0*/  UIADD3 UR6, UP0, UR4, 0x270, URZ ;  /* 0x0000027004067890 */ /* 0x000fe4000ff1e03f */
[----:B------:R-:W-:Y:S02]  /*00b0*/  UIADD3 UR8, UP1, UR4, 0x370, URZ ;  /* 0x0000037004087890 */ /* 0x000fe4000ff3e03f */
[----:B------:R-:W-:Y:S02]  /*00c0*/  UIADD3 UR4, UP2, UR4, 0x470, URZ ;  /* 0x0000047004047890 */ /* 0x000fe4000ff5e03f */
[----:B------:R-:W-:Y:S02]  /*00d0*/  UIADD3.X UR7, URZ, UR5, URZ, UP0, !UPT ;  /* 0x000000053f077290 */ /* 0x000fe400087fe43f */
[----:B------:R-:W-:-:S02]  /*00e0*/  UIADD3.X UR9, URZ, UR5, URZ, UP1, !UPT ;  /* 0x000000053f097290 */ /* 0x000fc40008ffe43f */
[----:B------:R-:W-:-:S05]  /*00f0*/  UIADD3.X UR5, URZ, UR5, URZ, UP2, !UPT ;  /* 0x000000053f057290 */ /* 0x000fca00097fe43f */
[----:B------:R0:W-:Y:S02]  /*0100*/  UTMACCTL.PF [UR6] ;  /* 0x00000000060079b9 */ /* 0x0001e40008040000 */
[----:B------:R0:W-:Y:S02]  /*0110*/  UTMACCTL.PF [UR8] ;  /* 0x00000000080079b9 */ /* 0x0001e40008040000 */
[----:B------:R0:W-:Y:S02]  /*0120*/  UTMACCTL.PF [UR4] ;  /* 0x00000000040079b9 */ /* 0x0001e40008040000 */
[----:B0-----:R-:W-:Y:S01]  /*0130*/  NOP ;  /* 0x0000000000007918 */ /* 0x001fe20000000000 */
.L_x_249:
[----:B------:R-:W-:Y:S05]  /*0140*/  BSYNC B0 ;  /* 0x0000000000007941 */ /* 0x000fea0003800000 */
.L_x_248:
[----:B------:R-:W-:Y:S01]  /*0150*/  VOTEU.ANY UP0, P0 ;  /* 0x00000000003f7886 */ /* 0x000fe20000000100 */
[----:B------:R-:W0:Y:S01]  /*0160*/  SHFL.IDX PT, R2, R0, RZ, 0x1f ;  /* 0x00001fff00027589 */ /* 0x000e2200000e0000 */
[----:B------:R-:W-:Y:S01]  /*0170*/  UMOV UR4, 0x1 ;  /* 0x0000000100047882 */ /* 0x000fe20000000000 */
[----:B------:R-:W-:Y:S01]  /*0180*/  UMOV UR7, 0x100 ;  /* 0x0000010000077882 */ /* 0x000fe20000000000 */
[----:B------:R-:W-:Y:S01]  /*0190*/  VOTEU.ANY UP1, P0 ;  /* 0x00000000003f7886 */ /* 0x000fe20000020100 */
[----:B------:R-:W1:Y:S01]  /*01a0*/  @UP0 S2UR UR8, SR_CgaCtaId ;  /* 0x00000000000809c3 */ /* 0x000e620000008800 */
[----:B------:R-:W-:Y:S01]  /*01b0*/  @UP0 UMOV UR6, 0x400 ;  /* 0x0000040000060882 */ /* 0x000fe20000000000 */
[----:B------:R-:W-:-:S04]  /*01c0*/  @UP0 UIADD3 UR4, -UR4, 0x100000, URZ ;  /* 0x0010000004040890 */ /* 0x000fc8000fffe13f */
[----:B------:R-:W-:Y:S02]  /*01d0*/  @UP0 USHF.L.U32 UR5, UR4, 0xb, URZ ;  /* 0x0000000b04050899 */ /* 0x000fe4000800063f */
[----:B------:R-:W-:Y:S01]  /*01e0*/  @UP0 USHF.L.U32 UR4, UR4, 0x1, URZ ;  /* 0x0000000104040899 */ /* 0x000fe2000800063f */
[----:B0-----:R-:W-:Y:S02]  /*01f0*/  ISETP.NE.AND P1, PT, R2, RZ, PT ;  /* 0x000000ff0200720c */ /* 0x001fe40003f25270 */
[----:B------:R-:W-:Y:S01]  /*0200*/  SHF.R.U32.HI R2, RZ, 0x7, R3 ;  /* 0x00000007ff027819 */ /* 0x000fe20000011603 */
[----:B-1----:R-:W-:Y:S02]  /*0210*/  @UP0 ULEA UR8, UR8, UR6, 0x18 ;  /* 0x0000000608080291 */ /* 0x002fe4000f8ec03f */
[----:B------:R-:W-:-:S04]  /*0220*/  @UP0 UIADD3 UR6, -UR7, 0x100000, URZ ;  /* 0x0010000007060890 */ /* 0x000fc8000fffe13f */
[----:B------:R-:W-:Y:S02]  /*0230*/  @UP0 USHF.L.U32 UR7, UR6, 0xb, URZ ;  /* 0x0000000b06070899 */ /* 0x000fe4000800063f */
[----:B------:R-:W-:Y:S01]  /*0240*/  @UP0 USHF.L.U32 UR6, UR6, 0x1, URZ ;  /* 0x0000000106060899 */ /* 0x000fe2000800063f */
[----:B------:R-:W-:Y:S01]  /*0250*/  VOTEU.ANY UP0, P0 ;  /* 0x00000000003f7886 */ /* 0x000fe20000000100 */
[----:B------:R-:W0:Y:S04]  /*0260*/  SHFL.IDX PT, R2, R2, RZ, 0x1f ;  /* 0x00001fff02027589 */ /* 0x000e2800000e0000 */
[----:B------:R-:W1:Y:S02]  /*0270*/  FENCE.VIEW.ASYNC.S ;  /* 0x00000000000073c6 */ /* 0x000e640000000000 */
[----:B-1----:R1:W2:Y:S04]  /*0280*/  @UP0 SYNCS.EXCH.64 URZ, [UR8+0x36800], UR4 ;  /* 0x03680004083f05b2 */ /* 0x0022a80008000100 */
[----:B------:R1:W3:Y:S01]  /*0290*/  @UP1 SYNCS.EXCH.64 URZ, [UR8+0x36820], UR6 ;  /* 0x03682006083f15b2 */ /* 0x0002e20008000100 */
[----:B------:R-:W-:Y:S05]  /*02a0*/  @P1 BRA `(.L_x_250) ;  /* 0x0000000000481947 */ /* 0x000fea0003800000 */
        /* <DEDUP_REMOVED lines=14> */
[----:B------:R4:W0:Y:S01]  /*0390*/  SYNCS.EXCH.64 URZ, [UR8+0x36840], UR4 ;  /* 0x03684004083f75b2 */ /* 0x0008220008000100 */
[----:B------:R4:W0:Y:S01]  /*03a0*/  SYNCS.EXCH.64 URZ, [UR8+0x36838], UR6 ;  /* 0x03683806083f75b2 */ /* 0x0008220008000100 */
[----:B------:R4:W0:Y:S02]  /*03b0*/  SYNCS.EXCH.64 URZ, [UR8+0x36848], UR4 ;  /* 0x03684804083f75b2 */ /* 0x0008240008000100 */
[----:B----4-:R-:W-:Y:S01]  /*03c0*/  NOP ;  /* 0x0000000000007918 */ /* 0x010fe20000000000 */
.L_x_250:
        /* <DEDUP_REMOVED lines=22> */
.L_x_251:
        /* <DEDUP_REMOVED lines=14> */
[----:B------:R4:W0:Y:S01]  /*0610*/  SYNCS.EXCH.64 URZ, [UR6+0x36880], UR4 ;  /* 0x03688004063f75b2 */ /* 0x0008220008000100 */
[----:B------:R4:W0:Y:S01]  /*0620*/  SYNCS.EXCH.64 URZ, [UR6+0x36878], UR4 ;  /* 0x03687804063f75b2 */ /* 0x0008220008000100 */
[----:B------:R4:W0:Y:S02]  /*0630*/  SYNCS.EXCH.64 URZ, [UR6+0x36888], UR4 ;  /* 0x03688804063f75b2 */ /* 0x0008240008000100 */
[----:B----4-:R-:W-:Y:S01]  /*0640*/  NOP ;  /* 0x0000000000007918 */ /* 0x010fe20000000000 */
.L_x_252:
        /* <DEDUP_REMOVED lines=22> */
.L_x_253:
        /* <DEDUP_REMOVED lines=22> */
.L_x_254:
[----:B0-----:R-:W-:Y:S01]  /*0910*/  ISETP.NE.AND P0, PT, R2, RZ, PT ;  /* 0x000000ff0200720c */ /* 0x001fe20003f05270 */
[----:B------:R-:W-:Y:S01]  /*0920*/  IMAD.MOV.U32 R2, RZ, RZ, 0x1 ;  /* 0x00000001ff027424 */ /* 0x000fe200078e00ff */
[----:B------:R-:W-:Y:S01]  /*0930*/  NOP ;  /* 0x0000000000007918 */ /* 0x000fe20000000000 */
[----:B------:R-:W-:-:S03]  /*0940*/  ULDC.64 UR60, c[0x0][0x208] ;  /* 0x00008200003c7ab9 */ /* 0x000fc60000000a00 */
[----:B------:R-:W-:-:S05]  /*0950*/  SEL R2, R2, 0x2, !P0 ;  /* 0x0000000202027807 */ /* 0x000fca0004000000 */
[----:B------:R0:W-:Y:S01]  /*0960*/  STL [R1+0x30], R2 ;  /* 0x0000300201007387 */ /* 0x0001e20000100800 */
[----:B-123--:R-:W-:Y:S06]  /*0970*/  BAR.SYNC.DEFER_BLOCKING 0x0 ;  /* 0x0000000000007b1d */ /* 0x00efec0000010000 */
[----:B------:R-:W-:Y:S05]  /*0980*/  @!P0 BRA `(.L_x_255) ;  /* 0x000000cc00f48947 */ /* 0x000fea0003800000 */
.L_x_256:
[----:B------:R-:W-:-:S08]  /*0990*/  NOP ;  /* 0x0000000000007918 */ /* 0x000fd00000000000 */
[----:B------:R-:W1:Y:S02]  /*09a0*/  USETMAXREG.TRY_ALLOC.CTAPOOL UP0, 0xf0 ;  /* 0x000000f0000079c8 */ /* 0x000e640008000600 */
[----:B-1----:R-:W-:-:S13]  /*09b0*/  PLOP3.LUT P0, PT, PT, PT, UP0, 0x80, 0x0 ;  /* 0x000000000000781c */ /* 0x002fda0003f0f008 */
[----:B------:R-:W-:Y:S05]  /*09c0*/  @!P0 BRA `(.L_x_256) ;  /* 0xfffffffc00f08947 */ /* 0x000fea000383ffff */
[----:B------:R-:W1:Y:S08]  /*09d0*/  S2UR UR5, SR_CgaCtaId ;  /* 0x00000000000579c3 */ /* 0x000e700000008800 */
[----:B------:R-:W-:Y:S06]  /*09e0*/  BAR.ARV 0x8, 0x120 ;  /* 0x0204800000007b1d */ /* 0x000fec0000002000 */
[----:B------:R-:W-:-:S02]  /*09f0*/  UMOV UR4, 0x400 ;  /* 0x0000040000047882 */ /* 0x000fc40000000000 */
[----:B------:R-:W-:Y:S01]  /*0a00*/  BAR.SYNC.DEFER_BLOCKING 0x5, 0x120 ;  /* 0x0144800000007b1d */ /* 0x000fe20000010000 */
[----:B-1----:R-:W-:-:S09]  /*0a10*/  ULEA UR4, UR5, UR4, 0x18 ;  /* 0x0000000405047291 */ /* 0x002fd2000f8ec03f */
[----:B------:R-:W1:Y:S01]  /*0a20*/  LDS.128 R100, [UR4+0x368d0] ;  /* 0x0368d004ff647984 */ /* 0x000e620008000c00 */
[----:B------:R-:W-:Y:S01]  /*0a30*/  ULDC UR4, c[0x0][0xc14] ;  /* 0x0003050000047ab9 */ /* 0x000fe20000000800 */
[----:B------:R-:W-:Y:S06]  /*0a40*/  BAR.ARV 0x4, 0x120 ;  /* 0x0104800000007b1d */ /* 0x000fec0000002000 */
[----:B-1----:R-:W-:-:S13]  /*0a50*/  ISETP.GE.AND P0, PT, R103, UR4, PT ;  /* 0x0000000467007c0c */ /* 0x002fda000bf06270 */
[----:B------:R-:W-:Y:S05]  /*0a60*/  @P0 EXIT ;  /* 0x000000000000094d */ /* 0x000fea0003800000 */
[----:B------:R-:W2:Y:S01]  /*0a70*/  LDL.LU R10, [R1+0x30] ;  /* 0x00003000010a7983 */ /* 0x000ea20000300800 */
[----:B------:R-:W1:Y:S02]  /*0a80*/  S2R R0, SR_TID.X ;  /* 0x0000000000007919 */ /* 0x000e640000002100 */
[----:B-1----:R-:W-:-:S05]  /*0a90*/  VIADD R214, R0, 0xffffff80 ;  /* 0xffffff8000d67836 */ /* 0x002fca0000000000 */
[----:B------:R-:W-:-:S04]  /*0aa0*/  SHF.R.S32.HI R3, RZ, 0x1f, R214 ;  /* 0x0000001fff037819 */ /* 0x000fc800000114d6 */
[----:B------:R-:W-:-:S04]  /*0ab0*/  LEA.HI R5, R3, R214, RZ, 0x7 ;  /* 0x000000d603057211 */ /* 0x000fc800078f38ff */
[----:B------:R-:W-:-:S05]  /*0ac0*/  LOP3.LUT R209, R5, 0xffffff80, RZ, 0xc0, !PT ;  /* 0xffffff8005d17812 */ /* 0x000fca00078ec0ff */
[----:B------:R-:W-:-:S05]  /*0ad0*/  IMAD.IADD R209, R214, 0x1, -R209 ;  /* 0x00000001d6d17824 */ /* 0x000fca00078e0ad1 */
[----:B------:R-:W-:-:S04]  /*0ae0*/  SHF.R.S32.HI R4, RZ, 0x1f, R209 ;  /* 0x0000001fff047819 */ /* 0x000fc800000114d1 */
[----:B------:R-:W-:-:S04]  /*0af0*/  LEA.HI R6, R4, R209, RZ, 0x2 ;  /* 0x000000d104067211 */ /* 0x000fc800078f10ff */
[--C-:B------:R-:W-:Y:S02]  /*0b00*/  SHF.R.S32.HI R8, RZ, 0x2, R6.reuse ;  /* 0x00000002ff087819 */ /* 0x100fe40000011406 */
[----:B------:R-:W-:Y:S02]  /*0b10*/  SHF.R.S32.HI R11, RZ, 0x1f, R6 ;  /* 0x0000001fff0b7819 */ /* 0x000fe40000011406 */
[----:B------:R-:W-:Y:S02]  /*0b20*/  SHF.R.S32.HI R210, RZ, 0x7, R5 ;  /* 0x00000007ffd27819 */ /* 0x000fe40000011405 */
[----:B------:R-:W-:Y:S02]  /*0b30*/  LEA.HI R11, R11, R8, RZ, 0x3 ;  /* 0x000000080b0b7211 */ /* 0x000fe400078f18ff */
[----:B------:R-:W-:Y:S02]  /*0b40*/  LEA.HI R4, R4, R209, RZ, 0x5 ;  /* 0x000000d104047211 */ /* 0x000fe400078f28ff */
[----:B------:R-:W-:-:S02]  /*0b50*/  LOP3.LUT R11, R11, 0xfffffff8, RZ, 0xc0, !PT ;  /* 0xfffffff80b0b7812 */ /* 0x000fc400078ec0ff */
[----:B------:R-:W-:Y:S02]  /*0b60*/  LEA.HI R5, R5, R210, RZ, 0x1 ;  /* 0x000000d205057211 */ /* 0x000fe400078f08ff */
[-C--:B------:R-:W-:Y:S01]  /*0b70*/  LEA.HI R0, R3, R214.reuse, RZ, 0x4 ;  /* 0x000000d603007211 */ /* 0x080fe200078f20ff */
[----:B------:R-:W-:Y:S01]  /*0b80*/  IMAD.IADD R11, R8, 0x1, -R11 ;  /* 0x00000001080b7824 */ /* 0x000fe200078e0a0b */
[----:B------:R-:W-:Y:S02]  /*0b90*/  SHF.R.S32.HI R4, RZ, 0x5, R4 ;  /* 0x00000005ff047819 */ /* 0x000fe40000011404 */
[----:B------:R-:W-:Y:S02]  /*0ba0*/  LOP3.LUT R5, R5, 0x3fffffe, RZ, 0xc0, !PT ;  /* 0x03fffffe05057812 */ /* 0x000fe400078ec0ff */
[CC--:B0-----:R-:W-:Y:S02]  /*0bb0*/  LEA.HI R2, R3.reuse, R214.reuse, RZ, 0x5 ;  /* 0x000000d603027211 */ /* 0x0c1fe400078f28ff */
[----:B------:R-:W-:Y:S01]  /*0bc0*/  SHF.R.S32.HI R9, RZ, 0x4, R0 ;  /* 0x00000004ff097819 */ /* 0x000fe20000011400 */
[----:B------:R-:W-:Y:S01]  /*0bd0*/  IMAD R4, R4, 0x10, R11 ;  /* 0x0000001004047824 */ /* 0x000fe200078e020b */
[----:B------:R-:W-:Y:S01]  /*0be0*/  LOP3.LUT R7, R0, 0x3fffff0, RZ, 0xc0, !PT ;  /* 0x03fffff000077812 */ /* 0x000fe200078ec0ff */
[----:B------:R-:W-:Y:S01]  /*0bf0*/  IMAD.IADD R5, R210, 0x1, -R5 ;  /* 0x00000001d2057824 */ /* 0x000fe200078e0a05 */
[----:B------:R-:W-:Y:S01]  /*0c00*/  LEA.HI R0, R0, R9, RZ, 0x1 ;  /* 0x0000000900007211 */ /* 0x000fe200078f08ff */
[----:B------:R-:W-:Y:S01]  /*0c10*/  IMAD.SHL.U32 R2, R2, 0x20, RZ ;  /* 0x0000002002027824 */ /* 0x000fe200078e00ff */
[----:B------:R-:W-:Y:S01]  /*0c20*/  LEA.HI R3, R3, R214, RZ, 0x3 ;  /* 0x000000d603037211 */ /* 0x000fe200078f18ff */
[----:B------:R-:W-:Y:S01]  /*0c30*/  IMAD R212, R5, 0x40, R4 ;  /* 0x0000004005d47824 */ /* 0x000fe200078e0204 */
[----:B------:R-:W-:Y:S01]  /*0c40*/  LOP3.LUT R0, R0, 0x1ffffffe, RZ, 0xc0, !PT ;  /* 0x1ffffffe00007812 */ /* 0x000fe200078ec0ff */
[----:B------:R-:W-:Y:S01]  /*0c50*/  IMAD.IADD R7, R214, 0x1, -R7 ;  /* 0x00000001d6077824 */ /* 0x000fe200078e0a07 */
[----:B------:R-:W-:-:S02]  /*0c60*/  LOP3.LUT R6, R6, 0x7ffffffc, RZ, 0xc0, !PT ;  /* 0x7ffffffc06067812 */ /* 0x000fc400078ec0ff */
[----:B------:R-:W-:Y:S02]  /*0c70*/  LOP3.LUT R5, R3, 0x1ffffff8, RZ, 0xc0, !PT ;  /* 0x1ffffff803057812 */ /* 0x000fe400078ec0ff */
[----:B------:R-:W-:Y:S01]  /*0c80*/  LOP3.LUT R2, R2, 0xfffffc00, RZ, 0xc0, !PT ;  /* 0xfffffc0002027812 */ /* 0x000fe200078ec0ff */
[----:B------:R-:W-:Y:S02]  /*0c90*/  IMAD.IADD R0, R9, 0x1, -R0 ;  /* 0x0000000109007824 */ /* 0x000fe400078e0a00 */
[----:B------:R-:W-:Y:S01]  /*0ca0*/  IMAD.MOV.U32 R211, RZ, RZ, -0x2 ;  /* 0xfffffffeffd37424 */ /* 0x000fe200078e00ff */
[----:B------:R-:W-:Y:S01]  /*0cb0*/  LEA R7, R7, R2, 0x6 ;  /* 0x0000000207077211 */ /* 0x000fe200078e30ff */
[----:B------:R-:W-:Y:S02]  /*0cc0*/  IMAD.IADD R6, R209, 0x1, -R6 ;  /* 0x00000001d1067824 */ /* 0x000fe400078e0a06 */
[----:B------:R-:W-:Y:S01]  /*0cd0*/  IMAD.IADD R5, R214, 0x1, -R5 ;  /* 0x00000001d6057824 */ /* 0x000fe200078e0a05 */
[----:B------:R-:W-:Y:S01]  /*0ce0*/  LEA R213, R0, R7, 0x3 ;  /* 0x0000000700d57211 */ /* 0x000fe200078e18ff */
[----:B------:R-:W-:Y:S01]  /*0cf0*/  IMAD R211, R6, R211, 0x70 ;  /* 0x0000007006d37424 */ /* 0x000fe200078e02d3 */
[----:B------:R-:W-:Y:S01]  /*0d00*/  CS2R R16, SRZ ;  /* 0x0000000000107805 */ /* 0x000fe2000001ff00 */
[----:B------:R-:W-:Y:S01]  /*0d10*/  IMAD.MOV.U32 R208, RZ, RZ, RZ ;  /* 0x000000ffffd07224 */ /* 0x000fe200078e00ff */
[----:B------:R-:W-:Y:S01]  /*0d20*/  SHF.R.S32.HI R22, RZ, 0x3, R3 ;  /* 0x00000003ff167819 */ /* 0x000fe20000011403 */
[----:B------:R-:W-:Y:S01]  /*0d30*/  IMAD.SHL.U32 R18, R5, 0x8, RZ ;  /* 0x0000000805127824 */ /* 0x000fe200078e00ff */
[----:B--2---:R-:W-:-:S07]  /*0d40*/  LOP3.LUT R19, R10, 0x1, RZ, 0xfc, !PT ;  /* 0x000000010a137812 */ /* 0x004fce00078efcff */
.L_x_299:
[----:B0-----:R-:W0:Y:S01]  /*0d50*/  LDC.64 R204, c[0x0][0xc60] ;  /* 0x00031800ffcc7b82 */ /* 0x001e220000000a00 */
[----:B------:R-:W-:Y:S01]  /*0d60*/  ULDC.64 UR4, c[0x0][0xa28] ;  /* 0x00028a0000047ab9 */ /* 0x000fe20000000a00 */
[----:B---3-5:R-:W-:Y:S01]  /*0d70*/  IMAD.MOV.U32 R5, RZ, RZ, RZ ;  /* 0x000000ffff057224 */ /* 0x028fe200078e00ff */
[----:B------:R-:W-:Y:S01]  /*0d80*/  ULDC.64 UR6, c[0x0][0xa20] ;  /* 0x0002880000067ab9 */ /* 0x000fe20000000a00 */
[----:B0-----:R-:W-:-:S06]  /*0d90*/  IMAD.WIDE R204, R103, 0x4, R204 ;  /* 0x0000000467cc7825 */ /* 0x001fcc00078e02cc */
[----:B--2---:R-:W2:Y:S01]  /*0da0*/  LDG.E R204, desc[UR60][R204.64] ;  /* 0x0000003ccccc7981 */ /* 0x004ea2000c1e1900 */
[----:B------:R-:W-:-:S04]  /*0db0*/  ISETP.NE.U32.AND P0, PT, RZ, UR4, PT ;  /* 0x00000004ff007c0c */ /* 0x000fc8000bf05070 */
[----:B------:R-:W-:Y:S02]  /*0dc0*/  ISETP.NE.AND.EX P0, PT, RZ, UR5, PT, P0 ;  /* 0x00000005ff007c0c */ /* 0x000fe4000bf05300 */
[----:B--2---:R-:W-:-:S11]  /*0dd0*/  SHF.R.S32.HI R207, RZ, 0x1f, R204 ;  /* 0x0000001fffcf7819 */ /* 0x004fd600000114cc */
[----:B------:R-:W-:-:S04]  /*0de0*/  @P0 LEA R2, P1, R204, UR4, 0x2 ;  /* 0x00000004cc020c11 */ /* 0x000fc8000f8210ff */
[----:B------:R-:W-:Y:S01]  /*0df0*/  @P0 LEA.HI.X R3, R204, UR5, R207, 0x2, P1 ;  /* 0x00000005cc030c11 */ /* 0x000fe200088f14cf */
[----:B------:R-:W-:-:S04]  /*0e00*/  ULDC.64 UR4, c[0x0][0x3f8] ;  /* 0x0000fe0000047ab9 */ /* 0x000fc80000000a00 */
[----:B------:R0:W5:Y:S01]  /*0e10*/  @P0 LDG.E R5, desc[UR60][R2.64] ;  /* 0x0000003c02050981 */ /* 0x000162000c1e1900 */
[----:B------:R-:W-:Y:S01]  /*0e20*/  ISETP.NE.U32.AND P0, PT, RZ, UR6, PT ;  /* 0x00000006ff007c0c */ /* 0x000fe2000bf05070 */
[----:B------:R-:W-:-:S03]  /*0e30*/  UISETP.NE.U32.AND UP0, UPT, UR4, URZ, UPT ;  /* 0x0000003f0400728c */ /* 0x000fc6000bf05070 */
[----:B------:R-:W-:Y:S01]  /*0e40*/  ISETP.NE.AND.EX P0, PT, RZ, UR7, PT, P0 ;  /* 0x00000007ff007c0c */ /* 0x000fe2000bf05300 */
[----:B------:R-:W-:Y:S01]  /*0e50*/  UISETP.NE.AND.EX UP0, UPT, UR5, URZ, UPT, UP0 ;  /* 0x0000003f0500728c */ /* 0x000fe2000bf05300 */
[----:B------:R-:W-:Y:S02]  /*0e60*/  ULDC UR4, c[0x0][0x404] ;  /* 0x0001010000047ab9 */ /* 0x000fe40000000800 */
[----:B------:R-:W-:Y:S01]  /*0e70*/  ULDC UR5, c[0x0][0x2e0] ;  /* 0x0000b80000057ab9 */ /* 0x000fe20000000800 */
[----:B------:R-:W-:-:S04]  /*0e80*/  USEL UR4, UR4, 0x1, UP0 ;  /* 0x0000000104047887 */ /* 0x000fc80008000000 */
[----:B------:R-:W-:-:S04]  /*0e90*/  UIMAD UR4, UR4, UR5, URZ ;  /* 0x00000005040472a4 */ /* 0x000fc8000f8e023f */
[C---:B0-----:R-:W-:Y:S02]  /*0ea0*/  @P0 LEA R2, P1, R204.reuse, UR6, 0x2 ;  /* 0x00000006cc020c11 */ /* 0x041fe4000f8210ff */
[----:B------:R-:W-:Y:S02]  /*0eb0*/  IMAD.U32 R82, RZ, RZ, UR4 ;  /* 0x00000004ff527e24 */ /* 0x000fe4000f8e00ff */
[----:B------:R-:W-:-:S05]  /*0ec0*/  @P0 LEA.HI.X R3, R204, UR7, R207, 0x2, P1 ;  /* 0x00000007cc030c11 */ /* 0x000fca00088f14cf */
[----:B------:R0:W5:Y:S01]  /*0ed0*/  @P0 LDG.E R82, desc[UR60][R2.64] ;  /* 0x0000003c02520981 */ /* 0x000162000c1e1900 */
[----:B----4-:R-:W-:Y:S05]  /*0ee0*/  @P0 BRA `(.L_x_257) ;  /* 0x0000000000240947 */ /* 0x010fea0003800000 */
[----:B------:R-:W-:Y:S02]  /*0ef0*/  ULDC.64 UR4, c[0x0][0xa08] ;  /* 0x0002820000047ab9 */ /* 0x000fe40000000a00 */
[----:B------:R-:W-:-:S04]  /*0f00*/  ISETP.NE.U32.AND P0, PT, RZ, UR4, PT ;  /* 0x00000004ff007c0c */ /* 0x000fc8000bf05070 */
[----:B------:R-:W-:-:S13]  /*0f10*/  ISETP.NE.AND.EX P0, PT, RZ, UR5, PT, P0 ;  /* 0x00000005ff007c0c */ /* 0x000fda000bf05300 */
[----:B------:R-:W-:Y:S05]  /*0f20*/  @!P0 BRA `(.L_x_257) ;  /* 0x0000000000148947 */ /* 0x000fea0003800000 */
[----:B0-----:R-:W0:Y:S02]  /*0f30*/  LDC.64 R2, c[0x0][0xa08] ;  /* 0x00028200ff027b82 */ /* 0x001e240000000a00 */
[----:B0-----:R-:W-:-:S05]  /*0f40*/  IMAD.WIDE R2, R204, 0x4, R2 ;  /* 0x00000004cc027825 */ /* 0x001fca00078e0202 */
[----:B-----5:R-:W2:Y:S04]  /*0f50*/  LDG.E R82, desc[UR60][R2.64] ;  /* 0x0000003c02527981 */ /* 0x020ea8000c1e1900 */
[----:B------:R-:W2:Y:S02]  /*0f60*/  LDG.E R7, desc[UR60][R2.64+0x4] ;  /* 0x0000043c02077981 */ /* 0x000ea4000c1e1900 */
[----:B--2---:R-:W-:-:S07]  /*0f70*/  IADD3 R82, -R82, R7, RZ ;  /* 0x0000000752527210 */ /* 0x004fce0007ffe1ff */
.L_x_257:
[----:B-----5:R-:W-:Y:S01]  /*0f80*/  IMAD.IADD R82, R82, 0x1, -R5 ;  /* 0x0000000152527824 */ /* 0x020fe200078e0a05 */
[----:B------:R-:W-:Y:S01]  /*0f90*/  PLOP3.LUT P0, PT, PT, PT, PT, 0x80, 0x0 ;  /* 0x000000000000781c */ /* 0x000fe20003f0f070 */
[----:B0-----:R-:W-:Y:S01]  /*0fa0*/  IMAD.MOV.U32 R2, RZ, RZ, RZ ;  /* 0x000000ffff027224 */ /* 0x001fe200078e00ff */
[----:B------:R-:W-:Y:S01]  /*0fb0*/  CS2R R118, SRZ ;  /* 0x0000000000767805 */ /* 0x000fe2000001ff00 */
[C---:B------:R-:W-:Y:S01]  /*0fc0*/  VIADD R3, R82.reuse, 0x6f ;  /* 0x0000006f52037836 */ /* 0x040fe20000000000 */
[----:B------:R-:W-:Y:S01]  /*0fd0*/  ISETP.GE.AND P1, PT, R82, 0x1, PT ;  /* 0x000000015200780c */ /* 0x000fe20003f26270 */
[----:B------:R-:W-:Y:S01]  /*0fe0*/  IMAD.MOV.U32 R206, RZ, RZ, R101 ;  /* 0x000000ffffce7224 */ /* 0x000fe200078e0065 */
[----:B------:R-:W-:Y:S01]  /*0ff0*/  CS2R R116, SRZ ;  /* 0x0000000000747805 */ /* 0x000fe2000001ff00 */
[----:B------:R-:W-:Y:S01]  /*1000*/  IMAD.HI R2, R3, -0x6db6db6d, R2 ;  /* 0x9249249303027827 */ /* 0x000fe200078e0202 */
[----:B------:R-:W-:Y:S02]  /*1010*/  CS2R R114, SRZ ;  /* 0x0000000000727805 */ /* 0x000fe4000001ff00 */
[----:B------:R-:W-:-:S02]  /*1020*/  CS2R R112, SRZ ;  /* 0x0000000000707805 */ /* 0x000fc4000001ff00 */
[----:B------:R-:W-:Y:S01]  /*1030*/  CS2R R110, SRZ ;  /* 0x00000000006e7805 */ /* 0x000fe2000001ff00 */
[----:B------:R-:W-:Y:S01]  /*1040*/  IMAD.MOV.U32 R205, RZ, RZ, R102 ;  /* 0x000000ffffcd7224 */ /* 0x000fe200078e0066 */
[----:B------:R-:W-:Y:S01]  /*1050*/  SHF.R.U32.HI R3, RZ, 0x1f, R2 ;  /* 0x0000001fff037819 */ /* 0x000fe20000011602 */
[----:B------:R-:W-:Y:S01]  /*1060*/  IMAD.MOV.U32 R0, RZ, RZ, RZ ;  /* 0x000000ffff007224 */ /* 0x000fe200078e00ff */
[----:B------:R-:W-:Y:S02]  /*1070*/  CS2R R108, SRZ ;  /* 0x00000000006c7805 */ /* 0x000fe4000001ff00 */
[----:B------:R-:W-:Y:S02]  /*1080*/  CS2R R106, SRZ ;  /* 0x00000000006a7805 */ /* 0x000fe4000001ff00 */
[----:B------:R-:W-:Y:S02]  /*1090*/  LEA.HI.SX32 R120, R2, R3, 0x1a ;  /* 0x0000000302787211 */ /* 0x000fe400078fd2ff */
[----:B------:R-:W-:-:S02]  /*10a0*/  CS2R R2, SRZ ;  /* 0x0000000000027805 */ /* 0x000fc4000001ff00 */
[----:B------:R-:W-:Y:S02]  /*10b0*/  CS2R R104, SRZ ;  /* 0x0000000000687805 */ /* 0x000fe4000001ff00 */
[----:B------:R-:W-:Y:S02]  /*10c0*/  CS2R R46, SRZ ;  /* 0x00000000002e7805 */ /* 0x000fe4000001ff00 */
[----:B------:R-:W-:Y:S02]  /*10d0*/  MOV R39, RZ ;  /* 0x000000ff00277202 */ /* 0x000fe40000000f00 */
[----:B------:R-:W-:Y:S02]  /*10e0*/  CS2R R126, SRZ ;  /* 0x00000000007e7805 */ /* 0x000fe4000001ff00 */
[----:B------:R-:W-:Y:S02]  /*10f0*/  CS2R R124, SRZ ;  /* 0x00000000007c7805 */ /* 0x000fe4000001ff00 */
[----:B------:R-:W-:-:S02]  /*1100*/  CS2R R98, SRZ ;  /* 0x0000000000627805 */ /* 0x000fc4000001ff00 */
[----:B------:R-:W-:Y:S01]  /*1110*/  CS2R R96, SRZ ;  /* 0x0000000000607805 */ /* 0x000fe2000001ff00 */
[----:B------:R-:W-:Y:S01]  /*1120*/  IMAD.MOV.U32 R50, RZ, RZ, RZ ;  /* 0x000000ffff327224 */ /* 0x000fe200078e00ff */
[----:B------:R-:W-:Y:S02]  /*1130*/  CS2R R90, SRZ ;  /* 0x00000000005a7805 */ /* 0x000fe4000001ff00 */
[----:B------:R-:W-:Y:S02]  /*1140*/  CS2R R92, SRZ ;  /* 0x00000000005c7805 */ /* 0x000fe4000001ff00 */
        /* <DEDUP_REMOVED lines=28> */
[----:B------:R-:W-:Y:S01]  /*1310*/  CS2R R122, SRZ ;  /* 0x00000000007a7805 */ /* 0x000fe2000001ff00 */
[----:B------:R-:W-:Y:S01]  /*1320*/  IMAD.MOV.U32 R121, RZ, RZ, RZ ;  /* 0x000000ffff797224 */ /* 0x000fe200078e00ff */
[----:B------:R-:W-:Y:S01]  /*1330*/  CS2R R6, SRZ ;  /* 0x0000000000067805 */ /* 0x000fe2000001ff00 */
[----:B------:R-:W-:Y:S02]  /*1340*/  IMAD.MOV.U32 R36, RZ, RZ, RZ ;  /* 0x000000ffff247224 */ /* 0x000fe400078e00ff */
[----:B------:R-:W-:Y:S02]  /*1350*/  IMAD.MOV.U32 R138, RZ, RZ, RZ ;  /* 0x000000ffff8a7224 */ /* 0x000fe400078e00ff */
[----:B------:R-:W-:Y:S01]  /*1360*/  IMAD.MOV.U32 R24, RZ, RZ, RZ ;  /* 0x000000ffff187224 */ /* 0x000fe200078e00ff */
[----:B------:R-:W-:Y:S06]  /*1370*/  @!P1 BRA `(.L_x_258) ;  /* 0x000000a000909947 */ /* 0x000fec0003800000 */
[----:B------:R-:W0:Y:S01]  /*1380*/  SHFL.IDX PT, R0, R210, RZ, 0x1f ;  /* 0x00001fffd2007589 */ /* 0x000e2200000e0000 */
[----:B------:R-:W1:Y:S01]  /*1390*/  S2UR UR7, SR_CgaCtaId ;  /* 0x00000000000779c3 */ /* 0x000e620000008800 */
[----:B------:R-:W-:Y:S01]  /*13a0*/  UMOV UR6, 0x400 ;  /* 0x0000040000067882 */ /* 0x000fe20000000000 */
[----:B0-----:R-:W-:Y:S01]  /*13b0*/  R2UR UR4, R0 ;  /* 0x00000000000472ca */ /* 0x001fe200000e0000 */
[----:B-1----:R-:W-:-:S04]  /*13c0*/  ULEA UR6, UR7, UR6, 0x18 ;  /* 0x0000000607067291 */ /* 0x002fc8000f8ec03f */
[----:B------:R-:W-:-:S04]  /*13d0*/  UIADD3 UR6, UR6, 0x15400, URZ ;  /* 0x0001540006067890 */ /* 0x000fc8000fffe03f */
[----:B------:R-:W-:-:S04]  /*13e0*/  ULOP3.LUT UP0, URZ, UR6, 0x9f, URZ, 0xc0, !UPT ;  /* 0x0000009f063f7892 */ /* 0x000fc8000f80c03f */
[----:B------:R-:W-:Y:S02]  /*13f0*/  ULEA.HI UR5, UR4, UR4, URZ, 0x1 ;  /* 0x0000000404057291 */ /* 0x000fe4000f8f083f */
[----:B------:R-:W-:Y:S02]  /*1400*/  PLOP3.LUT P0, PT, PT, PT, UP0, 0x80, 0x0 ;  /* 0x000000000000781c */ /* 0x000fe40003f0f008 */
[----:B------:R-:W-:-:S04]  /*1410*/  ULOP3.LUT UR5, UR5, 0x1e, URZ, 0xc0, !UPT ;  /* 0x0000001e05057892 */ /* 0x000fc8000f8ec03f */
[----:B------:R-:W-:-:S04]  /*1420*/  UIADD3 UR5, UR4, -UR5, URZ ;  /* 0x8000000504057290 */ /* 0x000fc8000fffe03f */
[----:B------:R-:W-:-:S04]  /*1430*/  ULEA UR5, UR5, UR6, 0xd ;  /* 0x0000000605057291 */ /* 0x000fc8000f8e683f */
[----:B------:R-:W-:-:S04]  /*1440*/  USHF.R.U32.HI UR5, URZ, 0x4, UR5 ;  /* 0x000000043f057899 */ /* 0x000fc80008011605 */
[----:B------:R-:W-:Y:S01]  /*1450*/  ULOP3.LUT UR36, UR5, 0x3fff, URZ, 0xc0, !UPT ;  /* 0x00003fff05247892 */ /* 0x000fe2000f8ec03f */
[----:B------:R-:W-:Y:S11]  /*1460*/  @!P0 BRA `(.L_x_259) ;  /* 0x0000000000408947 */ /* 0x000ff60003800000 */
[----:B------:R-:W-:Y:S01]  /*1470*/  MOV R0, 0x0 ;  /* 0x0000000000007802 */ /* 0x000fe20000000f00 */
[----:B------:R-:W-:Y:S01]  /*1480*/  ULDC.64 UR4, c[0x4][0xa8] ;  /* 0x01002a0000047ab9 */ /* 0x000fe20000000a00 */
[----:B------:R-:W-:Y:S01]  /*1490*/  ULDC.64 UR6, c[0x4][0x20] ;  /* 0x0100080000067ab9 */ /* 0x000fe20000000a00 */
[----:B------:R-:W-:Y:S01]  /*14a0*/  MOV R4, UR4 ;  /* 0x0000000400047c02 */ /* 0x000fe20008000f00 */
[----:B------:R0:W1:Y:S01]  /*14b0*/  LDC.64 R2, c[0x4][R0] ;  /* 0x0100000000027b82 */ /* 0x0000620000000a00 */
[----:B------:R-:W-:Y:S01]  /*14c0*/  IMAD.U32 R5, RZ, RZ, UR5 ;  /* 0x00000005ff057e24 */ /* 0x000fe2000f8e00ff */
[----:B------:R-:W-:Y:S01]  /*14d0*/  ULDC.64 UR4, c[0x4][0xb0] ;  /* 0x01002c0000047ab9 */ /* 0x000fe20000000a00 */
[----:B------:R-:W-:Y:S01]  /*14e0*/  IMAD.U32 R10, RZ, RZ, UR6 ;  /* 0x00000006ff0a7e24 */ /* 0x000fe2000f8e00ff */
[----:B------:R-:W-:Y:S01]  /*14f0*/  MOV R12, 0x1 ;  /* 0x00000001000c7802 */ /* 0x000fe20000000f00 */
[----:B------:R-:W-:Y:S02]  /*1500*/  IMAD.U32 R6, RZ, RZ, UR4 ;  /* 0x00000004ff067e24 */ /* 0x000fe4000f8e00ff */
[----:B------:R-:W-:-:S02]  /*1510*/  IMAD.U32 R7, RZ, RZ, UR5 ;  /* 0x00000005ff077e24 */ /* 0x000fc4000f8e00ff */
[----:B------:R-:W-:Y:S02]  /*1520*/  IMAD.U32 R11, RZ, RZ, UR7 ;  /* 0x00000007ff0b7e24 */ /* 0x000fe4000f8e00ff */
[----:B------:R-:W-:Y:S02]  /*1530*/  IMAD.MOV.U32 R8, RZ, RZ, 0x70 ;  /* 0x00000070ff087424 */ /* 0x000fe400078e00ff */
[----:B0-----:R-:W-:-:S07]  /*1540*/  IMAD.MOV.U32 R13, RZ, RZ, RZ ;  /* 0x000000ffff0d7224 */ /* 0x001fce00078e00ff */
[----:B------:R-:W-:-:S07]  /*1550*/  LEPC R20, `(.L_x_259) ;  /* 0x000000001014794e */ /* 0x000fce0000000000 */
[----:B-1----:R-:W-:Y:S05]  /*1560*/  CALL.ABS.NOINC R2 ;  /* 0x0000000002007343 */ /* 0x002fea0003c00000 */
.L_x_259:
[----:B------:R-:W0:Y:S01]  /*1570*/  S2UR UR5, SR_CgaCtaId ;  /* 0x00000000000579c3 */ /* 0x000e220000008800 */
[----:B------:R-:W-:Y:S01]  /*1580*/  LEA.HI R0, R208, R208, RZ, 0x1 ;  /* 0x000000d0d0007211 */ /* 0x000fe200078f08ff */
[----:B------:R-:W-:Y:S01]  /*1590*/  UMOV UR4, 0x400 ;  /* 0x0000040000047882 */ /* 0x000fe20000000000 */
[----:B------:R-:W-:Y:S01]  /*15a0*/  BSSY B0, `(.L_x_260) ;  /* 0x0000009000007945 */ /* 0x000fe20003800000 */
[----:B------:R-:W-:Y:S02]  /*15b0*/  ISETP.NE.AND P0, PT, R19, 0x3, PT ;  /* 0x000000031300780c */ /* 0x000fe40003f05270 */
[----:B------:R-:W-:-:S05]  /*15c0*/  LOP3.LUT R3, R0, 0xfffffffe, RZ, 0xc0, !PT ;  /* 0xfffffffe00037812 */ /* 0x000fca00078ec0ff */
[----:B------:R-:W-:-:S05]  /*15d0*/  IMAD.IADD R3, R208, 0x1, -R3 ;  /* 0x00000001d0037824 */ /* 0x000fca00078e0a03 */
[----:B------:R-:W-:Y:S01]  /*15e0*/  SHF.L.U32 R3, R3, 0x1f, RZ ;  /* 0x0000001f03037819 */ /* 0x000fe200000006ff */
[----:B0-----:R-:W-:-:S06]  /*15f0*/  ULEA UR4, UR5, UR4, 0x18 ;  /* 0x0000000405047291 */ /* 0x001fcc000f8ec03f */
[----:B------:R-:W-:-:S04]  /*1600*/  IMAD.U32 R2, RZ, RZ, UR4 ;  /* 0x00000004ff027e24 */ /* 0x000fc8000f8e00ff */
[----:B------:R-:W0:Y:S02]  /*1610*/  SYNCS.PHASECHK.TRANS64.TRYWAIT P1, [R2+URZ+0x36800], R3 ;  /* 0x03680003020075a7 */ /* 0x000e24000802017f */
[----:B0-----:R-:W-:Y:S05]  /*1620*/  @!P1 BRA `(.L_x_261) ;  /* 0x0000011000409947 */ /* 0x001fea0003800000 */
.L_x_385:
[----:B------:R-:W-:Y:S05]  /*1630*/  BSYNC B0 ;  /* 0x0000000000007941 */ /* 0x000fea0003800000 */
.L_x_260:
[----:B------:R-:W-:Y:S05]  /*1640*/  @!P0 BRA `(.L_x_262) ;  /* 0x0000000000048947 */ /* 0x000fea0003800000 */
[----:B------:R-:W-:Y:S01]  /*1650*/  BPT.TRAP 0x1 ;  /* 0x000000040000795c */ /* 0x000fe20000300000 */
.L_x_262:
[----:B------:R-:W-:Y:S01]  /*1660*/  IMAD R0, R16, 0x8, R2 ;  /* 0x0000000810007824 */ /* 0x000fe200078e0202 */
[----:B0-----:R-:W-:-:S04]  /*1670*/  SHF.L.U32 R3, R17, 0x1f, RZ ;  /* 0x0000001f11037819 */ /* 0x001fc800000006ff */
[----:B------:R0:W1:Y:S01]  /*1680*/  SYNCS.PHASECHK.TRANS64.TRYWAIT P2, [R0+URZ+0x36830], R3 ;  /* 0x03683003000075a7 */ /* 0x000062000804017f */
[----:B------:R-:W-:Y:S05]  /*1690*/  @!P0 BRA `(.L_x_263) ;  /* 0x0000000000048947 */ /* 0x000fea0003800000 */
[----:B------:R-:W-:Y:S01]  /*16a0*/  BPT.TRAP 0x1 ;  /* 0x000000040000795c */ /* 0x000fe20000300000 */
.L_x_263:
[----:B------:R-:W2:Y:S01]  /*16b0*/  S2R R4, SR_TID.X ;  /* 0x0000000000047919 */ /* 0x000ea20000002100 */
[----:B------:R-:W-:Y:S01]  /*16c0*/  IMAD.MOV.U32 R119, RZ, RZ, RZ ;  /* 0x000000ffff777224 */ /* 0x000fe200078e00ff */
[----:B--2---:R-:W-:Y:S01]  /*16d0*/  LOP3.LUT P1, RZ, R4, 0x7f, RZ, 0xc0, !PT ;  /* 0x0000007f04ff7812 */ /* 0x004fe2000782c0ff */
[----:B-1----:R-:W-:-:S12]  /*16e0*/  @P2 BRA `(.L_x_264) ;  /* 0x0000000000082947 */ /* 0x002fd80003800000 */
[----:B------:R-:W1:Y:S02]  /*16f0*/  SYNCS.PHASECHK.TRANS64.TRYWAIT P2, [R0+URZ+0x36830], R3 ;  /* 0x03683003000075a7 */ /* 0x000e64000804017f */
[----:B-1----:R-:W-:Y:S05]  /*1700*/  @!P2 BRA `(.L_x_265) ;  /* 0x00000110001ca947 */ /* 0x002fea0003800000 */
.L_x_264:
[----:B------:R-:W-:Y:S05]  /*1710*/  WARPSYNC.ALL ;  /* 0x0000000000007948 */ /* 0x000fea0003800000 */
[----:B01----:R-:W-:Y:S01]  /*1720*/  VIADD R3, R2, 0x21400 ;  /* 0x0002140002037836 */ /* 0x003fe20000000000 */
[----:B------:R-:W-:Y:S01]  /*1730*/  ULOP3.LUT UR5, UR36, 0x10000, URZ, 0xfc, !UPT ;  /* 0x0001000024057892 */ /* 0x000fe2000f8efc3f */
[----:B------:R-:W-:Y:S01]  /*1740*/  WARPGROUP.ARRIVE ;  /* 0x00000000000079c5 */ /* 0x000fe20000000000 */
[----:B------:R-:W-:Y:S01]  /*1750*/  UMOV UR53, 0x40000040 ;  /* 0x4000004000357882 */ /* 0x000fe20000000000 */
[----:B------:R-:W-:Y:S01]  /*1760*/  UMOV UR55, 0x40000040 ;  /* 0x4000004000377882 */ /* 0x000fe20000000000 */
[----:B------:R-:W-:Y:S01]  /*1770*/  SHF.R.U32.HI R3, RZ, 0x4, R3 ;  /* 0x00000004ff037819 */ /* 0x000fe20000011603 */
[----:B------:R-:W-:Y:S01]  /*1780*/  UMOV UR13, UR53 ;  /* 0x00000035000d7c82 */ /* 0x000fe20008000000 */
[----:B------:R-:W-:Y:S01]  /*1790*/  UMOV UR15, 0x40000040 ;  /* 0x40000040000f7882 */ /* 0x000fe20000000000 */
[----:B------:R-:W-:Y:S01]  /*17a0*/  UMOV UR52, UR5 ;  /* 0x0000000500347c82 */ /* 0x000fe20008000000 */
[----:B------:R-:W-:Y:S01]  /*17b0*/  LOP3.LUT R3, R3, 0x3fff, RZ, 0xc0, !PT ;  /* 0x00003fff03037812 */ /* 0x000fe200078ec0ff */
[----:B------:R-:W-:Y:S01]  /*17c0*/  UMOV UR12, UR52 ;  /* 0x00000034000c7c82 */ /* 0x000fe20008000000 */
[----:B------:R-:W-:Y:S01]  /*17d0*/  UMOV UR16, UR52 ;  /* 0x0000003400107c82 */ /* 0x000fe20008000000 */
[----:B------:R-:W-:Y:S01]  /*17e0*/  UMOV UR17, UR53 ;  /* 0x0000003500117c82 */ /* 0x000fe20008000000 */
[----:B------:R-:W-:Y:S01]  /*17f0*/  LOP3.LUT R8, R3, 0x10000, RZ, 0xfc, !PT ;  /* 0x0001000003087812 */ /* 0x000fe200078efcff */
[----:B------:R-:W-:Y:S01]  /*1800*/  UMOV UR19, 0x40000040 ;  /* 0x4000004000137882 */ /* 0x000fe20000000000 */
[----:B------:R-:W-:Y:S01]  /*1810*/  UMOV UR20, UR52 ;  /* 0x0000003400147c82 */ /* 0x000fe20008000000 */
[----:B------:R-:W-:Y:S01]  /*1820*/  UMOV UR21, UR53 ;  /* 0x0000003500157c82 */ /* 0x000fe20008000000 */
[----:B------:R-:W-:Y:S01]  /*1830*/  UMOV UR23, 0x40000040 ;  /* 0x4000004000177882 */ /* 0x000fe20000000000 */
[----:B------:R-:W-:Y:S01]  /*1840*/  IMAD R3, R16, 0xa80, R8 ;  /* 0x00000a8010037824 */ /* 0x000fe200078e0208 */
[----:B------:R-:W-:Y:S01]  /*1850*/  UMOV UR8, UR52 ;  /* 0x0000003400087c82 */ /* 0x000fe20008000000 */
[----:B------:R-:W-:Y:S01]  /*1860*/  UMOV UR9, UR53 ;  /* 0x0000003500097c82 */ /* 0x000fe20008000000 */
[----:B------:R-:W-:Y:S01]  /*1870*/  UMOV UR11, 0x40000040 ;  /* 0x40000040000b7882 */ /* 0x000fe20000000000 */
[----:B------:R-:W-:Y:S01]  /*1880*/  UIADD3 UR7, UR5, 0x2, URZ ;  /* 0x0000000205077890 */ /* 0x000fe2000fffe03f */
[----:B------:R-:W-:Y:S01]  /*1890*/  R2UR UR4, R3 ;  /* 0x00000000030472ca */ /* 0x000fe200000e0000 */
        /* <DEDUP_REMOVED lines=8> */
[----:B------:R-:W-:Y:S01]  /*1920*/  MOV R5, UR53 ;  /* 0x0000003500057c02 */ /* 0x000fe20008000f00 */
[----:B------:R-:W-:Y:S01]  /*1930*/  @!P1 VIADD R0, R0, 0x36840 ;  /* 0x0003684000009836 */ /* 0x000fe20000000000 */
[----:B------:R-:W-:Y:S01]  /*1940*/  MOV R6, UR52 ;  /* 0x0000003400067c02 */ /* 0x000fe20008000f00 */
[--C-:B------:R-:W-:Y:S01]  /*1950*/  IMAD.MOV.U32 R118, RZ, RZ, R119.reuse ;  /* 0x000000ffff767224 */ /* 0x100fe200078e0077 */
[----:B------:R-:W-:Y:S01]  /*1960*/  UMOV UR54, UR4 ;  /* 0x0000000400367c82 */ /* 0x000fe20008000000 */
[----:B------:R-:W-:Y:S01]  /*1970*/  UIADD3 UR14, UR4, 0x80, URZ ;  /* 0x00000080040e7890 */ /* 0x000fe2000fffe03f */
[----:B------:R-:W-:Y:S01]  /*1980*/  HGMMA.64x16x16.F32.BF16 R72, gdesc[UR52], RZ, !UPT, gsb0 ;  /* 0x00200000344879f0 */ /* 0x000fe2000c0018ff */
[----:B------:R-:W-:Y:S01]  /*1990*/  UIADD3 UR18, UR4, 0x100, URZ ;  /* 0x0000010004127890 */ /* 0x000fe2000fffe03f */
[----:B------:R-:W-:Y:S01]  /*19a0*/  IADD3 R9, R211, R82, RZ ;  /* 0x00000052d3097210 */ /* 0x000fe20007ffe0ff */
[----:B------:R-:W-:Y:S01]  /*19b0*/  UIADD3 UR22, UR4, 0x180, URZ ;  /* 0x0000018004167890 */ /* 0x000fe2000fffe03f */
[----:B------:R-:W-:Y:S01]  /*19c0*/  P2R R81, PR, RZ, 0x1 ;  /* 0x00000001ff517803 */ /* 0x000fe20000000000 */
[----:B------:R-:W-:Y:S01]  /*19d0*/  UIADD3 UR54, UR4, 0x200, URZ ;  /* 0x0000020004367890 */ /* 0x000fe2000fffe03f */
[----:B------:R-:W-:Y:S01]  /*19e0*/  @!P1 PRMT R0, RZ, 0x654, R0 ;  /* 0x00000654ff009816 */ /* 0x000fe20000000000 */
[----:B------:R-:W-:Y:S01]  /*19f0*/  UMOV UR55, 0x40000040 ;  /* 0x4000004000377882 */ /* 0x000fe20000000000 */
[----:B------:R-:W-:Y:S01]  /*1a00*/  UIADD3 UR10, UR4, 0x280, URZ ;  /* 0x00000280040a7890 */ /* 0x000fe2000fffe03f */
[--C-:B------:R-:W-:Y:S01]  /*1a10*/  IMAD.MOV.U32 R117, RZ, RZ, R119.reuse ;  /* 0x000000ffff757224 */ /* 0x100fe200078e0077 */
[----:B------:R-:W-:Y:S01]  /*1a20*/  UIADD3 UR6, UR4, 0x300, URZ ;  /* 0x0000030004067890 */ /* 0x000fe2000fffe03f */
[--C-:B------:R-:W-:Y:S01]  /*1a30*/  IMAD.MOV.U32 R115, RZ, RZ, R119.reuse ;  /* 0x000000ffff737224 */ /* 0x100fe200078e0077 */
[----:B------:R-:W-:Y:S01]  /*1a40*/  UIADD3 UR26, UR4, 0x102, URZ ;  /* 0x00000102041a7890 */ /* 0x000fe2000fffe03f */
[--C-:B------:R-:W-:Y:S01]  /*1a50*/  IMAD.MOV.U32 R113, RZ, RZ, R119.reuse ;  /* 0x000000ffff717224 */ /* 0x100fe200078e0077 */
[----:B------:R-:W-:Y:S01]  /*1a60*/  UIADD3 UR30, UR4, 0x84, URZ ;  /* 0x00000084041e7890 */ /* 0x000fe2000fffe03f */
[--C-:B------:R-:W-:Y:S01]  /*1a70*/  IMAD.MOV.U32 R111, RZ, RZ, R119.reuse ;  /* 0x000000ffff6f7224 */ /* 0x100fe200078e0077 */
[----:B------:R-:W-:Y:S01]  /*1a80*/  UIADD3 UR34, UR4, 0x86, URZ ;  /* 0x0000008604227890 */ /* 0x000fe2000fffe03f */
[-C--:B------:R-:W-:Y:S01]  /*1a90*/  MOV R109, R119.reuse ;  /* 0x00000077006d7202 */ /* 0x080fe20000000f00 */
        /* <DEDUP_REMOVED lines=10> */
[----:B------:R-:W-:Y:S01]  /*1b40*/  MOV R95, R119 ;  /* 0x00000077005f7202 */ /* 0x000fe20000000f00 */
[----:B------:R-:W-:-:S02]  /*1b50*/  IMAD.MOV.U32 R97, RZ, RZ, R119 ;  /* 0x000000ffff617224 */ /* 0x000fc400078e0077 */
[--C-:B------:R-:W-:Y:S02]  /*1b60*/  IMAD.MOV.U32 R93, RZ, RZ, R119.reuse ;  /* 0x000000ffff5d7224 */ /* 0x100fe400078e0077 */
[--C-:B------:R-:W-:Y:S02]  /*1b70*/  IMAD.MOV.U32 R91, RZ, RZ, R119.reuse ;  /* 0x000000ffff5b7224 */ /* 0x100fe400078e0077 */
[--C-:B------:R-:W-:Y:S02]  /*1b80*/  IMAD.MOV.U32 R89, RZ, RZ, R119.reuse ;  /* 0x000000ffff597224 */ /* 0x100fe400078e0077 */
[--C-:B------:R-:W-:Y:S02]  /*1b90*/  IMAD.MOV.U32 R87, RZ, RZ, R119.reuse ;  /* 0x000000ffff577224 */ /* 0x100fe400078e0077 */
[--C-:B------:R-:W-:Y:S02]  /*1ba0*/  IMAD.MOV.U32 R85, RZ, RZ, R119.reuse ;  /* 0x000000ffff557224 */ /* 0x100fe400078e0077 */
[----:B------:R-:W-:Y:S01]  /*1bb0*/  IMAD.MOV.U32 R83, RZ, RZ, R119 ;  /* 0x000000ffff537224 */ /* 0x000fe200078e0077 */
[----:B------:R-:W-:-:S02]  /*1bc0*/  WARPGROUP.DEPBAR.LE gsb0, 0x0 ;  /* 0x00008000000079c5 */ /* 0x000fc40000010000 */
[----:B------:R-:W-:-:S06]  /*1bd0*/  WARPGROUP.ARRIVE ;  /* 0x00000000000079c5 */ /* 0x000fcc0000000000 */
[----:B------:R-:W-:Y:S01]  /*1be0*/  HGMMA.64x16x16.F32.BF16 R64, gdesc[UR12], RZ, !UPT, gsb0 ;  /* 0x002000000c4079f0 */ /* 0x000fe2000c0018ff */
[----:B------:R-:W-:Y:S02]  /*1bf0*/  UIADD3 UR12, UR4, 0x2, URZ ;  /* 0x00000002040c7890 */ /* 0x000fe4000fffe03f */
[----:B------:R-:W-:Y:S01]  /*1c00*/  UIADD3 UR14, UR4, 0x282, URZ ;  /* 0x00000282040e7890 */ /* 0x000fe2000fffe03f */
[----:B------:R-:W-:Y:S01]  /*1c10*/  UMOV UR15, 0x40000040 ;  /* 0x40000040000f7882 */ /* 0x000fe20000000000 */
[----:B------:R-:W-:Y:S02]  /*1c20*/  WARPGROUP.DEPBAR.LE gsb0, 0x0 ;  /* 0x00008000000079c5 */ /* 0x000fe40000010000 */
[----:B------:R-:W-:-:S06]  /*1c30*/  WARPGROUP.ARRIVE ;  /* 0x00000000000079c5 */ /* 0x000fcc0000000000 */
[----:B------:R-:W-:Y:S01]  /*1c40*/  HGMMA.64x16x16.F32.BF16 R56, gdesc[UR16], RZ, !UPT, gsb0 ;  /* 0x00200000103879f0 */ /* 0x000fe2000c0018ff */
        /* <DEDUP_REMOVED lines=26> */
[----:B------:R-:W-:Y:S01]  /*1df0*/  UMOV UR12, UR8 ;  /* 0x00000008000c7c82 */ /* 0x000fe20008000000 */
[----:B------:R-:W-:Y:S01]  /*1e00*/  UMOV UR13, UR9 ;  /* 0x00000009000d7c82 */ /* 0x000fe20008000000 */
[----:B------:R-:W-:Y:S01]  /*1e10*/  UIADD3 UR7, UR5, 0x4, URZ ;  /* 0x0000000405077890 */ /* 0x000fe2000fffe03f */
[----:B------:R-:W-:-:S02]  /*1e20*/  MOV R3, UR9 ;  /* 0x0000000900037c02 */ /* 0x000fc40008000f00 */
[----:B------:R-:W-:Y:S01]  /*1e30*/  MOV R4, UR8 ;  /* 0x0000000800047c02 */ /* 0x000fe20008000f00 */
[----:B------:R-:W-:Y:S02]  /*1e40*/  WARPGROUP.DEPBAR.LE gsb0, 0x0 ;  /* 0x00008000000079c5 */ /* 0x000fe40000010000 */
[----:B------:R-:W-:-:S06]  /*1e50*/  WARPGROUP.ARRIVE ;  /* 0x00000000000079c5 */ /* 0x000fcc0000000000 */
[----:B------:R-:W-:Y:S01]  /*1e60*/  HGMMA.64x16x16.F32.BF16 R24, gdesc[UR52], RZ, !UPT, gsb0 ;  /* 0x00200000341879f0 */ /* 0x000fe2000c0018ff */
        /* <DEDUP_REMOVED lines=333> */
[----:B------:R-:W-:Y:S01]  /*3340*/  UIADD3 UR6, UR4, 0x782, URZ ;  /* 0x0000078204067890 */ /* 0x000fe2000fffe03f */
[----:B------:R-:W-:Y:S01]  /*3350*/  UMOV UR52, UR40 ;  /* 0x0000002800347c82 */ /* 0x000fe20008000000 */
[----:B------:R-:W-:-:S05]  /*3360*/  UMOV UR53, UR41 ;  /* 0x0000002900357c82 */ /* 0x000fca0008000000 */
        /* <DEDUP_REMOVED lines=48> */
[----:B------:R-:W-:Y:S02]  /*3670*/  UIADD3 UR7, UR5, 0x806, URZ ;  /* 0x0000080605077890 */ /* 0x000fe4000fffe03f */
[----:B------:R-:W-:Y:S01]  /*3680*/  UIADD3 UR5, UR4, 0x784, URZ ;  /* 0x0000078404057890 */ /* 0x000fe2000fffe03f */
[----:B------:R-:W-:Y:S01]  /*3690*/  UMOV UR8, UR44 ;  /* 0x0000002c00087c82 */ /* 0x000fe20008000000 */
[----:B------:R-:W-:Y:S01]  /*36a0*/  UMOV UR9, UR45 ;  /* 0x0000002d00097c82 */ /* 0x000fe20008000000 */
[----:B------:R-:W-:Y:S01]  /*36b0*/  UMOV UR52, UR44 ;  /* 0x0000002c00347c82 */ /* 0x000fe20008000000 */
[----:B------:R-:W-:-:S03]  /*36c0*/  UMOV UR53, UR45 ;  /* 0x0000002d00357c82 */ /* 0x000fc60008000000 */
[----:B------:R-:W-:Y:S01]  /*36d0*/  UMOV UR10, UR5 ;  /* 0x00000005000a7c82 */ /* 0x000fe20008000000 */
[----:B------:R-:W-:Y:S01]  /*36e0*/  ULDC UR5, c[0x0][0x9d8] ;  /* 0x0002760000057ab9 */ /* 0x000fe20000000800 */
        /* <DEDUP_REMOVED lines=44> */
[----:B------:R-:W-:Y:S02]  /*39b0*/  WARPGROUP.DEPBAR.LE gsb0, 0x0 ;  /* 0x00008000000079c5 */ /* 0x000fe40000010000 */
[----:B------:R-:W-:-:S06]  /*39c0*/  WARPGROUP.ARRIVE ;  /* 0x00000000000079c5 */ /* 0x000fcc0000000000 */
[----:B------:R-:W-:Y:S03]  /*39d0*/  HGMMA.64x16x16.F32.BF16 R32, gdesc[UR56], R32, gsb0 ;  /* 0x00200000382079f0 */ /* 0x000fe60008001820 */
        /* <DEDUP_REMOVED lines=17> */
[----:B------:R-:W0:Y:S01]  /*3af0*/  MUFU.TANH R72, R72 ;  /* 0x0000004800487308 */ /* 0x000e220000002400 */
[----:B------:R-:W-:Y:S01]  /*3b00*/  UMOV UR51, 0x40000040 ;  /* 0x4000004000337882 */ /* 0x000fe20000000000 */
[----:B------:R-:W-:Y:S01]  /*3b10*/  FMUL.FTZ R75, R75, UR5 ;  /* 0x000000054b4b7c20 */ /* 0x000fe20008410000 */
[----:B------:R-:W-:Y:S01]  /*3b20*/  FMUL.FTZ R78, R78, UR5 ;  /* 0x000000054e4e7c20 */ /* 0x000fe20008410000 */
[----:B------:R-:W-:-:S04]  /*3b30*/  FMUL.FTZ R79, R79, UR5 ;  /* 0x000000054f4f7c20 */ /* 0x000fc80008410000 */
[----:B------:R-:W1:Y:S08]  /*3b40*/  MUFU.TANH R73, R73 ;  /* 0x0000004900497308 */ /* 0x000e700000002400 */
[----:B------:R-:W2:Y:S08]  /*3b50*/  MUFU.TANH R76, R76 ;  /* 0x0000004c004c7308 */ /* 0x000eb00000002400 */
[----:B------:R-:W-:Y:S08]  /*3b60*/  MUFU.TANH R77, R77 ;  /* 0x0000004d004d7308 */ /* 0x000ff00000002400 */
[----:B------:R-:W3:Y:S08]  /*3b70*/  MUFU.TANH R4, R74 ;  /* 0x0000004a00047308 */ /* 0x000ef00000002400 */
[----:B------:R4:W-:Y:S08]  /*3b80*/  MUFU.TANH R3, R75 ;  /* 0x0000004b00037308 */ /* 0x0009f00000002400 */
[----:B------:R-:W-:Y:S01]  /*3b90*/  MUFU.TANH R6, R78 ;  /* 0x0000004e00067308 */ /* 0x000fe20000002400 */
[----:B----4-:R-:W-:Y:S01]  /*3ba0*/  IMAD.MOV.U32 R75, RZ, RZ, R119 ;  /* 0x000000ffff4b7224 */ /* 0x010fe200078e0077 */
[----:B------:R-:W-:-:S02]  /*3bb0*/  WARPGROUP.DEPBAR.LE gsb0, 0x0 ;  /* 0x00008000000079c5 */ /* 0x000fc40000010000 */
        /* <DEDUP_REMOVED lines=9> */
[----:B------:R-:W-:Y:S01]  /*3c50*/  UMOV UR51, 0x40000040 ;  /* 0x4000004000337882 */ /* 0x000fe20000000000 */
[----:B------:R-:W-:Y:S01]  /*3c60*/  FMUL.FTZ R70, R70, UR5 ;  /* 0x0000000546467c20 */ /* 0x000fe20008410000 */
[----:B------:R-:W-:Y:S01]  /*3c70*/  FMUL.FTZ R67, R67, UR5 ;  /* 0x0000000543437c20 */ /* 0x000fe20008410000 */
[----:B------:R-:W-:Y:S01]  /*3c80*/  FMUL.FTZ R71, R71, UR5 ;  /* 0x0000000547477c20 */ /* 0x000fe20008410000 */
[----:B------:R-:W5:Y:S01]  /*3c90*/  MUFU.TANH R64, R64 ;  /* 0x0000004000407308 */ /* 0x000f620000002400 */
[----:B----4-:R-:W-:-:S05]  /*3ca0*/  IMAD R66, R120, -0x70, R9 ;  /* 0xffffff9078427824 */ /* 0x010fca00078e0209 */
[C---:B------:R-:W-:Y:S02]  /*3cb0*/  ISETP.GT.AND P4, PT, R66.reuse, RZ, PT ;  /* 0x000000ff4200720c */ /* 0x040fe40003f84270 */
[C---:B------:R-:W-:Y:S01]  /*3cc0*/  ISETP.GT.AND P2, PT, R66.reuse, 0x1, PT ;  /* 0x000000014200780c */ /* 0x040fe20003f44270 */
[----:B------:R-:W4:Y:S01]  /*3cd0*/  MUFU.TANH R65, R65 ;  /* 0x0000004100417308 */ /* 0x000f220000002400 */
[----:B------:R-:W-:Y:S02]  /*3ce0*/  ISETP.GT.AND P3, PT, R66, 0x8, PT ;  /* 0x000000084200780c */ /* 0x000fe40003f64270 */
[----:B0-----:R-:W-:Y:S02]  /*3cf0*/  FSEL R72, R72, -INF , P4 ;  /* 0xff80000048487808 */ /* 0x001fe40002000000 */
[----:B-1----:R-:W-:Y:S02]  /*3d00*/  FSEL R73, R73, -INF , P2 ;  /* 0xff80000049497808 */ /* 0x002fe40001000000 */
[----:B------:R-:W-:Y:S01]  /*3d10*/  ISETP.GT.AND P6, PT, R66, 0x9, PT ;  /* 0x000000094200780c */ /* 0x000fe20003fc4270 */
[----:B------:R-:W0:Y:S01]  /*3d20*/  MUFU.TANH R68, R68 ;  /* 0x0000004400447308 */ /* 0x000e220000002400 */
[----:B--2---:R-:W-:-:S02]  /*3d30*/  FSEL R76, R76, -INF , P3 ;  /* 0xff8000004c4c7808 */ /* 0x004fc40001800000 */
[----:B------:R-:W-:Y:S02]  /*3d40*/  FMNMX.FTZ R15, R72, R73, !PT ;  /* 0x00000049480f7209 */ /* 0x000fe40007810000 */
[----:B------:R-:W-:Y:S02]  /*3d50*/  ISETP.GT.AND P5, PT, R66, 0x10, PT ;  /* 0x000000104200780c */ /* 0x000fe40003fa4270 */
[----:B------:R-:W-:Y:S01]  /*3d60*/  FMNMX.FTZ R15, R76, R15, !PT ;  /* 0x0000000f4c0f7209 */ /* 0x000fe20007810000 */
[----:B------:R1:W2:Y:S01]  /*3d70*/  MUFU.TANH R10, R79 ;  /* 0x0000004f000a7308 */ /* 0x0002a20000002400 */
[----:B---3--:R-:W-:Y:S02]  /*3d80*/  FSEL R4, R4, -INF , P4 ;  /* 0xff80000004047808 */ /* 0x008fe40002000000 */
[----:B------:R-:W-:Y:S02]  /*3d90*/  ISETP.GT.AND P4, PT, R66, 0x11, PT ;  /* 0x000000114200780c */ /* 0x000fe40003f84270 */
[----:B-----5:R-:W-:-:S02]  /*3da0*/  FSEL R64, R64, -INF , P5 ;  /* 0xff80000040407808 */ /* 0x020fc40002800000 */
[----:B------:R-:W-:Y:S01]  /*3db0*/  FSEL R3, R3, -INF , P2 ;  /* 0xff80000003037808 */ /* 0x000fe20001000000 */
[----:B------:R-:W3:Y:S01]  /*3dc0*/  MUFU.TANH R69, R69 ;  /* 0x0000004500457308 */ /* 0x000ee20000002400 */
[----:B------:R-:W-:Y:S01]  /*3dd0*/  ISETP.GT.AND P2, PT, R66, 0x18, PT ;  /* 0x000000184200780c */ /* 0x000fe20003f44270 */
[--C-:B-1----:R-:W-:Y:S01]  /*3de0*/  IMAD.MOV.U32 R79, RZ, RZ, R119.reuse ;  /* 0x000000ffff4f7224 */ /* 0x102fe200078e0077 */
[----:B----4-:R-:W-:Y:S01]  /*3df0*/  FSEL R74, R65, -INF , P4 ;  /* 0xff800000414a7808 */ /* 0x010fe20002000000 */
[----:B------:R-:W-:Y:S01]  /*3e00*/  IMAD.MOV.U32 R65, RZ, RZ, R119 ;  /* 0x000000ffff417224 */ /* 0x000fe200078e0077 */
[----:B------:R-:W-:Y:S02]  /*3e10*/  FSEL R6, R6, -INF , P3 ;  /* 0xff80000006067808 */ /* 0x000fe40001800000 */
[----:B------:R-:W-:Y:S01]  /*3e20*/  ISETP.GT.AND P3, PT, R66, 0x19, PT ;  /* 0x000000194200780c */ /* 0x000fe20003f64270 */
[----:B------:R1:W-:Y:S01]  /*3e30*/  MUFU.TANH R20, R70 ;  /* 0x0000004600147308 */ /* 0x0003e20000002400 */
[----:B0-----:R-:W-:-:S02]  /*3e40*/  FSEL R68, R68, -INF , P2 ;  /* 0xff80000044447808 */ /* 0x001fc40001000000 */
[----:B--2---:R-:W-:Y:S01]  /*3e50*/  FSEL R10, R10, -INF , P6 ;  /* 0xff8000000a0a7808 */ /* 0x004fe20003000000 */
[----:B------:R-:W-:Y:S02]  /*3e60*/  WARPGROUP.DEPBAR.LE gsb0, 0x0 ;  /* 0x00008000000079c5 */ /* 0x000fe40000010000 */
[----:B------:R-:W-:Y:S01]  /*3e70*/  WARPGROUP.ARRIVE ;  /* 0x00000000000079c5 */ /* 0x000fe20000000000 */
[----:B------:R-:W-:Y:S01]  /*3e80*/  FMUL.FTZ R56, R56, UR5 ;  /* 0x0000000538387c20 */ /* 0x000fe20008410000 */
[----:B------:R-:W-:Y:S01]  /*3e90*/  FMUL.FTZ R57, R57, UR5 ;  /* 0x0000000539397c20 */ /* 0x000fe20008410000 */
[----:B-1----:R-:W-:Y:S01]  /*3ea0*/  FSEL R70, R77, -INF , P6 ;  /* 0xff8000004d467808 */ /* 0x002fe20003000000 */
[----:B------:R-:W-:Y:S01]  /*3eb0*/  FMUL.FTZ R60, R60, UR5 ;  /* 0x000000053c3c7c20 */ /* 0x000fe20008410000 */
[----:B------:R-:W-:Y:S01]  /*3ec0*/  MUFU.TANH R14, R67 ;  /* 0x00000043000e7308 */ /* 0x000fe20000002400 */
[----:B------:R-:W-:Y:S01]  /*3ed0*/  HGMMA.64x16x16.F32.BF16 R48, gdesc[UR48], R48, gsb0 ;  /* 0x00200000303079f0 */ /* 0x000fe20008001830 */
[----:B------:R-:W-:Y:S01]  /*3ee0*/  UIADD3 UR50, UR4, 0x906, URZ ;  /* 0x0000090604327890 */ /* 0x000fe2000fffe03f */
[----:B------:R-:W-:Y:S01]  /*3ef0*/  FMNMX.FTZ R15, R70, R15, !PT ;  /* 0x0000000f460f7209 */ /* 0x000fe20007810000 */
[----:B------:R-:W-:Y:S01]  /*3f00*/  UMOV UR51, 0x40000040 ;  /* 0x4000004000337882 */ /* 0x000fe20000000000 */
[----:B------:R-:W-:Y:S01]  /*3f10*/  FMUL.FTZ R62, R62, UR5 ;  /* 0x000000053e3e7c20 */ /* 0x000fe20008410000 */
[----:B------:R-:W-:Y:S01]  /*3f20*/  FMUL.FTZ R61, R61, UR5 ;  /* 0x000000053d3d7c20 */ /* 0x000fe20008410000 */
[----:B------:R-:W-:Y:S01]  /*3f30*/  FMNMX.FTZ R21, R64, R15, !PT ;  /* 0x0000000f40157209 */ /* 0x000fe20007810000 */
[----:B------:R-:W0:Y:S01]  /*3f40*/  MUFU.TANH R56, R56 ;  /* 0x0000003800387308 */ /* 0x000e220000002400 */
[----:B------:R-:W-:Y:S01]  /*3f50*/  FMUL.FTZ R58, R58, UR5 ;  /* 0x000000053a3a7c20 */ /* 0x000fe20008410000 */
[----:B------:R-:W-:Y:S01]  /*3f60*/  FMUL.FTZ R59, R59, UR5 ;  /* 0x000000053b3b7c20 */ /* 0x000fe20008410000 */
[----:B------:R-:W-:Y:S01]  /*3f70*/  FMNMX.FTZ R21, R74, R21, !PT ;  /* 0x000000154a157209 */ /* 0x000fe20007810000 */
[----:B------:R-:W-:Y:S01]  /*3f80*/  FMUL.FTZ R63, R63, UR5 ;  /* 0x000000053f3f7c20 */ /* 0x000fe20008410000 */
[----:B------:R-:W-:Y:S01]  /*3f90*/  ISETP.GT.AND P6, PT, R66, 0x20, PT ;  /* 0x000000204200780c */ /* 0x000fe20003fc4270 */
[--C-:B------:R-:W-:Y:S01]  /*3fa0*/  IMAD.MOV.U32 R77, RZ, RZ, R119.reuse ;  /* 0x000000ffff4d7224 */ /* 0x100fe200078e0077 */
[----:B---3--:R-:W-:Y:S01]  /*3fb0*/  FSEL R78, R69, -INF , P3 ;  /* 0xff800000454e7808 */ /* 0x008fe20001800000 */
[----:B------:R-:W1:Y:S01]  /*3fc0*/  MUFU.TANH R57, R57 ;  /* 0x0000003900397308 */ /* 0x000e620000002400 */
[----:B------:R-:W-:Y:S01]  /*3fd0*/  FMNMX.FTZ R21, R68, R21, !PT ;  /* 0x0000001544157209 */ /* 0x000fe20007810000 */
[----:B------:R-:W-:Y:S01]  /*3fe0*/  IMAD.MOV.U32 R69, RZ, RZ, R119 ;  /* 0x000000ffff457224 */ /* 0x000fe200078e0077 */
[----:B------:R-:W-:-:S02]  /*3ff0*/  FSEL R12, R12, -INF , P5 ;  /* 0xff8000000c0c7808 */ /* 0x000fc40002800000 */
[----:B------:R-:W-:Y:S02]  /*4000*/  ISETP.GT.AND P5, PT, R66, 0x21, PT ;  /* 0x000000214200780c */ /* 0x000fe40003fa4270 */
[----:B------:R-:W-:Y:S01]  /*4010*/  FMNMX.FTZ R21, R78, R21, !PT ;  /* 0x000000154e157209 */ /* 0x000fe20007810000 */
[----:B------:R-:W2:Y:S01]  /*4020*/  MUFU.TANH R60, R60 ;  /* 0x0000003c003c7308 */ /* 0x000ea20000002400 */
[----:B0-----:R-:W-:Y:S02]  /*4030*/  FSEL R80, R56, -INF , P6 ;  /* 0xff80000038507808 */ /* 0x001fe40003000000 */
[----:B------:R-:W-:Y:S02]  /*4040*/  FSEL R14, R14, -INF , P4 ;  /* 0xff8000000e0e7808 */ /* 0x000fe40002000000 */
[----:B------:R-:W-:Y:S02]  /*4050*/  ISETP.GT.AND P4, PT, R66, 0x28, PT ;  /* 0x000000284200780c */ /* 0x000fe40003f84270 */
[----:B------:R-:W-:Y:S01]  /*4060*/  FSEL R20, R20, -INF , P2 ;  /* 0xff80000014147808 */ /* 0x000fe20001000000 */
[----:B------:R-:W0:Y:S01]  /*4070*/  MUFU.TANH R71, R71 ;  /* 0x0000004700477308 */ /* 0x000e220000002400 */
[----:B-1----:R-:W-:-:S02]  /*4080*/  FSEL R84, R57, -INF , P5 ;  /* 0xff80000039547808 */ /* 0x002fc40002800000 */
[----:B------:R-:W-:Y:S02]  /*4090*/  FMNMX.FTZ R57, R80, R21, !PT ;  /* 0x0000001550397209 */ /* 0x000fe40007810000 */
[----:B------:R-:W-:Y:S02]  /*40a0*/  ISETP.GT.AND P2, PT, R66, 0x29, PT ;  /* 0x000000294200780c */ /* 0x000fe40003f44270 */
[----:B------:R-:W-:Y:S01]  /*40b0*/  FMNMX.FTZ R57, R84, R57, !PT ;  /* 0x0000003954397209 */ /* 0x000fe20007810000 */
[----:B------:R-:W-:Y:S01]  /*40c0*/  MUFU.TANH R62, R62 ;  /* 0x0000003e003e7308 */ /* 0x000fe20000002400 */
[----:B--2---:R-:W-:Y:S02]  /*40d0*/  FSEL R60, R60, -INF , P4 ;  /* 0xff8000003c3c7808 */ /* 0x004fe40002000000 */
[----:B------:R-:W-:Y:S02]  /*40e0*/  MOV R67, R119 ;  /* 0x0000007700437202 */ /* 0x000fe40000000f00 */
[----:B------:R-:W-:-:S03]  /*40f0*/  FMNMX.FTZ R57, R60, R57, !PT ;  /* 0x000000393c397209 */ /* 0x000fc60007810000 */
[----:B------:R-:W-:Y:S01]  /*4100*/  MUFU.TANH R61, R61 ;  /* 0x0000003d003d7308 */ /* 0x000fe20000002400 */
[----:B------:R-:W-:Y:S02]  /*4110*/  WARPGROUP.DEPBAR.LE gsb0, 0x0 ;  /* 0x00008000000079c5 */ /* 0x000fe40000010000 */
[----:B------:R-:W-:Y:S01]  /*4120*/  WARPGROUP.ARRIVE ;  /* 0x00000000000079c5 */ /* 0x000fe20000000000 */
[----:B------:R-:W-:Y:S01]  /*4130*/  FMUL.FTZ R48, R48, UR5 ;  /* 0x0000000530307c20 */ /* 0x000fe20008410000 */
[----:B------:R-:W-:-:S03]  /*4140*/  FMUL.FTZ R49, R49, UR5 ;  /* 0x0000000531317c20 */ /* 0x000fc60008410000 */
[----:B------:R-:W-:Y:S01]  /*4150*/  MUFU.TANH R58, R58 ;  /* 0x0000003a003a7308 */ /* 0x000fe20000002400 */
[----:B------:R-:W-:Y:S01]  /*4160*/  FMUL.FTZ R52, R52, UR5 ;  /* 0x0000000534347c20 */ /* 0x000fe20008410000 */
[----:B------:R-:W-:Y:S01]  /*4170*/  FMUL.FTZ R53, R53, UR5 ;  /* 0x0000000535357c20 */ /* 0x000fe20008410000 */
[----:B------:R-:W-:Y:S01]  /*4180*/  HGMMA.64x16x16.F32.BF16 R40, gdesc[UR48], R40, gsb0 ;  /* 0x00200000302879f0 */ /* 0x000fe20008001828 */
[----:B------:R-:W-:Y:S01]  /*4190*/  UIADD3 UR50, UR4, 0x986, URZ ;  /* 0x0000098604327890 */ /* 0x000fe2000fffe03f */
[----:B------:R-:W-:Y:S01]  /*41a0*/  FMUL.FTZ R50, R50, UR5 ;  /* 0x0000000532327c20 */ /* 0x000fe20008410000 */
[----:B------:R-:W-:Y:S01]  /*41b0*/  UMOV UR51, 0x40000040 ;  /* 0x4000004000337882 */ /* 0x000fe20000000000 */
[----:B------:R-:W-:Y:S01]  /*41c0*/  FMUL.FTZ R51, R51, UR5 ;  /* 0x0000000533337c20 */ /* 0x000fe20008410000 */
[----:B------:R-:W1:Y:S01]  /*41d0*/  MUFU.TANH R48, R48 ;  /* 0x0000003000307308 */ /* 0x000e620000002400 */
[----:B------:R-:W-:Y:S01]  /*41e0*/  FMUL.FTZ R54, R54, UR5 ;  /* 0x0000000536367c20 */ /* 0x000fe20008410000 */
[----:B------:R-:W-:-:S06]  /*41f0*/  FMUL.FTZ R55, R55, UR5 ;  /* 0x0000000537377c20 */ /* 0x000fcc0008410000 */
[----:B------:R-:W2:Y:S08]  /*4200*/  MUFU.TANH R59, R59 ;  /* 0x0000003b003b7308 */ /* 0x000eb00000002400 */
[----:B------:R-:W-:Y:S08]  /*4210*/  MUFU.TANH R49, R49 ;  /* 0x0000003100317308 */ /* 0x000ff00000002400 */
[----:B------:R-:W3:Y:S08]  /*4220*/  MUFU.TANH R52, R52 ;  /* 0x0000003400347308 */ /* 0x000ef00000002400 */
[----:B------:R-:W4:Y:S08]  /*4230*/  MUFU.TANH R63, R63 ;  /* 0x0000003f003f7308 */ /* 0x000f300000002400 */
[----:B------:R-:W5:Y:S01]  /*4240*/  MUFU.TANH R53, R53 ;  /* 0x0000003500357308 */ /* 0x000f620000002400 */
[----:B------:R-:W-:-:S02]  /*4250*/  WARPGROUP.DEPBAR.LE gsb0, 0x0 ;  /* 0x00008000000079c5 */ /* 0x000fc40000010000 */
[----:B------:R-:W-:Y:S01]  /*4260*/  WARPGROUP.ARRIVE ;  /* 0x00000000000079c5 */ /* 0x000fe20000000000 */
[----:B------:R-:W-:Y:S01]  /*4270*/  FMUL.FTZ R40, R40, UR5 ;  /* 0x0000000528287c20 */ /* 0x000fe20008410000 */
[----:B------:R-:W-:-:S03]  /*4280*/  FMUL.FTZ R41, R41, UR5 ;  /* 0x0000000529297c20 */ /* 0x000fc60008410000 */
[----:B------:R-:W5:Y:S01]  /*4290*/  MUFU.TANH R50, R50 ;  /* 0x0000003200327308 */ /* 0x000f620000002400 */
[----:B------:R-:W-:Y:S01]  /*42a0*/  FMUL.FTZ R42, R42, UR5 ;  /* 0x000000052a2a7c20 */ /* 0x000fe20008410000 */
[----:B------:R-:W-:Y:S01]  /*42b0*/  FMUL.FTZ R44, R44, UR5 ;  /* 0x000000052c2c7c20 */ /* 0x000fe20008410000 */
[----:B------:R-:W-:Y:S01]  /*42c0*/  HGMMA.64x16x16.F32.BF16 R32, gdesc[UR48], R32, gsb0 ;  /* 0x00200000302079f0 */ /* 0x000fe20008001820 */
[----:B------:R-:W-:Y:S01]  /*42d0*/  UIADD3 UR50, UR4, 0xa06, URZ ;  /* 0x00000a0604327890 */ /* 0x000fe2000fffe03f */
[----:B------:R-:W-:Y:S01]  /*42e0*/  FMUL.FTZ R45, R45, UR5 ;  /* 0x000000052d2d7c20 */ /* 0x000fe20008410000 */
[----:B------:R-:W-:Y:S01]  /*42f0*/  UMOV UR51, 0x40000040 ;  /* 0x4000004000337882 */ /* 0x000fe20000000000 */
[----:B------:R-:W-:Y:S01]  /*4300*/  FMUL.FTZ R43, R43, UR5 ;  /* 0x000000052b2b7c20 */ /* 0x000fe20008410000 */
[----:B------:R0:W5:Y:S01]  /*4310*/  MUFU.TANH R5, R40 ;  /* 0x0000002800057308 */ /* 0x0001620000002400 */
[----:B------:R-:W-:Y:S01]  /*4320*/  FMUL.FTZ R46, R46, UR5 ;  /* 0x000000052e2e7c20 */ /* 0x000fe20008410000 */
[----:B------:R-:W-:Y:S01]  /*4330*/  FMUL.FTZ R47, R47, UR5 ;  /* 0x000000052f2f7c20 */ /* 0x000fe20008410000 */
[----:B------:R-:W-:-:S05]  /*4340*/  ULDC UR4, c[0x0][0x988] ;  /* 0x0002620000047ab9 */ /* 0x000fca0000000800 */
[----:B------:R-:W-:Y:S01]  /*4350*/  MUFU.TANH R51, R51 ;  /* 0x0000003300337308 */ /* 0x000fe20000002400 */
[----:B0-----:R-:W-:Y:S01]  /*4360*/  FSEL R40, R71, -INF , P3 ;  /* 0xff80000047287808 */ /* 0x001fe20001800000 */
[----:B------:R-:W-:Y:S01]  /*4370*/  IMAD.MOV.U32 R71, RZ, RZ, R119 ;  /* 0x000000ffff477224 */ /* 0x000fe200078e0077 */
[----:B------:R-:W-:-:S04]  /*4380*/  ISETP.GT.AND P3, PT, R66, 0x30, PT ;  /* 0x000000304200780c */ /* 0x000fc80003f64270 */
[----:B-1----:R-:W-:Y:S01]  /*4390*/  FSEL R86, R48, -INF , P3 ;  /* 0xff80000030567808 */ /* 0x002fe20001800000 */
[----:B------:R2:W-:Y:S08]  /*43a0*/  MUFU.TANH R7, R42 ;  /* 0x0000002a00077308 */ /* 0x0005f00000002400 */
[----:B------:R-:W0:Y:S01]  /*43b0*/  MUFU.TANH R41, R41 ;  /* 0x0000002900297308 */ /* 0x000e220000002400 */
[----:B--2---:R-:W-:Y:S01]  /*43c0*/  FSEL R42, R59, -INF , P5 ;  /* 0xff8000003b2a7808 */ /* 0x004fe20002800000 */
[----:B------:R-:W-:Y:S01]  /*43d0*/  IMAD.MOV.U32 R59, RZ, RZ, R119 ;  /* 0x000000ffff3b7224 */ /* 0x000fe200078e0077 */
[----:B------:R-:W-:-:S04]  /*43e0*/  ISETP.GT.AND P5, PT, R66, 0x38, PT ;  /* 0x000000384200780c */ /* 0x000fc80003fa4270 */
[----:B---3--:R-:W-:Y:S01]  /*43f0*/  FSEL R90, R52, -INF , P5 ;  /* 0xff800000345a7808 */ /* 0x008fe20002800000 */
[----:B------:R-:W1:Y:S08]  /*4400*/  MUFU.TANH R54, R54 ;  /* 0x0000003600367308 */ /* 0x000e700000002400 */
[----:B------:R4:W-:Y:S01]  /*4410*/  MUFU.TANH R9, R44 ;  /* 0x0000002c00097308 */ /* 0x0009e20000002400 */
[----:B------:R-:W-:-:S02]  /*4420*/  WARPGROUP.DEPBAR.LE gsb0, 0x0 ;  /* 0x00008000000079c5 */ /* 0x000fc40000010000 */
        /* <DEDUP_REMOVED lines=9> */
[----:B------:R-:W-:Y:S01]  /*44c0*/  ISETP.GT.AND P6, PT, R66, 0x31, PT ;  /* 0x000000314200780c */ /* 0x000fe20003fc4270 */
[----:B------:R-:W-:Y:S01]  /*44d0*/  FMUL.FTZ R21, R36, UR5 ;  /* 0x0000000524157c20 */ /* 0x000fe20008410000 */
[----:B------:R-:W-:Y:S01]  /*44e0*/  FMNMX.FTZ R57, R62, R57, !PT ;  /* 0x000000393e397209 */ /* 0x000fe20007810000 */
[----:B------:R-:W-:Y:S01]  /*44f0*/  FMUL.FTZ R37, R37, UR5 ;  /* 0x0000000525257c20 */ /* 0x000fe20008410000 */
[----:B------:R-:W-:Y:S01]  /*4500*/  FSEL R88, R49, -INF , P6 ;  /* 0xff80000031587808 */ /* 0x000fe20003000000 */
[----:B------:R-:W3:Y:S01]  /*4510*/  MUFU.TANH R45, R45 ;  /* 0x0000002d002d7308 */ /* 0x000ee20000002400 */
[----:B------:R-:W-:Y:S01]  /*4520*/  FMNMX.FTZ R57, R86, R57, !PT ;  /* 0x0000003956397209 */ /* 0x000fe20007810000 */
[----:B------:R-:W-:Y:S01]  /*4530*/  FMUL.FTZ R49, R38, UR5 ;  /* 0x0000000526317c20 */ /* 0x000fe20008410000 */
[----:B------:R-:W-:Y:S01]  /*4540*/  ISETP.GT.AND P4, PT, R66, 0x39, PT ;  /* 0x000000394200780c */ /* 0x000fe20003f84270 */
[----:B------:R-:W-:Y:S01]  /*4550*/  FMUL.FTZ R35, R35, UR5 ;  /* 0x0000000523237c20 */ /* 0x000fe20008410000 */
[----:B------:R-:W-:Y:S01]  /*4560*/  FMNMX.FTZ R57, R88, R57, !PT ;  /* 0x0000003958397209 */ /* 0x000fe20007810000 */
[----:B------:R-:W-:Y:S01]  /*4570*/  FMUL.FTZ R39, R39, UR5 ;  /* 0x0000000527277c20 */ /* 0x000fe20008410000 */
[----:B----4-:R-:W-:Y:S01]  /*4580*/  FSEL R44, R63, -INF , P2 ;  /* 0xff8000003f2c7808 */ /* 0x010fe20001000000 */
[----:B------:R-:W4:Y:S01]  /*4590*/  MUFU.TANH R43, R43 ;  /* 0x0000002b002b7308 */ /* 0x000f220000002400 */
[----:B------:R-:W-:Y:S01]  /*45a0*/  ISETP.GT.AND P2, PT, R66, 0x40, PT ;  /* 0x000000404200780c */ /* 0x000fe20003f44270 */
[--C-:B------:R-:W-:Y:S01]  /*45b0*/  IMAD.MOV.U32 R63, RZ, RZ, R119.reuse ;  /* 0x000000ffff3f7224 */ /* 0x100fe200078e0077 */
[----:B-----5:R-:W-:Y:S01]  /*45c0*/  FSEL R92, R53, -INF , P4 ;  /* 0xff800000355c7808 */ /* 0x020fe20002000000 */
[----:B------:R-:W-:Y:S01]  /*45d0*/  IMAD.MOV.U32 R61, RZ, RZ, R119 ;  /* 0x000000ffff3d7224 */ /* 0x000fe200078e0077 */
[----:B------:R-:W-:-:S02]  /*45e0*/  FMNMX.FTZ R57, R90, R57, !PT ;  /* 0x000000395a397209 */ /* 0x000fc40007810000 */
[----:B------:R-:W-:Y:S01]  /*45f0*/  FSEL R36, R50, -INF , P3 ;  /* 0xff80000032247808 */ /* 0x000fe20001800000 */
[----:B------:R-:W5:Y:S01]  /*4600*/  MUFU.TANH R13, R13 ;  /* 0x0000000d000d7308 */ /* 0x000f620000002400 */
[----:B------:R-:W-:Y:S02]  /*4610*/  ISETP.GT.AND P3, PT, R66, 0x41, PT ;  /* 0x000000414200780c */ /* 0x000fe40003f64270 */
[----:B------:R-:W-:Y:S02]  /*4620*/  FSEL R94, R5, -INF , P2 ;  /* 0xff800000055e7808 */ /* 0x000fe40001000000 */
[----:B------:R-:W-:Y:S02]  /*4630*/  FMNMX.FTZ R57, R92, R57, !PT ;  /* 0x000000395c397209 */ /* 0x000fe40007810000 */
[----:B0-----:R-:W-:Y:S01]  /*4640*/  FSEL R96, R41, -INF , P3 ;  /* 0xff80000029607808 */ /* 0x001fe20001800000 */
[----:B------:R0:W-:Y:S01]  /*4650*/  MUFU.TANH R11, R46 ;  /* 0x0000002e000b7308 */ /* 0x0001e20000002400 */
[----:B------:R-:W-:-:S02]  /*4660*/  FMNMX.FTZ R57, R94, R57, !PT ;  /* 0x000000395e397209 */ /* 0x000fc40007810000 */
[----:B-1----:R-:W-:Y:S02]  /*4670*/  FSEL R48, R54, -INF , P5 ;  /* 0xff80000036307808 */ /* 0x002fe40002800000 */
[----:B------:R-:W-:Y:S02]  /*4680*/  ISETP.GT.AND P5, PT, R66, 0x49, PT ;  /* 0x000000494200780c */ /* 0x000fe40003fa4270 */
[----:B------:R-:W-:Y:S01]  /*4690*/  FMNMX.FTZ R57, R96, R57, !PT ;  /* 0x0000003960397209 */ /* 0x000fe20007810000 */
[----:B------:R-:W1:Y:S01]  /*46a0*/  MUFU.TANH R33, R33 ;  /* 0x0000002100217308 */ /* 0x000e620000002400 */
[----:B0-----:R-:W-:Y:S02]  /*46b0*/  FSEL R46, R51, -INF , P6 ;  /* 0xff800000332e7808 */ /* 0x001fe40003000000 */
[C---:B------:R-:W-:Y:S02]  /*46c0*/  ISETP.GT.AND P6, PT, R66.reuse, 0x48, PT ;  /* 0x000000484200780c */ /* 0x040fe40003fc4270 */
[----:B--2---:R-:W-:Y:S01]  /*46d0*/  FSEL R38, R55, -INF , P4 ;  /* 0xff80000037267808 */ /* 0x004fe20002000000 */
[----:B------:R-:W-:Y:S01]  /*46e0*/  IMAD.MOV.U32 R55, RZ, RZ, R119 ;  /* 0x000000ffff377224 */ /* 0x000fe200078e0077 */
[----:B------:R-:W-:Y:S01]  /*46f0*/  FSEL R98, R9, -INF , P6 ;  /* 0xff80000009627808 */ /* 0x000fe20003000000 */
[----:B------:R-:W0:Y:S01]  /*4700*/  MUFU.TANH R21, R21 ;  /* 0x0000001500157308 */ /* 0x000e220000002400 */
[----:B------:R-:W-:-:S02]  /*4710*/  ISETP.GT.AND P4, PT, R66, 0x50, PT ;  /* 0x000000504200780c */ /* 0x000fc40003f84270 */
[----:B---3--:R-:W-:Y:S01]  /*4720*/  FSEL R100, R45, -INF , P5 ;  /* 0xff8000002d647808 */ /* 0x008fe20002800000 */
[----:B------:R-:W-:Y:S02]  /*4730*/  WARPGROUP.DEPBAR.LE gsb0, 0x0 ;  /* 0x00008000000079c5 */ /* 0x000fe40000010000 */
[----:B------:R-:W-:Y:S01]  /*4740*/  FMUL.FTZ R51, R24, UR5 ;  /* 0x0000000518337c20 */ /* 0x000fe20008410000 */
[----:B------:R-:W-:Y:S01]  /*4750*/  FMNMX.FTZ R57, R98, R57, !PT ;  /* 0x0000003962397209 */ /* 0x000fe20007810000 */
[----:B------:R-:W2:Y:S01]  /*4760*/  MUFU.TANH R47, R47 ;  /* 0x0000002f002f7308 */ /* 0x000ea20000002400 */
[----:B------:R-:W-:Y:S01]  /*4770*/  FMUL.FTZ R25, R25, UR5 ;  /* 0x0000000519197c20 */ /* 0x000fe20008410000 */
[----:B----4-:R-:W-:Y:S01]  /*4780*/  FSEL R50, R43, -INF , P3 ;  /* 0xff8000002b327808 */ /* 0x010fe20001800000 */
[----:B------:R-:W-:Y:S01]  /*4790*/  FMUL.FTZ R5, R28, UR5 ;  /* 0x000000051c057c20 */ /* 0x000fe20008410000 */
[----:B------:R-:W-:Y:S01]  /*47a0*/  ISETP.GT.AND P3, PT, R66, 0x51, PT ;  /* 0x000000514200780c */ /* 0x000fe20003f64270 */
[----:B------:R-:W-:Y:S01]  /*47b0*/  FMUL.FTZ R29, R29, UR5 ;  /* 0x000000051d1d7c20 */ /* 0x000fe20008410000 */
[----:B-----5:R-:W-:Y:S01]  /*47c0*/  FSEL R102, R13, -INF , P4 ;  /* 0xff8000000d667808 */ /* 0x020fe20002000000 */
[----:B------:R-:W-:Y:S01]  /*47d0*/  FMUL.FTZ R26, R26, UR5 ;  /* 0x000000051a1a7c20 */ /* 0x000fe20008410000 */
[----:B------:R-:W3:Y:S01]  /*47e0*/  MUFU.TANH R37, R37 ;  /* 0x0000002500257308 */ /* 0x000ee20000002400 */
[----:B------:R-:W-:Y:S01]  /*47f0*/  FMNMX.FTZ R57, R100, R57, !PT ;  /* 0x0000003964397209 */ /* 0x000fe20007810000 */
[----:B------:R-:W-:Y:S01]  /*4800*/  FMUL.FTZ R27, R27, UR5 ;  /* 0x000000051b1b7c20 */ /* 0x000fe20008410000 */
[----:B------:R-:W-:Y:S01]  /*4810*/  FSEL R24, R7, -INF , P2 ;  /* 0xff80000007187808 */ /* 0x000fe20001000000 */
[----:B------:R-:W-:Y:S01]  /*4820*/  FMUL.FTZ R30, R30, UR5 ;  /* 0x000000051e1e7c20 */ /* 0x000fe20008410000 */
[----:B------:R-:W-:Y:S01]  /*4830*/  ISETP.GT.AND P2, PT, R66, 0x58, PT ;  /* 0x000000584200780c */ /* 0x000fe20003f44270 */
[----:B------:R-:W-:Y:S01]  /*4840*/  FMUL.FTZ R31, R31, UR5 ;  /* 0x000000051f1f7c20 */ /* 0x000fe20008410000 */
[----:B-1----:R-:W-:Y:S01]  /*4850*/  FSEL R104, R33, -INF , P3 ;  /* 0xff80000021687808 */ /* 0x002fe20001800000 */
[----:B------:R-:W1:Y:S01]  /*4860*/  MUFU.TANH R15, R15 ;  /* 0x0000000f000f7308 */ /* 0x000e620000002400 */
[----:B------:R-:W-:Y:S01]  /*4870*/  FMNMX.FTZ R57, R102, R57, !PT ;  /* 0x0000003966397209 */ /* 0x000fe20007810000 */
[----:B------:R4:W-:Y:S01]  /*4880*/  @!P1 SYNCS.ARRIVE.TRANS64.RED.A1T0 RZ, [R0+URZ], RZ ;  /* 0x000000ff00ff99a7 */ /* 0x0009e2000810043f */
[----:B------:R-:W-:-:S02]  /*4890*/  FSEL R28, R11, -INF , P6 ;  /* 0xff8000000b1c7808 */ /* 0x000fc40003000000 */
[----:B------:R-:W-:Y:S02]  /*48a0*/  ISETP.GT.AND P6, PT, R66, 0x59, PT ;  /* 0x000000594200780c */ /* 0x000fe40003fc4270 */
[----:B0-----:R-:W-:Y:S01]  /*48b0*/  FSEL R106, R21, -INF , P2 ;  /* 0xff800000156a7808 */ /* 0x001fe20001000000 */
[----:B------:R-:W0:Y:S01]  /*48c0*/  MUFU.TANH R51, R51 ;  /* 0x0000003300337308 */ /* 0x000e220000002400 */
[----:B------:R-:W-:Y:S02]  /*48d0*/  FMNMX.FTZ R57, R104, R57, !PT ;  /* 0x0000003968397209 */ /* 0x000fe40007810000 */
[----:B--2---:R-:W-:Y:S02]  /*48e0*/  FSEL R52, R47, -INF , P5 ;  /* 0xff8000002f347808 */ /* 0x004fe40002800000 */
[----:B------:R-:W-:Y:S02]  /*48f0*/  ISETP.GT.AND P5, PT, R66, 0x60, PT ;  /* 0x000000604200780c */ /* 0x000fe40003fa4270 */
[----:B---3--:R-:W-:Y:S01]  /*4900*/  FSEL R108, R37, -INF , P6 ;  /* 0xff800000256c7808 */ /* 0x008fe20003000000 */
[----:B------:R-:W2:Y:S01]  /*4910*/  MUFU.TANH R35, R35 ;  /* 0x0000002300237308 */ /* 0x000ea20000002400 */
[----:B------:R-:W-:-:S02]  /*4920*/  FMNMX.FTZ R57, R106, R57, !PT ;  /* 0x000000396a397209 */ /* 0x000fc40007810000 */
[----:B-1----:R-:W-:Y:S02]  /*4930*/  FSEL R54, R15, -INF , P4 ;  /* 0xff8000000f367808 */ /* 0x002fe40002000000 */
[----:B------:R-:W-:Y:S02]  /*4940*/  ISETP.GT.AND P4, PT, R66, 0x61, PT ;  /* 0x000000614200780c */ /* 0x000fe40003f84270 */
[----:B------:R-:W-:Y:S01]  /*4950*/  FMNMX.FTZ R57, R108, R57, !PT ;  /* 0x000000396c397209 */ /* 0x000fe20007810000 */
[----:B------:R-:W1:Y:S01]  /*4960*/  MUFU.TANH R25, R25 ;  /* 0x0000001900197308 */ /* 0x000e620000002400 */
[----:B0-----:R-:W-:Y:S01]  /*4970*/  FSEL R110, R51, -INF , P5 ;  /* 0xff800000336e7808 */ /* 0x001fe20002800000 */
[----:B------:R-:W-:Y:S01]  /*4980*/  IMAD.MOV.U32 R51, RZ, RZ, R119 ;  /* 0x000000ffff337224 */ /* 0x000fe200078e0077 */
[----:B------:R-:W-:Y:S02]  /*4990*/  MOV R53, R119 ;  /* 0x0000007700357202 */ /* 0x000fe40000000f00 */
[----:B------:R-:W-:-:S03]  /*49a0*/  FMNMX.FTZ R57, R110, R57, !PT ;  /* 0x000000396e397209 */ /* 0x000fc60007810000 */
[----:B------:R-:W0:Y:S01]  /*49b0*/  MUFU.TANH R49, R49 ;  /* 0x0000003100317308 */ /* 0x000e220000002400 */
[----:B--2---:R-:W-:Y:S02]  /*49c0*/  FSEL R56, R35, -INF , P3 ;  /* 0xff80000023387808 */ /* 0x004fe40001800000 */
[----:B------:R-:W-:-:S05]  /*49d0*/  ISETP.GT.AND P3, PT, R66, 0x68, PT ;  /* 0x000000684200780c */ /* 0x000fca0003f64270 */
[----:B------:R-:W2:Y:S01]  /*49e0*/  MUFU.TANH R5, R5 ;  /* 0x0000000500057308 */ /* 0x000ea20000002400 */
[----:B-1----:R-:W-:-:S04]  /*49f0*/  FSEL R112, R25, -INF , P4 ;  /* 0xff80000019707808 */ /* 0x002fc80002000000 */
[----:B------:R-:W-:-:S03]  /*4a00*/  FMNMX.FTZ R57, R112, R57, !PT ;  /* 0x0000003970397209 */ /* 0x000fc60007810000 */
[----:B------:R-:W1:Y:S01]  /*4a10*/  MUFU.TANH R29, R29 ;  /* 0x0000001d001d7308 */ /* 0x000e620000002400 */
[----:B0-----:R-:W-:Y:S01]  /*4a20*/  FSEL R58, R49, -INF , P2 ;  /* 0xff800000313a7808 */ /* 0x001fe20001000000 */
[----:B------:R-:W-:Y:S01]  /*4a30*/  IMAD.MOV.U32 R49, RZ, RZ, R119 ;  /* 0x000000ffff317224 */ /* 0x000fe200078e0077 */
[----:B------:R-:W-:-:S05]  /*4a40*/  ISETP.GT.AND P2, PT, R66, 0x69, PT ;  /* 0x000000694200780c */ /* 0x000fca0003f44270 */
[----:B------:R-:W-:Y:S01]  /*4a50*/  MUFU.TANH R39, R39 ;  /* 0x0000002700277308 */ /* 0x000fe20000002400 */
[----:B--2---:R-:W-:Y:S01]  /*4a60*/  FSEL R66, R5, -INF , P3 ;  /* 0xff80000005427808 */ /* 0x004fe20001800000 */
[----:B------:R-:W-:-:S03]  /*4a70*/  IMAD.U32 R5, RZ, RZ, UR4 ;  /* 0x00000004ff057e24 */ /* 0x000fc6000f8e00ff */
[----:B------:R-:W-:-:S03]  /*4a80*/  FMNMX.FTZ R57, R66, R57, !PT ;  /* 0x0000003942397209 */ /* 0x000fc60007810000 */
[----:B------:R-:W0:Y:S01]  /*4a90*/  MUFU.TANH R26, R26 ;  /* 0x0000001a001a7308 */ /* 0x000e220000002400 */
[----:B-1----:R-:W-:-:S04]  /*4aa0*/  FSEL R114, R29, -INF , P2 ;  /* 0xff8000001d727808 */ /* 0x002fc80001000000 */
[----:B------:R-:W-:-:S03]  /*4ab0*/  FMNMX.FTZ R57, R114, R57, !PT ;  /* 0x0000003972397209 */ /* 0x000fc60007810000 */
[----:B------:R-:W-:Y:S02]  /*4ac0*/  MUFU.TANH R27, R27 ;  /* 0x0000001b001b7308 */ /* 0x000fe40000002400 */
[----:B------:R-:W1:Y:S06]  /*4ad0*/  SHFL.BFLY PT, R116, R57, 0x2, 0x1f ;  /* 0x0c401f0039747f89 */ /* 0x000e6c00000e0000 */
[----:B------:R-:W2:Y:S01]  /*4ae0*/  MUFU.TANH R30, R30 ;  /* 0x0000001e001e7308 */ /* 0x000ea20000002400 */
[----:B0-----:R-:W-:-:S07]  /*4af0*/  FSEL R26, R26, -INF , P5 ;  /* 0xff8000001a1a7808 */ /* 0x001fce0002800000 */
[----:B------:R-:W0:Y:S01]  /*4b00*/  MUFU.TANH R31, R31 ;  /* 0x0000001f001f7308 */ /* 0x000e220000002400 */
[----:B--2---:R-:W-:Y:S02]  /*4b10*/  FSEL R30, R30, -INF , P3 ;  /* 0xff8000001e1e7808 */ /* 0x004fe40001800000 */
[----:B-1----:R-:W-:Y:S01]  /*4b20*/  FMNMX.FTZ R116, R57, R116, !PT ;  /* 0x0000007439747209 */ /* 0x002fe20007810000 */
[----:B------:R-:W-:-:S04]  /*4b30*/  IMAD.MOV.U32 R57, RZ, RZ, R119 ;  /* 0x000000ffff397224 */ /* 0x000fc800078e0077 */
[----:B------:R-:W1:Y:S02]  /*4b40*/  SHFL.BFLY PT, R7, R116, 0x1, 0x1f ;  /* 0x0c201f0074077f89 */ /* 0x000e6400000e0000 */
[----:B-1----:R-:W-:Y:S02]  /*4b50*/  FMNMX.FTZ R7, R116, R7, !PT ;  /* 0x0000000774077209 */ /* 0x002fe40007810000 */
[----:B------:R-:W-:Y:S02]  /*4b60*/  MOV R116, R119 ;  /* 0x0000007700747202 */ /* 0x000fe40000000f00 */
[C---:B------:R-:W-:Y:S01]  /*4b70*/  FSETP.NEU.FTZ.AND P0, PT, R7.reuse, -INF , PT ;  /* 0xff8000000700780b */ /* 0x040fe20003f1d000 */
[----:B------:R-:W-:-:S05]  /*4b80*/  FMUL.FTZ R9, R7, R5 ;  /* 0x0000000507097220 */ /* 0x000fca0000410000 */
[----:B------:R-:W-:Y:S02]  /*4b90*/  FSEL R25, R9, RZ, P0 ;  /* 0x000000ff09197208 */ /* 0x000fe40000000000 */
[----:B------:R-:W-:Y:S02]  /*4ba0*/  FMNMX.FTZ R9, R4, R3, !PT ;  /* 0x0000000304097209 */ /* 0x000fe40007810000 */
[----:B------:R-:W-:Y:S01]  /*4bb0*/  ISETP.NE.AND P0, PT, R81, RZ, PT ;  /* 0x000000ff5100720c */ /* 0x000fe20003f05270 */
[--C-:B------:R-:W-:Y:S01]  /*4bc0*/  FFMA.FTZ R33, R60, R5, -R25.reuse ;  /* 0x000000053c217223 */ /* 0x100fe20000010819 */
[----:B------:R-:W-:Y:S01]  /*4bd0*/  FMNMX.FTZ R9, R6, R9, !PT ;  /* 0x0000000906097209 */ /* 0x000fe20007810000 */
[-CC-:B------:R-:W-:Y:S01]  /*4be0*/  FFMA.FTZ R35, R62, R5.reuse, -R25.reuse ;  /* 0x000000053e237223 */ /* 0x180fe20000010819 */
[----:B------:R-:W-:Y:S01]  /*4bf0*/  FSEL R60, R39, -INF , P6 ;  /* 0xff800000273c7808 */ /* 0x000fe20003000000 */
[--C-:B------:R-:W-:Y:S01]  /*4c00*/  FFMA.FTZ R196, R64, R5, -R25.reuse ;  /* 0x0000000540c47223 */ /* 0x100fe20000010819 */
[----:B------:R-:W-:Y:S01]  /*4c10*/  FMNMX.FTZ R9, R10, R9, !PT ;  /* 0x000000090a097209 */ /* 0x000fe20007810000 */
[-CC-:B------:R-:W-:Y:S01]  /*4c20*/  FFMA.FTZ R198, R68, R5.reuse, -R25.reuse ;  /* 0x0000000544c67223 */ /* 0x180fe20000010819 */
[----:B------:R-:W-:Y:S01]  /*4c30*/  FSEL R62, R27, -INF , P4 ;  /* 0xff8000001b3e7808 */ /* 0x000fe20002000000 */
[--C-:B------:R-:W-:Y:S01]  /*4c40*/  FFMA.FTZ R200, R72, R5, -R25.reuse ;  /* 0x0000000548c87223 */ /* 0x100fe20000010819 */
[----:B------:R-:W-:Y:S01]  /*4c50*/  FMNMX.FTZ R9, R12, R9, !PT ;  /* 0x000000090c097209 */ /* 0x000fe20007810000 */
[-CC-:B------:R-:W-:Y:S01]  /*4c60*/  FFMA.FTZ R11, R73, R5.reuse, -R25.reuse ;  /* 0x00000005490b7223 */ /* 0x180fe20000010819 */
[----:B0-----:R-:W-:Y:S01]  /*4c70*/  FSEL R64, R31, -INF , P2 ;  /* 0xff8000001f407808 */ /* 0x001fe20001000000 */
[--C-:B------:R-:W-:Y:S01]  /*4c80*/  FFMA.FTZ R202, R76, R5, -R25.reuse ;  /* 0x000000054cca7223 */ /* 0x100fe20000010819 */
[----:B------:R-:W-:Y:S01]  /*4c90*/  FMNMX.FTZ R9, R14, R9, !PT ;  /* 0x000000090e097209 */ /* 0x000fe20007810000 */
[----:B------:R-:W-:Y:S01]  /*4ca0*/  MUFU.EX2 R200, R200 ;  /* 0x000000c800c87308 */ /* 0x000fe20000000800 */
[-CC-:B------:R-:W-:Y:S01]  /*4cb0*/  FFMA.FTZ R13, R70, R5.reuse, -R25.reuse ;  /* 0x00000005460d7223 */ /* 0x180fe20000010819 */
[--C-:B------:R-:W-:Y:S01]  /*4cc0*/  FFMA.FTZ R15, R74, R5, -R25.reuse ;  /* 0x000000054a0f7223 */ /* 0x100fe20000010819 */
[----:B------:R-:W-:Y:S01]  /*4cd0*/  FMNMX.FTZ R9, R20, R9, !PT ;  /* 0x0000000914097209 */ /* 0x000fe20007810000 */
[-CC-:B------:R-:W-:Y:S01]  /*4ce0*/  FFMA.FTZ R21, R78, R5.reuse, -R25.reuse ;  /* 0x000000054e157223 */ /* 0x180fe20000010819 */
[-CC-:B------:R-:W-:Y:S01]  /*4cf0*/  FFMA.FTZ R192, R80, R5.reuse, -R25.reuse ;  /* 0x0000000550c07223 */ /* 0x180fe20000010819 */
        /* <DEDUP_REMOVED lines=27> */
[----:B------:R-:W-:Y:S01]  /*4eb0*/  FFMA.FTZ R25, R114, R5, -R25 ;  /* 0x0000000572197223 */ /* 0x000fe20000010819 */
[--C-:B------:R-:W-:Y:S01]  /*4ec0*/  IMAD.MOV.U32 R114, RZ, RZ, R119.reuse ;  /* 0x000000ffff727224 */ /* 0x100fe200078e0077 */
[----:B------:R-:W-:Y:S01]  /*4ed0*/  FMNMX.FTZ R9, R48, R9, !PT ;  /* 0x0000000930097209 */ /* 0x000fe20007810000 */
[--C-:B------:R-:W-:Y:S01]  /*4ee0*/  IMAD.MOV.U32 R80, RZ, RZ, R119.reuse ;  /* 0x000000ffff507224 */ /* 0x100fe200078e0077 */
[----:B------:R-:W-:Y:S01]  /*4ef0*/  MOV R81, R119 ;  /* 0x0000007700517202 */ /* 0x000fe20000000f00 */
[--C-:B------:R-:W-:Y:S01]  /*4f00*/  IMAD.MOV.U32 R78, RZ, RZ, R119.reuse ;  /* 0x000000ffff4e7224 */ /* 0x100fe200078e0077 */
[----:B------:R-:W-:Y:S01]  /*4f10*/  FMNMX.FTZ R9, R38, R9, !PT ;  /* 0x0000000926097209 */ /* 0x000fe20007810000 */
[----:B------:R-:W-:Y:S01]  /*4f20*/  MUFU.EX2 R15, R15 ;  /* 0x0000000f000f7308 */ /* 0x000fe20000000800 */
[--C-:B------:R-:W-:Y:S01]  /*4f30*/  IMAD.MOV.U32 R76, RZ, RZ, R119.reuse ;  /* 0x000000ffff4c7224 */ /* 0x100fe200078e0077 */
[----:B------:R-:W-:Y:S01]  /*4f40*/  MOV R74, R119 ;  /* 0x00000077004a7202 */ /* 0x000fe20000000f00 */
[--C-:B------:R-:W-:Y:S01]  /*4f50*/  IMAD.MOV.U32 R73, RZ, RZ, R119.reuse ;  /* 0x000000ffff497224 */ /* 0x100fe200078e0077 */
[----:B------:R-:W-:Y:S01]  /*4f60*/  FMNMX.FTZ R9, R24, R9, !PT ;  /* 0x0000000918097209 */ /* 0x000fe20007810000 */
[----:B------:R-:W-:-:S02]  /*4f70*/  IMAD.MOV.U32 R72, RZ, RZ, R119 ;  /* 0x000000ffff487224 */ /* 0x000fc400078e0077 */
[----:B------:R-:W-:Y:S01]  /*4f80*/  IMAD.MOV.U32 R70, RZ, RZ, R119 ;  /* 0x000000ffff467224 */ /* 0x000fe200078e0077 */
[----:B------:R-:W-:Y:S01]  /*4f90*/  FMNMX.FTZ R9, R50, R9, !PT ;  /* 0x0000000932097209 */ /* 0x000fe20007810000 */
[----:B------:R-:W-:Y:S03]  /*4fa0*/  MUFU.EX2 R198, R198 ;  /* 0x000000c600c67308 */ /* 0x000fe60000000800 */
[----:B------:R-:W-:-:S04]  /*4fb0*/  FMNMX.FTZ R9, R28, R9, !PT ;  /* 0x000000091c097209 */ /* 0x000fc80007810000 */
[----:B------:R-:W-:Y:S01]  /*4fc0*/  FMNMX.FTZ R9, R52, R9, !PT ;  /* 0x0000000934097209 */ /* 0x000fe20007810000 */
[----:B------:R-:W-:Y:S03]  /*4fd0*/  MUFU.EX2 R21, R21 ;  /* 0x0000001500157308 */ /* 0x000fe60000000800 */
[----:B------:R-:W-:-:S04]  /*4fe0*/  FMNMX.FTZ R9, R54, R9, !PT ;  /* 0x0000000936097209 */ /* 0x000fc80007810000 */
[----:B------:R-:W-:Y:S01]  /*4ff0*/  FMNMX.FTZ R9, R56, R9, !PT ;  /* 0x0000000938097209 */ /* 0x000fe20007810000 */
[----:B------:R-:W-:Y:S03]  /*5000*/  MUFU.EX2 R192, R192 ;  /* 0x000000c000c07308 */ /* 0x000fe60000000800 */
[----:B------:R-:W-:-:S04]  /*5010*/  FMNMX.FTZ R9, R58, R9, !PT ;  /* 0x000000093a097209 */ /* 0x000fc80007810000 */
[----:B------:R-:W-:Y:S01]  /*5020*/  FMNMX.FTZ R9, R60, R9, !PT ;  /* 0x000000093c097209 */ /* 0x000fe20007810000 */
[----:B------:R0:W-:Y:S03]  /*5030*/  MUFU.EX2 R29, R84 ;  /* 0x00000054001d7308 */ /* 0x0001e60000000800 */
[----:B------:R-:W-:-:S04]  /*5040*/  FMNMX.FTZ R9, R26, R9, !PT ;  /* 0x000000091a097209 */ /* 0x000fc80007810000 */
[----:B------:R-:W-:Y:S01]  /*5050*/  FMNMX.FTZ R9, R62, R9, !PT ;  /* 0x000000093e097209 */ /* 0x000fe20007810000 */
[----:B------:R-:W-:Y:S01]  /*5060*/  MUFU.EX2 R33, R33 ;  /* 0x0000002100217308 */ /* 0x000fe20000000800 */
[----:B0-----:R-:W-:Y:S02]  /*5070*/  IMAD.MOV.U32 R84, RZ, RZ, R119 ;  /* 0x000000ffff547224 */ /* 0x001fe400078e0077 */
[----:B------:R-:W-:-:S04]  /*5080*/  FMNMX.FTZ R9, R30, R9, !PT ;  /* 0x000000091e097209 */ /* 0x000fc80007810000 */
[----:B------:R-:W-:Y:S01]  /*5090*/  FMNMX.FTZ R9, R64, R9, !PT ;  /* 0x0000000940097209 */ /* 0x000fe20007810000 */
[----:B------:R-:W-:Y:S04]  /*50a0*/  MUFU.EX2 R194, R35 ;  /* 0x0000002300c27308 */ /* 0x000fe80000000800 */
[----:B------:R-:W0:Y:S04]  /*50b0*/  SHFL.BFLY PT, R68, R9, 0x2, 0x1f ;  /* 0x0c401f0009447f89 */ /* 0x000e2800000e0000 */
[----:B------:R-:W-:Y:S08]  /*50c0*/  MUFU.EX2 R86, R86 ;  /* 0x0000005600567308 */ /* 0x000ff00000000800 */
[----:B------:R1:W2:Y:S08]  /*50d0*/  MUFU.EX2 R27, R88 ;  /* 0x00000058001b7308 */ /* 0x0002b00000000800 */
[----:B------:R-:W-:Y:S01]  /*50e0*/  MUFU.EX2 R90, R90 ;  /* 0x0000005a005a7308 */ /* 0x000fe20000000800 */
[----:B-1----:R-:W-:-:S02]  /*50f0*/  MOV R88, R119 ;  /* 0x0000007700587202 */ /* 0x002fc40000000f00 */
[----:B0-----:R-:W-:-:S05]  /*5100*/  FMNMX.FTZ R68, R9, R68, !PT ;  /* 0x0000004409447209 */ /* 0x001fca0007810000 */
[----:B------:R0:W1:Y:S01]  /*5110*/  MUFU.EX2 R31, R92 ;  /* 0x0000005c001f7308 */ /* 0x0000620000000800 */
[----:B------:R-:W3:Y:S01]  /*5120*/  SHFL.BFLY PT, R9, R68, 0x1, 0x1f ;  /* 0x0c201f0044097f89 */ /* 0x000ee200000e0000 */
[----:B--2---:R-:W-:-:S06]  /*5130*/  F2FP.BF16.F32.PACK_AB R188, R27, R86 ;  /* 0x000000561bbc723e */ /* 0x004fcc00000010ff */
[----:B------:R-:W-:Y:S01]  /*5140*/  MUFU.EX2 R94, R94 ;  /* 0x0000005e005e7308 */ /* 0x000fe20000000800 */
[----:B0-----:R-:W-:-:S07]  /*5150*/  IMAD.MOV.U32 R92, RZ, RZ, R119 ;  /* 0x000000ffff5c7224 */ /* 0x001fce00078e0077 */
[----:B------:R0:W2:Y:S01]  /*5160*/  MUFU.EX2 R35, R96 ;  /* 0x0000006000237308 */ /* 0x0000a20000000800 */
[----:B-1----:R-:W-:-:S07]  /*5170*/  F2FP.BF16.F32.PACK_AB R190, R31, R90 ;  /* 0x0000005a1fbe723e */ /* 0x002fce00000010ff */
[----:B------:R-:W-:Y:S01]  /*5180*/  MUFU.EX2 R98, R98 ;  /* 0x0000006200627308 */ /* 0x000fe20000000800 */
[----:B---3--:R-:W-:Y:S01]  /*5190*/  FMNMX.FTZ R9, R68, R9, !PT ;  /* 0x0000000944097209 */ /* 0x008fe20007810000 */
[----:B0-----:R-:W-:-:S03]  /*51a0*/  IMAD.MOV.U32 R96, RZ, RZ, R119 ;  /* 0x000000ffff607224 */ /* 0x001fc600078e0077 */
[C---:B------:R-:W-:Y:S01]  /*51b0*/  FSETP.NEU.FTZ.AND P2, PT, R9.reuse, -INF , PT ;  /* 0xff8000000900780b */ /* 0x040fe20003f5d000 */
[-C--:B------:R-:W-:Y:S02]  /*51c0*/  FMUL.FTZ R45, R9, R5.reuse ;  /* 0x00000005092d7220 */ /* 0x080fe40000410000 */
[----:B------:R-:W-:Y:S01]  /*51d0*/  MUFU.EX2 R37, R100 ;  /* 0x0000006400257308 */ /* 0x000fe20000000800 */
[----:B--2---:R-:W-:Y:S02]  /*51e0*/  F2FP.BF16.F32.PACK_AB R184, R35, R94 ;  /* 0x0000005e23b8723e */ /* 0x004fe400000010ff */
[----:B------:R-:W-:Y:S02]  /*51f0*/  FSEL R45, R45, RZ, P2 ;  /* 0x000000ff2d2d7208 */ /* 0x000fe40001000000 */
[----:B------:R-:W-:Y:S01]  /*5200*/  ISETP.GE.AND P2, PT, R82, 0x71, PT ;  /* 0x000000715200780c */ /* 0x000fe20003f46270 */
[----:B------:R-:W-:Y:S02]  /*5210*/  IMAD.MOV.U32 R82, RZ, RZ, R119 ;  /* 0x000000ffff527224 */ /* 0x000fe400078e0077 */
        /* <DEDUP_REMOVED lines=19> */
[-C--:B------:R-:W-:Y:S01]  /*5350*/  FFMA.FTZ R50, R50, R5.reuse, -R45 ;  /* 0x0000000532327223 */ /* 0x080fe2000001082d */
[----:B------:R-:W2:Y:S01]  /*5360*/  MUFU.EX2 R6, R6 ;  /* 0x0000000600067308 */ /* 0x000ea20000000800 */
[----:B0-----:R-:W-:Y:S01]  /*5370*/  FADD.FTZ R3, R200, R11 ;  /* 0x0000000bc8037221 */ /* 0x001fe20000010000 */
[-CC-:B------:R-:W-:Y:S01]  /*5380*/  FFMA.FTZ R28, R28, R5.reuse, -R45.reuse ;  /* 0x000000051c1c7223 */ /* 0x180fe2000001082d */
[-CC-:B------:R-:W-:Y:S01]  /*5390*/  FFMA.FTZ R52, R52, R5.reuse, -R45.reuse ;  /* 0x0000000534347223 */ /* 0x180fe2000001082d */
[-C--:B------:R-:W-:Y:S01]  /*53a0*/  FFMA.FTZ R54, R54, R5.reuse, -R45 ;  /* 0x0000000536367223 */ /* 0x080fe2000001082d */
[----:B------:R-:W-:Y:S01]  /*53b0*/  FADD.FTZ R4, R202, R3 ;  /* 0x00000003ca047221 */ /* 0x000fe20000010000 */
[-CC-:B------:R-:W-:Y:S01]  /*53c0*/  FFMA.FTZ R56, R56, R5.reuse, -R45.reuse ;  /* 0x0000000538387223 */ /* 0x180fe2000001082d */
[-CC-:B------:R-:W-:Y:S01]  /*53d0*/  FFMA.FTZ R58, R58, R5.reuse, -R45.reuse ;  /* 0x000000053a3a7223 */ /* 0x180fe2000001082d */
[----:B------:R0:W3:Y:S01]  /*53e0*/  MUFU.EX2 R203, R10 ;  /* 0x0000000a00cb7308 */ /* 0x0000e20000000800 */
[----:B------:R-:W-:Y:S01]  /*53f0*/  FADD.FTZ R3, R13, R4 ;  /* 0x000000040d037221 */ /* 0x000fe20000010000 */
[-CC-:B------:R-:W-:Y:S01]  /*5400*/  FFMA.FTZ R60, R60, R5.reuse, -R45.reuse ;  /* 0x000000053c3c7223 */ /* 0x180fe2000001082d */
[-C--:B------:R-:W-:Y:S01]  /*5410*/  FFMA.FTZ R26, R26, R5.reuse, -R45 ;  /* 0x000000051a1a7223 */ /* 0x080fe2000001082d */
[----:B------:R-:W-:Y:S01]  /*5420*/  F2FP.BF16.F32.PACK_AB R200, R11, R200 ;  /* 0x000000c80bc8723e */ /* 0x000fe200000010ff */
[----:B------:R-:W-:Y:S01]  /*5430*/  FADD.FTZ R4, R196, R3 ;  /* 0x00000003c4047221 */ /* 0x000fe20000010000 */
[----:B-1----:R-:W-:Y:S01]  /*5440*/  FADD.FTZ R3, R201, R68 ;  /* 0x00000044c9037221 */ /* 0x002fe20000010000 */
[-C--:B------:R-:W-:Y:S01]  /*5450*/  FFMA.FTZ R62, R62, R5.reuse, -R45 ;  /* 0x000000053e3e7223 */ /* 0x080fe2000001082d */
[----:B------:R-:W1:Y:S01]  /*5460*/  MUFU.EX2 R12, R12 ;  /* 0x0000000c000c7308 */ /* 0x000e620000000800 */
[----:B------:R-:W-:Y:S01]  /*5470*/  FADD.FTZ R47, R15, R4 ;  /* 0x000000040f2f7221 */ /* 0x000fe20000010000 */
[----:B--2---:R-:W-:Y:S01]  /*5480*/  FADD.FTZ R4, R6, R3 ;  /* 0x0000000306047221 */ /* 0x004fe20000010000 */
[-CC-:B------:R-:W-:Y:S01]  /*5490*/  FFMA.FTZ R30, R30, R5.reuse, -R45.reuse ;  /* 0x000000051e1e7223 */ /* 0x180fe2000001082d */
[----:B------:R-:W-:Y:S01]  /*54a0*/  FFMA.FTZ R45, R64, R5, -R45 ;  /* 0x00000005402d7223 */ /* 0x000fe2000001082d */
[----:B0-----:R-:W-:Y:S01]  /*54b0*/  FADD.FTZ R10, R198, R47 ;  /* 0x0000002fc60a7221 */ /* 0x001fe20000010000 */
[----:B------:R-:W-:Y:S01]  /*54c0*/  F2FP.BF16.F32.PACK_AB R186, R37, R98 ;  /* 0x0000006225ba723e */ /* 0x000fe200000010ff */
[--C-:B------:R-:W-:Y:S01]  /*54d0*/  IMAD.MOV.U32 R100, RZ, RZ, R119.reuse ;  /* 0x000000ffff647224 */ /* 0x100fe200078e0077 */
[----:B------:R-:W0:Y:S01]  /*54e0*/  MUFU.EX2 R197, R14 ;  /* 0x0000000e00c57308 */ /* 0x000e220000000800 */
[----:B---3--:R-:W-:Y:S01]  /*54f0*/  FADD.FTZ R3, R203, R4 ;  /* 0x00000004cb037221 */ /* 0x008fe20000010000 */
[----:B------:R-:W-:Y:S01]  /*5500*/  FADD.FTZ R47, R21, R10 ;  /* 0x0000000a152f7221 */ /* 0x000fe20000010000 */
[----:B------:R-:W-:Y:S01]  /*5510*/  F2FP.BF16.F32.PACK_AB R201, R68, R201 ;  /* 0x000000c944c9723e */ /* 0x000fe200000010ff */
[----:B------:R-:W-:Y:S01]  /*5520*/  IMAD.MOV.U32 R68, RZ, RZ, R119 ;  /* 0x000000ffff447224 */ /* 0x000fe200078e0077 */
[----:B------:R-:W-:Y:S01]  /*5530*/  F2FP.BF16.F32.PACK_AB R203, R203, R6 ;  /* 0x00000006cbcb723e */ /* 0x000fe200000010ff */
[----:B------:R-:W-:Y:S01]  /*5540*/  FADD.FTZ R10, R192, R47 ;  /* 0x0000002fc00a7221 */ /* 0x000fe20000010000 */
[C---:B------:R-:W-:Y:S01]  /*5550*/  F2FP.BF16.F32.PACK_AB R192, R29.reuse, R192 ;  /* 0x000000c01dc0723e */ /* 0x040fe200000010ff */
[----:B------:R-:W2:Y:S01]  /*5560*/  MUFU.EX2 R20, R20 ;  /* 0x0000001400147308 */ /* 0x000ea20000000800 */
[----:B-1----:R-:W-:Y:S01]  /*5570*/  FADD.FTZ R4, R12, R3 ;  /* 0x000000030c047221 */ /* 0x002fe20000010000 */
[----:B------:R-:W-:Y:S01]  /*5580*/  FADD.FTZ R10, R29, R10 ;  /* 0x0000000a1d0a7221 */ /* 0x000fe20000010000 */
[----:B------:R-:W-:Y:S01]  /*5590*/  F2FP.BF16.F32.PACK_AB R202, R13, R202 ;  /* 0x000000ca0dca723e */ /* 0x000fe200000010ff */
[----:B------:R-:W-:Y:S01]  /*55a0*/  IMAD.MOV.U32 R6, RZ, RZ, 0x3f800000 ;  /* 0x3f800000ff067424 */ /* 0x000fe200078e00ff */
[----:B------:R-:W-:Y:S01]  /*55b0*/  F2FP.BF16.F32.PACK_AB R196, R15, R196 ;  /* 0x000000c40fc4723e */ /* 0x000fe200000010ff */
[----:B------:R-:W-:Y:S01]  /*55c0*/  FADD.FTZ R47, R33, R10 ;  /* 0x0000000a212f7221 */ /* 0x000fe20000010000 */
[----:B------:R-:W-:Y:S01]  /*55d0*/  F2FP.BF16.F32.PACK_AB R198, R21, R198 ;  /* 0x000000c615c6723e */ /* 0x000fe200000010ff */
[----:B------:R1:W3:Y:S01]  /*55e0*/  MUFU.EX2 R199, R40 ;  /* 0x0000002800c77308 */ /* 0x0002e20000000800 */
[C---:B0-----:R-:W-:Y:S01]  /*55f0*/  FADD.FTZ R3, R197.reuse, R4 ;  /* 0x00000004c5037221 */ /* 0x041fe20000010000 */
[C---:B------:R-:W-:Y:S01]  /*5600*/  FADD.FTZ R47, R194.reuse, R47 ;  /* 0x0000002fc22f7221 */ /* 0x040fe20000010000 */
[----:B------:R-:W-:Y:S01]  /*5610*/  F2FP.BF16.F32.PACK_AB R194, R194, R33 ;  /* 0x00000021c2c2723e */ /* 0x000fe200000010ff */
[----:B------:R-:W-:Y:S01]  /*5620*/  IMAD.MOV.U32 R64, RZ, RZ, R119 ;  /* 0x000000ffff407224 */ /* 0x000fe200078e0077 */
[----:B------:R-:W-:Y:S01]  /*5630*/  F2FP.BF16.F32.PACK_AB R197, R197, R12 ;  /* 0x0000000cc5c5723e */ /* 0x000fe200000010ff */
[----:B------:R-:W-:Y:S01]  /*5640*/  FADD.FTZ R10, R86, R47 ;  /* 0x0000002f560a7221 */ /* 0x000fe20000010000 */
[----:B------:R-:W-:Y:S01]  /*5650*/  IMAD.MOV.U32 R86, RZ, RZ, R119 ;  /* 0x000000ffff567224 */ /* 0x000fe200078e0077 */
[----:B------:R-:W0:Y:S01]  /*5660*/  MUFU.EX2 R32, R32 ;  /* 0x0000002000207308 */ /* 0x000e220000000800 */
[----:B--2---:R-:W-:Y:S01]  /*5670*/  FADD.FTZ R4, R20, R3 ;  /* 0x0000000314047221 */ /* 0x004fe20000010000 */
[----:B------:R-:W-:Y:S01]  /*5680*/  FADD.FTZ R47, R27, R10 ;  /* 0x0000000a1b2f7221 */ /* 0x000fe20000010000 */
[----:B-1----:R-:W-:-:S02]  /*5690*/  IMAD.MOV.U32 R40, RZ, RZ, R119 ;  /* 0x000000ffff287224 */ /* 0x002fc400078e0077 */
[--C-:B------:R-:W-:Y:S02]  /*56a0*/  IMAD.MOV.U32 R33, RZ, RZ, R119.reuse ;  /* 0x000000ffff217224 */ /* 0x100fe400078e0077 */
[--C-:B------:R-:W-:Y:S01]  /*56b0*/  IMAD.MOV.U32 R29, RZ, RZ, R119.reuse ;  /* 0x000000ffff1d7224 */ /* 0x100fe200078e0077 */
[----:B------:R1:W2:Y:S01]  /*56c0*/  MUFU.EX2 R193, R42 ;  /* 0x0000002a00c17308 */ /* 0x0002a20000000800 */
[C---:B---3--:R-:W-:Y:S01]  /*56d0*/  FADD.FTZ R3, R199.reuse, R4 ;  /* 0x00000004c7037221 */ /* 0x048fe20000010000 */
[----:B------:R-:W-:Y:S01]  /*56e0*/  F2FP.BF16.F32.PACK_AB R199, R199, R20 ;  /* 0x00000014c7c7723e */ /* 0x000fe200000010ff */
[----:B------:R-:W-:-:S05]  /*56f0*/  IMAD.MOV.U32 R27, RZ, RZ, R119 ;  /* 0x000000ffff1b7224 */ /* 0x000fca00078e0077 */
[----:B------:R-:W4:Y:S01]  /*5700*/  MUFU.EX2 R34, R34 ;  /* 0x0000002200227308 */ /* 0x000f220000000800 */
[----:B0-----:R-:W-:Y:S01]  /*5710*/  FADD.FTZ R4, R32, R3 ;  /* 0x0000000320047221 */ /* 0x001fe20000010000 */
[----:B-1----:R-:W-:-:S06]  /*5720*/  IMAD.MOV.U32 R42, RZ, RZ, R119 ;  /* 0x000000ffff2a7224 */ /* 0x002fcc00078e0077 */
[----:B------:R0:W1:Y:S01]  /*5730*/  MUFU.EX2 R195, R44 ;  /* 0x0000002c00c37308 */ /* 0x0000620000000800 */
[C---:B--2---:R-:W-:Y:S01]  /*5740*/  FADD.FTZ R3, R193.reuse, R4 ;  /* 0x00000004c1037221 */ /* 0x044fe20000010000 */
[----:B------:R-:W-:Y:S01]  /*5750*/  FADD.FTZ R4, R90, R47 ;  /* 0x0000002f5a047221 */ /* 0x000fe20000010000 */
[----:B------:R-:W-:Y:S01]  /*5760*/  F2FP.BF16.F32.PACK_AB R193, R193, R32 ;  /* 0x00000020c1c1723e */ /* 0x000fe200000010ff */
[--C-:B------:R-:W-:Y:S01]  /*5770*/  IMAD.MOV.U32 R90, RZ, RZ, R119.reuse ;  /* 0x000000ffff5a7224 */ /* 0x100fe200078e0077 */
[----:B------:R-:W-:Y:S01]  /*5780*/  MOV R32, R119 ;  /* 0x0000007700207202 */ /* 0x000fe20000000f00 */
[----:B------:R-:W-:Y:S01]  /*5790*/  FADD.FTZ R47, R31, R4 ;  /* 0x000000041f2f7221 */ /* 0x000fe20000010000 */
[----:B------:R-:W-:Y:S01]  /*57a0*/  IMAD.MOV.U32 R31, RZ, RZ, R119 ;  /* 0x000000ffff1f7224 */ /* 0x000fe200078e0077 */
[----:B------:R-:W2:Y:S01]  /*57b0*/  MUFU.EX2 R36, R36 ;  /* 0x0000002400247308 */ /* 0x000ea20000000800 */
[----:B----4-:R-:W-:Y:S01]  /*57c0*/  FADD.FTZ R0, R34, R3 ;  /* 0x0000000322007221 */ /* 0x010fe20000010000 */
[----:B------:R-:W-:Y:S01]  /*57d0*/  FADD.FTZ R4, R94, R47 ;  /* 0x0000002f5e047221 */ /* 0x000fe20000010000 */
[----:B------:R-:W-:-:S02]  /*57e0*/  IMAD.MOV.U32 R94, RZ, RZ, R119 ;  /* 0x000000ffff5e7224 */ /* 0x000fc400078e0077 */
[--C-:B0-----:R-:W-:Y:S02]  /*57f0*/  IMAD.MOV.U32 R44, RZ, RZ, R119.reuse ;  /* 0x000000ffff2c7224 */ /* 0x101fe400078e0077 */
[----:B------:R-:W-:Y:S01]  /*5800*/  FADD.FTZ R47, R35, R4 ;  /* 0x00000004232f7221 */ /* 0x000fe20000010000 */
[----:B------:R-:W-:Y:S01]  /*5810*/  IMAD.MOV.U32 R35, RZ, RZ, R119 ;  /* 0x000000ffff237224 */ /* 0x000fe200078e0077 */
[----:B------:R0:W3:Y:S01]  /*5820*/  MUFU.EX2 R189, R46 ;  /* 0x0000002e00bd7308 */ /* 0x0000e20000000800 */
[C---:B-1----:R-:W-:Y:S01]  /*5830*/  FADD.FTZ R3, R195.reuse, R0 ;  /* 0x00000000c3037221 */ /* 0x042fe20000010000 */
[----:B------:R-:W-:Y:S01]  /*5840*/  FADD.FTZ R4, R98, R47 ;  /* 0x0000002f62047221 */ /* 0x000fe20000010000 */
[----:B------:R-:W-:Y:S01]  /*5850*/  F2FP.BF16.F32.PACK_AB R195, R195, R34 ;  /* 0x00000022c3c3723e */ /* 0x000fe200000010ff */
[--C-:B------:R-:W-:Y:S02]  /*5860*/  IMAD.MOV.U32 R98, RZ, RZ, R119.reuse ;  /* 0x000000ffff627224 */ /* 0x100fe400078e0077 */
[----:B------:R-:W-:Y:S01]  /*5870*/  FADD.FTZ R11, R37, R4 ;  /* 0x00000004250b7221 */ /* 0x000fe20000010000 */
[----:B------:R-:W-:Y:S01]  /*5880*/  IMAD.MOV.U32 R47, RZ, RZ, R119 ;  /* 0x000000ffff2f7224 */ /* 0x000fe200078e0077 */
[----:B------:R-:W1:Y:S01]  /*5890*/  MUFU.EX2 R48, R48 ;  /* 0x0000003000307308 */ /* 0x000e620000000800 */
[----:B--2---:R-:W-:Y:S01]  /*58a0*/  FADD.FTZ R0, R36, R3 ;  /* 0x0000000324007221 */ /* 0x004fe20000010000 */
[----:B0-----:R-:W-:Y:S01]  /*58b0*/  MOV R46, R119 ;  /* 0x00000077002e7202 */ /* 0x001fe20000000f00 */
[----:B------:R-:W-:-:S02]  /*58c0*/  IMAD.MOV.U32 R37, RZ, RZ, R119 ;  /* 0x000000ffff257224 */ /* 0x000fc400078e0077 */
[----:B------:R-:W-:-:S03]  /*58d0*/  IMAD.MOV.U32 R34, RZ, RZ, R119 ;  /* 0x000000ffff227224 */ /* 0x000fc600078e0077 */
[----:B------:R0:W2:Y:S01]  /*58e0*/  MUFU.EX2 R191, R38 ;  /* 0x0000002600bf7308 */ /* 0x0000a20000000800 */
[C---:B---3--:R-:W-:Y:S01]  /*58f0*/  FADD.FTZ R3, R189.reuse, R0 ;  /* 0x00000000bd037221 */ /* 0x048fe20000010000 */
[----:B------:R-:W-:Y:S01]  /*5900*/  F2FP.BF16.F32.PACK_AB R189, R189, R36 ;  /* 0x00000024bdbd723e */ /* 0x000fe200000010ff */
[----:B------:R-:W-:-:S05]  /*5910*/  IMAD.MOV.U32 R36, RZ, RZ, R119 ;  /* 0x000000ffff247224 */ /* 0x000fca00078e0077 */
[----:B------:R-:W3:Y:S01]  /*5920*/  MUFU.EX2 R24, R24 ;  /* 0x0000001800187308 */ /* 0x000ee20000000800 */
[----:B-1----:R-:W-:Y:S01]  /*5930*/  FADD.FTZ R0, R48, R3 ;  /* 0x0000000330007221 */ /* 0x002fe20000010000 */
[----:B0-----:R-:W-:-:S06]  /*5940*/  IMAD.MOV.U32 R38, RZ, RZ, R119 ;  /* 0x000000ffff267224 */ /* 0x001fcc00078e0077 */
[----:B------:R0:W1:Y:S01]  /*5950*/  MUFU.EX2 R185, R50 ;  /* 0x0000003200b97308 */ /* 0x0000620000000800 */
[C---:B--2---:R-:W-:Y:S01]  /*5960*/  FADD.FTZ R3, R191.reuse, R0 ;  /* 0x00000000bf037221 */ /* 0x044fe20000010000 */
[----:B------:R-:W-:Y:S01]  /*5970*/  F2FP.BF16.F32.PACK_AB R191, R191, R48 ;  /* 0x00000030bfbf723e */ /* 0x000fe200000010ff */
[----:B------:R-:W-:-:S05]  /*5980*/  IMAD.MOV.U32 R48, RZ, RZ, R119 ;  /* 0x000000ffff307224 */ /* 0x000fca00078e0077 */
[----:B------:R-:W2:Y:S01]  /*5990*/  MUFU.EX2 R28, R28 ;  /* 0x0000001c001c7308 */ /* 0x000ea20000000800 */
[----:B---3--:R-:W-:Y:S01]  /*59a0*/  FADD.FTZ R0, R24, R3 ;  /* 0x0000000318007221 */ /* 0x008fe20000010000 */
[----:B0-----:R-:W-:-:S06]  /*59b0*/  IMAD.MOV.U32 R50, RZ, RZ, R119 ;  /* 0x000000ffff327224 */ /* 0x001fcc00078e0077 */
[----:B------:R0:W3:Y:S01]  /*59c0*/  MUFU.EX2 R187, R52 ;  /* 0x0000003400bb7308 */ /* 0x0000e20000000800 */
[C---:B-1----:R-:W-:Y:S01]  /*59d0*/  FADD.FTZ R3, R185.reuse, R0 ;  /* 0x00000000b9037221 */ /* 0x042fe20000010000 */
[----:B------:R-:W-:Y:S01]  /*59e0*/  F2FP.BF16.F32.PACK_AB R185, R185, R24 ;  /* 0x00000018b9b9723e */ /* 0x000fe200000010ff */
[----:B------:R-:W-:-:S05]  /*59f0*/  IMAD.MOV.U32 R24, RZ, RZ, R119 ;  /* 0x000000ffff187224 */ /* 0x000fca00078e0077 */
[----:B------:R-:W1:Y:S01]  /*5a00*/  MUFU.EX2 R102, R102 ;  /* 0x0000006600667308 */ /* 0x000e620000000800 */
[----:B--2---:R-:W-:Y:S01]  /*5a10*/  FADD.FTZ R0, R28, R3 ;  /* 0x000000031c007221 */ /* 0x004fe20000010000 */
[----:B0-----:R-:W-:-:S06]  /*5a20*/  IMAD.MOV.U32 R52, RZ, RZ, R119 ;  /* 0x000000ffff347224 */ /* 0x001fcc00078e0077 */
[----:B------:R-:W0:Y:S01]  /*5a30*/  MUFU.EX2 R54, R54 ;  /* 0x0000003600367308 */ /* 0x000e220000000800 */
[C---:B---3--:R-:W-:Y:S01]  /*5a40*/  FADD.FTZ R3, R187.reuse, R0 ;  /* 0x00000000bb037221 */ /* 0x048fe20000010000 */
[----:B------:R-:W-:Y:S01]  /*5a50*/  F2FP.BF16.F32.PACK_AB R187, R187, R28 ;  /* 0x0000001cbbbb723e */ /* 0x000fe200000010ff */
[----:B------:R-:W-:-:S05]  /*5a60*/  IMAD.MOV.U32 R28, RZ, RZ, R119 ;  /* 0x000000ffff1c7224 */ /* 0x000fca00078e0077 */
[----:B------:R2:W3:Y:S01]  /*5a70*/  MUFU.EX2 R39, R104 ;  /* 0x0000006800277308 */ /* 0x0004e20000000800 */
[----:B-1----:R-:W-:-:S07]  /*5a80*/  FADD.FTZ R4, R102, R11 ;  /* 0x0000000b66047221 */ /* 0x002fce0000010000 */
[----:B------:R1:W4:Y:S01]  /*5a90*/  MUFU.EX2 R181, R56 ;  /* 0x0000003800b57308 */ /* 0x0003220000000800 */
[----:B0-----:R-:W-:Y:S01]  /*5aa0*/  FADD.FTZ R0, R54, R3 ;  /* 0x0000000336007221 */ /* 0x001fe20000010000 */
[----:B--2---:R-:W-:-:S06]  /*5ab0*/  IMAD.MOV.U32 R104, RZ, RZ, R119 ;  /* 0x000000ffff687224 */ /* 0x004fcc00078e0077 */
[----:B------:R-:W0:Y:S01]  /*5ac0*/  MUFU.EX2 R106, R106 ;  /* 0x0000006a006a7308 */ /* 0x000e220000000800 */
[C---:B---3--:R-:W-:Y:S01]  /*5ad0*/  FADD.FTZ R11, R39.reuse, R4 ;  /* 0x00000004270b7221 */ /* 0x048fe20000010000 */
[----:B------:R-:W-:Y:S01]  /*5ae0*/  F2FP.BF16.F32.PACK_AB R180, R39, R102 ;  /* 0x0000006627b4723e */ /* 0x000fe200000010ff */
[--C-:B-1----:R-:W-:Y:S01]  /*5af0*/  IMAD.MOV.U32 R56, RZ, RZ, R119.reuse ;  /* 0x000000ffff387224 */ /* 0x102fe200078e0077 */
[-C--:B------:R-:W-:Y:S02]  /*5b00*/  MOV R102, R119.reuse ;  /* 0x0000007700667202 */ /* 0x080fe40000000f00 */
[----:B------:R-:W-:Y:S02]  /*5b10*/  MOV R39, R119 ;  /* 0x0000007700277202 */ /* 0x000fe40000000f00 */
[----:B------:R-:W1:Y:S01]  /*5b20*/  MUFU.EX2 R58, R58 ;  /* 0x0000003a003a7308 */ /* 0x000e620000000800 */
[C---:B----4-:R-:W-:Y:S01]  /*5b30*/  FADD.FTZ R3, R181.reuse, R0 ;  /* 0x00000000b5037221 */ /* 0x050fe20000010000 */
[----:B------:R-:W-:Y:S01]  /*5b40*/  F2FP.BF16.F32.PACK_AB R181, R181, R54 ;  /* 0x00000036b5b5723e */ /* 0x000fe200000010ff */
[----:B------:R-:W-:-:S05]  /*5b50*/  IMAD.MOV.U32 R54, RZ, RZ, R119 ;  /* 0x000000ffff367224 */ /* 0x000fca00078e0077 */
[----:B------:R2:W3:Y:S01]  /*5b60*/  MUFU.EX2 R41, R108 ;  /* 0x0000006c00297308 */ /* 0x0004e20000000800 */
[----:B0-----:R-:W-:-:S07]  /*5b70*/  FADD.FTZ R4, R106, R11 ;  /* 0x0000000b6a047221 */ /* 0x001fce0000010000 */
[----:B------:R0:W4:Y:S01]  /*5b80*/  MUFU.EX2 R183, R60 ;  /* 0x0000003c00b77308 */ /* 0x0001220000000800 */
[----:B-1----:R-:W-:Y:S01]  /*5b90*/  FADD.FTZ R0, R58, R3 ;  /* 0x000000033a007221 */ /* 0x002fe20000010000 */
[----:B--2---:R-:W-:-:S06]  /*5ba0*/  IMAD.MOV.U32 R108, RZ, RZ, R119 ;  /* 0x000000ffff6c7224 */ /* 0x004fcc00078e0077 */
[----:B------:R-:W1:Y:S01]  /*5bb0*/  MUFU.EX2 R110, R110 ;  /* 0x0000006e006e7308 */ /* 0x000e620000000800 */
[C---:B---3--:R-:W-:Y:S01]  /*5bc0*/  FADD.FTZ R11, R41.reuse, R4 ;  /* 0x00000004290b7221 */ /* 0x048fe20000010000 */
[----:B------:R-:W-:Y:S01]  /*5bd0*/  F2FP.BF16.F32.PACK_AB R182, R41, R106 ;  /* 0x0000006a29b6723e */ /* 0x000fe200000010ff */
[--C-:B------:R-:W-:Y:S01]  /*5be0*/  IMAD.MOV.U32 R106, RZ, RZ, R119.reuse ;  /* 0x000000ffff6a7224 */ /* 0x100fe200078e0077 */
[----:B0-----:R-:W-:Y:S01]  /*5bf0*/  MOV R60, R119 ;  /* 0x00000077003c7202 */ /* 0x001fe20000000f00 */
[----:B------:R-:W-:-:S03]  /*5c00*/  IMAD.MOV.U32 R41, RZ, RZ, R119 ;  /* 0x000000ffff297224 */ /* 0x000fc600078e0077 */
[----:B------:R-:W0:Y:S01]  /*5c10*/  MUFU.EX2 R26, R26 ;  /* 0x0000001a001a7308 */ /* 0x000e220000000800 */
[C---:B----4-:R-:W-:Y:S01]  /*5c20*/  FADD.FTZ R3, R183.reuse, R0 ;  /* 0x00000000b7037221 */ /* 0x050fe20000010000 */
        /* <DEDUP_REMOVED lines=10> */
[--C-:B------:R-:W-:Y:S02]  /*5cd0*/  IMAD.MOV.U32 R110, RZ, RZ, R119.reuse ;  /* 0x000000ffff6e7224 */ /* 0x100fe400078e0077 */
[--C-:B-1----:R-:W-:Y:S02]  /*5ce0*/  IMAD.MOV.U32 R62, RZ, RZ, R119.reuse ;  /* 0x000000ffff3e7224 */ /* 0x102fe400078e0077 */
[--C-:B------:R-:W-:Y:S01]  /*5cf0*/  IMAD.MOV.U32 R43, RZ, RZ, R119.reuse ;  /* 0x000000ffff2b7224 */ /* 0x100fe200078e0077 */
[----:B------:R-:W1:Y:S01]  /*5d00*/  MUFU.EX2 R30, R30 ;  /* 0x0000001e001e7308 */ /* 0x000e620000000800 */
[C---:B----4-:R-:W-:Y:S01]  /*5d10*/  FADD.FTZ R3, R177.reuse, R0 ;  /* 0x00000000b1037221 */ /* 0x050fe20000010000 */
[----:B------:R-:W-:Y:S01]  /*5d20*/  F2FP.BF16.F32.PACK_AB R177, R177, R26 ;  /* 0x0000001ab1b1723e */ /* 0x000fe200000010ff */
[----:B------:R-:W-:-:S05]  /*5d30*/  IMAD.MOV.U32 R26, RZ, RZ, R119 ;  /* 0x000000ffff1a7224 */ /* 0x000fca00078e0077 */
[----:B------:R-:W2:Y:S01]  /*5d40*/  MUFU.EX2 R25, R25 ;  /* 0x0000001900197308 */ /* 0x000ea20000000800 */
[----:B0-----:R-:W-:-:S07]  /*5d50*/  FADD.FTZ R4, R66, R11 ;  /* 0x0000000b42047221 */ /* 0x001fce0000010000 */
[----:B------:R-:W0:Y:S01]  /*5d60*/  MUFU.EX2 R45, R45 ;  /* 0x0000002d002d7308 */ /* 0x000e220000000800 */
[----:B-1----:R-:W-:Y:S01]  /*5d70*/  FADD.FTZ R0, R30, R3 ;  /* 0x000000031e007221 */ /* 0x002fe20000010000 */
[C---:B--2---:R-:W-:Y:S01]  /*5d80*/  FADD.FTZ R4, R25.reuse, R4 ;  /* 0x0000000419047221 */ /* 0x044fe20000010000 */
[----:B------:R-:W-:Y:S01]  /*5d90*/  F2FP.BF16.F32.PACK_AB R178, R25, R66 ;  /* 0x0000004219b2723e */ /* 0x000fe200000010ff */
[--C-:B------:R-:W-:Y:S01]  /*5da0*/  IMAD.MOV.U32 R66, RZ, RZ, R119.reuse ;  /* 0x000000ffff427224 */ /* 0x100fe200078e0077 */
[----:B------:R-:W-:Y:S01]  /*5db0*/  MOV R25, R119 ;  /* 0x0000007700197202 */ /* 0x000fe20000000f00 */
[C---:B0-----:R-:W-:Y:S01]  /*5dc0*/  FADD.FTZ R3, R45.reuse, R0 ;  /* 0x000000002d037221 */ /* 0x041fe20000010000 */
[----:B------:R-:W-:Y:S01]  /*5dd0*/  F2FP.BF16.F32.PACK_AB R179, R45, R30 ;  /* 0x0000001e2db3723e */ /* 0x000fe200000010ff */
[----:B------:R-:W-:Y:S02]  /*5de0*/  IMAD.MOV.U32 R0, RZ, RZ, 0x3f800000 ;  /* 0x3f800000ff007424 */ /* 0x000fe400078e00ff */
[----:B------:R-:W-:-:S02]  /*5df0*/  IMAD.MOV.U32 R45, RZ, RZ, R119 ;  /* 0x000000ffff2d7224 */ /* 0x000fc400078e0077 */
[----:B------:R-:W-:Y:S01]  /*5e00*/  IMAD.MOV.U32 R30, RZ, RZ, R119 ;  /* 0x000000ffff1e7224 */ /* 0x000fe200078e0077 */
[----:B------:R-:W-:Y:S06]  /*5e10*/  @!P2 BRA `(.L_x_266) ;  /* 0x00000044005ca947 */ /* 0x000fec0003800000 */
[----:B------:R-:W-:Y:S01]  /*5e20*/  R2UR UR6, R16 ;  /* 0x00000000100672ca */ /* 0x000fe200000e0000 */
[----:B------:R-:W-:Y:S01]  /*5e30*/  VIADD R11, R120, 0xfffffffe ;  /* 0xfffffffe780b7836 */ /* 0x000fe20000000000 */
[----:B------:R-:W-:Y:S01]  /*5e40*/  CS2R R118, SRZ ;  /* 0x0000000000767805 */ /* 0x000fe2000001ff00 */
[----:B------:R-:W-:Y:S01]  /*5e50*/  IMAD.MOV.U32 R10, RZ, RZ, R9 ;  /* 0x000000ffff0a7224 */ /* 0x000fe200078e0009 */
[----:B------:R-:W-:Y:S01]  /*5e60*/  CS2R R114, SRZ ;  /* 0x0000000000727805 */ /* 0x000fe2000001ff00 */
[----:B------:R-:W-:Y:S01]  /*5e70*/  IMAD.MOV.U32 R14, RZ, RZ, R7 ;  /* 0x000000ffff0e7224 */ /* 0x000fe200078e0007 */
[----:B------:R-:W-:Y:S01]  /*5e80*/  CS2R R110, SRZ ;  /* 0x00000000006e7805 */ /* 0x000fe2000001ff00 */
[----:B------:R-:W-:Y:S01]  /*5e90*/  IMAD.MOV.U32 R13, RZ, RZ, R17 ;  /* 0x000000ffff0d7224 */ /* 0x000fe200078e0011 */
[----:B------:R-:W-:Y:S01]  /*5ea0*/  CS2R R106, SRZ ;  /* 0x00000000006a7805 */ /* 0x000fe2000001ff00 */
[----:B------:R-:W-:Y:S01]  /*5eb0*/  IMAD.MOV.U32 R0, RZ, RZ, 0x3f800000 ;  /* 0x3f800000ff007424 */ /* 0x000fe200078e00ff */
        /* <DEDUP_REMOVED lines=44> */
[----:B------:R-:W-:-:S06]  /*6180*/  ULDC UR4, c[0x0][0x9d8] ;  /* 0x0002760000047ab9 */ /* 0x000fcc0000000800 */
.L_x_275:
[----:B------:R-:W-:-:S04]  /*6190*/  UIADD3 UR5, UR6, 0x1, URZ ;  /* 0x0000000106057890 */ /* 0x000fc8000fffe03f */
[----:B------:R-:W-:-:S04]  /*61a0*/  UISETP.NE.AND UP0, UPT, UR5, 0x2, UPT ;  /* 0x000000020500788c */ /* 0x000fc8000bf05270 */
[----:B------:R-:W-:Y:S02]  /*61b0*/  USEL UR7, URZ, 0x1, UP0 ;  /* 0x000000013f077887 */ /* 0x000fe40008000000 */
[----:B------:R-:W-:-:S04]  /*61c0*/  USEL UR5, UR5, URZ, UP0 ;  /* 0x0000003f05057287 */ /* 0x000fc80008000000 */
[----:B------:R-:W-:Y:S02]  /*61d0*/  LOP3.LUT R17, R13, UR7, RZ, 0x3c, !PT ;  /* 0x000000070d117c12 */ /* 0x000fe4000f8e3cff */
[----:B------:R-:W-:Y:S01]  /*61e0*/  MOV R16, UR5 ;  /* 0x0000000500107c02 */ /* 0x000fe20008000f00 */
[----:B------:R-:W-:Y:S06]  /*61f0*/  @!P0 BRA `(.L_x_267) ;  /* 0x0000000000048947 */ /* 0x000fec0003800000 */
[----:B------:R-:W-:Y:S01]  /*6200*/  BPT.TRAP 0x1 ;  /* 0x000000040000795c */ /* 0x000fe20000300000 */
.L_x_267:
[----:B------:R-:W0:Y:S01]  /*6210*/  S2UR UR10, SR_CgaCtaId ;  /* 0x00000000000a79c3 */ /* 0x000e220000008800 */
[----:B------:R-:W-:Y:S01]  /*6220*/  UMOV UR7, 0x400 ;  /* 0x0000040000077882 */ /* 0x000fe20000000000 */
[----:B------:R-:W-:Y:S01]  /*6230*/  IMAD.U32 R7, RZ, RZ, UR5 ;  /* 0x00000005ff077e24 */ /* 0x000fe2000f8e00ff */
[----:B------:R-:W-:Y:S01]  /*6240*/  SHF.L.U32 R5, R17, 0x1f, RZ ;  /* 0x0000001f11057819 */ /* 0x000fe200000006ff */
[----:B0-----:R-:W-:-:S06]  /*6250*/  ULEA UR7, UR10, UR7, 0x18 ;  /* 0x000000070a077291 */ /* 0x001fcc000f8ec03f */
[----:B------:R-:W-:-:S04]  /*6260*/  IMAD.U32 R2, RZ, RZ, UR7 ;  /* 0x00000007ff027e24 */ /* 0x000fc8000f8e00ff */
[----:B------:R-:W-:-:S04]  /*6270*/  IMAD R12, R7, 0x8, R2 ;  /* 0x00000008070c7824 */ /* 0x000fc800078e0202 */
[----:B------:R0:W1:Y:S01]  /*6280*/  SYNCS.PHASECHK.TRANS64.TRYWAIT P2, [R12+URZ+0x36830], R5 ;  /* 0x036830050c0075a7 */ /* 0x000062000804017f */
[----:B------:R-:W-:Y:S05]  /*6290*/  @!P0 BRA `(.L_x_268) ;  /* 0x0000000000048947 */ /* 0x000fea0003800000 */
[----:B------:R-:W-:Y:S01]  /*62a0*/  BPT.TRAP 0x1 ;  /* 0x000000040000795c */ /* 0x000fe20000300000 */
.L_x_268:
[----:B------:R-:W-:Y:S01]  /*62b0*/  IMAD R7, R16, 0xa80, R8 ;  /* 0x00000a8010077824 */ /* 0x000fe200078e0208 */
[----:B-1----:R-:W-:Y:S06]  /*62c0*/  @P2 BRA `(.L_x_269) ;  /* 0x0000000000082947 */ /* 0x002fec0003800000 */
[----:B------:R-:W1:Y:S02]  /*62d0*/  SYNCS.PHASECHK.TRANS64.TRYWAIT P2, [R12+URZ+0x36830], R5 ;  /* 0x036830050c0075a7 */ /* 0x000e64000804017f */
[----:B-1----:R-:W-:Y:S05]  /*62e0*/  @!P2 BRA `(.L_x_270) ;  /* 0x000000c40038a947 */ /* 0x002fea0003800000 */
.L_x_269:
        /* <DEDUP_REMOVED lines=13> */
[----:B------:R-:W-:Y:S01]  /*63c0*/  UMOV UR54, UR5 ;  /* 0x0000000500367c82 */ /* 0x000fe20008000000 */
[----:B------:R-:W-:Y:S01]  /*63d0*/  UIADD3 UR7, UR5, 0x80, URZ ;  /* 0x0000008005077890 */ /* 0x000fe2000fffe03f */
[----:B------:R-:W-:Y:S01]  /*63e0*/  HGMMA.64x16x16.F32.BF16 R168, gdesc[UR52], RZ, !UPT, gsb0 ;  /* 0x0020000034a879f0 */ /* 0x000fe2000c0018ff */
[----:B------:R-:W-:Y:S01]  /*63f0*/  UMOV UR55, 0x40000040 ;  /* 0x4000004000377882 */ /* 0x000fe20000000000 */
[----:B------:R-:W-:Y:S01]  /*6400*/  UIADD3 UR10, UR5, 0x100, URZ ;  /* 0x00000100050a7890 */ /* 0x000fe2000fffe03f */
[-C--:B------:R-:W-:Y:S01]  /*6410*/  FMUL.FTZ R24, R24, R6.reuse ;  /* 0x0000000618187220 */ /* 0x080fe20000410000 */
[----:B------:R-:W-:Y:S01]  /*6420*/  UIADD3 UR14, UR5, 0x102, URZ ;  /* 0x00000102050e7890 */ /* 0x000fe2000fffe03f */
[-C--:B------:R-:W-:Y:S01]  /*6430*/  FMUL.FTZ R25, R25, R6.reuse ;  /* 0x0000000619197220 */ /* 0x080fe20000410000 */
[----:B------:R-:W-:Y:S01]  /*6440*/  UMOV UR54, UR7 ;  /* 0x0000000700367c82 */ /* 0x000fe20008000000 */
        /* <DEDUP_REMOVED lines=20> */
[----:B------:R-:W-:Y:S01]  /*6590*/  UMOV UR51, 0x40000040 ;  /* 0x4000004000337882 */ /* 0x000fe20000000000 */
        /* <DEDUP_REMOVED lines=96> */
[----:B------:R-:W-:-:S02]  /*6ba0*/  WARPGROUP.DEPBAR.LE gsb0, 0x0 ;  /* 0x00008000000079c5 */ /* 0x000fc40000010000 */
        /* <DEDUP_REMOVED lines=428> */
[----:B------:R-:W-:Y:S02]  /*8670*/  UIADD3 UR7, UR5, 0x986, URZ ;  /* 0x0000098605077890 */ /* 0x000fe4000fffe03f */
[----:B------:R-:W-:Y:S01]  /*8680*/  UIADD3 UR5, UR5, 0xa06, URZ ;  /* 0x00000a0605057890 */ /* 0x000fe2000fffe03f */
        /* <DEDUP_REMOVED lines=21> */
.L_x_271:
[----:B01----:R-:W-:Y:S01]  /*87e0*/  IMAD.U32 R5, RZ, RZ, UR6 ;  /* 0x00000006ff057e24 */ /* 0x003fe2000f8e00ff */
[----:B------:R-:W-:-:S03]  /*87f0*/  SHF.L.U32 R0, R13, 0x1f, RZ ;  /* 0x0000001f0d007819 */ /* 0x000fc600000006ff */
[----:B------:R-:W-:-:S04]  /*8800*/  IMAD R13, R5, 0x8, R2 ;  /* 0x00000008050d7824 */ /* 0x000fc800078e0202 */
[----:B------:R0:W1:Y:S01]  /*8810*/  SYNCS.PHASECHK.TRANS64.TRYWAIT P2, [R13+URZ+0x36850], R0 ;  /* 0x036850000d0075a7 */ /* 0x000062000804017f */
[----:B------:R-:W-:Y:S05]  /*8820*/  @!P0 BRA `(.L_x_272) ;  /* 0x0000000000048947 */ /* 0x000fea0003800000 */
[----:B------:R-:W-:Y:S01]  /*8830*/  BPT.TRAP 0x1 ;  /* 0x000000040000795c */ /* 0x000fe20000300000 */
.L_x_272:
[----:B-1----:R-:W-:Y:S05]  /*8840*/  @P2 BRA `(.L_x_273) ;  /* 0x0000000000082947 */ /* 0x002fea0003800000 */
[----:B------:R-:W1:Y:S02]  /*8850*/  SYNCS.PHASECHK.TRANS64.TRYWAIT P2, [R13+URZ+0x36850], R0 ;  /* 0x036850000d0075a7 */ /* 0x000e64000804017f */
[----:B-1----:R-:W-:Y:S05]  /*8860*/  @!P2 BRA `(.L_x_274) ;  /* 0x0000009c00eca947 */ /* 0x002fea0003800000 */
.L_x_273:
[----:B------:R-:W-:Y:S01]  /*8870*/  R2UR UR5, R2 ;  /* 0x00000000020572ca */ /* 0x000fe200000e0000 */
[----:B------:R-:W-:Y:S01]  /*8880*/  WARPGROUP.ARRIVE ;  /* 0x00000000000079c5 */ /* 0x000fe20000000000 */
[----:B------:R-:W-:Y:S01]  /*8890*/  UMOV UR7, 0x40000040 ;  /* 0x4000004000077882 */ /* 0x000fe20000000000 */
[----:B------:R-:W-:Y:S01]  /*88a0*/  UMOV UR11, 0x40000040 ;  /* 0x40000040000b7882 */ /* 0x000fe20000000000 */
[----:B01----:R-:W-:Y:S01]  /*88b0*/  FMUL.FTZ R0, R168, UR4 ;  /* 0x00000004a8007c20 */ /* 0x003fe20008410000 */
[----:B------:R-:W-:Y:S01]  /*88c0*/  FMUL.FTZ R168, R169, UR4 ;  /* 0x00000004a9a87c20 */ /* 0x000fe20008410000 */
[----:B------:R-:W-:Y:S01]  /*88d0*/  FMUL.FTZ R15, R170, UR4 ;  /* 0x00000004aa0f7c20 */ /* 0x000fe20008410000 */
[----:B------:R-:W-:Y:S01]  /*88e0*/  FMUL.FTZ R170, R172, UR4 ;  /* 0x00000004acaa7c20 */ /* 0x000fe20008410000 */
[----:B------:R-:W-:Y:S01]  /*88f0*/  FMUL.FTZ R216, R165, UR4 ;  /* 0x00000004a5d87c20 */ /* 0x000fe20008410000 */
[----:B------:R-:W-:Y:S01]  /*8900*/  FMUL.FTZ R218, R152, UR4 ;  /* 0x0000000498da7c20 */ /* 0x000fe20008410000 */
[----:B------:R-:W0:Y:S01]  /*8910*/  MUFU.TANH R0, R0 ;  /* 0x0000000000007308 */ /* 0x000e220000002400 */
[----:B------:R-:W-:Y:S01]  /*8920*/  FMUL.FTZ R220, R153, UR4 ;  /* 0x0000000499dc7c20 */ /* 0x000fe20008410000 */
[----:B------:R-:W-:Y:S01]  /*8930*/  FMUL.FTZ R224, R144, UR4 ;  /* 0x0000000490e07c20 */ /* 0x000fe20008410000 */
[----:B------:R-:W-:Y:S01]  /*8940*/  UIADD3 UR5, UR5, 0x400, URZ ;  /* 0x0000040005057890 */ /* 0x000fe2000fffe03f */
[----:B------:R-:W-:Y:S01]  /*8950*/  FMUL.FTZ R222, R145, UR4 ;  /* 0x0000000491de7c20 */ /* 0x000fe20008410000 */
[----:B------:R-:W-:Y:S01]  /*8960*/  FMUL.FTZ R228, R148, UR4 ;  /* 0x0000000494e47c20 */ /* 0x000fe20008410000 */
[----:B------:R-:W-:Y:S01]  /*8970*/  FMUL.FTZ R226, R149, UR4 ;  /* 0x0000000495e27c20 */ /* 0x000fe20008410000 */
[----:B------:R-:W-:Y:S01]  /*8980*/  USHF.R.U32.HI UR5, URZ, 0x4, UR5 ;  /* 0x000000043f057899 */ /* 0x000fe20008011605 */
[----:B------:R-:W1:Y:S01]  /*8990*/  MUFU.TANH R168, R168 ;  /* 0x000000a800a87308 */ /* 0x000e620000002400 */
[----:B------:R-:W-:Y:S01]  /*89a0*/  FMUL.FTZ R230, R136, UR4 ;  /* 0x0000000488e67c20 */ /* 0x000fe20008410000 */
[----:B------:R-:W-:Y:S01]  /*89b0*/  FMUL.FTZ R148, R150, UR4 ;  /* 0x0000000496947c20 */ /* 0x000fe20008410000 */
[----:B------:R-:W-:Y:S01]  /*89c0*/  ULOP3.LUT UR5, UR5, 0x3fff, URZ, 0xc0, !UPT ;  /* 0x00003fff05057892 */ /* 0x000fe2000f8ec03f */
[----:B------:R-:W-:Y:S01]  /*89d0*/  FMUL.FTZ R150, R137, UR4 ;  /* 0x0000000489967c20 */ /* 0x000fe20008410000 */
[----:B------:R-:W-:Y:S01]  /*89e0*/  FMUL.FTZ R136, R140, UR4 ;  /* 0x000000048c887c20 */ /* 0x000fe20008410000 */
[----:B------:R-:W-:Y:S01]  /*89f0*/  FMUL.FTZ R140, R141, UR4 ;  /* 0x000000048d8c7c20 */ /* 0x000fe20008410000 */
[----:B------:R-:W-:Y:S01]  /*8a00*/  ULOP3.LUT UR5, UR5, 0x3800000, URZ, 0xfc, !UPT ;  /* 0x0380000005057892 */ /* 0x000fe2000f8efc3f */
[----:B------:R-:W2:Y:S01]  /*8a10*/  MUFU.TANH R170, R170 ;  /* 0x000000aa00aa7308 */ /* 0x000ea20000002400 */
[----:B0-----:R-:W-:Y:S01]  /*8a20*/  FMNMX.FTZ R5, R0, R14, !PT ;  /* 0x0000000e00057209 */ /* 0x001fe20007810000 */
[----:B------:R-:W-:Y:S01]  /*8a30*/  FMUL.FTZ R232, R128, UR4 ;  /* 0x0000000480e87c20 */ /* 0x000fe20008410000 */
[----:B------:R-:W-:Y:S01]  /*8a40*/  UIMAD UR6, UR6, 0xa80, UR5 ;  /* 0x00000a80060678a4 */ /* 0x000fe2000f8e0205 */
[----:B------:R-:W-:Y:S01]  /*8a50*/  FMUL.FTZ R128, R129, UR4 ;  /* 0x0000000481807c20 */ /* 0x000fe20008410000 */
[----:B------:R-:W-:Y:S01]  /*8a60*/  FMUL.FTZ R132, R132, UR4 ;  /* 0x0000000484847c20 */ /* 0x000fe20008410000 */
[----:B------:R-:W-:Y:S01]  /*8a70*/  FMUL.FTZ R20, R171, UR4 ;  /* 0x00000004ab147c20 */ /* 0x000fe20008410000 */
[----:B------:R-:W-:Y:S01]  /*8a80*/  UIADD3 UR10, UR6, 0x80, URZ ;  /* 0x00000080060a7890 */ /* 0x000fe2000fffe03f */
[----:B------:R-:W-:Y:S01]  /*8a90*/  MUFU.TANH R216, R216 ;  /* 0x000000d800d87308 */ /* 0x000fe20000002400 */
[----:B-1----:R-:W-:Y:S01]  /*8aa0*/  FMNMX.FTZ R5, R168, R5, !PT ;  /* 0x00000005a8057209 */ /* 0x002fe20007810000 */
[----:B------:R-:W-:Y:S01]  /*8ab0*/  FMUL.FTZ R234, R133, UR4 ;  /* 0x0000000485ea7c20 */ /* 0x000fe20008410000 */
[----:B------:R-:W-:Y:S01]  /*8ac0*/  FMUL.FTZ R172, R174, UR4 ;  /* 0x00000004aeac7c20 */ /* 0x000fe20008410000 */
[----:B------:R-:W-:Y:S01]  /*8ad0*/  HGMMA.64x192x16.F32.BF16 R24, R200, gdesc[UR4].tnspB, R24, gsb0 ;  /* 0x42e00004c8187df0 */ /* 0x000fe20008001818 */
        /* <DEDUP_REMOVED lines=17> */
[----:B------:R-:W-:Y:S01]  /*8bf0*/  UMOV UR7, 0x40000040 ;  /* 0x4000004000077882 */ /* 0x000fe20000000000 */
[----:B------:R-:W-:Y:S01]  /*8c00*/  FMUL.FTZ R134, R134, UR4 ;  /* 0x0000000486867c20 */ /* 0x000fe20008410000 */
[----:B------:R-:W-:Y:S01]  /*8c10*/  MUFU.TANH R224, R224 ;  /* 0x000000e000e07308 */ /* 0x000fe20000002400 */
[----:B------:R-:W-:Y:S01]  /*8c20*/  FMUL.FTZ R21, R135, UR4 ;  /* 0x0000000487157c20 */ /* 0x000fe20008410000 */
[----:B------:R-:W-:Y:S01]  /*8c30*/  FMUL.FTZ R122, R122, UR4 ;  /* 0x000000047a7a7c20 */ /* 0x000fe20008410000 */
[----:B------:R-:W-:Y:S01]  /*8c40*/  FMUL.FTZ R121, R123, UR4 ;  /* 0x000000047b797c20 */ /* 0x000fe20008410000 */
[----:B------:R-:W-:Y:S01]  /*8c50*/  FMUL.FTZ R126, R126, UR4 ;  /* 0x000000047e7e7c20 */ /* 0x000fe20008410000 */
[----:B------:R-:W-:Y:S01]  /*8c60*/  FMUL.FTZ R123, R127, UR4 ;  /* 0x000000047f7b7c20 */ /* 0x000fe20008410000 */
[----:B------:R-:W-:Y:S01]  /*8c70*/  @!P1 VIADD R12, R12, 0x36840 ;  /* 0x000368400c0c9836 */ /* 0x000fe20000000000 */
[----:B------:R-:W-:Y:S01]  /*8c80*/  @!P1 IADD3 R13, R13, 0x36860, RZ ;  /* 0x000368600d0d9810 */ /* 0x000fe20007ffe0ff */
[----:B------:R-:W-:Y:S01]  /*8c90*/  MUFU.TANH R222, R222 ;  /* 0x000000de00de7308 */ /* 0x000fe20000002400 */
[C---:B------:R-:W-:Y:S01]  /*8ca0*/  ISETP.GT.AND P2, PT, R11.reuse, RZ, PT ;  /* 0x000000ff0b00720c */ /* 0x040fe20003f44270 */
[----:B------:R-:W-:Y:S01]  /*8cb0*/  VIADD R11, R11, 0xffffffff ;  /* 0xffffffff0b0b7836 */ /* 0x000fe20000000000 */
[----:B------:R-:W-:-:S05]  /*8cc0*/  @!P1 PRMT R12, RZ, 0x654, R12 ;  /* 0x00000654ff0c9816 */ /* 0x000fca000000000c */
        /* <DEDUP_REMOVED lines=8> */
[----:B------:R-:W0:Y:S08]  /*8d50*/  MUFU.TANH R15, R15 ;  /* 0x0000000f000f7308 */ /* 0x000e300000002400 */
[----:B------:R-:W-:Y:S08]  /*8d60*/  MUFU.TANH R132, R132 ;  /* 0x0000008400847308 */ /* 0x000ff00000002400 */
[----:B------:R-:W1:Y:S01]  /*8d70*/  MUFU.TANH R20, R20 ;  /* 0x0000001400147308 */ /* 0x000e620000002400 */
[----:B0-----:R-:W-:-:S07]  /*8d80*/  FMNMX.FTZ R129, R15, R10, !PT ;  /* 0x0000000a0f817209 */ /* 0x001fce0007810000 */
[----:B------:R-:W-:Y:S08]  /*8d90*/  MUFU.TANH R234, R234 ;  /* 0x000000ea00ea7308 */ /* 0x000ff00000002400 */
[----:B------:R-:W0:Y:S01]  /*8da0*/  MUFU.TANH R172, R172 ;  /* 0x000000ac00ac7308 */ /* 0x000e220000002400 */
[----:B-1----:R-:W-:-:S07]  /*8db0*/  FMNMX.FTZ R129, R20, R129, !PT ;  /* 0x0000008114817209 */ /* 0x002fce0007810000 */
[----:B------:R-:W-:Y:S08]  /*8dc0*/  MUFU.TANH R120, R120 ;  /* 0x0000007800787308 */ /* 0x000ff00000002400 */
[----:B------:R-:W1:Y:S01]  /*8dd0*/  MUFU.TANH R174, R174 ;  /* 0x000000ae00ae7308 */ /* 0x000e620000002400 */
[----:B0-----:R-:W-:-:S07]  /*8de0*/  FMNMX.FTZ R129, R172, R129, !PT ;  /* 0x00000081ac817209 */ /* 0x001fce0007810000 */
[----:B------:R-:W-:Y:S08]  /*8df0*/  MUFU.TANH R149, R149 ;  /* 0x0000009500957308 */ /* 0x000ff00000002400 */
[----:B------:R-:W-:Y:S01]  /*8e00*/  MUFU.TANH R9, R9 ;  /* 0x0000000900097308 */ /* 0x000fe20000002400 */
[----:B-1----:R-:W-:-:S07]  /*8e10*/  FMNMX.FTZ R129, R174, R129, !PT ;  /* 0x00000081ae817209 */ /* 0x002fce0007810000 */
        /* <DEDUP_REMOVED lines=9> */
[----:B------:R-:W-:Y:S01]  /*8eb0*/  FMUL.FTZ R164, R166, UR4 ;  /* 0x00000004a6a47c20 */ /* 0x000fe20008410000 */
[----:B------:R-:W-:Y:S01]  /*8ec0*/  FMUL.FTZ R166, R167, UR4 ;  /* 0x00000004a7a67c20 */ /* 0x000fe20008410000 */
        /* <DEDUP_REMOVED lines=24> */
[----:B------:R-:W-:Y:S02]  /*9050*/  FMUL.FTZ R162, R163, UR4 ;  /* 0x00000004a3a27c20 */ /* 0x000fe40008410000 */
[----:B------:R-:W-:Y:S01]  /*9060*/  HGMMA.64x192x16.F32.BF16 R24, R192, gdesc[UR8].tnspB, R24, gsb0 ;  /* 0x42e00008c0187df0 */ /* 0x000fe20008001818 */
[----:B------:R-:W-:Y:S01]  /*9070*/  UIADD3 UR10, UR6, 0x180, URZ ;  /* 0x00000180060a7890 */ /* 0x000fe2000fffe03f */
[----:B------:R-:W0:Y:S01]  /*9080*/  MUFU.TANH R196, R196 ;  /* 0x000000c400c47308 */ /* 0x000e220000002400 */
[----:B------:R-:W-:-:S07]  /*9090*/  UMOV UR11, 0x40000040 ;  /* 0x40000040000b7882 */ /* 0x000fce0000000000 */
[----:B------:R-:W1:Y:S08]  /*90a0*/  MUFU.TANH R198, R198 ;  /* 0x000000c600c67308 */ /* 0x000e700000002400 */
[----:B------:R-:W2:Y:S01]  /*90b0*/  MUFU.TANH R160, R160 ;  /* 0x000000a000a07308 */ /* 0x000ea20000002400 */
[----:B0-----:R-:W-:-:S07]  /*90c0*/  FMNMX.FTZ R5, R196, R5, !PT ;  /* 0x00000005c4057209 */ /* 0x001fce0007810000 */
[----:B------:R-:W0:Y:S01]  /*90d0*/  MUFU.TANH R162, R162 ;  /* 0x000000a200a27308 */ /* 0x000e220000002400 */
[----:B-1----:R-:W-:-:S04]  /*90e0*/  FMNMX.FTZ R5, R198, R5, !PT ;  /* 0x00000005c6057209 */ /* 0x002fc80007810000 */
[----:B------:R-:W-:-:S04]  /*90f0*/  FMNMX.FTZ R5, R200, R5, !PT ;  /* 0x00000005c8057209 */ /* 0x000fc80007810000 */
[----:B------:R-:W-:Y:S02]  /*9100*/  FMNMX.FTZ R5, R202, R5, !PT ;  /* 0x00000005ca057209 */ /* 0x000fe40007810000 */
[----:B--2---:R-:W-:Y:S02]  /*9110*/  FMNMX.FTZ R129, R160, R129, !PT ;  /* 0x00000081a0817209 */ /* 0x004fe40007810000 */
[----:B------:R-:W-:-:S04]  /*9120*/  FMNMX.FTZ R5, R216, R5, !PT ;  /* 0x00000005d8057209 */ /* 0x000fc80007810000 */
[----:B------:R-:W-:Y:S02]  /*9130*/  FMNMX.FTZ R5, R218, R5, !PT ;  /* 0x00000005da057209 */ /* 0x000fe40007810000 */
[----:B0-----:R-:W-:Y:S02]  /*9140*/  FMNMX.FTZ R129, R162, R129, !PT ;  /* 0x00000081a2817209 */ /* 0x001fe40007810000 */
[----:B------:R-:W-:Y:S02]  /*9150*/  FMNMX.FTZ R5, R220, R5, !PT ;  /* 0x00000005dc057209 */ /* 0x000fe40007810000 */
        /* <DEDUP_REMOVED lines=26> */
[----:B------:R-:W-:Y:S02]  /*9300*/  FMNMX.FTZ R129, R144, R129, !PT ;  /* 0x0000008190817209 */ /* 0x000fe40007810000 */
[----:B------:R-:W-:Y:S02]  /*9310*/  FMNMX.FTZ R5, R150, R5, !PT ;  /* 0x0000000596057209 */ /* 0x000fe40007810000 */
[----:B------:R-:W-:-:S02]  /*9320*/  FMNMX.FTZ R129, R146, R129, !PT ;  /* 0x0000008192817209 */ /* 0x000fc40007810000 */
[----:B------:R-:W-:Y:S02]  /*9330*/  FMNMX.FTZ R5, R136, R5, !PT ;  /* 0x0000000588057209 */ /* 0x000fe40007810000 */
[----:B------:R-:W-:Y:S02]  /*9340*/  FMNMX.FTZ R129, R148, R129, !PT ;  /* 0x0000008194817209 */ /* 0x000fe40007810000 */
[----:B------:R-:W-:Y:S02]  /*9350*/  FMNMX.FTZ R5, R140, R5, !PT ;  /* 0x000000058c057209 */ /* 0x000fe40007810000 */
[----:B------:R-:W-:Y:S02]  /*9360*/  FMNMX.FTZ R129, R124, R129, !PT ;  /* 0x000000817c817209 */ /* 0x000fe40007810000 */
[----:B------:R-:W-:Y:S02]  /*9370*/  FMNMX.FTZ R5, R232, R5, !PT ;  /* 0x00000005e8057209 */ /* 0x000fe40007810000 */
[----:B------:R-:W-:-:S02]  /*9380*/  FMNMX.FTZ R129, R138, R129, !PT ;  /* 0x000000818a817209 */ /* 0x000fc40007810000 */
[----:B------:R-:W-:-:S04]  /*9390*/  FMNMX.FTZ R5, R128, R5, !PT ;  /* 0x0000000580057209 */ /* 0x000fc80007810000 */
[----:B------:R-:W-:-:S04]  /*93a0*/  FMNMX.FTZ R5, R132, R5, !PT ;  /* 0x0000000584057209 */ /* 0x000fc80007810000 */
[----:B------:R-:W-:-:S04]  /*93b0*/  FMNMX.FTZ R5, R234, R5, !PT ;  /* 0x00000005ea057209 */ /* 0x000fc80007810000 */
[----:B------:R-:W-:-:S04]  /*93c0*/  FMNMX.FTZ R6, R120, R5, !PT ;  /* 0x0000000578067209 */ /* 0x000fc80007810000 */
[----:B------:R-:W-:-:S04]  /*93d0*/  FMNMX.FTZ R6, R149, R6, !PT ;  /* 0x0000000695067209 */ /* 0x000fc80007810000 */
[----:B------:R-:W-:-:S04]  /*93e0*/  FMNMX.FTZ R6, R9, R6, !PT ;  /* 0x0000000609067209 */ /* 0x000fc80007810000 */
[----:B------:R-:W-:-:S05]  /*93f0*/  FMNMX.FTZ R6, R147, R6, !PT ;  /* 0x0000000693067209 */ /* 0x000fca0007810000 */
[----:B------:R-:W0:Y:S02]  /*9400*/  SHFL.BFLY PT, R5, R6, 0x2, 0x1f ;  /* 0x0c401f0006057f89 */ /* 0x000e2400000e0000 */
[----:B0-----:R-:W-:Y:S02]  /*9410*/  FMNMX.FTZ R7, R6, R5, !PT ;  /* 0x0000000506077209 */ /* 0x001fe40007810000 */
[----:B------:R-:W0:Y:S03]  /*9420*/  LDC R5, c[0x0][0x988] ;  /* 0x00026200ff057b82 */ /* 0x000e260000000800 */
[----:B------:R-:W1:Y:S02]  /*9430*/  SHFL.BFLY PT, R6, R7, 0x1, 0x1f ;  /* 0x0c201f0007067f89 */ /* 0x000e6400000e0000 */
[----:B-1----:R-:W-:-:S05]  /*9440*/  FMNMX.FTZ R7, R7, R6, !PT ;  /* 0x0000000607077209 */ /* 0x002fca0007810000 */
[C---:B0-----:R-:W-:Y:S01]  /*9450*/  FMUL.FTZ R151, R7.reuse, R5 ;  /* 0x0000000507977220 */ /* 0x041fe20000410000 */
[----:B------:R-:W-:-:S03]  /*9460*/  FADD.FTZ R6, -R7, R14 ;  /* 0x0000000e07067221 */ /* 0x000fc60000010100 */
[-CC-:B------:R-:W-:Y:S01]  /*9470*/  FFMA.FTZ R125, R0, R5.reuse, -R151.reuse ;  /* 0x00000005007d7223 */ /* 0x180fe20000010897 */
[-CC-:B------:R-:W-:Y:S01]  /*9480*/  FFMA.FTZ R14, R168, R5.reuse, -R151.reuse ;  /* 0x00000005a80e7223 */ /* 0x180fe20000010897 */
[-CC-:B------:R-:W-:Y:S01]  /*9490*/  FFMA.FTZ R127, R170, R5.reuse, -R151.reuse ;  /* 0x00000005aa7f7223 */ /* 0x180fe20000010897 */
[-CC-:B------:R-:W-:Y:S01]  /*94a0*/  FFMA.FTZ R135, R216, R5.reuse, -R151.reuse ;  /* 0x00000005d8877223 */ /* 0x180fe20000010897 */
        /* <DEDUP_REMOVED lines=15> */
[----:B------:R-:W-:Y:S01]  /*95a0*/  FFMA.FTZ R147, R147, R5, -R151 ;  /* 0x0000000593937223 */ /* 0x000fe20000010897 */
[----:B------:R-:W-:Y:S08]  /*95b0*/  MUFU.EX2 R6, R6 ;  /* 0x0000000600067308 */ /* 0x000ff00000000800 */
[----:B------:R-:W-:Y:S08]  /*95c0*/  MUFU.EX2 R125, R125 ;  /* 0x0000007d007d7308 */ /* 0x000ff00000000800 */
[----:B------:R-:W0:Y:S08]  /*95d0*/  MUFU.EX2 R14, R14 ;  /* 0x0000000e000e7308 */ /* 0x000e300000000800 */
[----:B------:R-:W-:Y:S01]  /*95e0*/  MUFU.EX2 R127, R127 ;  /* 0x0000007f007f7308 */ /* 0x000fe20000000800 */
[----:B------:R-:W-:-:S02]  /*95f0*/  WARPGROUP.DEPBAR.LE gsb0, 0x0 ;  /* 0x00008000000079c5 */ /* 0x000fc40000010000 */
[----:B------:R-:W-:Y:S01]  /*9600*/  WARPGROUP.ARRIVE ;  /* 0x00000000000079c5 */ /* 0x000fe20000000000 */
[----:B------:R-:W-:Y:S01]  /*9610*/  FMUL.FTZ R188, R139, UR4 ;  /* 0x000000048bbc7c20 */ /* 0x000fe20008410000 */
[----:B------:R-:W-:Y:S01]  /*9620*/  FMUL.FTZ R190, R143, UR4 ;  /* 0x000000048fbe7c20 */ /* 0x000fe20008410000 */
[-CC-:B------:R-:W-:Y:S01]  /*9630*/  FFMA.FTZ R143, R198, R5.reuse, -R151.reuse ;  /* 0x00000005c68f7223 */ /* 0x180fe20000010897 */
[----:B------:R-:W-:Y:S01]  /*9640*/  FFMA.FTZ R198, R202, R5, -R151 ;  /* 0x00000005cac67223 */ /* 0x000fe20000010897 */
[----:B------:R-:W1:Y:S01]  /*9650*/  MUFU.EX2 R196, R196 ;  /* 0x000000c400c47308 */ /* 0x000e620000000800 */
[----:B------:R-:W-:Y:S01]  /*9660*/  HGMMA.64x192x16.F32.BF16 R24, R184, gdesc[UR8].tnspB, R24, gsb0 ;  /* 0x42e00008b8187df0 */ /* 0x000fe20008001818 */
[----:B------:R-:W-:Y:S01]  /*9670*/  UIADD3 UR10, UR6, 0x280, URZ ;  /* 0x00000280060a7890 */ /* 0x000fe2000fffe03f */
[----:B0-----:R-:W-:Y:S01]  /*9680*/  F2FP.BF16.F32.PACK_AB R200, R14, R125 ;  /* 0x0000007d0ec8723e */ /* 0x001fe200000010ff */
[----:B------:R-:W-:Y:S01]  /*9690*/  UMOV UR11, 0x40000040 ;  /* 0x40000040000b7882 */ /* 0x000fe20000000000 */
[----:B------:R-:W-:-:S03]  /*96a0*/  UIADD3 UR6, UR6, 0x300, URZ ;  /* 0x0000030006067890 */ /* 0x000fc6000fffe03f */
[----:B------:R-:W0:Y:S08]  /*96b0*/  MUFU.TANH R188, R188 ;  /* 0x000000bc00bc7308 */ /* 0x000e300000002400 */
[----:B------:R-:W2:Y:S01]  /*96c0*/  MUFU.TANH R190, R190 ;  /* 0x000000be00be7308 */ /* 0x000ea20000002400 */
[----:B-1----:R-:W-:-:S07]  /*96d0*/  F2FP.BF16.F32.PACK_AB R202, R196, R127 ;  /* 0x0000007fc4ca723e */ /* 0x002fce00000010ff */
[----:B------:R-:W-:Y:S01]  /*96e0*/  MUFU.EX2 R143, R143 ;  /* 0x0000008f008f7308 */ /* 0x000fe20000000800 */
[----:B0-----:R-:W-:-:S04]  /*96f0*/  FMNMX.FTZ R129, R188, R129, !PT ;  /* 0x00000081bc817209 */ /* 0x001fc80007810000 */
[----:B------:R-:W-:-:S03]  /*9700*/  FMNMX.FTZ R129, R142, R129, !PT ;  /* 0x000000818e817209 */ /* 0x000fc60007810000 */
[----:B------:R-:W-:Y:S01]  /*9710*/  MUFU.EX2 R145, R145 ;  /* 0x0000009100917308 */ /* 0x000fe20000000800 */
[----:B--2---:R-:W-:-:S04]  /*9720*/  FMNMX.FTZ R129, R190, R129, !PT ;  /* 0x00000081be817209 */ /* 0x004fc80007810000 */
        /* <DEDUP_REMOVED lines=9> */
[----:B------:R-:W-:Y:S01]  /*97c0*/  FMNMX.FTZ R0, R126, R139, !PT ;  /* 0x0000008b7e007209 */ /* 0x000fe20007810000 */
[----:B------:R-:W-:Y:S02]  /*97d0*/  FFMA.FTZ R139, R150, R5, -R151 ;  /* 0x00000005968b7223 */ /* 0x000fe40000010897 */
[----:B------:R-:W0:Y:S01]  /*97e0*/  MUFU.EX2 R168, R168 ;  /* 0x000000a800a87308 */ /* 0x000e220000000800 */
[----:B------:R-:W-:-:S05]  /*97f0*/  FMNMX.FTZ R0, R123, R0, !PT ;  /* 0x000000007b007209 */ /* 0x000fca0007810000 */
[----:B------:R-:W1:Y:S02]  /*9800*/  SHFL.BFLY PT, R153, R0, 0x2, 0x1f ;  /* 0x0c401f0000997f89 */ /* 0x000e6400000e0000 */
[----:B------:R-:W-:Y:S08]  /*9810*/  MUFU.EX2 R194, R194 ;  /* 0x000000c200c27308 */ /* 0x000ff00000000800 */
[----:B------:R-:W-:Y:S01]  /*9820*/  MUFU.EX2 R137, R137 ;  /* 0x0000008900897308 */ /* 0x000fe20000000800 */
[----:B0-----:R-:W-:-:S07]  /*9830*/  F2FP.BF16.F32.PACK_AB R192, R168, R133 ;  /* 0x00000085a8c0723e */ /* 0x001fce00000010ff */
        /* <DEDUP_REMOVED lines=12> */
[--C-:B------:R-:W-:Y:S01]  /*9900*/  FFMA.FTZ R186, R136, R5, -R151.reuse ;  /* 0x0000000588ba7223 */ /* 0x100fe20000010897 */
[----:B-1----:R-:W-:Y:S01]  /*9910*/  FMNMX.FTZ R136, R0, R153, !PT ;  /* 0x0000009900887209 */ /* 0x002fe20007810000 */
[-CC-:B------:R-:W-:Y:S01]  /*9920*/  FFMA.FTZ R153, R128, R5.reuse, -R151.reuse ;  /* 0x0000000580997223 */ /* 0x180fe20000010897 */
[-CC-:B------:R-:W-:Y:S01]  /*9930*/  FFMA.FTZ R128, R9, R5.reuse, -R151.reuse ;  /* 0x0000000509807223 */ /* 0x180fe20000010897 */
[----:B------:R-:W-:Y:S01]  /*9940*/  FFMA.FTZ R184, R230, R5, -R151 ;  /* 0x00000005e6b87223 */ /* 0x000fe20000010897 */
[----:B------:R-:W-:Y:S01]  /*9950*/  HGMMA.64x192x16.F32.BF16 R24, R180, gdesc[UR8].tnspB, R24, gsb0 ;  /* 0x42e00008b4187df0 */ /* 0x000fe20008001818 */
[----:B------:R-:W0:Y:S01]  /*9960*/  SHFL.BFLY PT, R157, R136, 0x1, 0x1f ;  /* 0x0c201f00889d7f89 */ /* 0x000e2200000e0000 */
[----:B------:R-:W-:Y:S08]  /*9970*/  MUFU.EX2 R186, R186 ;  /* 0x000000ba00ba7308 */ /* 0x000ff00000000800 */
[----:B------:R-:W-:Y:S08]  /*9980*/  MUFU.EX2 R184, R184 ;  /* 0x000000b800b87308 */ /* 0x000ff00000000800 */
[----:B------:R-:W-:Y:S01]  /*9990*/  MUFU.EX2 R153, R153 ;  /* 0x0000009900997308 */ /* 0x000fe20000000800 */
[----:B0-----:R-:W-:-:S07]  /*99a0*/  FMNMX.FTZ R9, R136, R157, !PT ;  /* 0x0000009d88097209 */ /* 0x001fce0007810000 */
[----:B------:R-:W-:Y:S01]  /*99b0*/  MUFU.EX2 R128, R128 ;  /* 0x0000008000807308 */ /* 0x000fe20000000800 */
[----:B------:R-:W-:-:S04]  /*99c0*/  FADD.FTZ R0, -R9, R10 ;  /* 0x0000000a09007221 */ /* 0x000fc80000010100 */
[----:B------:R-:W-:-:S06]  /*99d0*/  FMUL.FTZ R0, R0, R5 ;  /* 0x0000000500007220 */ /* 0x000fcc0000410000 */
[----:B------:R-:W-:Y:S01]  /*99e0*/  MUFU.EX2 R0, R0 ;  /* 0x0000000000007308 */ /* 0x000fe20000000800 */
[----:B------:R-:W-:Y:S02]  /*99f0*/  WARPGROUP.DEPBAR.LE gsb0, 0x0 ;  /* 0x00008000000079c5 */ /* 0x000fe40000010000 */
[----:B------:R-:W-:Y:S01]  /*9a00*/  WARPGROUP.ARRIVE ;  /* 0x00000000000079c5 */ /* 0x000fe20000000000 */
[-CC-:B------:R-:W-:Y:S01]  /*9a10*/  FFMA.FTZ R180, R232, R5.reuse, -R151.reuse ;  /* 0x00000005e8b47223 */ /* 0x180fe20000010897 */
[-C--:B------:R-:W-:Y:S01]  /*9a20*/  FFMA.FTZ R182, R132, R5.reuse, -R151 ;  /* 0x0000000584b67223 */ /* 0x080fe20000010897 */
[----:B------:R-:W-:-:S03]  /*9a30*/  FMUL.FTZ R151, R9, R5 ;  /* 0x0000000509977220 */ /* 0x000fc60000410000 */
[----:B------:R-:W-:Y:S01]  /*9a40*/  HGMMA.64x192x16.F32.BF16 R24, R176, gdesc[UR4].tnspB, R24, gsb0 ;  /* 0x42e00004b0187df0 */ /* 0x000fe20008001818 */
[-CC-:B------:R-:W-:Y:S01]  /*9a50*/  FFMA.FTZ R201, R15, R5.reuse, -R151.reuse ;  /* 0x000000050fc97223 */ /* 0x180fe20000010897 */
[-CC-:B------:R-:W-:Y:S01]  /*9a60*/  FFMA.FTZ R10, R20, R5.reuse, -R151.reuse ;  /* 0x00000005140a7223 */ /* 0x180fe20000010897 */
[-CC-:B------:R-:W-:Y:S01]  /*9a70*/  FFMA.FTZ R203, R172, R5.reuse, -R151.reuse ;  /* 0x00000005accb7223 */ /* 0x180fe20000010897 */
[-CC-:B------:R-:W-:Y:S01]  /*9a80*/  FFMA.FTZ R20, R174, R5.reuse, -R151.reuse ;  /* 0x00000005ae147223 */ /* 0x180fe20000010897 */
[-C--:B------:R-:W-:Y:S01]  /*9a90*/  FFMA.FTZ R197, R160, R5.reuse, -R151 ;  /* 0x00000005a0c57223 */ /* 0x080fe20000010897 */
[----:B------:R-:W-:Y:S01]  /*9aa0*/  FFMA.FTZ R15, R6, R4, R125 ;  /* 0x00000004060f7223 */ /* 0x000fe2000001007d */
[----:B------:R-:W0:Y:S01]  /*9ab0*/  MUFU.EX2 R201, R201 ;  /* 0x000000c900c97308 */ /* 0x000e220000000800 */
        /* <DEDUP_REMOVED lines=14> */
[----:B------:R-:W-:Y:S01]  /*9ba0*/  FFMA.FTZ R190, R190, R5, -R151 ;  /* 0x00000005bebe7223 */ /* 0x000fe20000010897 */
[----:B------:R-:W2:Y:S01]  /*9bb0*/  MUFU.EX2 R203, R203 ;  /* 0x000000cb00cb7308 */ /* 0x000ea20000000800 */
[----:B0-----:R-:W-:Y:S01]  /*9bc0*/  FFMA.FTZ R3, R0, R3, R201 ;  /* 0x0000000300037223 */ /* 0x001fe200000100c9 */
[-CC-:B------:R-:W-:Y:S01]  /*9bd0*/  FFMA.FTZ R130, R130, R5.reuse, -R151.reuse ;  /* 0x0000000582827223 */ /* 0x180fe20000010897 */
[-CC-:B------:R-:W-:Y:S01]  /*9be0*/  FFMA.FTZ R236, R236, R5.reuse, -R151.reuse ;  /* 0x00000005ecec7223 */ /* 0x180fe20000010897 */
[-CC-:B------:R-:W-:Y:S01]  /*9bf0*/  FFMA.FTZ R134, R134, R5.reuse, -R151.reuse ;  /* 0x0000000586867223 */ /* 0x180fe20000010897 */
[-CC-:B------:R-:W-:Y:S01]  /*9c00*/  FFMA.FTZ R21, R21, R5.reuse, -R151.reuse ;  /* 0x0000000515157223 */ /* 0x180fe20000010897 */
[-CC-:B------:R-:W-:Y:S01]  /*9c10*/  FFMA.FTZ R121, R121, R5.reuse, -R151.reuse ;  /* 0x0000000579797223 */ /* 0x180fe20000010897 */
[----:B------:R-:W-:Y:S01]  /*9c20*/  FFMA.FTZ R126, R126, R5, -R151 ;  /* 0x000000057e7e7223 */ /* 0x000fe20000010897 */
[----:B------:R-:W0:Y:S01]  /*9c30*/  MUFU.EX2 R20, R20 ;  /* 0x0000001400147308 */ /* 0x000e220000000800 */
[C---:B-1----:R-:W-:Y:S01]  /*9c40*/  FADD.FTZ R138, R10.reuse, R3 ;  /* 0x000000030a8a7221 */ /* 0x042fe20000010000 */
[----:B------:R-:W-:Y:S01]  /*9c50*/  F2FP.BF16.F32.PACK_AB R201, R10, R201 ;  /* 0x000000c90ac9723e */ /* 0x000fe200000010ff */
[----:B------:R-:W-:Y:S01]  /*9c60*/  FFMA.FTZ R123, R123, R5, -R151 ;  /* 0x000000057b7b7223 */ /* 0x000fe20000010897 */
[----:B------:R-:W-:-:S04]  /*9c70*/  R2UR UR6, R16 ;  /* 0x00000000100672ca */ /* 0x000fc800000e0000 */
[----:B------:R-:W-:Y:S01]  /*9c80*/  MUFU.EX2 R197, R197 ;  /* 0x000000c500c57308 */ /* 0x000fe20000000800 */
[----:B--2---:R-:W-:-:S07]  /*9c90*/  FADD.FTZ R3, R203, R138 ;  /* 0x0000008acb037221 */ /* 0x004fce0000010000 */
        /* <DEDUP_REMOVED lines=19> */
[----:B------:R-:W0:Y:S08]  /*9dd0*/  MUFU.EX2 R21, R21 ;  /* 0x0000001500157308 */ /* 0x000e300000000800 */
[----:B------:R-:W-:Y:S01]  /*9de0*/  MUFU.EX2 R121, R121 ;  /* 0x0000007900797308 */ /* 0x000fe20000000800 */
[----:B------:R-:W-:-:S02]  /*9df0*/  WARPGROUP.DEPBAR.LE gsb0, 0x0 ;  /* 0x00008000000079c5 */ /* 0x000fc40000010000 */
[----:B------:R1:W-:Y:S05]  /*9e00*/  @!P1 SYNCS.ARRIVE.TRANS64.RED.A1T0 RZ, [R12+URZ], RZ ;  /* 0x000000ff0cff99a7 */ /* 0x0003ea000810043f */
[----:B------:R-:W-:Y:S01]  /*9e10*/  MUFU.EX2 R126, R126 ;  /* 0x0000007e007e7308 */ /* 0x000fe20000000800 */
[----:B0-----:R-:W-:Y:S02]  /*9e20*/  F2FP.BF16.F32.PACK_AB R183, R21, R134 ;  /* 0x0000008615b7723e */ /* 0x001fe400000010ff */
[----:B------:R-:W-:Y:S02]  /*9e30*/  F2FP.BF16.F32.PACK_AB R176, R149, R120 ;  /* 0x0000007895b0723e */ /* 0x000fe400000010ff */
[----:B------:R-:W-:Y:S01]  /*9e40*/  F2FP.BF16.F32.PACK_AB R178, R147, R128 ;  /* 0x0000008093b2723e */ /* 0x000fe200000010ff */
[----:B-1----:R-:W-:Y:S01]  /*9e50*/  FADD.FTZ R12, R14, R15 ;  /* 0x0000000f0e0c7221 */ /* 0x002fe20000010000 */
[----:B------:R-:W-:Y:S01]  /*9e60*/  @!P1 PRMT R15, RZ, 0x654, R13 ;  /* 0x00000654ff0f9816 */ /* 0x000fe2000000000d */
[----:B------:R-:W0:Y:S02]  /*9e70*/  MUFU.EX2 R123, R123 ;  /* 0x0000007b007b7308 */ /* 0x000e240000000800 */
[----:B------:R-:W-:Y:S01]  /*9e80*/  FADD.FTZ R13, R127, R12 ;  /* 0x0000000c7f0d7221 */ /* 0x000fe20000010000 */
[----:B------:R1:W-:Y:S01]  /*9e90*/  @!P1 SYNCS.ARRIVE.TRANS64.RED.A1T0 RZ, [R15+URZ], RZ ;  /* 0x000000ff0fff99a7 */ /* 0x0003e2000810043f */
[----:B------:R-:W-:Y:S01]  /*9ea0*/  FFMA.FTZ R12, R188, R5, -R151 ;  /* 0x00000005bc0c7223 */ /* 0x000fe20000010897 */
[----:B------:R-:W-:Y:S01]  /*9eb0*/  F2FP.BF16.F32.PACK_AB R188, R216, R131 ;  /* 0x00000083d8bc723e */ /* 0x000fe200000010ff */
[----:B------:R-:W-:Y:S01]  /*9ec0*/  FADD.FTZ R124, R196, R13 ;  /* 0x0000000dc47c7221 */ /* 0x000fe20000010000 */
[----:B------:R-:W-:-:S03]  /*9ed0*/  F2FP.BF16.F32.PACK_AB R196, R145, R143 ;  /* 0x0000008f91c4723e */ /* 0x000fc600000010ff */
[----:B------:R-:W-:Y:S01]  /*9ee0*/  FADD.FTZ R138, R143, R124 ;  /* 0x0000007c8f8a7221 */ /* 0x000fe20000010000 */
[----:B------:R-:W-:Y:S01]  /*9ef0*/  FADD.FTZ R124, R20, R3 ;  /* 0x00000003147c7221 */ /* 0x000fe20000010000 */
[----:B------:R-:W-:Y:S02]  /*9f00*/  MUFU.EX2 R12, R12 ;  /* 0x0000000c000c7308 */ /* 0x000fe40000000800 */
[----:B------:R-:W-:Y:S01]  /*9f10*/  FADD.FTZ R13, R145, R138 ;  /* 0x0000008a910d7221 */ /* 0x000fe20000010000 */
[----:B------:R-:W-:Y:S01]  /*9f20*/  FADD.FTZ R3, R197, R124 ;  /* 0x0000007cc5037221 */ /* 0x000fe20000010000 */
[----:B------:R-:W-:Y:S02]  /*9f30*/  F2FP.BF16.F32.PACK_AB R197, R132, R197 ;  /* 0x000000c584c5723e */ /* 0x000fe400000010ff */
[----:B------:R-:W-:Y:S01]  /*9f40*/  FADD.FTZ R138, R198, R13 ;  /* 0x0000000dc68a7221 */ /* 0x000fe20000010000 */
[----:B------:R-:W-:Y:S01]  /*9f50*/  FADD.FTZ R124, R132, R3 ;  /* 0x00000003847c7221 */ /* 0x000fe20000010000 */
[----:B------:R-:W-:Y:S01]  /*9f60*/  FFMA.FTZ R3, R122, R5, -R151 ;  /* 0x000000057a037223 */ /* 0x000fe20000010897 */
[C---:B------:R-:W-:Y:S01]  /*9f70*/  F2FP.BF16.F32.PACK_AB R198, R135.reuse, R198 ;  /* 0x000000c687c6723e */ /* 0x040fe200000010ff */
[----:B------:R-:W-:Y:S01]  /*9f80*/  FADD.FTZ R138, R135, R138 ;  /* 0x0000008a878a7221 */ /* 0x000fe20000010000 */
[----:B------:R-:W-:Y:S01]  /*9f90*/  FADD.FTZ R13, R199, R124 ;  /* 0x0000007cc70d7221 */ /* 0x000fe20000010000 */
[----:B------:R2:W-:Y:S01]  /*9fa0*/  MUFU.EX2 R122, R190 ;  /* 0x000000be007a7308 */ /* 0x0005e20000000800 */
[C---:B------:R-:W-:Y:S01]  /*9fb0*/  F2FP.BF16.F32.PACK_AB R199, R136.reuse, R199 ;  /* 0x000000c788c7723e */ /* 0x040fe200000010ff */
[----:B-1----:R-:W-:Y:S01]  /*9fc0*/  FADD.FTZ R15, R133, R138 ;  /* 0x0000008a850f7221 */ /* 0x002fe20000010000 */
[----:B------:R-:W-:Y:S01]  /*9fd0*/  FADD.FTZ R124, R136, R13 ;  /* 0x0000000d887c7221 */ /* 0x000fe20000010000 */
[----:B0-----:R-:W-:-:S02]  /*9fe0*/  F2FP.BF16.F32.PACK_AB R179, R123, R126 ;  /* 0x0000007e7bb3723e */ /* 0x001fc400000010ff */
[----:B------:R-:W-:Y:S01]  /*9ff0*/  FADD.FTZ R15, R168, R15 ;  /* 0x0000000fa80f7221 */ /* 0x000fe20000010000 */
[----:B------:R-:W-:Y:S01]  /*a000*/  FADD.FTZ R13, R193, R124 ;  /* 0x0000007cc10d7221 */ /* 0x000fe20000010000 */
[----:B------:R-:W0:Y:S01]  /*a010*/  MUFU.EX2 R20, R3 ;  /* 0x0000000300147308 */ /* 0x000e220000000800 */
[----:B------:R-:W-:Y:S01]  /*a020*/  F2FP.BF16.F32.PACK_AB R193, R140, R193 ;  /* 0x000000c18cc1723e */ /* 0x000fe200000010ff */
[----:B------:R-:W-:Y:S01]  /*a030*/  FADD.FTZ R138, R194, R15 ;  /* 0x0000000fc28a7221 */ /* 0x000fe20000010000 */
[----:B------:R-:W-:Y:S01]  /*a040*/  FADD.FTZ R124, R140, R13 ;  /* 0x0000000d8c7c7221 */ /* 0x000fe20000010000 */
[C---:B------:R-:W-:Y:S02]  /*a050*/  F2FP.BF16.F32.PACK_AB R194, R137.reuse, R194 ;  /* 0x000000c289c2723e */ /* 0x040fe400000010ff */
[----:B------:R-:W-:Y:S01]  /*a060*/  FADD.FTZ R138, R137, R138 ;  /* 0x0000008a898a7221 */ /* 0x000fe20000010000 */
[----:B------:R-:W-:Y:S01]  /*a070*/  FADD.FTZ R13, R195, R124 ;  /* 0x0000007cc30d7221 */ /* 0x000fe20000010000 */
[----:B------:R-:W-:-:S02]  /*a080*/  F2FP.BF16.F32.PACK_AB R195, R150, R195 ;  /* 0x000000c396c3723e */ /* 0x000fc400000010ff */
[----:B------:R-:W-:Y:S01]  /*a090*/  FADD.FTZ R15, R131, R138 ;  /* 0x0000008a830f7221 */ /* 0x000fe20000010000 */
[----:B------:R-:W-:Y:S01]  /*a0a0*/  FADD.FTZ R14, R150, R13 ;  /* 0x0000000d960e7221 */ /* 0x000fe20000010000 */
[----:B--2---:R-:W-:Y:S02]  /*a0b0*/  F2FP.BF16.F32.PACK_AB R190, R170, R129 ;  /* 0x00000081aabe723e */ /* 0x004fe400000010ff */
[----:B------:R-:W-:Y:S01]  /*a0c0*/  FADD.FTZ R10, R216, R15 ;  /* 0x0000000fd80a7221 */ /* 0x000fe20000010000 */
[----:B------:R-:W-:Y:S01]  /*a0d0*/  FADD.FTZ R13, R189, R14 ;  /* 0x0000000ebd0d7221 */ /* 0x000fe20000010000 */
[C---:B------:R-:W-:Y:S02]  /*a0e0*/  F2FP.BF16.F32.PACK_AB R189, R144.reuse, R189 ;  /* 0x000000bd90bd723e */ /* 0x040fe400000010ff */
[----:B------:R-:W-:Y:S01]  /*a0f0*/  FADD.FTZ R15, R129, R10 ;  /* 0x0000000a810f7221 */ /* 0x000fe20000010000 */
[----:B------:R-:W-:Y:S01]  /*a100*/  FADD.FTZ R10, R144, R13 ;  /* 0x0000000d900a7221 */ /* 0x000fe20000010000 */
[----:B0-----:R-:W-:-:S02]  /*a110*/  F2FP.BF16.F32.PACK_AB R177, R121, R20 ;  /* 0x0000001479b1723e */ /* 0x001fc400000010ff */
[----:B------:R-:W-:Y:S01]  /*a120*/  FADD.FTZ R15, R170, R15 ;  /* 0x0000000faa0f7221 */ /* 0x000fe20000010000 */
[----:B------:R-:W-:Y:S01]  /*a130*/  FADD.FTZ R13, R191, R10 ;  /* 0x0000000abf0d7221 */ /* 0x000fe20000010000 */
[----:B------:R-:W-:Y:S02]  /*a140*/  F2FP.BF16.F32.PACK_AB R191, R4, R191 ;  /* 0x000000bf04bf723e */ /* 0x000fe400000010ff */
        /* <DEDUP_REMOVED lines=11> */
[----:B------:R-:W-:Y:S01]  /*a200*/  F2FP.BF16.F32.PACK_AB R187, R122, R187 ;  /* 0x000000bb7abb723e */ /* 0x000fe200000010ff */
[----:B------:R-:W-:Y:S02]  /*a210*/  IMAD.MOV.U32 R14, RZ, RZ, R7 ;  /* 0x000000ffff0e7224 */ /* 0x000fe400078e0007 */
[----:B------:R-:W-:Y:S01]  /*a220*/  FADD.FTZ R10, R180, R15 ;  /* 0x0000000fb40a7221 */ /* 0x000fe20000010000 */
[----:B------:R-:W-:Y:S01]  /*a230*/  FADD.FTZ R13, R122, R13 ;  /* 0x0000000d7a0d7221 */ /* 0x000fe20000010000 */
[----:B------:R-:W-:-:S02]  /*a240*/  F2FP.BF16.F32.PACK_AB R180, R153, R180 ;  /* 0x000000b499b4723e */ /* 0x000fc400000010ff */
[----:B------:R-:W-:Y:S01]  /*a250*/  FADD.FTZ R3, R153, R10 ;  /* 0x0000000a99037221 */ /* 0x000fe20000010000 */
[----:B------:R-:W-:Y:S01]  /*a260*/  FADD.FTZ R13, R130, R13 ;  /* 0x0000000d820d7221 */ /* 0x000fe20000010000 */
[----:B------:R-:W-:Y:S02]  /*a270*/  IMAD.MOV.U32 R10, RZ, RZ, R9 ;  /* 0x000000ffff0a7224 */ /* 0x000fe400078e0009 */
[----:B------:R-:W-:Y:S01]  /*a280*/  FADD.FTZ R4, R182, R3 ;  /* 0x00000003b6047221 */ /* 0x000fe20000010000 */
[C---:B------:R-:W-:Y:S01]  /*a290*/  FADD.FTZ R13, R181.reuse, R13 ;  /* 0x0000000db50d7221 */ /* 0x040fe20000010000 */
[----:B------:R-:W-:Y:S02]  /*a2a0*/  F2FP.BF16.F32.PACK_AB R181, R181, R130 ;  /* 0x00000082b5b5723e */ /* 0x000fe400000010ff */
[C---:B------:R-:W-:Y:S01]  /*a2b0*/  FADD.FTZ R3, R155.reuse, R4 ;  /* 0x000000049b037221 */ /* 0x040fe20000010000 */
[----:B------:R-:W-:Y:S01]  /*a2c0*/  FADD.FTZ R13, R134, R13 ;  /* 0x0000000d860d7221 */ /* 0x000fe20000010000 */
[----:B------:R-:W-:-:S02]  /*a2d0*/  F2FP.BF16.F32.PACK_AB R182, R155, R182 ;  /* 0x000000b69bb6723e */ /* 0x000fc400000010ff */
[----:B------:R-:W-:Y:S01]  /*a2e0*/  FADD.FTZ R4, R120, R3 ;  /* 0x0000000378047221 */ /* 0x000fe20000010000 */
[----:B------:R-:W-:-:S03]  /*a2f0*/  FADD.FTZ R13, R21, R13 ;  /* 0x0000000d150d7221 */ /* 0x000fc60000010000 */
[----:B------:R-:W-:Y:S01]  /*a300*/  FADD.FTZ R3, R149, R4 ;  /* 0x0000000495037221 */ /* 0x000fe20000010000 */
[----:B------:R-:W-:-:S03]  /*a310*/  FADD.FTZ R13, R20, R13 ;  /* 0x0000000d140d7221 */ /* 0x000fc60000010000 */
[----:B------:R-:W-:Y:S01]  /*a320*/  FADD.FTZ R4, R128, R3 ;  /* 0x0000000380047221 */ /* 0x000fe20000010000 */
[----:B------:R-:W-:-:S03]  /*a330*/  FADD.FTZ R13, R121, R13 ;  /* 0x0000000d790d7221 */ /* 0x000fc60000010000 */
[----:B------:R-:W-:Y:S01]  /*a340*/  FADD.FTZ R4, R147, R4 ;  /* 0x0000000493047221 */ /* 0x000fe20000010000 */
[----:B------:R-:W-:-:S04]  /*a350*/  FADD.FTZ R13, R126, R13 ;  /* 0x0000000d7e0d7221 */ /* 0x000fc80000010000 */
[----:B------:R-:W-:Y:S01]  /*a360*/  FADD.FTZ R3, R123, R13 ;  /* 0x0000000d7b037221 */ /* 0x000fe20000010000 */
[----:B------:R-:W-:Y:S01]  /*a370*/  IMAD.MOV.U32 R13, RZ, RZ, R17 ;  /* 0x000000ffff0d7224 */ /* 0x000fe200078e0011 */
[----:B------:R-:W-:Y:S06]  /*a380*/  @P2 BRA `(.L_x_275) ;  /* 0xffffffbc00802947 */ /* 0x000fec000383ffff */
.L_x_266:
        /* <DEDUP_REMOVED lines=99> */
.L_x_276:
[----:B------:R-:W-:Y:S01]  /*a9c0*/  IMAD R15, R16, 0x8, R2 ;  /* 0x00000008100f7824 */ /* 0x000fe200078e0202 */
[----:B------:R-:W-:-:S04]  /*a9d0*/  SHF.L.U32 R0, R17, 0x1f, RZ ;  /* 0x0000001f11007819 */ /* 0x000fc800000006ff */
[----:B------:R0:W1:Y:S01]  /*a9e0*/  SYNCS.PHASECHK.TRANS64.TRYWAIT P2, [R15+URZ+0x36850], R0 ;  /* 0x036850000f0075a7 */ /* 0x000062000804017f */
[----:B------:R-:W-:Y:S05]  /*a9f0*/  @!P0 BRA `(.L_x_277) ;  /* 0x0000000000048947 */ /* 0x000fea0003800000 */
[----:B------:R-:W-:Y:S01]  /*aa00*/  BPT.TRAP 0x1 ;  /* 0x000000040000795c */ /* 0x000fe20000300000 */
.L_x_277:
[----:B-1----:R-:W-:Y:S05]  /*aa10*/  @P2 BRA `(.L_x_278) ;  /* 0x0000000000082947 */ /* 0x002fea0003800000 */
[----:B------:R-:W1:Y:S02]  /*aa20*/  SYNCS.PHASECHK.TRANS64.TRYWAIT P0, [R15+URZ+0x36850], R0 ;  /* 0x036850000f0075a7 */ /* 0x000e64000800017f */
[----:B-1----:R-:W-:Y:S05]  /*aa30*/  @!P0 BRA `(.L_x_279) ;  /* 0x0000007c008c8947 */ /* 0x002fea0003800000 */
.L_x_278:
[----:B------:R-:W-:Y:S05]  /*aa40*/  WARPSYNC.ALL ;  /* 0x0000000000007948 */ /* 0x000fea0003800000 */
[----:B------:R-:W-:Y:S01]  /*aa50*/  IADD3 R2, R2, 0x400, RZ ;  /* 0x0000040002027810 */ /* 0x000fe20007ffe0ff */
[----:B------:R-:W-:Y:S01]  /*aa60*/  WARPGROUP.ARRIVE ;  /* 0x00000000000079c5 */ /* 0x000fe20000000000 */
[----:B------:R-:W-:Y:S01]  /*aa70*/  IMAD.MOV.U32 R13, RZ, RZ, 0x40000040 ;  /* 0x40000040ff0d7424 */ /* 0x000fe200078e00ff */
[----:B01----:R-:W0:Y:S01]  /*aa80*/  SHFL.BFLY PT, R0, R3, 0x2, 0x1f ;  /* 0x0c401f0003007f89 */ /* 0x003e2200000e0000 */
[----:B------:R-:W-:Y:S01]  /*aa90*/  SHF.R.U32.HI R2, RZ, 0x4, R2 ;  /* 0x00000004ff027819 */ /* 0x000fe20000011602 */
[----:B------:R-:W-:-:S03]  /*aaa0*/  VIADD R208, R208, 0x1 ;  /* 0x00000001d0d07836 */ /* 0x000fc60000000000 */
[----:B------:R-:W-:-:S04]  /*aab0*/  LOP3.LUT R2, R2, 0x3fff, RZ, 0xc0, !PT ;  /* 0x00003fff02027812 */ /* 0x000fc800078ec0ff */
[----:B------:R-:W-:-:S05]  /*aac0*/  LOP3.LUT R11, R2, 0x3800000, RZ, 0xfc, !PT ;  /* 0x03800000020b7812 */ /* 0x000fca00078efcff */
[----:B------:R-:W-:Y:S02]  /*aad0*/  IMAD R10, R16, 0xa80, R11 ;  /* 0x00000a80100a7824 */ /* 0x000fe400078e020b */
[----:B------:R-:W-:Y:S02]  /*aae0*/  IMAD.MOV.U32 R11, RZ, RZ, 0x40000040 ;  /* 0x40000040ff0b7424 */ /* 0x000fe400078e00ff */
[C---:B------:R-:W-:Y:S01]  /*aaf0*/  VIADD R12, R10.reuse, 0x80 ;  /* 0x000000800a0c7836 */ /* 0x040fe20000000000 */
[----:B------:R-:W-:Y:S01]  /*ab00*/  R2UR UR6, R10 ;  /* 0x000000000a0672ca */ /* 0x000fe200000e0000 */
[----:B------:R-:W-:Y:S01]  /*ab10*/  VIADD R16, R16, 0x1 ;  /* 0x0000000110107836 */ /* 0x000fe20000000000 */
[----:B------:R-:W-:Y:S01]  /*ab20*/  R2UR UR7, R11 ;  /* 0x000000000b0772ca */ /* 0x000fe200000e0000 */
[----:B------:R-:W-:Y:S02]  /*ab30*/  IMAD.MOV.U32 R11, RZ, RZ, 0x40000040 ;  /* 0x40000040ff0b7424 */ /* 0x000fe400078e00ff */
[----:B0-----:R-:W-:Y:S01]  /*ab40*/  FADD.FTZ R2, R0, R3 ;  /* 0x0000000300027221 */ /* 0x001fe20000010000 */
[----:B------:R-:W-:-:S04]  /*ab50*/  ISETP.NE.AND P2, PT, R16, 0x2, PT ;  /* 0x000000021000780c */ /* 0x000fc80003f45270 */
[----:B------:R-:W-:-:S05]  /*ab60*/  SEL R16, R16, RZ, P2 ;  /* 0x000000ff10107207 */ /* 0x000fca0001000000 */
[----:B------:R-:W-:Y:S01]  /*ab70*/  HGMMA.64x192x16.F32.BF16 R24, R200, gdesc[UR4].tnspB, R24, gsb0 ;  /* 0x42e00004c8187df0 */ /* 0x000fe20008001818 */
[----:B------:R-:W-:Y:S01]  /*ab80*/  R2UR UR6, R12 ;  /* 0x000000000c0672ca */ /* 0x000fe200000e0000 */
[----:B------:R-:W-:Y:S01]  /*ab90*/  VIADD R12, R10, 0x100 ;  /* 0x000001000a0c7836 */ /* 0x000fe20000000000 */
[----:B------:R-:W-:Y:S01]  /*aba0*/  R2UR UR7, R13 ;  /* 0x000000000d0772ca */ /* 0x000fe200000e0000 */
[----:B------:R-:W-:Y:S01]  /*abb0*/  IMAD.MOV.U32 R13, RZ, RZ, 0x40000040 ;  /* 0x40000040ff0d7424 */ /* 0x000fe200078e00ff */
[----:B------:R-:W-:Y:S02]  /*abc0*/  WARPGROUP.DEPBAR.LE gsb0, 0x0 ;  /* 0x00008000000079c5 */ /* 0x000fe40000010000 */
[----:B------:R-:W-:-:S13]  /*abd0*/  WARPGROUP.ARRIVE ;  /* 0x00000000000079c5 */ /* 0x000fda0000000000 */
[----:B------:R-:W-:Y:S01]  /*abe0*/  HGMMA.64x192x16.F32.BF16 R24, R196, gdesc[UR4].tnspB, R24, gsb0 ;  /* 0x42e00004c4187df0 */ /* 0x000fe20008001818 */
[----:B------:R-:W-:Y:S02]  /*abf0*/  R2UR UR6, R12 ;  /* 0x000000000c0672ca */ /* 0x000fe400000e0000 */
[----:B------:R-:W-:Y:S01]  /*ac00*/  R2UR UR7, R13 ;  /* 0x000000000d0772ca */ /* 0x000fe200000e0000 */
[----:B------:R-:W-:Y:S01]  /*ac10*/  IMAD.MOV.U32 R13, RZ, RZ, 0x40000040 ;  /* 0x40000040ff0d7424 */ /* 0x000fe200078e00ff */
[----:B------:R-:W-:Y:S01]  /*ac20*/  IADD3 R12, R10, 0x180, RZ ;  /* 0x000001800a0c7810 */ /* 0x000fe20007ffe0ff */
[----:B------:R-:W-:Y:S02]  /*ac30*/  WARPGROUP.DEPBAR.LE gsb0, 0x0 ;  /* 0x00008000000079c5 */ /* 0x000fe40000010000 */
[----:B------:R-:W-:-:S12]  /*ac40*/  WARPGROUP.ARRIVE ;  /* 0x00000000000079c5 */ /* 0x000fd80000000000 */
        /* <DEDUP_REMOVED lines=8> */
[----:B------:R-:W-:Y:S01]  /*acd0*/  R2UR UR6, R12 ;  /* 0x000000000c0672ca */ /* 0x000fe200000e0000 */
[C---:B------:R-:W-:Y:S01]  /*ace0*/  VIADD R12, R10.reuse, 0x280 ;  /* 0x000002800a0c7836 */ /* 0x040fe20000000000 */
[----:B------:R-:W-:Y:S01]  /*acf0*/  R2UR UR7, R13 ;  /* 0x000000000d0772ca */ /* 0x000fe200000e0000 */
[----:B------:R-:W-:Y:S01]  /*ad00*/  IMAD.MOV.U32 R13, RZ, RZ, 0x40000040 ;  /* 0x40000040ff0d7424 */ /* 0x000fe200078e00ff */
[----:B------:R-:W-:Y:S01]  /*ad10*/  IADD3 R10, R10, 0x300, RZ ;  /* 0x000003000a0a7810 */ /* 0x000fe20007ffe0ff */
[----:B------:R-:W-:Y:S02]  /*ad20*/  WARPGROUP.DEPBAR.LE gsb0, 0x0 ;  /* 0x00008000000079c5 */ /* 0x000fe40000010000 */
[----:B------:R-:W-:-:S12]  /*ad30*/  WARPGROUP.ARRIVE ;  /* 0x00000000000079c5 */ /* 0x000fd80000000000 */
[----:B------:R-:W-:Y:S01]  /*ad40*/  HGMMA.64x192x16.F32.BF16 R24, R184, gdesc[UR4].tnspB, R24, gsb0 ;  /* 0x42e00004b8187df0 */ /* 0x000fe20008001818 */
[----:B------:R-:W-:Y:S02]  /*ad50*/  R2UR UR6, R12 ;  /* 0x000000000c0672ca */ /* 0x000fe400000e0000 */
[----:B------:R-:W-:Y:S02]  /*ad60*/  R2UR UR7, R13 ;  /* 0x000000000d0772ca */ /* 0x000fe400000e0000 */
[----:B------:R-:W0:Y:S02]  /*ad70*/  SHFL.BFLY PT, R13, R2, 0x1, 0x1f ;  /* 0x0c201f00020d7f89 */ /* 0x000e2400000e0000 */
[----:B0-----:R-:W-:Y:S01]  /*ad80*/  FADD.FTZ R13, R2, R13 ;  /* 0x0000000d020d7221 */ /* 0x001fe20000010000 */
[----:B------:R-:W-:-:S04]  /*ad90*/  IMAD.MOV.U32 R2, RZ, RZ, -0x800000 ;  /* 0xff800000ff027424 */ /* 0x000fc800078e00ff */
[----:B------:R-:W-:-:S13]  /*ada0*/  FSETP.NE.FTZ.AND P3, PT, R13, RZ, PT ;  /* 0x000000ff0d00720b */ /* 0x000fda0003f75000 */
[----:B------:R-:W0:Y:S02]  /*adb0*/  @P3 MUFU.LG2 R12, R13 ;  /* 0x0000000d000c3308 */ /* 0x000e240000000c00 */
[----:B0-----:R-:W-:Y:S01]  /*adc0*/  @P3 FMUL.FTZ R12, R12, 0.69314718246459960938 ;  /* 0x3f3172180c0c3820 */ /* 0x001fe20000410000 */
[----:B------:R-:W-:Y:S02]  /*add0*/  WARPGROUP.DEPBAR.LE gsb0, 0x0 ;  /* 0x00008000000079c5 */ /* 0x000fe40000010000 */
[----:B------:R-:W-:-:S06]  /*ade0*/  WARPGROUP.ARRIVE ;  /* 0x00000000000079c5 */ /* 0x000fcc0000000000 */
[----:B------:R-:W-:Y:S01]  /*adf0*/  HGMMA.64x192x16.F32.BF16 R24, R180, gdesc[UR4].tnspB, R24, gsb0 ;  /* 0x42e00004b4187df0 */ /* 0x000fe20008001818 */
[----:B------:R-:W-:Y:S02]  /*ae00*/  R2UR UR6, R10 ;  /* 0x000000000a0672ca */ /* 0x000fe400000e0000 */
[----:B------:R-:W-:Y:S02]  /*ae10*/  R2UR UR7, R11 ;  /* 0x000000000b0772ca */ /* 0x000fe400000e0000 */
[----:B------:R-:W0:Y:S01]  /*ae20*/  SHFL.BFLY PT, R11, R4, 0x2, 0x1f ;  /* 0x0c401f00040b7f89 */ /* 0x000e2200000e0000 */
[----:B------:R-:W-:-:S06]  /*ae30*/  MOV R10, RZ ;  /* 0x000000ff000a7202 */ /* 0x000fcc0000000f00 */
[----:B------:R-:W-:Y:S01]  /*ae40*/  @P3 MUFU.RCP R10, R13 ;  /* 0x0000000d000a3308 */ /* 0x000fe20000001000 */
[----:B0-----:R-:W-:Y:S01]  /*ae50*/  FADD.FTZ R11, R11, R4 ;  /* 0x000000040b0b7221 */ /* 0x001fe20000010000 */
[----:B------:R-:W-:-:S04]  /*ae60*/  IMAD.MOV.U32 R4, RZ, RZ, RZ ;  /* 0x000000ffff047224 */ /* 0x000fc800078e00ff */
[----:B------:R-:W0:Y:S02]  /*ae70*/  SHFL.BFLY PT, R0, R11, 0x1, 0x1f ;  /* 0x0c201f000b007f89 */ /* 0x000e2400000e0000 */
[----:B0-----:R-:W-:Y:S01]  /*ae80*/  FADD.FTZ R14, R11, R0 ;  /* 0x000000000b0e7221 */ /* 0x001fe20000010000 */
[----:B------:R-:W-:Y:S01]  /*ae90*/  @!P1 VIADD R11, R15, 0x36860 ;  /* 0x000368600f0b9836 */ /* 0x000fe20000000000 */
[----:B------:R-:W-:-:S03]  /*aea0*/  SEL R0, RZ, 0x1, P2 ;  /* 0x00000001ff007807 */ /* 0x000fc60001000000 */
[----:B------:R-:W-:Y:S02]  /*aeb0*/  FSETP.NE.FTZ.AND P0, PT, R14, RZ, PT ;  /* 0x000000ff0e00720b */ /* 0x000fe40003f15000 */
[----:B------:R-:W-:Y:S02]  /*aec0*/  @!P1 PRMT R11, RZ, 0x654, R11 ;  /* 0x00000654ff0b9816 */ /* 0x000fe4000000000b */
[----:B------:R-:W-:Y:S01]  /*aed0*/  LOP3.LUT R17, R17, R0, RZ, 0x3c, !PT ;  /* 0x0000000011117212 */ /* 0x000fe200078e3cff */
[----:B------:R-:W-:-:S08]  /*aee0*/  IMAD.MOV.U32 R0, RZ, RZ, -0x800000 ;  /* 0xff800000ff007424 */ /* 0x000fd000078e00ff */
[----:B------:R-:W0:Y:S01]  /*aef0*/  @P0 MUFU.LG2 R8, R14 ;  /* 0x0000000e00080308 */ /* 0x000e220000000c00 */
[C---:B------:R-:W-:Y:S01]  /*af00*/  @P0 FMUL.FTZ R6, R5.reuse, 0.69314718246459960938 ;  /* 0x3f31721805060820 */ /* 0x040fe20000410000 */
[----:B------:R-:W-:-:S04]  /*af10*/  @P3 FMUL.FTZ R5, R5, 0.69314718246459960938 ;  /* 0x3f31721805053820 */ /* 0x000fc80000410000 */
[----:B------:R-:W-:Y:S02]  /*af20*/  @P3 FFMA.FTZ R0, R5, R9, R12 ;  /* 0x0000000905003223 */ /* 0x000fe4000001000c */
[----:B------:R-:W1:Y:S01]  /*af30*/  @P0 MUFU.RCP R4, R14 ;  /* 0x0000000e00040308 */ /* 0x000e620000001000 */
[----:B0-----:R-:W-:-:S04]  /*af40*/  @P0 FMUL.FTZ R3, R8, 0.69314718246459960938 ;  /* 0x3f31721808030820 */ /* 0x001fc80000410000 */
[----:B------:R-:W-:Y:S01]  /*af50*/  @P0 FFMA.FTZ R2, R6, R7, R3 ;  /* 0x0000000706020223 */ /* 0x000fe20000010003 */
[----:B------:R-:W-:Y:S01]  /*af60*/  PLOP3.LUT P0, PT, PT, PT, PT, 0x8, 0x0 ;  /* 0x000000000000781c */ /* 0x000fe20003f0e170 */
[----:B------:R-:W-:Y:S02]  /*af70*/  WARPGROUP.DEPBAR.LE gsb0, 0x0 ;  /* 0x00008000000079c5 */ /* 0x000fe40000010000 */
[----:B------:R-:W-:-:S06]  /*af80*/  WARPGROUP.ARRIVE ;  /* 0x00000000000079c5 */ /* 0x000fcc0000000000 */
[----:B------:R-:W-:Y:S03]  /*af90*/  HGMMA.64x192x16.F32.BF16 R24, R176, gdesc[UR4].tnspB, R24, gsb0 ;  /* 0x42e00004b0187df0 */ /* 0x000fe60008001818 */
[----:B------:R-:W-:Y:S02]  /*afa0*/  WARPGROUP.DEPBAR.LE gsb0, 0x0 ;  /* 0x00008000000079c5 */ /* 0x000fe40000010000 */
[----:B------:R0:W-:Y:S01]  /*afb0*/  @!P1 SYNCS.ARRIVE.TRANS64.RED.A1T0 RZ, [R11+URZ], RZ ;  /* 0x000000ff0bff99a7 */ /* 0x0001e2000810043f */
[-C--:B------:R-:W-:Y:S01]  /*afc0*/  FMUL.FTZ R131, R43, R10.reuse ;  /* 0x0000000a2b837220 */ /* 0x080fe20000410000 */
[----:B------:R-:W-:Y:S01]  /*afd0*/  FMUL.FTZ R134, R47, R10 ;  /* 0x0000000a2f867220 */ /* 0x000fe20000410000 */
[----:B-1----:R-:W-:Y:S01]  /*afe0*/  FMUL.FTZ R3, R36, R4 ;  /* 0x0000000424037220 */ /* 0x002fe20000410000 */
        /* <DEDUP_REMOVED lines=92> */
[----:B0-----:R-:W-:-:S07]  /*b5b0*/  FMUL.FTZ R119, R119, R10 ;  /* 0x0000000a77777220 */ /* 0x001fce0000410000 */
.L_x_258:
[----:B------:R-:W0:Y:S01]  /*b5c0*/  S2R R5, SR_CgaCtaId ;  /* 0x0000000000057919 */ /* 0x000e220000008800 */
[----:B------:R-:W-:Y:S01]  /*b5d0*/  MOV R38, 0x400 ;  /* 0x0000040000267802 */ /* 0x000fe20000000f00 */
[----:B------:R-:W-:Y:S01]  /*b5e0*/  BSSY B0, `(.L_x_280) ;  /* 0x0000233000007945 */ /* 0x000fe20003800000 */
[----:B------:R-:W-:Y:S02]  /*b5f0*/  BAR.SYNC.DEFER_BLOCKING 0x5, 0x120 ;  /* 0x0144800000007b1d */ /* 0x000fe40000010000 */
[----:B0-----:R-:W-:-:S05]  /*b600*/  LEA R38, R5, R38, 0x18 ;  /* 0x0000002605267211 */ /* 0x001fca00078ec0ff */
[----:B------:R0:W1:Y:S01]  /*b610*/  LDS.128 R100, [R38+0x368d0] ;  /* 0x0368d00026647984 */ /* 0x0000620000000c00 */
[----:B------:R-:W-:Y:S06]  /*b620*/  BAR.ARV 0x4, 0x120 ;  /* 0x0104800000007b1d */ /* 0x000fec0000002000 */
[----:B------:R-:W-:Y:S05]  /*b630*/  @P0 BRA `(.L_x_281) ;  /* 0x0000001800040947 */ /* 0x000fea0003800000 */
[----:B------:R-:W2:Y:S01]  /*b640*/  S2R R5, SR_SWINHI ;  /* 0x0000000000057919 */ /* 0x000ea20000002f00 */
[----:B------:R-:W-:Y:S01]  /*b650*/  F2FP.BF16.F32.PACK_AB R6, R7, R6 ;  /* 0x000000060706723e */ /* 0x000fe200000010ff */
[----:B------:R-:W-:Y:S01]  /*b660*/  ULDC.64 UR4, c[0x0][0xbe0] ;  /* 0x0002f80000047ab9 */ /* 0x000fe20000000a00 */
        /* <DEDUP_REMOVED lines=15> */
[----:B------:R-:W-:Y:S02]  /*b760*/  MOV R20, R38 ;  /* 0x0000002600147202 */ /* 0x000fe40000000f00 */
[----:B--2---:R-:W-:-:S02]  /*b770*/  MOV R21, R5 ;  /* 0x0000000500157202 */ /* 0x004fc40000000f00 */
[----:B------:R-:W-:Y:S02]  /*b780*/  F2FP.BF16.F32.PACK_AB R114, R117, R116 ;  /* 0x000000747572723e */ /* 0x000fe400000010ff */
[----:B------:R-:W-:Y:S01]  /*b790*/  F2FP.BF16.F32.PACK_AB R115, R119, R118 ;  /* 0x000000767773723e */ /* 0x000fe200000010ff */
[----:B------:R-:W-:-:S03]  /*b7a0*/  IMAD.WIDE R4, R213, 0x2, R20 ;  /* 0x00000002d5047825 */ /* 0x000fc600078e0214 */
[C---:B------:R-:W-:Y:S02]  /*b7b0*/  IADD3 R51, P2, R4.reuse, 0x20, RZ ;  /* 0x0000002004337810 */ /* 0x040fe40007f5e0ff */
[C---:B------:R-:W-:Y:S02]  /*b7c0*/  IADD3 R139, P6, R4.reuse, 0x60, RZ ;  /* 0x00000060048b7810 */ /* 0x040fe40007fde0ff */
[C---:B------:R-:W-:Y:S01]  /*b7d0*/  LOP3.LUT R25, R4.reuse, 0x380, RZ, 0xc0, !PT ;  /* 0x0000038004197812 */ /* 0x040fe200078ec0ff */
[--C-:B------:R-:W-:Y:S01]  /*b7e0*/  IMAD.X R9, RZ, RZ, R5.reuse, P2 ;  /* 0x000000ffff097224 */ /* 0x100fe200010e0605 */
[C---:B------:R-:W-:Y:S01]  /*b7f0*/  IADD3 R95, P1, R4.reuse, 0x40, RZ ;  /* 0x00000040045f7810 */ /* 0x040fe20007f3e0ff */
[--C-:B------:R-:W-:Y:S01]  /*b800*/  IMAD.X R13, RZ, RZ, R5.reuse, P6 ;  /* 0x000000ffff0d7224 */ /* 0x100fe200030e0605 */
[----:B------:R-:W-:Y:S02]  /*b810*/  IADD3 R141, P5, R4, 0x4000, RZ ;  /* 0x00004000048d7810 */ /* 0x000fe40007fbe0ff */
[----:B------:R-:W-:Y:S01]  /*b820*/  LOP3.LUT R8, R51, 0x380, RZ, 0xc0, !PT ;  /* 0x0000038033087812 */ /* 0x000fe200078ec0ff */
[----:B------:R-:W-:Y:S01]  /*b830*/  IMAD.X R11, RZ, RZ, R5, P1 ;  /* 0x000000ffff0b7224 */ /* 0x000fe200008e0605 */
[----:B------:R-:W-:-:S02]  /*b840*/  LOP3.LUT R12, R139, 0x380, RZ, 0xc0, !PT ;  /* 0x000003808b0c7812 */ /* 0x000fc400078ec0ff */
[----:B------:R-:W-:Y:S02]  /*b850*/  SHF.R.U64 R25, R25, 0x3, RZ ;  /* 0x0000000319197819 */ /* 0x000fe400000012ff */
[----:B------:R-:W-:Y:S02]  /*b860*/  IADD3.X R15, RZ, R5, RZ, P5, !PT ;  /* 0x00000005ff0f7210 */ /* 0x000fe40002ffe4ff */
[C---:B------:R-:W-:Y:S02]  /*b870*/  IADD3 R143, P0, R4.reuse, 0x4020, RZ ;  /* 0x00004020048f7810 */ /* 0x040fe40007f1e0ff */
[C---:B------:R-:W-:Y:S02]  /*b880*/  IADD3 R145, P4, R4.reuse, 0x4040, RZ ;  /* 0x0000404004917810 */ /* 0x040fe40007f9e0ff */
[C---:B------:R-:W-:Y:S01]  /*b890*/  IADD3 R147, P3, R4.reuse, 0x4060, RZ ;  /* 0x0000406004937810 */ /* 0x040fe20007f7e0ff */
[--C-:B------:R-:W-:Y:S01]  /*b8a0*/  IMAD.X R27, RZ, RZ, R5.reuse, P0 ;  /* 0x000000ffff1b7224 */ /* 0x100fe200000e0605 */
[C---:B------:R-:W-:Y:S01]  /*b8b0*/  IADD3 R149, P2, R4.reuse, 0x8000, RZ ;  /* 0x0000800004957810 */ /* 0x040fe20007f5e0ff */
[--C-:B------:R-:W-:Y:S01]  /*b8c0*/  IMAD.X R29, RZ, RZ, R5.reuse, P4 ;  /* 0x000000ffff1d7224 */ /* 0x100fe200020e0605 */
[C---:B------:R-:W-:Y:S01]  /*b8d0*/  IADD3 R151, P1, R4.reuse, 0x8020, RZ ;  /* 0x0000802004977810 */ /* 0x040fe20007f3e0ff */
[--C-:B------:R-:W-:Y:S01]  /*b8e0*/  IMAD.X R31, RZ, RZ, R5.reuse, P3 ;  /* 0x000000ffff1f7224 */ /* 0x100fe200018e0605 */
[C---:B------:R-:W-:Y:S01]  /*b8f0*/  IADD3 R82, P6, R4.reuse, 0x8040, RZ ;  /* 0x0000804004527810 */ /* 0x040fe20007fde0ff */
[--C-:B------:R-:W-:Y:S01]  /*b900*/  IMAD.X R33, RZ, RZ, R5.reuse, P2 ;  /* 0x000000ffff217224 */ /* 0x100fe200010e0605 */
[----:B------:R-:W-:Y:S01]  /*b910*/  IADD3 R153, P5, R4, 0x8060, RZ ;  /* 0x0000806004997810 */ /* 0x000fe20007fbe0ff */
[----:B------:R-:W-:Y:S01]  /*b920*/  IMAD.X R35, RZ, RZ, R5, P1 ;  /* 0x000000ffff237224 */ /* 0x000fe200008e0605 */
[----:B------:R-:W-:-:S02]  /*b930*/  SHF.R.U64 R8, R8, 0x3, RZ ;  /* 0x0000000308087819 */ /* 0x000fc400000012ff */
[----:B------:R-:W-:Y:S02]  /*b940*/  SHF.R.U64 R12, R12, 0x3, RZ ;  /* 0x000000030c0c7819 */ /* 0x000fe400000012ff */
[----:B------:R-:W-:Y:S01]  /*b950*/  LOP3.LUT R4, R25, R4, RZ, 0x3c, !PT ;  /* 0x0000000419047212 */ /* 0x000fe200078e3cff */
[----:B------:R-:W-:Y:S01]  /*b960*/  IMAD.X R25, RZ, RZ, R5, P5 ;  /* 0x000000ffff197224 */ /* 0x000fe200028e0605 */
[----:B------:R-:W-:Y:S02]  /*b970*/  LOP3.LUT R8, R8, R51, RZ, 0x3c, !PT ;  /* 0x0000003308087212 */ /* 0x000fe400078e3cff */
[----:B------:R-:W-:Y:S02]  /*b980*/  LOP3.LUT R12, R12, R139, RZ, 0x3c, !PT ;  /* 0x0000008b0c0c7212 */ /* 0x000fe400078e3cff */
[----:B------:R-:W-:Y:S02]  /*b990*/  MOV R139, R4 ;  /* 0x00000004008b7202 */ /* 0x000fe40000000f00 */
[----:B------:R-:W-:-:S02]  /*b9a0*/  LOP3.LUT R10, R95, 0x380, RZ, 0xc0, !PT ;  /* 0x000003805f0a7812 */ /* 0x000fc400078ec0ff */
[----:B------:R-:W-:Y:S02]  /*b9b0*/  F2FP.BF16.F32.PACK_AB R4, R123, R24 ;  /* 0x000000187b04723e */ /* 0x000fe400000010ff */
[----:B------:R-:W-:Y:S02]  /*b9c0*/  LOP3.LUT R14, R141, 0x380, RZ, 0xc0, !PT ;  /* 0x000003808d0e7812 */ /* 0x000fe400078ec0ff */
[----:B------:R-:W-:Y:S02]  /*b9d0*/  LOP3.LUT R32, R149, 0x380, RZ, 0xc0, !PT ;  /* 0x0000038095207812 */ /* 0x000fe400078ec0ff */
[----:B------:R-:W-:Y:S02]  /*b9e0*/  LOP3.LUT R24, R151, 0x380, RZ, 0xc0, !PT ;  /* 0x0000038097187812 */ /* 0x000fe400078ec0ff */
[----:B------:R-:W-:Y:S02]  /*b9f0*/  LOP3.LUT R26, R143, 0x380, RZ, 0xc0, !PT ;  /* 0x000003808f1a7812 */ /* 0x000fe400078ec0ff */
[----:B------:R-:W-:-:S02]  /*ba00*/  LOP3.LUT R94, R153, 0x380, RZ, 0xc0, !PT ;  /* 0x00000380995e7812 */ /* 0x000fc400078ec0ff */
[----:B------:R-:W-:Y:S02]  /*ba10*/  MOV R123, R8 ;  /* 0x00000008007b7202 */ /* 0x000fe40000000f00 */
[----:B------:R-:W-:Y:S02]  /*ba20*/  LOP3.LUT R28, R145, 0x380, RZ, 0xc0, !PT ;  /* 0x00000380911c7812 */ /* 0x000fe400078ec0ff */
[----:B------:R-:W-:Y:S02]  /*ba30*/  LOP3.LUT R30, R147, 0x380, RZ, 0xc0, !PT ;  /* 0x00000380931e7812 */ /* 0x000fe400078ec0ff */
[----:B------:R-:W-:Y:S02]  /*ba40*/  F2FP.BF16.F32.PACK_AB R8, R41, R40 ;  /* 0x000000282908723e */ /* 0x000fe400000010ff */
[----:B------:R-:W-:Y:S01]  /*ba50*/  IADD3.X R37, RZ, R5, RZ, P6, !PT ;  /* 0x00000005ff257210 */ /* 0x000fe200037fe4ff */
[----:B------:R-:W2:Y:S01]  /*ba60*/  LDC.64 R40, c[0x0][0xbd8] ;  /* 0x0002f600ff287b82 */ /* 0x000ea20000000a00 */
[----:B------:R-:W-:-:S02]  /*ba70*/  SHF.R.U64 R10, R10, 0x3, RZ ;  /* 0x000000030a0a7819 */ /* 0x000fc400000012ff */
[----:B------:R-:W-:Y:S02]  /*ba80*/  SHF.R.U64 R14, R14, 0x3, RZ ;  /* 0x000000030e0e7819 */ /* 0x000fe400000012ff */
[----:B------:R-:W-:Y:S02]  /*ba90*/  SHF.R.U64 R32, R32, 0x3, RZ ;  /* 0x0000000320207819 */ /* 0x000fe400000012ff */
[----:B------:R-:W-:Y:S01]  /*baa0*/  F2FP.BF16.F32.PACK_AB R5, R137, R138 ;  /* 0x0000008a8905723e */ /* 0x000fe200000010ff */
[----:B------:R-:W-:Y:S01]  /*bab0*/  BAR.SYNC.DEFER_BLOCKING 0x1, 0x100 ;  /* 0x0044000000007b1d */ /* 0x000fe20000010000 */
[----:B------:R-:W-:Y:S02]  /*bac0*/  SHF.R.U64 R24, R24, 0x3, RZ ;  /* 0x0000000318187819 */ /* 0x000fe400000012ff */
[----:B------:R-:W-:Y:S02]  /*bad0*/  SHF.R.U64 R26, R26, 0x3, RZ ;  /* 0x000000031a1a7819 */ /* 0x000fe400000012ff */
[----:B------:R-:W-:-:S02]  /*bae0*/  LOP3.LUT R51, R82, 0x380, RZ, 0xc0, !PT ;  /* 0x0000038052337812 */ /* 0x000fc400078ec0ff */
[----:B------:R-:W-:Y:S02]  /*baf0*/  SHF.R.U64 R94, R94, 0x3, RZ ;  /* 0x000000035e5e7819 */ /* 0x000fe400000012ff */
[----:B------:R-:W-:Y:S02]  /*bb00*/  SHF.R.U64 R28, R28, 0x3, RZ ;  /* 0x000000031c1c7819 */ /* 0x000fe400000012ff */
[----:B------:R-:W-:Y:S02]  /*bb10*/  SHF.R.U64 R30, R30, 0x3, RZ ;  /* 0x000000031e1e7819 */ /* 0x000fe400000012ff */
[----:B------:R-:W-:Y:S02]  /*bb20*/  LOP3.LUT R10, R10, R95, RZ, 0x3c, !PT ;  /* 0x0000005f0a0a7212 */ /* 0x000fe400078e3cff */
[----:B------:R-:W-:Y:S02]  /*bb30*/  LOP3.LUT R14, R14, R141, RZ, 0x3c, !PT ;  /* 0x0000008d0e0e7212 */ /* 0x000fe400078e3cff */
[----:B------:R-:W-:-:S02]  /*bb40*/  LOP3.LUT R32, R32, R149, RZ, 0x3c, !PT ;  /* 0x0000009520207212 */ /* 0x000fc400078e3cff */
[----:B------:R-:W-:Y:S02]  /*bb50*/  LOP3.LUT R34, R24, R151, RZ, 0x3c, !PT ;  /* 0x0000009718227212 */ /* 0x000fe400078e3cff */
[----:B------:R-:W-:Y:S02]  /*bb60*/  LOP3.LUT R26, R26, R143, RZ, 0x3c, !PT ;  /* 0x0000008f1a1a7212 */ /* 0x000fe400078e3cff */
[----:B------:R-:W-:Y:S01]  /*bb70*/  SHF.R.U64 R51, R51, 0x3, RZ ;  /* 0x0000000333337819 */ /* 0x000fe200000012ff */
[----:B------:R3:W-:Y:S01]  /*bb80*/  STSM.16.M88.4 [R139], R4 ;  /* 0x000000048b007844 */ /* 0x0007e20000000200 */
[----:B------:R-:W-:Y:S02]  /*bb90*/  LOP3.LUT R24, R94, R153, RZ, 0x3c, !PT ;  /* 0x000000995e187212 */ /* 0x000fe400078e3cff */
[----:B------:R-:W-:Y:S02]  /*bba0*/  LOP3.LUT R28, R28, R145, RZ, 0x3c, !PT ;  /* 0x000000911c1c7212 */ /* 0x000fe400078e3cff */
[----:B------:R-:W-:-:S02]  /*bbb0*/  LOP3.LUT R30, R30, R147, RZ, 0x3c, !PT ;  /* 0x000000931e1e7212 */ /* 0x000fc400078e3cff */
[----:B------:R-:W-:Y:S02]  /*bbc0*/  MOV R120, R10 ;  /* 0x0000000a00787202 */ /* 0x000fe40000000f00 */
[----:B-1----:R-:W-:Y:S02]  /*bbd0*/  MOV R100, R12 ;  /* 0x0000000c00647202 */ /* 0x002fe40000000f00 */
[----:B------:R-:W-:Y:S02]  /*bbe0*/  MOV R95, R14 ;  /* 0x0000000e005f7202 */ /* 0x000fe40000000f00 */
[----:B------:R-:W-:Y:S02]  /*bbf0*/  MOV R33, R32 ;  /* 0x0000002000217202 */ /* 0x000fe40000000f00 */
[----:B------:R-:W-:Y:S02]  /*bc00*/  F2FP.BF16.F32.PACK_AB R9, R131, R128 ;  /* 0x000000808309723e */ /* 0x000fe400000010ff */
[----:B---3--:R-:W-:-:S02]  /*bc10*/  F2FP.BF16.F32.PACK_AB R4, R124, R121 ;  /* 0x000000797c04723e */ /* 0x008fc400000010ff */
[----:B------:R-:W-:Y:S02]  /*bc20*/  F2FP.BF16.F32.PACK_AB R5, R133, R130 ;  /* 0x000000828505723e */ /* 0x000fe400000010ff */
[----:B------:R-:W-:Y:S02]  /*bc30*/  F2FP.BF16.F32.PACK_AB R6, R122, R3 ;  /* 0x000000037a06723e */ /* 0x000fe400000010ff */
[----:B------:R-:W-:Y:S02]  /*bc40*/  F2FP.BF16.F32.PACK_AB R7, R136, R129 ;  /* 0x000000818807723e */ /* 0x000fe400000010ff */
[----:B------:R-:W-:Y:S02]  /*bc50*/  F2FP.BF16.F32.PACK_AB R10, R45, R44 ;  /* 0x0000002c2d0a723e */ /* 0x000fe400000010ff */
[----:B------:R-:W-:Y:S01]  /*bc60*/  F2FP.BF16.F32.PACK_AB R11, R134, R127 ;  /* 0x0000007f860b723e */ /* 0x000fe200000010ff */
[----:B------:R1:W-:Y:S01]  /*bc70*/  STSM.16.M88.4 [R123], R4 ;  /* 0x000000047b007844 */ /* 0x0003e20000000200 */
[----:B------:R-:W-:-:S02]  /*bc80*/  LOP3.LUT R36, R51, R82, RZ, 0x3c, !PT ;  /* 0x0000005233247212 */ /* 0x000fc400078e3cff */
[----:B------:R-:W-:Y:S01]  /*bc90*/  MOV R94, R26 ;  /* 0x0000001a005e7202 */ /* 0x000fe20000000f00 */
[----:B------:R3:W-:Y:S01]  /*bca0*/  STSM.16.M88.4 [R120], R8 ;  /* 0x0000000878007844 */ /* 0x0007e20000000200 */
[----:B------:R-:W-:Y:S02]  /*bcb0*/  F2FP.BF16.F32.PACK_AB R12, R49, R48 ;  /* 0x00000030310c723e */ /* 0x000fe400000010ff */
[----:B------:R-:W-:Y:S02]  /*bcc0*/  F2FP.BF16.F32.PACK_AB R13, R132, R47 ;  /* 0x0000002f840d723e */ /* 0x000fe400000010ff */
[----:B------:R-:W-:Y:S02]  /*bcd0*/  F2FP.BF16.F32.PACK_AB R14, R53, R52 ;  /* 0x00000034350e723e */ /* 0x000fe400000010ff */
[----:B------:R-:W-:Y:S02]  /*bce0*/  F2FP.BF16.F32.PACK_AB R15, R55, R54 ;  /* 0x00000036370f723e */ /* 0x000fe400000010ff */
[----:B------:R-:W-:-:S02]  /*bcf0*/  MOV R32, R24 ;  /* 0x0000001800207202 */ /* 0x000fc40000000f00 */
[----:B------:R-:W-:Y:S01]  /*bd00*/  MOV R82, R28 ;  /* 0x0000001c00527202 */ /* 0x000fe20000000f00 */
[----:B------:R-:W-:Y:S01]  /*bd10*/  STSM.16.M88.4 [R100], R12 ;  /* 0x0000000c64007844 */ /* 0x000fe20000000200 */
[----:B------:R-:W-:Y:S02]  /*bd20*/  MOV R51, R30 ;  /* 0x0000001e00337202 */ /* 0x000fe40000000f00 */
[----:B------:R-:W-:Y:S02]  /*bd30*/  F2FP.BF16.F32.PACK_AB R24, R57, R56 ;  /* 0x000000383918723e */ /* 0x000fe400000010ff */
[----:B------:R-:W-:Y:S02]  /*bd40*/  F2FP.BF16.F32.PACK_AB R25, R59, R58 ;  /* 0x0000003a3b19723e */ /* 0x000fe400000010ff */
[----:B------:R-:W-:Y:S02]  /*bd50*/  F2FP.BF16.F32.PACK_AB R26, R61, R60 ;  /* 0x0000003c3d1a723e */ /* 0x000fe400000010ff */
[----:B------:R-:W-:-:S02]  /*bd60*/  F2FP.BF16.F32.PACK_AB R27, R63, R62 ;  /* 0x0000003e3f1b723e */ /* 0x000fc400000010ff */
[----:B------:R-:W-:Y:S02]  /*bd70*/  F2FP.BF16.F32.PACK_AB R28, R65, R64 ;  /* 0x00000040411c723e */ /* 0x000fe400000010ff */
[----:B------:R-:W-:Y:S01]  /*bd80*/  F2FP.BF16.F32.PACK_AB R29, R67, R66 ;  /* 0x00000042431d723e */ /* 0x000fe200000010ff */
[----:B------:R-:W-:Y:S01]  /*bd90*/  STSM.16.M88.4 [R95], R24 ;  /* 0x000000185f007844 */ /* 0x000fe20000000200 */
[----:B------:R-:W-:Y:S02]  /*bda0*/  F2FP.BF16.F32.PACK_AB R30, R69, R68 ;  /* 0x00000044451e723e */ /* 0x000fe400000010ff */
[----:B------:R-:W-:Y:S02]  /*bdb0*/  F2FP.BF16.F32.PACK_AB R31, R71, R70 ;  /* 0x00000046471f723e */ /* 0x000fe400000010ff */
[----:B-1----:R-:W-:Y:S02]  /*bdc0*/  F2FP.BF16.F32.PACK_AB R4, R73, R72 ;  /* 0x000000484904723e */ /* 0x002fe400000010ff */
[----:B------:R-:W-:Y:S01]  /*bdd0*/  F2FP.BF16.F32.PACK_AB R5, R75, R74 ;  /* 0x0000004a4b05723e */ /* 0x000fe200000010ff */
[----:B------:R-:W-:Y:S01]  /*bde0*/  STSM.16.M88.4 [R94], R28 ;  /* 0x0000001c5e007844 */ /* 0x000fe20000000200 */
[----:B------:R-:W-:-:S02]  /*bdf0*/  F2FP.BF16.F32.PACK_AB R6, R77, R76 ;  /* 0x0000004c4d06723e */ /* 0x000fc400000010ff */
[----:B------:R-:W-:Y:S02]  /*be00*/  F2FP.BF16.F32.PACK_AB R7, R79, R78 ;  /* 0x0000004e4f07723e */ /* 0x000fe400000010ff */
[----:B---3--:R-:W-:Y:S02]  /*be10*/  F2FP.BF16.F32.PACK_AB R8, R81, R80 ;  /* 0x000000505108723e */ /* 0x008fe400000010ff */
[----:B------:R-:W-:Y:S01]  /*be20*/  F2FP.BF16.F32.PACK_AB R9, R83, R42 ;  /* 0x0000002a5309723e */ /* 0x000fe200000010ff */
[----:B------:R1:W-:Y:S01]  /*be30*/  STSM.16.M88.4 [R82], R4 ;  /* 0x0000000452007844 */ /* 0x0003e20000000200 */
[----:B------:R-:W-:Y:S02]  /*be40*/  F2FP.BF16.F32.PACK_AB R10, R85, R84 ;  /* 0x00000054550a723e */ /* 0x000fe400000010ff */
[----:B------:R-:W-:Y:S02]  /*be50*/  F2FP.BF16.F32.PACK_AB R11, R87, R86 ;  /* 0x00000056570b723e */ /* 0x000fe400000010ff */
[----:B------:R-:W-:-:S02]  /*be60*/  MOV R34, R34 ;  /* 0x0000002200227202 */ /* 0x000fc40000000f00 */
[----:B------:R-:W-:Y:S01]  /*be70*/  MOV R37, R36 ;  /* 0x0000002400257202 */ /* 0x000fe20000000f00 */
[----:B------:R3:W-:Y:S01]  /*be80*/  STSM.16.M88.4 [R51], R8 ;  /* 0x0000000833007844 */ /* 0x0007e20000000200 */
[----:B------:R-:W4:Y:S01]  /*be90*/  LDC R39, c[0x0][0xa88] ;  /* 0x0002a200ff277b82 */ /* 0x000f220000000800 */
[----:B--2---:R-:W-:Y:S01]  /*bea0*/  ISETP.NE.U32.AND P0, PT, R40, RZ, PT ;  /* 0x000000ff2800720c */ /* 0x004fe20003f05070 */
[----:B------:R-:W-:Y:S01]  /*beb0*/  IMAD.MOV.U32 R36, RZ, RZ, RZ ;  /* 0x000000ffff247224 */ /* 0x000fe200078e00ff */
[----:B------:R2:W-:Y:S02]  /*bec0*/  STSM.16.M88.4 [R33], R88 ;  /* 0x0000005821007844 */ /* 0x0005e40000000200 */
[----:B------:R-:W-:Y:S01]  /*bed0*/  ISETP.NE.AND.EX P0, PT, R41, RZ, PT, P0 ;  /* 0x000000ff2900720c */ /* 0x000fe20003f05300 */
[C---:B-1----:R-:W-:Y:S01]  /*bee0*/  IMAD.SHL.U32 R5, R204.reuse, 0x4, RZ ;  /* 0x00000004cc057824 */ /* 0x042fe200078e00ff */
[----:B------:R2:W-:Y:S04]  /*bef0*/  STSM.16.M88.4 [R34], R96 ;  /* 0x0000006022007844 */ /* 0x0005e80000000200 */
[----:B------:R-:W-:Y:S01]  /*bf00*/  IADD3 R6, P1, R5, R40, RZ ;  /* 0x0000002805067210 */ /* 0x000fe20007f3e0ff */
[----:B------:R2:W-:Y:S01]  /*bf10*/  STSM.16.M88.4 [R37], R104 ;  /* 0x0000006825007844 */ /* 0x0005e20000000200 */
[----:B---3--:R-:W-:-:S03]  /*bf20*/  SHF.L.U64.HI R8, R204, 0x2, R207 ;  /* 0x00000002cc087819 */ /* 0x008fc600000102cf */
[----:B------:R2:W-:Y:S02]  /*bf30*/  STSM.16.M88.4 [R32], R112 ;  /* 0x0000007020007844 */ /* 0x0005e40000000200 */
[----:B------:R-:W-:Y:S01]  /*bf40*/  IMAD.X R7, R8, 0x1, R41, P1 ;  /* 0x0000000108077824 */ /* 0x000fe200008e0629 */
[----:B------:R-:W-:Y:S01]  /*bf50*/  BAR.SYNC.DEFER_BLOCKING 0x1, 0x100 ;  /* 0x0044000000007b1d */ /* 0x000fe20000010000 */
[----:B------:R-:W-:-:S04]  /*bf60*/  ISETP.NE.U32.AND P1, PT, RZ, UR4, PT ;  /* 0x00000004ff007c0c */ /* 0x000fc8000bf25070 */
[----:B------:R-:W-:-:S13]  /*bf70*/  ISETP.NE.AND.EX P1, PT, RZ, UR5, PT, P1 ;  /* 0x00000005ff007c0c */ /* 0x000fda000bf25310 */
[----:B------:R-:W-:-:S04]  /*bf80*/  @P1 IADD3 R4, P2, R5, UR4, RZ ;  /* 0x0000000405041c10 */ /* 0x000fc8000ff5e0ff */
[----:B------:R-:W-:Y:S01]  /*bf90*/  @P1 IADD3.X R5, R8, UR5, RZ, P2, !PT ;  /* 0x0000000508051c10 */ /* 0x000fe200097fe4ff */
[----:B------:R2:W5:Y:S01]  /*bfa0*/  @P0 LDG.E R36, desc[UR60][R6.64] ;  /* 0x0000003c06240981 */ /* 0x000562000c1e1900 */
[----:B------:R-:W-:-:S03]  /*bfb0*/  IMAD R3, R22, 0x40, R18 ;  /* 0x0000004016037824 */ /* 0x000fc600078e0212 */
[----:B----4-:R2:W5:Y:S01]  /*bfc0*/  @P1 LDG.E R39, desc[UR60][R4.64] ;  /* 0x0000003c04271981 */ /* 0x010562000c1e1900 */
[----:B------:R-:W-:-:S03]  /*bfd0*/  IMAD.WIDE R20, R3, 0x2, R20 ;  /* 0x0000000203147825 */ /* 0x000fc600078e0214 */
[----:B------:R-:W-:-:S04]  /*bfe0*/  IADD3 R13, P4, R20, 0x1000, RZ ;  /* 0x00001000140d7810 */ /* 0x000fc80007f9e0ff */
[----:B------:R-:W-:Y:S01]  /*bff0*/  LOP3.LUT R12, R13, 0x380, RZ, 0xc0, !PT ;  /* 0x000003800d0c7812 */ /* 0x000fe200078ec0ff */
[----:B------:R-:W-:Y:S08]  /*c000*/  @P1 BRA `(.L_x_282) ;  /* 0x0000000000101947 */ /* 0x000ff00003800000 */
[----:B------:R-:W-:Y:S05]  /*c010*/  @!P0 BRA `(.L_x_282) ;  /* 0x00000000000c8947 */ /* 0x000fea0003800000 */
[----:B--2---:R-:W2:Y:S04]  /*c020*/  LDG.E R4, desc[UR60][R6.64] ;  /* 0x0000003c06047981 */ /* 0x004ea8000c1e1900 */
[----:B-----5:R-:W2:Y:S02]  /*c030*/  LDG.E R39, desc[UR60][R6.64+0x4] ;  /* 0x0000043c06277981 */ /* 0x020ea4000c1e1900 */
[----:B--2---:R-:W-:-:S07]  /*c040*/  IADD3 R39, -R4, R39, RZ ;  /* 0x0000002704277210 */ /* 0x004fce0007ffe1ff */
.L_x_282:
[----:B------:R-:W-:Y:S01]  /*c050*/  SHF.R.S32.HI R23, RZ, 0x1f, R205 ;  /* 0x0000001fff177819 */ /* 0x000fe200000114cd */
[----:B------:R-:W-:Y:S01]  /*c060*/  ULDC.64 UR4, c[0x0][0xb70] ;  /* 0x0002dc0000047ab9 */ /* 0x000fe20000000a00 */
[----:B--2--5:R-:W-:Y:S01]  /*c070*/  SHF.R.S32.HI R37, RZ, 0x1f, R36 ;  /* 0x0000001fff257819 */ /* 0x024fe20000011424 */
[----:B------:R-:W-:Y:S01]  /*c080*/  IMAD R10, R206, 0x80, R212 ;  /* 0x00000080ce0a7824 */ /* 0x000fe200078e02d4 */
[----:B------:R-:W-:Y:S01]  /*c090*/  IADD3 R7, P6, R20, 0x3000, RZ ;  /* 0x0000300014077810 */ /* 0x000fe20007fde0ff */
[----:B------:R-:W-:Y:S01]  /*c0a0*/  IMAD R4, R23, UR4, RZ ;  /* 0x0000000417047c24 */ /* 0x000fe2000f8e02ff */
[----:B------:R-:W-:Y:S02]  /*c0b0*/  SEL R207, R207, RZ, !P0 ;  /* 0x000000ffcfcf7207 */ /* 0x000fe40004000000 */
[----:B------:R-:W-:Y:S01]  /*c0c0*/  LOP3.LUT R6, R7, 0x380, RZ, 0xc0, !PT ;  /* 0x0000038007067812 */ /* 0x000fe200078ec0ff */
[C---:B------:R-:W-:Y:S01]  /*c0d0*/  IMAD R3, R205.reuse, UR5, R4 ;  /* 0x00000005cd037c24 */ /* 0x040fe2000f8e0204 */
[----:B------:R-:W-:Y:S01]  /*c0e0*/  SEL R65, R204, RZ, !P0 ;  /* 0x000000ffcc417207 */ /* 0x000fe20004000000 */
[----:B------:R-:W-:Y:S01]  /*c0f0*/  IMAD.WIDE.U32 R4, R205, UR4, R36 ;  /* 0x00000004cd047c25 */ /* 0x000fe2000f8e0024 */
[----:B------:R-:W-:Y:S01]  /*c100*/  IADD3 R57, P0, R20, 0x4000, RZ ;  /* 0x0000400014397810 */ /* 0x000fe20007f1e0ff */
[----:B------:R-:W-:Y:S01]  /*c110*/  ULDC.64 UR4, c[0x0][0xb78] ;  /* 0x0002de0000047ab9 */ /* 0x000fe20000000a00 */
[----:B------:R-:W-:Y:S01]  /*c120*/  SHF.R.U64 R6, R6, 0x3, RZ ;  /* 0x0000000306067819 */ /* 0x000fe200000012ff */
[----:B------:R-:W-:Y:S01]  /*c130*/  IMAD.IADD R5, R5, 0x1, R3 ;  /* 0x0000000105057824 */ /* 0x000fe200078e0203 */
[C---:B------:R-:W-:Y:S01]  /*c140*/  IADD3 R9, P5, R20.reuse, 0x2000, RZ ;  /* 0x0000200014097810 */ /* 0x040fe20007fbe0ff */
[----:B------:R-:W-:Y:S01]  /*c150*/  IMAD R3, R207, UR4, RZ ;  /* 0x00000004cf037c24 */ /* 0x000fe2000f8e02ff */
[----:B------:R-:W-:Y:S01]  /*c160*/  IADD3 R45, P1, R20, 0x5000, RZ ;  /* 0x00005000142d7810 */ /* 0x000fe20007f3e0ff */
[----:B------:R-:W-:Y:S01]  /*c170*/  IMAD.WIDE.U32 R4, R65, UR4, R4 ;  /* 0x0000000441047c25 */ /* 0x000fe2000f8e0004 */
[----:B------:R-:W-:-:S02]  /*c180*/  LOP3.LUT R56, R57, 0x380, RZ, 0xc0, !PT ;  /* 0x0000038039387812 */ /* 0x000fc400078ec0ff */
[----:B------:R-:W-:Y:S02]  /*c190*/  IADD3 R33, P2, R20, 0x6000, RZ ;  /* 0x0000600014217810 */ /* 0x000fe40007f5e0ff */
[----:B------:R-:W-:Y:S01]  /*c1a0*/  LOP3.LUT R6, R6, R7, RZ, 0x3c, !PT ;  /* 0x0000000706067212 */ /* 0x000fe200078e3cff */
[----:B------:R-:W-:Y:S01]  /*c1b0*/  IMAD R7, R65, UR5, R3 ;  /* 0x0000000541077c24 */ /* 0x000fe2000f8e0203 */
[----:B------:R-:W-:Y:S01]  /*c1c0*/  LOP3.LUT R8, R9, 0x380, RZ, 0xc0, !PT ;  /* 0x0000038009087812 */ /* 0x000fe200078ec0ff */
[----:B------:R-:W-:Y:S01]  /*c1d0*/  ULDC.64 UR4, c[0x0][0xb40] ;  /* 0x0002d00000047ab9 */ /* 0x000fe20000000a00 */
[----:B------:R-:W-:Y:S02]  /*c1e0*/  SHF.R.S32.HI R3, RZ, 0x1f, R10 ;  /* 0x0000001fff037819 */ /* 0x000fe4000001140a */
[----:B------:R-:W-:Y:S02]  /*c1f0*/  IADD3 R4, P3, R10, R4, RZ ;  /* 0x000000040a047210 */ /* 0x000fe40007f7e0ff */
[----:B------:R-:W-:-:S02]  /*c200*/  LOP3.LUT R44, R45, 0x380, RZ, 0xc0, !PT ;  /* 0x000003802d2c7812 */ /* 0x000fc400078ec0ff */
[----:B------:R-:W-:Y:S02]  /*c210*/  SHF.R.U64 R56, R56, 0x3, RZ ;  /* 0x0000000338387819 */ /* 0x000fe400000012ff */
[----:B------:R-:W-:Y:S02]  /*c220*/  LOP3.LUT R32, R33, 0x380, RZ, 0xc0, !PT ;  /* 0x0000038021207812 */ /* 0x000fe400078ec0ff */
[----:B------:R-:W-:Y:S02]  /*c230*/  SHF.R.U64 R12, R12, 0x3, RZ ;  /* 0x000000030c0c7819 */ /* 0x000fe400000012ff */
[----:B------:R-:W-:Y:S02]  /*c240*/  SHF.R.U64 R8, R8, 0x3, RZ ;  /* 0x0000000308087819 */ /* 0x000fe400000012ff */
[----:B------:R-:W-:Y:S01]  /*c250*/  IADD3.X R3, R3, R5, R7, P3, !PT ;  /* 0x0000000503037210 */ /* 0x000fe20001ffe407 */
[----:B------:R-:W-:Y:S01]  /*c260*/  IMAD.X R7, RZ, RZ, R21, P6 ;  /* 0x000000ffff077224 */ /* 0x000fe200030e0615 */
[----:B------:R-:W-:-:S02]  /*c270*/  SHF.R.U64 R44, R44, 0x3, RZ ;  /* 0x000000032c2c7819 */ /* 0x000fc400000012ff */
[----:B------:R-:W-:Y:S02]  /*c280*/  LOP3.LUT R56, R56, R57, RZ, 0x3c, !PT ;  /* 0x0000003938387212 */ /* 0x000fe400078e3cff */
[----:B------:R-:W-:Y:S02]  /*c290*/  SHF.R.U64 R32, R32, 0x3, RZ ;  /* 0x0000000320207819 */ /* 0x000fe400000012ff */
[----:B------:R-:W-:Y:S02]  /*c2a0*/  LEA R30, P3, R4, UR4, 0x2 ;  /* 0x00000004041e7c11 */ /* 0x000fe4000f8610ff */
[----:B------:R-:W-:Y:S02]  /*c2b0*/  IADD3.X R57, RZ, R21, RZ, P0, !PT ;  /* 0x00000015ff397210 */ /* 0x000fe400007fe4ff */
[----:B------:R-:W-:Y:S02]  /*c2c0*/  LOP3.LUT P0, RZ, R209, 0x3, RZ, 0xc0, !PT ;  /* 0x00000003d1ff7812 */ /* 0x000fe4000780c0ff */
[----:B------:R-:W-:Y:S01]  /*c2d0*/  LOP3.LUT R12, R12, R13, RZ, 0x3c, !PT ;  /* 0x0000000d0c0c7212 */ /* 0x000fe200078e3cff */
[--C-:B------:R-:W-:Y:S01]  /*c2e0*/  IMAD.X R13, RZ, RZ, R21.reuse, P4 ;  /* 0x000000ffff0d7224 */ /* 0x100fe200020e0615 */
[----:B------:R-:W-:Y:S01]  /*c2f0*/  LOP3.LUT R8, R8, R9, RZ, 0x3c, !PT ;  /* 0x0000000908087212 */ /* 0x000fe200078e3cff */
[--C-:B------:R-:W-:Y:S01]  /*c300*/  IMAD.X R9, RZ, RZ, R21.reuse, P5 ;  /* 0x000000ffff097224 */ /* 0x100fe200028e0615 */
[----:B------:R-:W-:Y:S01]  /*c310*/  LOP3.LUT R44, R44, R45, RZ, 0x3c, !PT ;  /* 0x0000002d2c2c7212 */ /* 0x000fe200078e3cff */
[--C-:B------:R-:W-:Y:S01]  /*c320*/  IMAD.X R45, RZ, RZ, R21.reuse, P1 ;  /* 0x000000ffff2d7224 */ /* 0x100fe200008e0615 */
[----:B------:R-:W-:Y:S01]  /*c330*/  LOP3.LUT R32, R32, R33, RZ, 0x3c, !PT ;  /* 0x0000002120207212 */ /* 0x000fe200078e3cff */
[----:B------:R-:W-:Y:S01]  /*c340*/  IMAD.X R33, RZ, RZ, R21, P2 ;  /* 0x000000ffff217224 */ /* 0x000fe200010e0615 */
[----:B------:R-:W-:Y:S01]  /*c350*/  LEA.HI.X R31, R4, UR5, R3, 0x2, P3 ;  /* 0x00000005041f7c11 */ /* 0x000fe200098f1403 */
[----:B------:R-:W-:Y:S01]  /*c360*/  VIADD R4, R10, 0x8 ;  /* 0x000000080a047836 */ /* 0x000fe20000000000 */
[C---:B------:R-:W-:Y:S01]  /*c370*/  IADD3 R25, P3, R20.reuse, 0x7000, RZ ;  /* 0x0000700014197810 */ /* 0x040fe20007f7e0ff */
[----:B------:R-:W-:Y:S01]  /*c380*/  ULDC.64 UR4, c[0x0][0xaa0] ;  /* 0x0002a80000047ab9 */ /* 0x000fe20000000a00 */
[----:B------:R-:W-:-:S02]  /*c390*/  IADD3 R61, P4, R20, 0x8000, RZ ;  /* 0x00008000143d7810 */ /* 0x000fc40007f9e0ff */
[C---:B------:R-:W-:Y:S02]  /*c3a0*/  IADD3 R53, P5, R20.reuse, 0x9000, RZ ;  /* 0x0000900014357810 */ /* 0x040fe40007fbe0ff */
[----:B------:R-:W-:Y:S02]  /*c3b0*/  IADD3 R41, P6, R20, 0xa000, RZ ;  /* 0x0000a00014297810 */ /* 0x000fe40007fde0ff */
[----:B------:R-:W-:Y:S02]  /*c3c0*/  ISETP.GE.OR P1, PT, R10, R39, P0 ;  /* 0x000000270a00720c */ /* 0x000fe40000726670 */
[----:B------:R-:W-:Y:S02]  /*c3d0*/  IADD3 R10, P2, R20, 0xb000, RZ ;  /* 0x0000b000140a7810 */ /* 0x000fe40007f5e0ff */
[----:B------:R-:W-:Y:S02]  /*c3e0*/  LOP3.LUT R24, R25, 0x380, RZ, 0xc0, !PT ;  /* 0x0000038019187812 */ /* 0x000fe400078ec0ff */
[----:B------:R-:W-:Y:S01]  /*c3f0*/  LOP3.LUT R60, R61, 0x380, RZ, 0xc0, !PT ;  /* 0x000003803d3c7812 */ /* 0x000fe200078ec0ff */
[----:B------:R-:W-:Y:S01]  /*c400*/  IMAD.X R29, RZ, RZ, R21, P2 ;  /* 0x000000ffff1d7224 */ /* 0x000fe200010e0615 */
[----:B------:R-:W-:-:S02]  /*c410*/  LOP3.LUT R52, R53, 0x380, RZ, 0xc0, !PT ;  /* 0x0000038035347812 */ /* 0x000fc400078ec0ff */
[----:B------:R-:W-:Y:S02]  /*c420*/  LOP3.LUT R40, R41, 0x380, RZ, 0xc0, !PT ;  /* 0x0000038029287812 */ /* 0x000fe400078ec0ff */
[----:B------:R-:W-:Y:S01]  /*c430*/  ISETP.GE.OR P0, PT, R4, R39, P0 ;  /* 0x000000270400720c */ /* 0x000fe20000706670 */
[----:B------:R-:W-:Y:S01]  /*c440*/  @!P1 STG.E desc[UR60][R30.64], R2 ;  /* 0x000000021e009986 */ /* 0x000fe2000c10193c */
[----:B------:R-:W-:Y:S02]  /*c450*/  LOP3.LUT R3, R10, 0x380, RZ, 0xc0, !PT ;  /* 0x000003800a037812 */ /* 0x000fe400078ec0ff */
[----:B------:R-:W-:Y:S02]  /*c460*/  LOP3.LUT R5, R20, 0x380, RZ, 0xc0, !PT ;  /* 0x0000038014057812 */ /* 0x000fe400078ec0ff */
[----:B------:R-:W-:Y:S02]  /*c470*/  SHF.R.U64 R24, R24, 0x3, RZ ;  /* 0x0000000318187819 */ /* 0x000fe400000012ff */
[----:B------:R-:W-:-:S02]  /*c480*/  SHF.R.U64 R60, R60, 0x3, RZ ;  /* 0x000000033c3c7819 */ /* 0x000fc400000012ff */
[----:B------:R-:W-:Y:S02]  /*c490*/  SHF.R.U64 R52, R52, 0x3, RZ ;  /* 0x0000000334347819 */ /* 0x000fe400000012ff */
[----:B------:R-:W-:Y:S01]  /*c4a0*/  SHF.R.U64 R40, R40, 0x3, RZ ;  /* 0x0000000328287819 */ /* 0x000fe200000012ff */
[----:B------:R1:W-:Y:S01]  /*c4b0*/  @!P0 STG.E desc[UR60][R30.64+0x20], R0 ;  /* 0x000020001e008986 */ /* 0x0003e2000c10193c */
[----:B------:R-:W-:Y:S02]  /*c4c0*/  SHF.R.U64 R3, R3, 0x3, RZ ;  /* 0x0000000303037819 */ /* 0x000fe400000012ff */
[----:B------:R-:W-:Y:S01]  /*c4d0*/  SHF.R.U64 R5, R5, 0x3, RZ ;  /* 0x0000000305057819 */ /* 0x000fe200000012ff */
[----:B------:R-:W5:Y:S01]  /*c4e0*/  LD.E.128 R12, desc[UR60][R12.64] ;  /* 0x0000003c0c0c7980 */ /* 0x000f62000c101d00 */
[----:B------:R-:W-:Y:S01]  /*c4f0*/  LOP3.LUT R24, R24, R25, RZ, 0x3c, !PT ;  /* 0x0000001918187212 */ /* 0x000fe200078e3cff */
[--C-:B------:R-:W-:Y:S01]  /*c500*/  IMAD.X R25, RZ, RZ, R21.reuse, P3 ;  /* 0x000000ffff197224 */ /* 0x100fe200018e0615 */
[----:B------:R-:W-:Y:S01]  /*c510*/  LOP3.LUT R60, R60, R61, RZ, 0x3c, !PT ;  /* 0x0000003d3c3c7212 */ /* 0x000fe200078e3cff */
[--C-:B------:R-:W-:Y:S01]  /*c520*/  IMAD.X R61, RZ, RZ, R21.reuse, P4 ;  /* 0x000000ffff3d7224 */ /* 0x100fe200020e0615 */
[----:B------:R-:W-:Y:S01]  /*c530*/  LOP3.LUT R52, R52, R53, RZ, 0x3c, !PT ;  /* 0x0000003534347212 */ /* 0x000fe200078e3cff */
[----:B------:R-:W5:Y:S01]  /*c540*/  LD.E.128 R56, desc[UR60][R56.64] ;  /* 0x0000003c38387980 */ /* 0x000f62000c101d00 */
[----:B------:R-:W-:Y:S01]  /*c550*/  LOP3.LUT R40, R40, R41, RZ, 0x3c, !PT ;  /* 0x0000002928287212 */ /* 0x000fe200078e3cff */
[----:B------:R-:W-:Y:S01]  /*c560*/  IMAD.X R41, RZ, RZ, R21, P6 ;  /* 0x000000ffff297224 */ /* 0x000fe200030e0615 */
[----:B------:R-:W-:Y:S01]  /*c570*/  IADD3.X R53, RZ, R21, RZ, P5, !PT ;  /* 0x00000015ff357210 */ /* 0x000fe20002ffe4ff */
[----:B------:R-:W5:Y:S01]  /*c580*/  LD.E.128 R44, desc[UR60][R44.64] ;  /* 0x0000003c2c2c7980 */ /* 0x000f62000c101d00 */
[----:B------:R-:W-:-:S02]  /*c590*/  LOP3.LUT R28, R3, R10, RZ, 0x3c, !PT ;  /* 0x0000000a031c7212 */ /* 0x000fc400078e3cff */
[----:B------:R-:W-:Y:S01]  /*c5a0*/  LOP3.LUT R20, R5, R20, RZ, 0x3c, !PT ;  /* 0x0000001405147212 */ /* 0x000fe200078e3cff */
[----:B------:R-:W5:Y:S01]  /*c5b0*/  LD.E.128 R8, desc[UR60][R8.64] ;  /* 0x0000003c08087980 */ /* 0x000f62000c101d00 */
[----:B------:R-:W-:-:S03]  /*c5c0*/  SHF.R.S32.HI R3, RZ, 0x1f, R18 ;  /* 0x0000001fff037819 */ /* 0x000fc60000011412 */
[----:B------:R2:W5:Y:S04]  /*c5d0*/  LD.E.128 R48, desc[UR60][R20.64] ;  /* 0x0000003c14307980 */ /* 0x000568000c101d00 */
[----:B------:R-:W5:Y:S04]  /*c5e0*/  LD.E.128 R4, desc[UR60][R6.64] ;  /* 0x0000003c06047980 */ /* 0x000f68000c101d00 */
[----:B------:R-:W5:Y:S04]  /*c5f0*/  LD.E.128 R32, desc[UR60][R32.64] ;  /* 0x0000003c20207980 */ /* 0x000f68000c101d00 */
[----:B------:R-:W5:Y:S04]  /*c600*/  LD.E.128 R24, desc[UR60][R24.64] ;  /* 0x0000003c18187980 */ /* 0x000f68000c101d00 */
[----:B------:R-:W5:Y:S04]  /*c610*/  LD.E.128 R60, desc[UR60][R60.64] ;  /* 0x0000003c3c3c7980 */ /* 0x000f68000c101d00 */
[----:B------:R-:W5:Y:S04]  /*c620*/  LD.E.128 R52, desc[UR60][R52.64] ;  /* 0x0000003c34347980 */ /* 0x000f68000c101d00 */
[----:B------:R-:W5:Y:S04]  /*c630*/  LD.E.128 R40, desc[UR60][R40.64] ;  /* 0x0000003c28287980 */ /* 0x000f68000c101d00 */
[----:B-1----:R-:W5:Y:S01]  /*c640*/  LD.E.128 R28, desc[UR60][R28.64] ;  /* 0x0000003c1c1c7980 */ /* 0x002f62000c101d00 */
[----:B--2---:R-:W-:Y:S01]  /*c650*/  IMAD R21, R37, UR4, RZ ;  /* 0x0000000425157c24 */ /* 0x004fe2000f8e02ff */
[----:B------:R-:W-:Y:S01]  /*c660*/  @!PT LDS RZ, [RZ] ;  /* 0x00000000fffff984 */ /* 0x000fe20000000800 */
[----:B------:R-:W-:Y:S01]  /*c670*/  @!PT LDS RZ, [RZ] ;  /* 0x00000000fffff984 */ /* 0x000fe20000000800 */
[----:B------:R-:W-:Y:S01]  /*c680*/  @!PT LDS RZ, [RZ] ;  /* 0x00000000fffff984 */ /* 0x000fe20000000800 */
[----:B------:R-:W-:Y:S01]  /*c690*/  @!PT LDS RZ, [RZ] ;  /* 0x00000000fffff984 */ /* 0x000fe20000000800 */
[----:B------:R1:W-:Y:S06]  /*c6a0*/  MEMBAR.ALL.CTA ;  /* 0x0000000000007992 */ /* 0x0003ec0000008000 */
[----:B-1----:R-:W1:Y:S01]  /*c6b0*/  FENCE.VIEW.ASYNC.S ;  /* 0x00000000000073c6 */ /* 0x002e620000000000 */
[----:B------:R-:W-:-:S02]  /*c6c0*/  IMAD.MOV.U32 R2, RZ, RZ, R18 ;  /* 0x000000ffff027224 */ /* 0x000fc400078e0012 */
[C---:B------:R-:W-:Y:S02]  /*c6d0*/  IMAD R21, R36.reuse, UR5, R21 ;  /* 0x0000000524157c24 */ /* 0x040fe4000f8e0215 */
[----:B------:R-:W-:Y:S01]  /*c6e0*/  IMAD.WIDE.U32 R2, R36, UR4, R2 ;  /* 0x0000000424027c25 */ /* 0x000fe2000f8e0002 */
[----:B------:R-:W-:-:S03]  /*c6f0*/  ULDC.64 UR4, c[0x0][0xae0] ;  /* 0x0002b80000047ab9 */ /* 0x000fc60000000a00 */
[----:B------:R-:W-:Y:S02]  /*c700*/  IMAD R39, R206, -0x80, R39 ;  /* 0xffffff80ce277824 */ /* 0x000fe400078e0227 */
[----:B------:R-:W-:Y:S02]  /*c710*/  IMAD.IADD R3, R3, 0x1, R21 ;  /* 0x0000000103037824 */ /* 0x000fe400078e0215 */
[----:B------:R-:W-:Y:S01]  /*c720*/  IMAD R36, R23, UR4, RZ ;  /* 0x0000000417247c24 */ /* 0x000fe2000f8e02ff */
[C---:B------:R-:W-:Y:S01]  /*c730*/  ISETP.GE.AND P3, PT, R22.reuse, R39, PT ;  /* 0x000000271600720c */ /* 0x040fe20003f66270 */
[----:B------:R-:W-:Y:S02]  /*c740*/  VIADD R0, R22, 0x20 ;  /* 0x0000002016007836 */ /* 0x000fe40000000000 */
[C---:B------:R-:W-:Y:S02]  /*c750*/  IMAD R23, R205.reuse, UR5, R36 ;  /* 0x00000005cd177c24 */ /* 0x040fe4000f8e0224 */
[----:B------:R-:W-:Y:S01]  /*c760*/  IMAD.WIDE.U32 R2, R205, UR4, R2 ;  /* 0x00000004cd027c25 */ /* 0x000fe2000f8e0002 */
[----:B------:R-:W-:-:S03]  /*c770*/  ULDC.64 UR4, c[0x0][0xae8] ;  /* 0x0002ba0000047ab9 */ /* 0x000fc60000000a00 */
[----:B0-----:R-:W-:Y:S01]  /*c780*/  VIADD R38, R38, 0x36820 ;  /* 0x0003682026267836 */ /* 0x001fe20000000000 */
[C---:B------:R-:W-:Y:S01]  /*c790*/  IADD3 R20, R22.reuse, 0x40, RZ ;  /* 0x0000004016147810 */ /* 0x040fe20007ffe0ff */
[----:B------:R-:W-:Y:S01]  /*c7a0*/  VIADD R21, R22, 0x60 ;  /* 0x0000006016157836 */ /* 0x000fe20000000000 */
[-C--:B------:R-:W-:Y:S01]  /*c7b0*/  ISETP.GE.AND P0, PT, R0, R39.reuse, PT ;  /* 0x000000270000720c */ /* 0x080fe20003f06270 */
[----:B------:R-:W-:Y:S01]  /*c7c0*/  IMAD.IADD R3, R3, 0x1, R23 ;  /* 0x0000000103037824 */ /* 0x000fe200078e0217 */
[----:B------:R-:W-:Y:S01]  /*c7d0*/  PRMT R38, RZ, 0x654, R38 ;  /* 0x00000654ff267816 */ /* 0x000fe20000000026 */
[----:B------:R-:W-:Y:S01]  /*c7e0*/  IMAD R0, R207, UR4, RZ ;  /* 0x00000004cf007c24 */ /* 0x000fe2000f8e02ff */
[-C--:B------:R-:W-:Y:S01]  /*c7f0*/  ISETP.GE.AND P1, PT, R20, R39.reuse, PT ;  /* 0x000000271400720c */ /* 0x080fe20003f26270 */
[----:B------:R-:W-:Y:S01]  /*c800*/  IMAD.WIDE.U32 R36, R65, UR4, R2 ;  /* 0x0000000441247c25 */ /* 0x000fe2000f8e0002 */
[----:B------:R-:W-:Y:S01]  /*c810*/  ISETP.GE.AND P2, PT, R21, R39, PT ;  /* 0x000000271500720c */ /* 0x000fe20003f46270 */
[----:B-1----:R0:W-:Y:S01]  /*c820*/  SYNCS.ARRIVE.TRANS64.RED.A1T0 RZ, [R38+URZ], RZ ;  /* 0x000000ff26ff79a7 */ /* 0x0021e2000810043f */
[----:B------:R-:W-:Y:S01]  /*c830*/  SHF.R.S32.HI R23, RZ, 0x1f, R22 ;  /* 0x0000001fff177819 */ /* 0x000fe20000011416 */
[----:B------:R-:W-:Y:S01]  /*c840*/  IMAD R39, R65, UR5, R0 ;  /* 0x0000000541277c24 */ /* 0x000fe2000f8e0200 */
[----:B------:R-:W-:Y:S01]  /*c850*/  BSSY B1, `(.L_x_283) ;  /* 0x0000017000017945 */ /* 0x000fe20003800000 */
[----:B------:R-:W-:-:S04]  /*c860*/  IMAD.WIDE R20, R206, 0x80, R22 ;  /* 0x00000080ce147825 */ /* 0x000fc800078e0216 */
[----:B------:R-:W-:Y:S01]  /*c870*/  IMAD.IADD R65, R37, 0x1, R39 ;  /* 0x0000000125417824 */ /* 0x000fe200078e0227 */
[----:B0-----:R-:W-:Y:S06]  /*c880*/  @P3 BRA `(.L_x_284) ;  /* 0x00000000004c3947 */ /* 0x001fec0003800000 */
[----:B------:R-:W-:Y:S01]  /*c890*/  ULDC.64 UR6, c[0x0][0xad8] ;  /* 0x0002b60000067ab9 */ /* 0x000fe20000000a00 */
[C---:B------:R-:W-:Y:S01]  /*c8a0*/  VIADD R0, R18.reuse, 0x40 ;  /* 0x0000004012007836 */ /* 0x040fe20000000000 */
[----:B------:R-:W-:Y:S01]  /*c8b0*/  IADD3 R38, R18, 0x80, RZ ;  /* 0x0000008012267810 */ /* 0x000fe20007ffe0ff */
[----:B------:R-:W-:Y:S01]  /*c8c0*/  IMAD R39, R21, UR6, RZ ;  /* 0x0000000615277c24 */ /* 0x000fe2000f8e02ff */
[----:B------:R-:W-:Y:S01]  /*c8d0*/  ULDC UR4, c[0x0][0xa8c] ;  /* 0x0002a30000047ab9 */ /* 0x000fe20000000800 */
[----:B------:R-:W-:Y:S01]  /*c8e0*/  IMAD.MOV.U32 R2, RZ, RZ, R36 ;  /* 0x000000ffff027224 */ /* 0x000fe200078e0024 */
[----:B------:R-:W-:Y:S01]  /*c8f0*/  ISETP.GE.AND P4, PT, R0, UR4, PT ;  /* 0x0000000400007c0c */ /* 0x000fe2000bf86270 */
[----:B------:R-:W-:Y:S01]  /*c900*/  IMAD.MOV.U32 R3, RZ, RZ, R65 ;  /* 0x000000ffff037224 */ /* 0x000fe200078e0041 */
[----:B------:R-:W-:Y:S01]  /*c910*/  ISETP.GE.AND P3, PT, R18, UR4, PT ;  /* 0x0000000412007c0c */ /* 0x000fe2000bf66270 */
[----:B------:R-:W-:Y:S01]  /*c920*/  IMAD R39, R20, UR7, R39 ;  /* 0x0000000714277c24 */ /* 0x000fe2000f8e0227 */
[----:B------:R-:W-:Y:S01]  /*c930*/  ISETP.GE.AND P5, PT, R38, UR4, PT ;  /* 0x0000000426007c0c */ /* 0x000fe2000bfa6270 */
[----:B------:R-:W-:Y:S01]  /*c940*/  IMAD.WIDE.U32 R2, R20, UR6, R2 ;  /* 0x0000000614027c25 */ /* 0x000fe2000f8e0002 */
[----:B------:R-:W-:-:S03]  /*c950*/  ULDC.64 UR6, c[0x0][0xa80] ;  /* 0x0002a00000067ab9 */ /* 0x000fc60000000a00 */
[----:B------:R-:W-:Y:S01]  /*c960*/  IMAD.IADD R3, R3, 0x1, R39 ;  /* 0x0000000103037824 */ /* 0x000fe200078e0227 */
[----:B------:R-:W-:-:S04]  /*c970*/  LEA R38, P6, R2, UR6, 0x1 ;  /* 0x0000000602267c11 */ /* 0x000fc8000f8c08ff */
[----:B------:R-:W-:-:S05]  /*c980*/  LEA.HI.X R39, R2, UR7, R3, 0x1, P6 ;  /* 0x0000000702277c11 */ /* 0x000fca000b0f0c03 */
[----:B-----5:R0:W-:Y:S04]  /*c990*/  @!P3 STG.E.128 desc[UR60][R38.64], R48 ;  /* 0x000000302600b986 */ /* 0x0201e8000c101d3c */
[----:B------:R0:W-:Y:S04]  /*c9a0*/  @!P4 STG.E.128 desc[UR60][R38.64+0x80], R56 ;  /* 0x000080382600c986 */ /* 0x0001e8000c101d3c */
[----:B------:R0:W-:Y:S02]  /*c9b0*/  @!P5 STG.E.128 desc[UR60][R38.64+0x100], R60 ;  /* 0x0001003c2600d986 */ /* 0x0001e4000c101d3c */
.L_x_284:
[----:B------:R-:W-:Y:S05]  /*c9c0*/  BSYNC B1 ;  /* 0x0000000000017941 */ /* 0x000fea0003800000 */
.L_x_283:
[----:B------:R-:W-:Y:S04]  /*c9d0*/  BSSY B1, `(.L_x_285) ;  /* 0x0000017000017945 */ /* 0x000fe80003800000 */
[----:B------:R-:W-:Y:S05]  /*c9e0*/  @P0 BRA `(.L_x_286) ;  /* 0x0000000000540947 */ /* 0x000fea0003800000 */
[----:B0-----:R-:W-:Y:S01]  /*c9f0*/  IADD3 R39, P0, R20, 0x20, RZ ;  /* 0x0000002014277810 */ /* 0x001fe20007f1e0ff */
[C---:B------:R-:W-:Y:S01]  /*ca00*/  VIADD R2, R18.reuse, 0x40 ;  /* 0x0000004012027836 */ /* 0x040fe20000000000 */
[----:B------:R-:W-:Y:S01]  /*ca10*/  ULDC UR4, c[0x0][0xa8c] ;  /* 0x0002a30000047ab9 */ /* 0x000fe20000000800 */
[----:B------:R-:W-:Y:S01]  /*ca20*/  ULDC.64 UR6, c[0x0][0xad8] ;  /* 0x0002b60000067ab9 */ /* 0x000fe20000000a00 */
[----:B------:R-:W-:Y:S01]  /*ca30*/  IMAD.MOV.U32 R3, RZ, RZ, R65 ;  /* 0x000000ffff037224 */ /* 0x000fe200078e0041 */
[----:B------:R-:W-:Y:S01]  /*ca40*/  IADD3 R38, R18, 0x80, RZ ;  /* 0x0000008012267810 */ /* 0x000fe20007ffe0ff */
[----:B------:R-:W-:Y:S01]  /*ca50*/  IMAD.X R0, RZ, RZ, R21, P0 ;  /* 0x000000ffff007224 */ /* 0x000fe200000e0615 */
[----:B------:R-:W-:Y:S01]  /*ca60*/  ISETP.GE.AND P4, PT, R2, UR4, PT ;  /* 0x0000000402007c0c */ /* 0x000fe2000bf86270 */
[----:B------:R-:W-:Y:S01]  /*ca70*/  IMAD.MOV.U32 R2, RZ, RZ, R36 ;  /* 0x000000ffff027224 */ /* 0x000fe200078e0024 */
[----:B------:R-:W-:Y:S01]  /*ca80*/  ISETP.GE.AND P3, PT, R18, UR4, PT ;  /* 0x0000000412007c0c */ /* 0x000fe2000bf66270 */
[----:B------:R-:W-:Y:S01]  /*ca90*/  IMAD R0, R0, UR6, RZ ;  /* 0x0000000600007c24 */ /* 0x000fe2000f8e02ff */
[----:B------:R-:W-:Y:S01]  /*caa0*/  ISETP.GE.AND P5, PT, R38, UR4, PT ;  /* 0x0000000426007c0c */ /* 0x000fe2000bfa6270 */
[----:B------:R-:W-:-:S04]  /*cab0*/  IMAD.WIDE.U32 R2, R39, UR6, R2 ;  /* 0x0000000627027c25 */ /* 0x000fc8000f8e0002 */
[----:B------:R-:W-:Y:S01]  /*cac0*/  IMAD R39, R39, UR7, R0 ;  /* 0x0000000727277c24 */ /* 0x000fe2000f8e0200 */
[----:B------:R-:W-:Y:S02]  /*cad0*/  ULDC.64 UR6, c[0x0][0xa80] ;  /* 0x0002a00000067ab9 */ /* 0x000fe40000000a00 */
[----:B------:R-:W-:Y:S01]  /*cae0*/  LEA R38, P0, R2, UR6, 0x1 ;  /* 0x0000000602267c11 */ /* 0x000fe2000f8008ff */
[----:B------:R-:W-:-:S05]  /*caf0*/  IMAD.IADD R3, R3, 0x1, R39 ;  /* 0x0000000103037824 */ /* 0x000fca00078e0227 */
[----:B------:R-:W-:-:S05]  /*cb00*/  LEA.HI.X R39, R2, UR7, R3, 0x1, P0 ;  /* 0x0000000702277c11 */ /* 0x000fca00080f0c03 */
[----:B-----5:R1:W-:Y:S04]  /*cb10*/  @!P3 STG.E.128 desc[UR60][R38.64], R12 ;  /* 0x0000000c2600b986 */ /* 0x0203e8000c101d3c */
[----:B------:R1:W-:Y:S04]  /*cb20*/  @!P4 STG.E.128 desc[UR60][R38.64+0x80], R44 ;  /* 0x0000802c2600c986 */ /* 0x0003e8000c101d3c */
[----:B------:R1:W-:Y:S02]  /*cb30*/  @!P5 STG.E.128 desc[UR60][R38.64+0x100], R52 ;  /* 0x000100342600d986 */ /* 0x0003e4000c101d3c */
.L_x_286:
[----:B------:R-:W-:Y:S05]  /*cb40*/  BSYNC B1 ;  /* 0x0000000000017941 */ /* 0x000fea0003800000 */
.L_x_285:
[----:B------:R-:W-:Y:S04]  /*cb50*/  BSSY B1, `(.L_x_287) ;  /* 0x0000017000017945 */ /* 0x000fe80003800000 */
[----:B------:R-:W-:Y:S05]  /*cb60*/  @P1 BRA `(.L_x_288) ;  /* 0x0000000000541947 */ /* 0x000fea0003800000 */
[----:B-1---5:R-:W-:Y:S01]  /*cb70*/  IADD3 R13, P0, R20, 0x40, RZ ;  /* 0x00000040140d7810 */ /* 0x022fe20007f1e0ff */
        /* <DEDUP_REMOVED lines=17> */
[----:B------:R2:W-:Y:S04]  /*cc90*/  @!P1 STG.E.128 desc[UR60][R12.64], R8 ;  /* 0x000000080c009986 */ /* 0x0005e8000c101d3c */
[----:B------:R2:W-:Y:S04]  /*cca0*/  @!P3 STG.E.128 desc[UR60][R12.64+0x80], R32 ;  /* 0x000080200c00b986 */ /* 0x0005e8000c101d3c */
[----:B------:R2:W-:Y:S02]  /*ccb0*/  @!P4 STG.E.128 desc[UR60][R12.64+0x100], R40 ;  /* 0x000100280c00c986 */ /* 0x0005e4000c101d3c */
.L_x_288:
[----:B------:R-:W-:Y:S05]  /*ccc0*/  BSYNC B1 ;  /* 0x0000000000017941 */ /* 0x000fea0003800000 */
.L_x_287:
[----:B------:R-:W-:Y:S05]  /*ccd0*/  @P2 BRA `(.L_x_289) ;  /* 0x0000000c000c2947 */ /* 0x000fea0003800000 */
[----:B--2--5:R-:W-:Y:S01]  /*cce0*/  IADD3 R9, P0, R20, 0x60, RZ ;  /* 0x0000006014097810 */ /* 0x024fe20007f1e0ff */
[----:B------:R-:W-:Y:S01]  /*ccf0*/  ULDC.64 UR4, c[0x0][0xad8] ;  /* 0x0002b60000047ab9 */ /* 0x000fe20000000a00 */
[----:B------:R-:W-:Y:S01]  /*cd00*/  MOV R3, R65 ;  /* 0x0000004100037202 */ /* 0x000fe20000000f00 */
[----:B------:R-:W-:Y:S01]  /*cd10*/  IMAD.MOV.U32 R2, RZ, RZ, R36 ;  /* 0x000000ffff027224 */ /* 0x000fe200078e0024 */
[----:B------:R-:W-:Y:S01]  /*cd20*/  ULDC.64 UR6, c[0x0][0xa80] ;  /* 0x0002a00000067ab9 */ /* 0x000fe20000000a00 */
[----:B------:R-:W-:Y:S02]  /*cd30*/  IMAD.X R20, RZ, RZ, R21, P0 ;  /* 0x000000ffff147224 */ /* 0x000fe400000e0615 */
[----:B------:R-:W-:Y:S02]  /*cd40*/  VIADD R0, R18, 0x40 ;  /* 0x0000004012007836 */ /* 0x000fe40000000000 */
[----:B------:R-:W-:Y:S02]  /*cd50*/  IMAD R20, R20, UR4, RZ ;  /* 0x0000000414147c24 */ /* 0x000fe4000f8e02ff */
[----:B------:R-:W-:Y:S01]  /*cd60*/  IMAD.WIDE.U32 R2, R9, UR4, R2 ;  /* 0x0000000409027c25 */ /* 0x000fe2000f8e0002 */
[----:B------:R-:W-:-:S02]  /*cd70*/  ULDC UR4, c[0x0][0xa8c] ;  /* 0x0002a30000047ab9 */ /* 0x000fc40000000800 */
[----:B------:R-:W-:Y:S01]  /*cd80*/  ISETP.GE.AND P1, PT, R18, UR4, PT ;  /* 0x0000000412007c0c */ /* 0x000fe2000bf26270 */
[----:B------:R-:W-:Y:S01]  /*cd90*/  IMAD R9, R9, UR5, R20 ;  /* 0x0000000509097c24 */ /* 0x000fe2000f8e0214 */
[----:B------:R-:W-:Y:S01]  /*cda0*/  ISETP.GE.AND P2, PT, R0, UR4, PT ;  /* 0x0000000400007c0c */ /* 0x000fe2000bf46270 */
[----:B------:R-:W-:Y:S01]  /*cdb0*/  VIADD R0, R18, 0x80 ;  /* 0x0000008012007836 */ /* 0x000fe20000000000 */
[----:B------:R-:W-:Y:S01]  /*cdc0*/  LEA R8, P0, R2, UR6, 0x1 ;  /* 0x0000000602087c11 */ /* 0x000fe2000f8008ff */
[----:B------:R-:W-:-:S05]  /*cdd0*/  IMAD.IADD R3, R3, 0x1, R9 ;  /* 0x0000000103037824 */ /* 0x000fca00078e0209 */
[----:B------:R-:W-:Y:S02]  /*cde0*/  LEA.HI.X R9, R2, UR7, R3, 0x1, P0 ;  /* 0x0000000702097c11 */ /* 0x000fe400080f0c03 */
[----:B------:R-:W-:-:S03]  /*cdf0*/  ISETP.GE.AND P0, PT, R0, UR4, PT ;  /* 0x0000000400007c0c */ /* 0x000fc6000bf06270 */
[----:B------:R3:W-:Y:S04]  /*ce00*/  @!P1 STG.E.128 desc[UR60][R8.64], R4 ;  /* 0x0000000408009986 */ /* 0x0007e8000c101d3c */
[----:B------:R3:W-:Y:S06]  /*ce10*/  @!P2 STG.E.128 desc[UR60][R8.64+0x80], R24 ;  /* 0x000080180800a986 */ /* 0x0007ec000c101d3c */
[----:B------:R-:W-:Y:S05]  /*ce20*/  @P0 BRA `(.L_x_289) ;  /* 0x0000000800b80947 */ /* 0x000fea0003800000 */
[----:B------:R4:W-:Y:S01]  /*ce30*/  STG.E.128 desc[UR60][R8.64+0x100], R28 ;  /* 0x0001001c08007986 */ /* 0x0009e2000c101d3c */
[----:B------:R-:W-:Y:S05]  /*ce40*/  BRA `(.L_x_289) ;  /* 0x0000000800b07947 */ /* 0x000fea0003800000 */
.L_x_281:
[----:B------:R-:W2:Y:S01]  /*ce50*/  LDC.64 R4, c[0x0][0xbd8] ;  /* 0x0002f600ff047b82 */ /* 0x000ea20000000a00 */
[C---:B------:R-:W-:Y:S01]  /*ce60*/  IMAD.SHL.U32 R3, R204.reuse, 0x4, RZ ;  /* 0x00000004cc037824 */ /* 0x040fe200078e00ff */
[----:B------:R-:W-:Y:S01]  /*ce70*/  SHF.L.U64.HI R0, R204, 0x2, R207 ;  /* 0x00000002cc007819 */ /* 0x000fe200000102cf */
[----:B------:R-:W-:Y:S01]  /*ce80*/  ULDC.64 UR4, c[0x0][0xbe0] ;  /* 0x0002f80000047ab9 */ /* 0x000fe20000000a00 */
[----:B------:R-:W-:-:S04]  /*ce90*/  MOV R9, RZ ;  /* 0x000000ff00097202 */ /* 0x000fc80000000f00 */
[----:B------:R-:W3:Y:S01]  /*cea0*/  LDC R7, c[0x0][0xa88] ;  /* 0x0002a200ff077b82 */ /* 0x000ee20000000800 */
[----:B--2---:R-:W-:Y:S02]  /*ceb0*/  ISETP.NE.U32.AND P0, PT, R4, RZ, PT ;  /* 0x000000ff0400720c */ /* 0x004fe40003f05070 */
[----:B------:R-:W-:Y:S02]  /*cec0*/  IADD3 R4, P1, R3, R4, RZ ;  /* 0x0000000403047210 */ /* 0x000fe40007f3e0ff */
[----:B------:R-:W-:-:S03]  /*ced0*/  ISETP.NE.AND.EX P0, PT, R5, RZ, PT, P0 ;  /* 0x000000ff0500720c */ /* 0x000fc60003f05300 */
[----:B------:R-:W-:Y:S01]  /*cee0*/  IMAD.X R5, R0, 0x1, R5, P1 ;  /* 0x0000000100057824 */ /* 0x000fe200008e0605 */
[----:B------:R-:W-:-:S04]  /*cef0*/  ISETP.NE.U32.AND P1, PT, RZ, UR4, PT ;  /* 0x00000004ff007c0c */ /* 0x000fc8000bf25070 */
[----:B------:R-:W-:-:S05]  /*cf00*/  ISETP.NE.AND.EX P1, PT, RZ, UR5, PT, P1 ;  /* 0x00000005ff007c0c */ /* 0x000fca000bf25310 */
[----:B------:R2:W5:Y:S08]  /*cf10*/  @P0 LDG.E R9, desc[UR60][R4.64] ;  /* 0x0000003c04090981 */ /* 0x000570000c1e1900 */
[----:B------:R-:W-:-:S04]  /*cf20*/  @P1 IADD3 R2, P2, R3, UR4, RZ ;  /* 0x0000000403021c10 */ /* 0x000fc8000ff5e0ff */
[----:B------:R-:W-:-:S05]  /*cf30*/  @P1 IADD3.X R3, R0, UR5, RZ, P2, !PT ;  /* 0x0000000500031c10 */ /* 0x000fca00097fe4ff */
[----:B---3--:R2:W5:Y:S01]  /*cf40*/  @P1 LDG.E R7, desc[UR60][R2.64] ;  /* 0x0000003c02071981 */ /* 0x008562000c1e1900 */
[----:B------:R-:W-:Y:S01]  /*cf50*/  ISETP.GE.AND P2, PT, R214, 0x80, PT ;  /* 0x00000080d600780c */ /* 0x000fe20003f46270 */
[----:B------:R-:W-:-:S12]  /*cf60*/  @P1 BRA `(.L_x_290) ;  /* 0x0000000000101947 */ /* 0x000fd80003800000 */
[----:B------:R-:W-:Y:S05]  /*cf70*/  @!P0 BRA `(.L_x_290) ;  /* 0x00000000000c8947 */ /* 0x000fea0003800000 */
[----:B------:R-:W3:Y:S04]  /*cf80*/  LDG.E R0, desc[UR60][R4.64] ;  /* 0x0000003c04007981 */ /* 0x000ee8000c1e1900 */
[----:B-----5:R-:W3:Y:S02]  /*cf90*/  LDG.E R7, desc[UR60][R4.64+0x4] ;  /* 0x0000043c04077981 */ /* 0x020ee4000c1e1900 */
[----:B---3--:R-:W-:-:S07]  /*cfa0*/  IMAD.IADD R7, R7, 0x1, -R0 ;  /* 0x0000000107077824 */ /* 0x008fce00078e0a00 */
.L_x_290:
[----:B------:R-:W-:Y:S01]  /*cfb0*/  BSSY B1, `(.L_x_291) ;  /* 0x000001d000017945 */ /* 0x000fe20003800000 */
[----:B------:R-:W-:Y:S02]  /*cfc0*/  SHF.R.S32.HI R8, RZ, 0x1f, R205 ;  /* 0x0000001fff087819 */ /* 0x000fe400000114cd */
[----:B------:R-:W-:Y:S02]  /*cfd0*/  SHF.R.S32.HI R13, RZ, 0x1f, R18 ;  /* 0x0000001fff0d7819 */ /* 0x000fe40000011412 */
[----:B------:R-:W-:Y:S02]  /*cfe0*/  SEL R11, R204, RZ, !P0 ;  /* 0x000000ffcc0b7207 */ /* 0x000fe40004000000 */
[----:B------:R-:W-:Y:S02]  /*cff0*/  SEL R207, R207, RZ, !P0 ;  /* 0x000000ffcfcf7207 */ /* 0x000fe40004000000 */
[----:B-----5:R-:W-:Y:S01]  /*d000*/  SHF.R.S32.HI R6, RZ, 0x1f, R9 ;  /* 0x0000001fff067819 */ /* 0x020fe20000011409 */
[----:B------:R-:W-:Y:S06]  /*d010*/  @P2 BRA `(.L_x_292) ;  /* 0x0000000000582947 */ /* 0x000fec0003800000 */
[----:B------:R-:W3:Y:S02]  /*d020*/  S2R R0, SR_TID.X ;  /* 0x0000000000007919 */ /* 0x000ee40000002100 */
[----:B---3--:R-:W-:-:S04]  /*d030*/  IMAD R0, R206, 0x80, R0 ;  /* 0x00000080ce007824 */ /* 0x008fc800078e0200 */
[----:B------:R-:W-:-:S05]  /*d040*/  VIADD R0, R0, 0xffffff80 ;  /* 0xffffff8000007836 */ /* 0x000fca0000000000 */
[----:B------:R-:W-:-:S13]  /*d050*/  ISETP.GE.AND P0, PT, R0, R7, PT ;  /* 0x000000070000720c */ /* 0x000fda0003f06270 */
[----:B------:R-:W-:Y:S05]  /*d060*/  @P0 BRA `(.L_x_292) ;  /* 0x0000000000440947 */ /* 0x000fea0003800000 */
[----:B--2---:R-:W-:Y:S01]  /*d070*/  IADD3 R2, P0, R0, R9, RZ ;  /* 0x0000000900027210 */ /* 0x004fe20007f1e0ff */
[----:B------:R-:W-:-:S03]  /*d080*/  ULDC.64 UR4, c[0x0][0xb70] ;  /* 0x0002dc0000047ab9 */ /* 0x000fc60000000a00 */
[----:B------:R-:W-:Y:S01]  /*d090*/  LEA.HI.X.SX32 R3, R0, R6, 0x1, P0 ;  /* 0x0000000600037211 */ /* 0x000fe200000f0eff */
[----:B------:R-:W-:-:S04]  /*d0a0*/  IMAD R0, R8, UR4, RZ ;  /* 0x0000000408007c24 */ /* 0x000fc8000f8e02ff */
[C---:B------:R-:W-:Y:S02]  /*d0b0*/  IMAD R5, R205.reuse, UR5, R0 ;  /* 0x00000005cd057c24 */ /* 0x040fe4000f8e0200 */
[----:B------:R-:W-:Y:S01]  /*d0c0*/  IMAD.WIDE.U32 R2, R205, UR4, R2 ;  /* 0x00000004cd027c25 */ /* 0x000fe2000f8e0002 */
[----:B------:R-:W-:-:S03]  /*d0d0*/  ULDC.64 UR4, c[0x0][0xb78] ;  /* 0x0002de0000047ab9 */ /* 0x000fc60000000a00 */
[----:B------:R-:W-:Y:S02]  /*d0e0*/  IMAD R0, R207, UR4, RZ ;  /* 0x00000004cf007c24 */ /* 0x000fe4000f8e02ff */
[----:B------:R-:W-:Y:S02]  /*d0f0*/  IMAD.IADD R3, R3, 0x1, R5 ;  /* 0x0000000103037824 */ /* 0x000fe400078e0205 */
[C---:B------:R-:W-:Y:S02]  /*d100*/  IMAD R5, R11.reuse, UR5, R0 ;  /* 0x000000050b057c24 */ /* 0x040fe4000f8e0200 */
[----:B------:R-:W-:Y:S01]  /*d110*/  IMAD.WIDE.U32 R2, R11, UR4, R2 ;  /* 0x000000040b027c25 */ /* 0x000fe2000f8e0002 */
[----:B------:R-:W-:-:S03]  /*d120*/  ULDC.64 UR4, c[0x0][0xb40] ;  /* 0x0002d00000047ab9 */ /* 0x000fc60000000a00 */
[----:B------:R-:W-:Y:S01]  /*d130*/  IMAD.IADD R3, R3, 0x1, R5 ;  /* 0x0000000103037824 */ /* 0x000fe200078e0205 */
[----:B------:R-:W-:-:S04]  /*d140*/  LEA R4, P0, R2, UR4, 0x2 ;  /* 0x0000000402047c11 */ /* 0x000fc8000f8010ff */
[----:B------:R-:W-:Y:S02]  /*d150*/  LEA.HI.X R5, R2, UR5, R3, 0x2, P0 ;  /* 0x0000000502057c11 */ /* 0x000fe400080f1403 */
[----:B------:R-:W-:-:S05]  /*d160*/  MOV R3, 0xff800000 ;  /* 0xff80000000037802 */ /* 0x000fca0000000f00 */
[----:B------:R3:W-:Y:S02]  /*d170*/  STG.E desc[UR60][R4.64], R3 ;  /* 0x0000000304007986 */ /* 0x0007e4000c10193c */
.L_x_292:
[----:B------:R-:W-:Y:S05]  /*d180*/  BSYNC B1 ;  /* 0x0000000000017941 */ /* 0x000fea0003800000 */
.L_x_291:
[----:B------:R-:W-:Y:S01]  /*d190*/  ULDC.64 UR4, c[0x0][0xaa0] ;  /* 0x0002a80000047ab9 */ /* 0x000fe20000000a00 */
[----:B--2---:R-:W-:Y:S01]  /*d1a0*/  IMAD.MOV.U32 R2, RZ, RZ, R18 ;  /* 0x000000ffff027224 */ /* 0x004fe200078e0012 */
[----:B------:R-:W-:Y:S01]  /*d1b0*/  BSSY B1, `(.L_x_293) ;  /* 0x000002f000017945 */ /* 0x000fe20003800000 */
[----:B---3--:R-:W-:Y:S02]  /*d1c0*/  IMAD.MOV.U32 R3, RZ, RZ, R13 ;  /* 0x000000ffff037224 */ /* 0x008fe400078e000d */
[----:B------:R-:W-:Y:S02]  /*d1d0*/  IMAD R0, R6, UR4, RZ ;  /* 0x0000000406007c24 */ /* 0x000fe4000f8e02ff */
[----:B------:R-:W-:-:S04]  /*d1e0*/  IMAD.WIDE.U32 R2, R9, UR4, R2 ;  /* 0x0000000409027c25 */ /* 0x000fc8000f8e0002 */
[----:B------:R-:W-:Y:S01]  /*d1f0*/  IMAD R9, R9, UR5, R0 ;  /* 0x0000000509097c24 */ /* 0x000fe2000f8e0200 */
[----:B------:R-:W-:Y:S01]  /*d200*/  ULDC.64 UR4, c[0x0][0xae0] ;  /* 0x0002b80000047ab9 */ /* 0x000fe20000000a00 */
[----:B------:R-:W-:Y:S02]  /*d210*/  IMAD R7, R206, -0x80, R7 ;  /* 0xffffff80ce077824 */ /* 0x000fe400078e0207 */
[----:B------:R-:W-:Y:S02]  /*d220*/  IMAD R0, R8, UR4, RZ ;  /* 0x0000000408007c24 */ /* 0x000fe4000f8e02ff */
[----:B------:R-:W-:Y:S01]  /*d230*/  IMAD.IADD R3, R3, 0x1, R9 ;  /* 0x0000000103037824 */ /* 0x000fe200078e0209 */
[C---:B------:R-:W-:Y:S01]  /*d240*/  ISETP.GE.AND P3, PT, R22.reuse, R7, PT ;  /* 0x000000071600720c */ /* 0x040fe20003f66270 */
[----:B------:R-:W-:Y:S02]  /*d250*/  VIADD R4, R22, 0x20 ;  /* 0x0000002016047836 */ /* 0x000fe40000000000 */
[----:B------:R-:W-:-:S02]  /*d260*/  IMAD R5, R205, UR5, R0 ;  /* 0x00000005cd057c24 */ /* 0x000fc4000f8e0200 */
[----:B------:R-:W-:Y:S01]  /*d270*/  VIADD R0, R22, 0x40 ;  /* 0x0000004016007836 */ /* 0x000fe20000000000 */
[-C--:B------:R-:W-:Y:S01]  /*d280*/  ISETP.GE.AND P2, PT, R4, R7.reuse, PT ;  /* 0x000000070400720c */ /* 0x080fe20003f46270 */
[----:B------:R-:W-:Y:S01]  /*d290*/  IMAD.WIDE.U32 R2, R205, UR4, R2 ;  /* 0x00000004cd027c25 */ /* 0x000fe2000f8e0002 */
[----:B------:R-:W-:Y:S01]  /*d2a0*/  IADD3 R4, R22, 0x60, RZ ;  /* 0x0000006016047810 */ /* 0x000fe20007ffe0ff */
[----:B------:R-:W-:Y:S01]  /*d2b0*/  ULDC.64 UR4, c[0x0][0xae8] ;  /* 0x0002ba0000047ab9 */ /* 0x000fe20000000a00 */
[-C--:B------:R-:W-:Y:S01]  /*d2c0*/  ISETP.GE.AND P1, PT, R0, R7.reuse, PT ;  /* 0x000000070000720c */ /* 0x080fe20003f26270 */
[----:B------:R-:W-:Y:S01]  /*d2d0*/  IMAD.IADD R3, R3, 0x1, R5 ;  /* 0x0000000103037824 */ /* 0x000fe200078e0205 */
[----:B------:R-:W-:Y:S01]  /*d2e0*/  ISETP.GE.AND P0, PT, R4, R7, PT ;  /* 0x000000070400720c */ /* 0x000fe20003f06270 */
[----:B------:R-:W-:Y:S01]  /*d2f0*/  IMAD R0, R207, UR4, RZ ;  /* 0x00000004cf007c24 */ /* 0x000fe2000f8e02ff */
[----:B------:R-:W-:Y:S01]  /*d300*/  SHF.R.S32.HI R7, RZ, 0x1f, R22 ;  /* 0x0000001fff077819 */ /* 0x000fe20000011416 */
[----:B------:R-:W-:-:S04]  /*d310*/  IMAD.WIDE.U32 R4, R11, UR4, R2 ;  /* 0x000000040b047c25 */ /* 0x000fc8000f8e0002 */
[----:B------:R-:W-:Y:S02]  /*d320*/  IMAD R9, R11, UR5, R0 ;  /* 0x000000050b097c24 */ /* 0x000fe4000f8e0200 */
[----:B------:R-:W-:Y:S02]  /*d330*/  IMAD.MOV.U32 R6, RZ, RZ, R22 ;  /* 0x000000ffff067224 */ /* 0x000fe400078e0016 */
[----:B------:R-:W-:Y:S02]  /*d340*/  IMAD.IADD R11, R5, 0x1, R9 ;  /* 0x00000001050b7824 */ /* 0x000fe400078e0209 */
[----:B------:R-:W-:Y:S01]  /*d350*/  IMAD.WIDE R6, R206, 0x80, R6 ;  /* 0x00000080ce067825 */ /* 0x000fe200078e0206 */
[----:B------:R-:W-:Y:S06]  /*d360*/  @P3 BRA `(.L_x_294) ;  /* 0x00000000004c3947 */ /* 0x000fec0003800000 */
[----:B------:R-:W-:Y:S01]  /*d370*/  ULDC.64 UR6, c[0x0][0xad8] ;  /* 0x0002b60000067ab9 */ /* 0x000fe20000000a00 */
[----:B------:R-:W-:Y:S01]  /*d380*/  MOV R2, R4 ;  /* 0x0000000400027202 */ /* 0x000fe20000000f00 */
[C---:B------:R-:W-:Y:S01]  /*d390*/  VIADD R0, R18.reuse, 0x40 ;  /* 0x0000004012007836 */ /* 0x040fe20000000000 */
[----:B------:R-:W-:Y:S01]  /*d3a0*/  ULDC UR4, c[0x0][0xa8c] ;  /* 0x0002a30000047ab9 */ /* 0x000fe20000000800 */
[C---:B------:R-:W-:Y:S01]  /*d3b0*/  VIADD R8, R18.reuse, 0x80 ;  /* 0x0000008012087836 */ /* 0x040fe20000000000 */
[----:B------:R-:W-:Y:S01]  /*d3c0*/  ISETP.GE.AND P4, PT, R18, UR4, PT ;  /* 0x0000000412007c0c */ /* 0x000fe2000bf86270 */
[----:B------:R-:W-:Y:S01]  /*d3d0*/  IMAD R9, R7, UR6, RZ ;  /* 0x0000000607097c24 */ /* 0x000fe2000f8e02ff */
[----:B------:R-:W-:Y:S01]  /*d3e0*/  ISETP.GE.AND P5, PT, R0, UR4, PT ;  /* 0x0000000400007c0c */ /* 0x000fe2000bfa6270 */
[----:B------:R-:W-:Y:S01]  /*d3f0*/  IMAD.MOV.U32 R3, RZ, RZ, R11 ;  /* 0x000000ffff037224 */ /* 0x000fe200078e000b */
[----:B------:R-:W-:Y:S01]  /*d400*/  ISETP.GE.AND P6, PT, R8, UR4, PT ;  /* 0x0000000408007c0c */ /* 0x000fe2000bfc6270 */
[----:B------:R-:W-:-:S02]  /*d410*/  IMAD R9, R6, UR7, R9 ;  /* 0x0000000706097c24 */ /* 0x000fc4000f8e0209 */
[----:B------:R-:W-:Y:S01]  /*d420*/  IMAD.WIDE.U32 R2, R6, UR6, R2 ;  /* 0x0000000606027c25 */ /* 0x000fe2000f8e0002 */
[----:B------:R-:W-:-:S03]  /*d430*/  ULDC.64 UR6, c[0x0][0xa80] ;  /* 0x0002a00000067ab9 */ /* 0x000fc60000000a00 */
[----:B------:R-:W-:Y:S01]  /*d440*/  IMAD.IADD R3, R3, 0x1, R9 ;  /* 0x0000000103037824 */ /* 0x000fe200078e0209 */
[----:B------:R-:W-:-:S04]  /*d450*/  LEA R8, P3, R2, UR6, 0x1 ;  /* 0x0000000602087c11 */ /* 0x000fc8000f8608ff */
[----:B------:R-:W-:-:S05]  /*d460*/  LEA.HI.X R9, R2, UR7, R3, 0x1, P3 ;  /* 0x0000000702097c11 */ /* 0x000fca00098f0c03 */
[----:B------:R2:W-:Y:S04]  /*d470*/  @!P4 STG.E.128 desc[UR60][R8.64], RZ ;  /* 0x000000ff0800c986 */ /* 0x0005e8000c101d3c */
[----:B------:R2:W-:Y:S04]  /*d480*/  @!P5 STG.E.128 desc[UR60][R8.64+0x80], RZ ;  /* 0x000080ff0800d986 */ /* 0x0005e8000c101d3c */
[----:B------:R2:W-:Y:S02]  /*d490*/  @!P6 STG.E.128 desc[UR60][R8.64+0x100], RZ ;  /* 0x000100ff0800e986 */ /* 0x0005e4000c101d3c */
.L_x_294:
[----:B------:R-:W-:Y:S05]  /*d4a0*/  BSYNC B1 ;  /* 0x0000000000017941 */ /* 0x000fea0003800000 */
.L_x_293:
[----:B------:R-:W-:Y:S04]  /*d4b0*/  BSSY B1, `(.L_x_295) ;  /* 0x0000017000017945 */ /* 0x000fe80003800000 */
[----:B------:R-:W-:Y:S05]  /*d4c0*/  @P2 BRA `(.L_x_296) ;  /* 0x0000000000542947 */ /* 0x000fea0003800000 */
[----:B--2---:R-:W-:Y:S01]  /*d4d0*/  IADD3 R9, P2, R6, 0x20, RZ ;  /* 0x0000002006097810 */ /* 0x004fe20007f5e0ff */
[C---:B------:R-:W-:Y:S01]  /*d4e0*/  VIADD R2, R18.reuse, 0x40 ;  /* 0x0000004012027836 */ /* 0x040fe20000000000 */
[----:B------:R-:W-:Y:S01]  /*d4f0*/  ULDC UR4, c[0x0][0xa8c] ;  /* 0x0002a30000047ab9 */ /* 0x000fe20000000800 */
[----:B------:R-:W-:Y:S01]  /*d500*/  ULDC.64 UR6, c[0x0][0xad8] ;  /* 0x0002b60000067ab9 */ /* 0x000fe20000000a00 */
[----:B------:R-:W-:Y:S01]  /*d510*/  IMAD.MOV.U32 R3, RZ, RZ, R11 ;  /* 0x000000ffff037224 */ /* 0x000fe200078e000b */
[----:B------:R-:W-:Y:S01]  /*d520*/  ISETP.GE.AND P3, PT, R18, UR4, PT ;  /* 0x0000000412007c0c */ /* 0x000fe2000bf66270 */
[----:B------:R-:W-:Y:S01]  /*d530*/  IMAD.X R0, RZ, RZ, R7, P2 ;  /* 0x000000ffff007224 */ /* 0x000fe200010e0607 */
[----:B------:R-:W-:Y:S01]  /*d540*/  ISETP.GE.AND P4, PT, R2, UR4, PT ;  /* 0x0000000402007c0c */ /* 0x000fe2000bf86270 */
[----:B------:R-:W-:Y:S01]  /*d550*/  VIADD R8, R18, 0x80 ;  /* 0x0000008012087836 */ /* 0x000fe20000000000 */
[----:B------:R-:W-:Y:S01]  /*d560*/  MOV R2, R4 ;  /* 0x0000000400027202 */ /* 0x000fe20000000f00 */
[----:B------:R-:W-:-:S03]  /*d570*/  IMAD R0, R0, UR6, RZ ;  /* 0x0000000600007c24 */ /* 0x000fc6000f8e02ff */
[----:B------:R-:W-:Y:S01]  /*d580*/  ISETP.GE.AND P5, PT, R8, UR4, PT ;  /* 0x0000000408007c0c */ /* 0x000fe2000bfa6270 */
[----:B------:R-:W-:-:S04]  /*d590*/  IMAD.WIDE.U32 R2, R9, UR6, R2 ;  /* 0x0000000609027c25 */ /* 0x000fc8000f8e0002 */
[----:B------:R-:W-:Y:S01]  /*d5a0*/  IMAD R9, R9, UR7, R0 ;  /* 0x0000000709097c24 */ /* 0x000fe2000f8e0200 */
[----:B------:R-:W-:Y:S02]  /*d5b0*/  ULDC.64 UR6, c[0x0][0xa80] ;  /* 0x0002a00000067ab9 */ /* 0x000fe40000000a00 */
[----:B------:R-:W-:Y:S01]  /*d5c0*/  LEA R8, P2, R2, UR6, 0x1 ;  /* 0x0000000602087c11 */ /* 0x000fe2000f8408ff */
[----:B------:R-:W-:-:S05]  /*d5d0*/  IMAD.IADD R3, R3, 0x1, R9 ;  /* 0x0000000103037824 */ /* 0x000fca00078e0209 */
[----:B------:R-:W-:-:S05]  /*d5e0*/  LEA.HI.X R9, R2, UR7, R3, 0x1, P2 ;  /* 0x0000000702097c11 */ /* 0x000fca00090f0c03 */
[----:B------:R3:W-:Y:S04]  /*d5f0*/  @!P3 STG.E.128 desc[UR60][R8.64], RZ ;  /* 0x000000ff0800b986 */ /* 0x0007e8000c101d3c */
[----:B------:R3:W-:Y:S04]  /*d600*/  @!P4 STG.E.128 desc[UR60][R8.64+0x80], RZ ;  /* 0x000080ff0800c986 */ /* 0x0007e8000c101d3c */
[----:B------:R3:W-:Y:S02]  /*d610*/  @!P5 STG.E.128 desc[UR60][R8.64+0x100], RZ ;  /* 0x000100ff0800d986 */ /* 0x0007e4000c101d3c */
.L_x_296:
[----:B------:R-:W-:Y:S05]  /*d620*/  BSYNC B1 ;  /* 0x0000000000017941 */ /* 0x000fea0003800000 */
.L_x_295:
[----:B------:R-:W-:Y:S04]  /*d630*/  BSSY B1, `(.L_x_297) ;  /* 0x0000017000017945 */ /* 0x000fe80003800000 */
[----:B------:R-:W-:Y:S05]  /*d640*/  @P1 BRA `(.L_x_298) ;  /* 0x0000000000541947 */ /* 0x000fea0003800000 */
[----:B--23--:R-:W-:Y:S01]  /*d650*/  IADD3 R9, P1, R6, 0x40, RZ ;  /* 0x0000004006097810 */ /* 0x00cfe20007f3e0ff */
        /* <DEDUP_REMOVED lines=20> */
.L_x_298:
[----:B------:R-:W-:Y:S05]  /*d7a0*/  BSYNC B1 ;  /* 0x0000000000017941 */ /* 0x000fea0003800000 */
.L_x_297:
[----:B------:R-:W-:Y:S05]  /*d7b0*/  @P0 BRA `(.L_x_289) ;  /* 0x0000000000540947 */ /* 0x000fea0003800000 */
[----:B------:R-:W-:Y:S01]  /*d7c0*/  IADD3 R5, P0, R6, 0x60, RZ ;  /* 0x0000006006057810 */ /* 0x000fe20007f1e0ff */
[----:B------:R-:W-:Y:S01]  /*d7d0*/  ULDC UR4, c[0x0][0xa8c] ;  /* 0x0002a30000047ab9 */ /* 0x000fe20000000800 */
[C---:B------:R-:W-:Y:S01]  /*d7e0*/  IADD3 R0, R18.reuse, 0x40, RZ ;  /* 0x0000004012007810 */ /* 0x040fe20007ffe0ff */
[----:B------:R-:W-:Y:S01]  /*d7f0*/  ULDC.64 UR6, c[0x0][0xad8] ;  /* 0x0002b60000067ab9 */ /* 0x000fe20000000a00 */
[----:B------:R-:W-:Y:S01]  /*d800*/  IMAD.MOV.U32 R2, RZ, RZ, R4 ;  /* 0x000000ffff027224 */ /* 0x000fe200078e0004 */
[----:B------:R-:W-:Y:S01]  /*d810*/  ISETP.GE.AND P1, PT, R18, UR4, PT ;  /* 0x0000000412007c0c */ /* 0x000fe2000bf26270 */
[----:B------:R-:W-:Y:S01]  /*d820*/  IMAD.X R6, RZ, RZ, R7, P0 ;  /* 0x000000ffff067224 */ /* 0x000fe200000e0607 */
[----:B------:R-:W-:Y:S01]  /*d830*/  ISETP.GE.AND P2, PT, R0, UR4, PT ;  /* 0x0000000400007c0c */ /* 0x000fe2000bf46270 */
[----:B------:R-:W-:Y:S02]  /*d840*/  IMAD.MOV.U32 R3, RZ, RZ, R11 ;  /* 0x000000ffff037224 */ /* 0x000fe400078e000b */
[----:B------:R-:W-:-:S02]  /*d850*/  IMAD R6, R6, UR6, RZ ;  /* 0x0000000606067c24 */ /* 0x000fc4000f8e02ff */
[----:B------:R-:W-:Y:S02]  /*d860*/  VIADD R0, R18, 0x80 ;  /* 0x0000008012007836 */ /* 0x000fe40000000000 */
[----:B------:R-:W-:-:S03]  /*d870*/  IMAD.WIDE.U32 R2, R5, UR6, R2 ;  /* 0x0000000605027c25 */ /* 0x000fc6000f8e0002 */
[----:B------:R-:W-:Y:S01]  /*d880*/  ISETP.GE.AND P3, PT, R0, UR4, PT ;  /* 0x0000000400007c0c */ /* 0x000fe2000bf66270 */
        /* <DEDUP_REMOVED lines=8> */
.L_x_289:
[----:B------:R-:W-:Y:S05]  /*d910*/  BSYNC B0 ;  /* 0x0000000000007941 */ /* 0x000fea0003800000 */
.L_x_280:
[----:B------:R-:W-:Y:S02]  /*d920*/  ULDC UR4, c[0x0][0xc14] ;  /* 0x0003050000047ab9 */ /* 0x000fe40000000800 */
[----:B-1----:R-:W-:-:S13]  /*d930*/  ISETP.GE.AND P0, PT, R103, UR4, PT ;  /* 0x0000000467007c0c */ /* 0x002fda000bf06270 */
[----:B------:R-:W-:Y:S05]  /*d940*/  @!P0 BRA `(.L_x_299) ;  /* 0xffffff3400008947 */ /* 0x000fea000383ffff */
[----:B------:R-:W-:Y:S05]  /*d950*/  EXIT ;  /* 0x000000000000794d */ /* 0x000fea0003800000 */
.L_x_255:
[----:B------:R-:W-:-:S08]  /*d960*/  NOP ;  /* 0x0000000000007918 */ /* 0x000fd00000000000 */
[----:B0-----:R-:W0:-:S00]  /*d970*/  USETMAXREG.DEALLOC.CTAPOOL 0x18 ;  /* 0x00000018000079c8 */ /* 0x001e0000080e0500 */
[----:B0-----:R-:W-:-:S06]  /*d980*/  LOP3.LUT R0, R0, 0x3, RZ, 0xc0, !PT ;  /* 0x0000000300007812 */ /* 0x001fcc00078ec0ff */
[----:B------:R-:W0:Y:S02]  /*d990*/  SHFL.IDX PT, R0, R0, RZ, 0x1f ;  /* 0x00001fff00007589 */ /* 0x000e2400000e0000 */
[----:B0-----:R-:W-:-:S13]  /*d9a0*/  ISETP.NE.AND P0, PT, R0, RZ, PT ;  /* 0x000000ff0000720c */ /* 0x001fda0003f05270 */
[----:B------:R-:W-:Y:S05]  /*d9b0*/  @P0 EXIT ;  /* 0x000000000000094d */ /* 0x000fea0003800000 */
[----:B------:R-:W0:Y:S01]  /*d9c0*/  S2R R2, SR_TID.X ;  /* 0x0000000000027919 */ /* 0x000e220000002100 */
[----:B------:R-:W-:Y:S01]  /*d9d0*/  LOP3.LUT R4, R4, 0xffffffdf, RZ, 0xc0, !PT ;  /* 0xffffffdf04047812 */ /* 0x000fe200078ec0ff */
[----:B------:R-:W-:Y:S01]  /*d9e0*/  ULDC UR5, c[0x0][0xc14] ;  /* 0x0003050000057ab9 */ /* 0x000fe20000000800 */
[----:B------:R-:W-:Y:S01]  /*d9f0*/  IMAD.MOV.U32 R0, RZ, RZ, RZ ;  /* 0x000000ffff007224 */ /* 0x000fe200078e00ff */
[----:B------:R-:W1:Y:S01]  /*da00*/  S2UR UR6, SR_CTAID.X ;  /* 0x00000000000679c3 */ /* 0x000e620000002500 */
[----:B------:R-:W-:Y:S01]  /*da10*/  ULDC UR4, c[0x0][0xc10] ;  /* 0x0003040000047ab9 */ /* 0x000fe20000000800 */
[----:B0-----:R-:W-:-:S04]  /*da20*/  LOP3.LUT R8, R2, 0x1f, RZ, 0xc0, !PT ;  /* 0x0000001f02087812 */ /* 0x001fc800078ec0ff */
[----:B------:R-:W-:-:S13]  /*da30*/  ISETP.NE.AND P0, PT, R8, 0x1f, PT ;  /* 0x0000001f0800780c */ /* 0x000fda0003f05270 */
[----:B------:R-:W-:Y:S02]  /*da40*/  @P0 LOP3.LUT R4, R4, 0x20, RZ, 0xfc, !PT ;  /* 0x0000002004040812 */ /* 0x000fe400078efcff */
[----:B------:R-:W-:-:S13]  /*da50*/  ISETP.GE.OR P0, PT, R8, UR5, !P0 ;  /* 0x0000000508007c0c */ /* 0x000fda000c706670 */
[----:B------:R-:W0:Y:S02]  /*da60*/  @!P0 LDC.64 R2, c[0x0][0xc58] ;  /* 0x00031600ff028b82 */ /* 0x000e240000000a00 */
[----:B0-----:R-:W-:-:S05]  /*da70*/  @!P0 IMAD.WIDE.U32 R2, R8, 0x4, R2 ;  /* 0x0000000408028825 */ /* 0x001fca00078e0002 */
[----:B------:R-:W2:Y:S01]  /*da80*/  @!P0 LDG.E R0, desc[UR60][R2.64] ;  /* 0x0000003c02008981 */ /* 0x000ea2000c1e1900 */
[C---:B------:R-:W-:Y:S01]  /*da90*/  ISETP.NE.AND P1, PT, R8.reuse, RZ, PT ;  /* 0x000000ff0800720c */ /* 0x040fe20003f25270 */
[----:B------:R-:W-:Y:S01]  /*daa0*/  IMAD.MOV.U32 R16, RZ, RZ, RZ ;  /* 0x000000ffff107224 */ /* 0x000fe200078e00ff */
[----:B------:R-:W-:Y:S01]  /*dab0*/  ISETP.GE.U32.AND P0, PT, R8, 0x2, PT ;  /* 0x000000020800780c */ /* 0x000fe20003f06070 */
[----:B------:R-:W-:Y:S01]  /*dac0*/  IMAD.MOV.U32 R19, RZ, RZ, RZ ;  /* 0x000000ffff137224 */ /* 0x000fe200078e00ff */
[----:B------:R-:W-:-:S09]  /*dad0*/  LOP3.LUT R4, R4, 0xfffffffe, RZ, 0xc0, !PT ;  /* 0xfffffffe04047812 */ /* 0x000fd200078ec0ff */
[----:B------:R-:W-:-:S04]  /*dae0*/  @P1 LOP3.LUT R4, R4, 0x1, RZ, 0xfc, !PT ;  /* 0x0000000104041812 */ /* 0x000fc800078efcff */
[----:B------:R-:W-:-:S04]  /*daf0*/  LOP3.LUT R4, R4, 0xffffffef, RZ, 0xc0, !PT ;  /* 0xffffffef04047812 */ /* 0x000fc800078ec0ff */
[----:B------:R-:W-:-:S04]  /*db00*/  @P0 LOP3.LUT R4, R4, 0x10, RZ, 0xfc, !PT ;  /* 0x0000001004040812 */ /* 0x000fc800078efcff */
[----:B------:R-:W-:Y:S01]  /*db10*/  LOP3.LUT R4, R4, 0xfffffff7, RZ, 0xc0, !PT ;  /* 0xfffffff704047812 */ /* 0x000fe200078ec0ff */
[----:B--2---:R-:W0:Y:S02]  /*db20*/  SHFL.UP PT, R5, R0, 0x1, RZ ;  /* 0x0420000000057989 */ /* 0x004e2400000e00ff */
[----:B0-----:R-:W-:-:S05]  /*db30*/  SEL R5, R5, RZ, P1 ;  /* 0x000000ff05057207 */ /* 0x001fca0000800000 */
[----:B------:R-:W-:-:S05]  /*db40*/  IMAD.IADD R5, R0, 0x1, R5 ;  /* 0x0000000100057824 */ /* 0x000fca00078e0205 */
[----:B------:R-:W0:Y:S02]  /*db50*/  SHFL.UP PT, R6, R5, 0x2, RZ ;  /* 0x0440000005067989 */ /* 0x000e2400000e00ff */
[----:B0-----:R-:W-:Y:S02]  /*db60*/  SEL R6, R6, RZ, P0 ;  /* 0x000000ff06067207 */ /* 0x001fe40000000000 */
[----:B------:R-:W-:-:S03]  /*db70*/  ISETP.GE.U32.AND P0, PT, R8, 0x4, PT ;  /* 0x000000040800780c */ /* 0x000fc60003f06070 */
[----:B------:R-:W-:-:S05]  /*db80*/  IMAD.IADD R6, R5, 0x1, R6 ;  /* 0x0000000105067824 */ /* 0x000fca00078e0206 */
[----:B------:R-:W0:Y:S05]  /*db90*/  SHFL.UP PT, R7, R6, 0x4, RZ ;  /* 0x0480000006077989 */ /* 0x000e2a00000e00ff */
[----:B------:R-:W-:-:S04]  /*dba0*/  @P0 LOP3.LUT R4, R4, 0x8, RZ, 0xfc, !PT ;  /* 0x0000000804040812 */ /* 0x000fc800078efcff */
[----:B------:R-:W-:Y:S02]  /*dbb0*/  LOP3.LUT R4, R4, 0xfffffffb, RZ, 0xc0, !PT ;  /* 0xfffffffb04047812 */ /* 0x000fe400078ec0ff */
[----:B0-----:R-:W-:Y:S02]  /*dbc0*/  SEL R7, R7, RZ, P0 ;  /* 0x000000ff07077207 */ /* 0x001fe40000000000 */
[----:B------:R-:W-:Y:S02]  /*dbd0*/  ISETP.GE.U32.AND P0, PT, R8, 0x8, PT ;  /* 0x000000080800780c */ /* 0x000fe40003f06070 */
[----:B------:R-:W-:-:S05]  /*dbe0*/  IADD3 R7, R6, R7, RZ ;  /* 0x0000000706077210 */ /* 0x000fca0007ffe0ff */
[----:B------:R-:W0:Y:S06]  /*dbf0*/  SHFL.UP PT, R2, R7, 0x8, RZ ;  /* 0x0500000007027989 */ /* 0x000e2c00000e00ff */
[----:B------:R-:W-:-:S04]  /*dc00*/  @P0 LOP3.LUT R4, R4, 0x4, RZ, 0xfc, !PT ;  /* 0x0000000404040812 */ /* 0x000fc800078efcff */
[----:B------:R-:W-:Y:S02]  /*dc10*/  LOP3.LUT R4, R4, 0xfffffffd, RZ, 0xc0, !PT ;  /* 0xfffffffd04047812 */ /* 0x000fe400078ec0ff */
[----:B0-----:R-:W-:Y:S02]  /*dc20*/  SEL R2, R2, RZ, P0 ;  /* 0x000000ff02027207 */ /* 0x001fe40000000000 */
[----:B------:R-:W-:-:S03]  /*dc30*/  ISETP.GE.U32.AND P0, PT, R8, 0x10, PT ;  /* 0x000000100800780c */ /* 0x000fc60003f06070 */
[----:B------:R-:W-:-:S05]  /*dc40*/  IMAD.IADD R3, R7, 0x1, R2 ;  /* 0x0000000107037824 */ /* 0x000fca00078e0202 */
[----:B------:R-:W0:Y:S05]  /*dc50*/  SHFL.UP PT, R2, R3, 0x10, RZ ;  /* 0x0600000003027989 */ /* 0x000e2a00000e00ff */
[----:B------:R-:W-:Y:S02]  /*dc60*/  @P0 LOP3.LUT R4, R4, 0x2, RZ, 0xfc, !PT ;  /* 0x0000000204040812 */ /* 0x000fe400078efcff */
[----:B0-----:R-:W-:-:S05]  /*dc70*/  SEL R2, R2, RZ, P0 ;  /* 0x000000ff02027207 */ /* 0x001fca0000000000 */
[----:B------:R-:W-:-:S05]  /*dc80*/  IMAD.IADD R2, R3, 0x1, R2 ;  /* 0x0000000103027824 */ /* 0x000fca00078e0202 */
[----:B------:R-:W0:Y:S02]  /*dc90*/  SHFL.IDX PT, R5, R2, 0x1f, 0x1f ;  /* 0x03e01f0002057f89 */ /* 0x000e2400000e0000 */
[----:B0-----:R-:W-:-:S04]  /*dca0*/  IMAD R5, R5, UR4, RZ ;  /* 0x0000000405057c24 */ /* 0x001fc8000f8e02ff */
[----:B------:R-:W-:Y:S01]  /*dcb0*/  IMAD.MOV.U32 R6, RZ, RZ, R5 ;  /* 0x000000ffff067224 */ /* 0x000fe200078e0005 */
[----:B-1----:R-:W-:-:S13]  /*dcc0*/  ISETP.GT.AND P0, PT, R5, UR6, PT ;  /* 0x0000000605007c0c */ /* 0x002fda000bf04270 */
[----:B------:R-:W-:Y:S05]  /*dcd0*/  @P0 BRA `(.L_x_300) ;  /* 0x0000000000c00947 */ /* 0x000fea0003800000 */
[----:B------:R-:W-:Y:S01]  /*dce0*/  MOV R5, R6 ;  /* 0x0000000600057202 */ /* 0x000fe20000000f00 */
[----:B------:R-:W-:Y:S01]  /*dcf0*/  IMAD.MOV.U32 R19, RZ, RZ, RZ ;  /* 0x000000ffff137224 */ /* 0x000fe200078e00ff */
[----:B------:R-:W-:Y:S01]  /*dd00*/  ULDC UR5, c[0x0][0xc14] ;  /* 0x0003050000057ab9 */ /* 0x000fe20000000800 */
[----:B------:R-:W-:Y:S01]  /*dd10*/  ULDC UR7, c[0x0][0xc14] ;  /* 0x0003050000077ab9 */ /* 0x000fe20000000800 */
[----:B------:R-:W-:-:S05]  /*dd20*/  ULDC UR4, c[0x0][0xc10] ;  /* 0x0003040000047ab9 */ /* 0x000fca0000000800 */
.L_x_304:
[----:B------:R-:W-:Y:S02]  /*dd30*/  VIADD R0, R19, 0x1f ;  /* 0x0000001f13007836 */ /* 0x000fe40000000000 */
[----:B------:R-:W-:-:S03]  /*dd40*/  IMAD.U32 R19, RZ, RZ, UR7 ;  /* 0x00000007ff137e24 */ /* 0x000fc6000f8e00ff */
[----:B------:R-:W-:-:S13]  /*dd50*/  ISETP.GE.AND P0, PT, R0, UR5, PT ;  /* 0x0000000500007c0c */ /* 0x000fda000bf06270 */
[----:B------:R-:W-:Y:S05]  /*dd60*/  @P0 BRA `(.L_x_301) ;  /* 0x0000000400400947 */ /* 0x000fea0003800000 */
[----:B------:R-:W0:Y:S01]  /*dd70*/  S2R R2, SR_TID.X ;  /* 0x0000000000027919 */ /* 0x000e220000002100 */
[----:B------:R-:W-:Y:S01]  /*dd80*/  IMAD.MOV.U32 R19, RZ, RZ, R0 ;  /* 0x000000ffff137224 */ /* 0x000fe200078e0000 */
[----:B------:R-:W-:Y:S01]  /*dd90*/  BSSY B0, `(.L_x_302) ;  /* 0x000000a000007945 */ /* 0x000fe20003800000 */
[----:B------:R-:W-:Y:S02]  /*dda0*/  MOV R0, RZ ;  /* 0x000000ff00007202 */ /* 0x000fe40000000f00 */
[----:B0-----:R-:W-:-:S04]  /*ddb0*/  LOP3.LUT R8, R2, 0x1f, RZ, 0xc0, !PT ;  /* 0x0000001f02087812 */ /* 0x001fc800078ec0ff */
[C---:B------:R-:W-:Y:S01]  /*ddc0*/  ISETP.NE.AND P1, PT, R8.reuse, 0x1f, PT ;  /* 0x0000001f0800780c */ /* 0x040fe20003f25270 */
[----:B------:R-:W-:-:S05]  /*ddd0*/  IMAD.IADD R7, R8, 0x1, R19 ;  /* 0x0000000108077824 */ /* 0x000fca00078e0213 */
[----:B------:R-:W-:-:S13]  /*dde0*/  ISETP.GE.OR P0, PT, R7, UR5, !P1 ;  /* 0x0000000507007c0c */ /* 0x000fda000cf06670 */
[----:B------:R-:W-:Y:S05]  /*ddf0*/  @P0 BRA `(.L_x_303) ;  /* 0x00000000000c0947 */ /* 0x000fea0003800000 */
[----:B------:R-:W0:Y:S02]  /*de00*/  LDC.64 R2, c[0x0][0xc58] ;  /* 0x00031600ff027b82 */ /* 0x000e240000000a00 */
[----:B0-----:R-:W-:-:S05]  /*de10*/  IMAD.WIDE R2, R7, 0x4, R2 ;  /* 0x0000000407027825 */ /* 0x001fca00078e0202 */
[----:B------:R0:W5:Y:S02]  /*de20*/  LDG.E R0, desc[UR60][R2.64] ;  /* 0x0000003c02007981 */ /* 0x000164000c1e1900 */
.L_x_303:
[----:B------:R-:W-:Y:S05]  /*de30*/  BSYNC B0 ;  /* 0x0000000000007941 */ /* 0x000fea0003800000 */
.L_x_302:
[----:B0----5:R-:W0:Y:S01]  /*de40*/  SHFL.UP PT, R2, R0, 0x1, RZ ;  /* 0x0420000000027989 */ /* 0x021e2200000e00ff */
[C---:B------:R-:W-:Y:S02]  /*de50*/  ISETP.NE.AND P0, PT, R8.reuse, RZ, PT ;  /* 0x000000ff0800720c */ /* 0x040fe40003f05270 */
[----:B------:R-:W-:Y:S02]  /*de60*/  ISETP.GE.U32.AND P1, PT, R8, 0x2, PT ;  /* 0x000000020800780c */ /* 0x000fe40003f26070 */
[----:B0-----:R-:W-:Y:S02]  /*de70*/  SEL R3, R2, RZ, P0 ;  /* 0x000000ff02037207 */ /* 0x001fe40000000000 */
[----:B------:R-:W-:-:S03]  /*de80*/  ISETP.GE.U32.AND P0, PT, R8, 0x4, PT ;  /* 0x000000040800780c */ /* 0x000fc60003f06070 */
[----:B------:R-:W-:-:S05]  /*de90*/  IMAD.IADD R3, R0, 0x1, R3 ;  /* 0x0000000100037824 */ /* 0x000fca00078e0203 */
[----:B------:R-:W0:Y:S02]  /*dea0*/  SHFL.UP PT, R2, R3, 0x2, RZ ;  /* 0x0440000003027989 */ /* 0x000e2400000e00ff */
        /* <DEDUP_REMOVED lines=8> */
[----:B0-----:R-:W-:-:S05]  /*df30*/  SEL R6, R6, RZ, P1 ;  /* 0x000000ff06067207 */ /* 0x001fca0000800000 */
[----:B------:R-:W-:-:S05]  /*df40*/  IMAD.IADD R6, R7, 0x1, R6 ;  /* 0x0000000107067824 */ /* 0x000fca00078e0206 */
[----:B------:R-:W0:Y:S02]  /*df50*/  SHFL.UP PT, R8, R6, 0x10, RZ ;  /* 0x0600000006087989 */ /* 0x000e2400000e00ff */
[----:B0-----:R-:W-:-:S05]  /*df60*/  SEL R9, R8, RZ, P0 ;  /* 0x000000ff08097207 */ /* 0x001fca0000000000 */
[----:B------:R-:W-:-:S05]  /*df70*/  IMAD.IADD R9, R6, 0x1, R9 ;  /* 0x0000000106097824 */ /* 0x000fca00078e0209 */
[----:B------:R-:W0:Y:S02]  /*df80*/  SHFL.IDX PT, R3, R9, 0x1f, 0x1f ;  /* 0x03e01f0009037f89 */ /* 0x000e2400000e0000 */
[----:B0-----:R-:W-:-:S05]  /*df90*/  IMAD R6, R3, UR4, RZ ;  /* 0x0000000403067c24 */ /* 0x001fca000f8e02ff */
[----:B------:R-:W-:-:S04]  /*dfa0*/  IADD3 R5, R6, R5, RZ ;  /* 0x0000000506057210 */ /* 0x000fc80007ffe0ff */
[----:B------:R-:W-:-:S13]  /*dfb0*/  ISETP.GT.AND P0, PT, R5, UR6, PT ;  /* 0x0000000605007c0c */ /* 0x000fda000bf04270 */
[----:B------:R-:W-:Y:S05]  /*dfc0*/  @!P0 BRA `(.L_x_304) ;  /* 0xfffffffc00588947 */ /* 0x000fea000383ffff */
[----:B------:R-:W-:-:S07]  /*dfd0*/  IMAD.MOV.U32 R2, RZ, RZ, R9 ;  /* 0x000000ffff027224 */ /* 0x000fce00078e0009 */
.L_x_300:
[----:B------:R-:W-:-:S04]  /*dfe0*/  IMAD.IADD R7, R5, 0x1, -R6 ;  /* 0x0000000105077824 */ /* 0x000fc800078e0a06 */
[----:B------:R-:W-:-:S05]  /*dff0*/  IMAD R3, R2, UR4, R7 ;  /* 0x0000000402037c24 */ /* 0x000fca000f8e0207 */
[----:B------:R-:W-:-:S13]  /*e000*/  ISETP.GT.AND P0, PT, R3, UR6, PT ;  /* 0x0000000603007c0c */ /* 0x000fda000bf04270 */
[----:B------:R-:W-:-:S04]  /*e010*/  VOTE.ANY R8, PT, !P0 ;  /* 0x0000000000087806 */ /* 0x000fc800040e0100 */
[----:B------:R-:W0:Y:S01]  /*e020*/  POPC R5, R8 ;  /* 0x0000000800057309 */ /* 0x000e220000000000 */
[----:B------:R-:W-:Y:S01]  /*e030*/  ISETP.NE.AND P0, PT, R8, RZ, PT ;  /* 0x000000ff0800720c */ /* 0x000fe20003f05270 */
[----:B0-----:R-:W0:Y:S02]  /*e040*/  SHFL.IDX PT, R0, R0, R5, 0x1f ;  /* 0x00001f0500007589 */ /* 0x001e2400000e0000 */
[----:B0-----:R-:W-:-:S04]  /*e050*/  IABS R6, R0 ;  /* 0x0000000000067213 */ /* 0x001fc80000000000 */
[----:B------:R-:W0:Y:S08]  /*e060*/  I2F.RP R9, R6 ;  /* 0x0000000600097306 */ /* 0x000e300000209400 */
[----:B0-----:R-:W0:Y:S02]  /*e070*/  MUFU.RCP R9, R9 ;  /* 0x0000000900097308 */ /* 0x001e240000001000 */
[----:B0-----:R-:W-:-:S06]  /*e080*/  VIADD R3, R9, 0xffffffe ;  /* 0x0ffffffe09037836 */ /* 0x001fcc0000000000 */
[----:B------:R-:W0:Y:S02]  /*e090*/  F2I.FTZ.U32.TRUNC.NTZ R3, R3 ;  /* 0x0000000300037305 */ /* 0x000e24000021f000 */
[----:B0-----:R-:W-:Y:S01]  /*e0a0*/  IMAD.MOV R11, RZ, RZ, -R3 ;  /* 0x000000ffff0b7224 */ /* 0x001fe200078e0a03 */
[----:B------:R-:W-:Y:S06]  /*e0b0*/  @!P0 BRA `(.L_x_305) ;  /* 0x0000000000088947 */ /* 0x000fec0003800000 */
[----:B------:R-:W-:-:S05]  /*e0c0*/  VIADD R9, R5, 0xffffffff ;  /* 0xffffffff05097836 */ /* 0x000fca0000000000 */
[----:B------:R0:W1:Y:S02]  /*e0d0*/  SHFL.IDX PT, R16, R2, R9, 0x1f ;  /* 0x00001f0902107589 */ /* 0x00006400000e0000 */
.L_x_305:
[----:B-1----:R-:W-:Y:S01]  /*e0e0*/  IMAD R16, R16, UR4, R7 ;  /* 0x0000000410107c24 */ /* 0x002fe2000f8e0207 */
[----:B0-----:R-:W-:Y:S01]  /*e0f0*/  MOV R2, RZ ;  /* 0x000000ff00027202 */ /* 0x001fe20000000f00 */
[----:B------:R-:W-:Y:S02]  /*e100*/  IMAD R7, R11, R6, RZ ;  /* 0x000000060b077224 */ /* 0x000fe400078e02ff */
[----:B------:R-:W-:Y:S01]  /*e110*/  IMAD.IADD R19, R5, 0x1, R19 ;  /* 0x0000000105137824 */ /* 0x000fe200078e0213 */
[----:B------:R-:W-:Y:S01]  /*e120*/  IADD3 R17, -R16, UR6, RZ ;  /* 0x0000000610117c10 */ /* 0x000fe2000fffe1ff */
[----:B------:R-:W-:Y:S01]  /*e130*/  IMAD.HI.U32 R2, R3, R7, R2 ;  /* 0x0000000703027227 */ /* 0x000fe200078e0002 */
[----:B------:R-:W-:Y:S02]  /*e140*/  IABS R7, R0 ;  /* 0x0000000000077213 */ /* 0x000fe40000000000 */
[----:B------:R-:W-:-:S03]  /*e150*/  IABS R3, R17 ;  /* 0x0000001100037213 */ /* 0x000fc60000000000 */
[----:B------:R-:W-:Y:S02]  /*e160*/  IMAD.MOV R7, RZ, RZ, -R7 ;  /* 0x000000ffff077224 */ /* 0x000fe400078e0a07 */
[----:B------:R-:W-:-:S04]  /*e170*/  IMAD.HI.U32 R2, R2, R3, RZ ;  /* 0x0000000302027227 */ /* 0x000fc800078e00ff */
[----:B------:R-:W-:-:S05]  /*e180*/  IMAD R3, R2, R7, R3 ;  /* 0x0000000702037224 */ /* 0x000fca00078e0203 */
[----:B------:R-:W-:-:S13]  /*e190*/  ISETP.GT.U32.AND P0, PT, R6, R3, PT ;  /* 0x000000030600720c */ /* 0x000fda0003f04070 */
[----:B------:R-:W-:Y:S02]  /*e1a0*/  @!P0 IMAD.IADD R3, R3, 0x1, -R6 ;  /* 0x0000000103038824 */ /* 0x000fe400078e0a06 */
[----:B------:R-:W-:-:S03]  /*e1b0*/  @!P0 VIADD R2, R2, 0x1 ;  /* 0x0000000102028836 */ /* 0x000fc60000000000 */
[----:B------:R-:W-:Y:S02]  /*e1c0*/  ISETP.GE.U32.AND P0, PT, R3, R6, PT ;  /* 0x000000060300720c */ /* 0x000fe40003f06070 */
[----:B------:R-:W-:-:S11]  /*e1d0*/  LOP3.LUT R3, R17, R0, RZ, 0x3c, !PT ;  /* 0x0000000011037212 */ /* 0x000fd600078e3cff */
[----:B------:R-:W-:Y:S01]  /*e1e0*/  @P0 VIADD R2, R2, 0x1 ;  /* 0x0000000102020836 */ /* 0x000fe20000000000 */
[----:B------:R-:W-:-:S13]  /*e1f0*/  ISETP.GE.AND P0, PT, R3, RZ, PT ;  /* 0x000000ff0300720c */ /* 0x000fda0003f06270 */
[----:B------:R-:W-:Y:S01]  /*e200*/  @!P0 IMAD.MOV R2, RZ, RZ, -R2 ;  /* 0x000000ffff028224 */ /* 0x000fe200078e0a02 */
[----:B------:R-:W-:-:S13]  /*e210*/  ISETP.NE.AND P0, PT, R0, RZ, PT ;  /* 0x000000ff0000720c */ /* 0x000fda0003f05270 */
[----:B------:R-:W-:-:S04]  /*e220*/  @!P0 LOP3.LUT R2, RZ, R0, RZ, 0x33, !PT ;  /* 0x00000000ff028212 */ /* 0x000fc800078e33ff */
[----:B------:R-:W-:Y:S01]  /*e230*/  IADD3 R3, -R2, RZ, RZ ;  /* 0x000000ff02037210 */ /* 0x000fe20007ffe1ff */
[----:B------:R-:W-:-:S04]  /*e240*/  IMAD.MOV.U32 R18, RZ, RZ, R2 ;  /* 0x000000ffff127224 */ /* 0x000fc800078e0002 */
[----:B------:R-:W-:Y:S01]  /*e250*/  IMAD R17, R0, R3, R17 ;  /* 0x0000000300117224 */ /* 0x000fe200078e0211 */
[----:B------:R-:W-:Y:S06]  /*e260*/  BRA `(.L_x_306) ;  /* 0x00000000000c7947 */ /* 0x000fec0003800000 */
.L_x_301:
[----:B------:R-:W-:Y:S02]  /*e270*/  IMAD.MOV.U32 R17, RZ, RZ, RZ ;  /* 0x000000ffff117224 */ /* 0x000fe400078e00ff */
[----:B------:R-:W-:Y:S02]  /*e280*/  IMAD.U32 R16, RZ, RZ, UR6 ;  /* 0x00000006ff107e24 */ /* 0x000fe4000f8e00ff */
[----:B------:R-:W-:-:S07]  /*e290*/  IMAD.MOV.U32 R18, RZ, RZ, RZ ;  /* 0x000000ffff127224 */ /* 0x000fce00078e00ff */
.L_x_306:
[----:B------:R-:W0:Y:S01]  /*e2a0*/  S2R R0, SR_TID.X ;  /* 0x0000000000007919 */ /* 0x000e220000002100 */
[----:B------:R-:W-:Y:S01]  /*e2b0*/  STL [R1+0x28], RZ ;  /* 0x000028ff01007387 */ /* 0x000fe20000100800 */
[----:B0-----:R-:W-:-:S04]  /*e2c0*/  LOP3.LUT R0, R0, 0x1f, RZ, 0xc0, !PT ;  /* 0x0000001f00007812 */ /* 0x001fc800078ec0ff */
[----:B------:R-:W-:-:S13]  /*e2d0*/  ISETP.NE.AND P0, PT, R0, RZ, PT ;  /* 0x000000ff0000720c */ /* 0x000fda0003f05270 */
[----:B------:R-:W0:Y:S01]  /*e2e0*/  @!P0 S2R R3, SR_CgaCtaId ;  /* 0x0000000000038919 */ /* 0x000e220000008800 */
[----:B------:R-:W-:-:S04]  /*e2f0*/  @!P0 MOV R0, 0x400 ;  /* 0x0000040000008802 */ /* 0x000fc80000000f00 */
[----:B0-----:R-:W-:-:S05]  /*e300*/  @!P0 LEA R0, R3, R0, 0x18 ;  /* 0x0000000003008211 */ /* 0x001fca00078ec0ff */
[----:B------:R0:W-:Y:S01]  /*e310*/  @!P0 STS.128 [R0+0x368d0], R16 ;  /* 0x0368d01000008388 */ /* 0x0001e20000000c00 */
[----:B------:R-:W-:Y:S06]  /*e320*/  BAR.ARV 0x5, 0x120 ;  /* 0x0144800000007b1d */ /* 0x000fec0000002000 */
[----:B------:R-:W-:Y:S02]  /*e330*/  ISETP.GE.AND P0, PT, R19, UR5, PT ;  /* 0x0000000513007c0c */ /* 0x000fe4000bf06270 */
[----:B0-----:R-:W-:-:S05]  /*e340*/  MOV R0, 0x1 ;  /* 0x0000000100007802 */ /* 0x001fca0000000f00 */
[----:B------:R0:W-:Y:S04]  /*e350*/  STL [R1+0x8], R0 ;  /* 0x0000080001007387 */ /* 0x0001e80000100800 */
[----:B------:R0:W-:Y:S02]  /*e360*/  STL [R1], RZ ;  /* 0x000000ff01007387 */ /* 0x0001e40000100800 */
[----:B------:R-:W-:Y:S05]  /*e370*/  @P0 BRA `(.L_x_307) ;  /* 0x0000003c00f80947 */ /* 0x000fea0003800000 */
[----:B0-----:R-:W-:Y:S01]  /*e380*/  IMAD.MOV.U32 R0, RZ, RZ, 0x1 ;  /* 0x00000001ff007424 */ /* 0x001fe200078e00ff */
[----:B------:R0:W-:Y:S01]  /*e390*/  STL [R1], RZ ;  /* 0x000000ff01007387 */ /* 0x0001e20000100800 */
[----:B------:R-:W-:Y:S01]  /*e3a0*/  ULDC UR38, c[0x0][0xc] ;  /* 0x0000030000267ab9 */ /* 0x000fe20000000800 */
[----:B------:R-:W-:Y:S02]  /*e3b0*/  ULDC.64 UR36, c[0x0][0x198] ;  /* 0x0000660000247ab9 */ /* 0x000fe40000000a00 */
[----:B------:R0:W-:Y:S04]  /*e3c0*/  STL [R1+0x8], R0 ;  /* 0x0000080001007387 */ /* 0x0001e80000100800 */
[----:B------:R0:W-:Y:S02]  /*e3d0*/  STL [R1+0x28], RZ ;  /* 0x000028ff01007387 */ /* 0x0001e40000100800 */
.L_x_372:
[----:B-1----:R-:W1:Y:S02]  /*e3e0*/  LDC.64 R2, c[0x0][0xc60] ;  /* 0x00031800ff027b82 */ /* 0x002e640000000a00 */
[----:B-1----:R-:W-:-:S05]  /*e3f0*/  IMAD.WIDE R2, R19, 0x4, R2 ;  /* 0x0000000413027825 */ /* 0x002fca00078e0202 */
[----:B------:R-:W2:Y:S01]  /*e400*/  LDG.E R5, desc[UR60][R2.64] ;  /* 0x0000003c02057981 */ /* 0x000ea2000c1e1900 */
[----:B------:R-:W-:Y:S05]  /*e410*/  YIELD ;  /* 0x0000000000007946 */ /* 0x000fea0003800000 */
[----:B------:R-:W-:Y:S01]  /*e420*/  ULDC.64 UR4, c[0x0][0xa28] ;  /* 0x00028a0000047ab9 */ /* 0x000fe20000000a00 */
[----:B0-----:R-:W-:Y:S01]  /*e430*/  IMAD.MOV.U32 R0, RZ, RZ, RZ ;  /* 0x000000ffff007224 */ /* 0x001fe200078e00ff */
[----:B------:R-:W-:-:S04]  /*e440*/  ISETP.NE.U32.AND P0, PT, RZ, UR4, PT ;  /* 0x00000004ff007c0c */ /* 0x000fc8000bf05070 */
[----:B------:R-:W-:Y:S01]  /*e450*/  ISETP.NE.AND.EX P0, PT, RZ, UR5, PT, P0 ;  /* 0x00000005ff007c0c */ /* 0x000fe2000bf05300 */
[----:B------:R-:W-:Y:S01]  /*e460*/  IMAD.MOV.U32 R6, RZ, RZ, RZ ;  /* 0x000000ffff067224 */ /* 0x000fe200078e00ff */
[----:B--2---:R-:W-:Y:S01]  /*e470*/  SHF.R.S32.HI R4, RZ, 0x1f, R5 ;  /* 0x0000001fff047819 */ /* 0x004fe20000011405 */
[----:B------:R-:W-:-:S10]  /*e480*/  IMAD.SHL.U32 R7, R5, 0x4, RZ ;  /* 0x0000000405077824 */ /* 0x000fd400078e00ff */
[C---:B------:R-:W-:Y:S01]  /*e490*/  @P0 LEA R2, P1, R5.reuse, UR4, 0x2 ;  /* 0x0000000405020c11 */ /* 0x040fe2000f8210ff */
[----:B------:R-:W-:Y:S03]  /*e4a0*/  STL [R1+0x14], R5 ;  /* 0x0000140501007387 */ /* 0x000fe60000100800 */
[----:B------:R-:W-:Y:S01]  /*e4b0*/  @P0 LEA.HI.X R3, R5, UR5, R4, 0x2, P1 ;  /* 0x0000000505030c11 */ /* 0x000fe200088f1404 */
[----:B------:R-:W-:-:S04]  /*e4c0*/  ULDC.64 UR4, c[0x0][0xa00] ;  /* 0x0002800000047ab9 */ /* 0x000fc80000000a00 */
[----:B------:R0:W5:Y:S01]  /*e4d0*/  @P0 LDG.E R0, desc[UR60][R2.64] ;  /* 0x0000003c02000981 */ /* 0x000162000c1e1900 */
[----:B------:R-:W-:-:S04]  /*e4e0*/  ISETP.NE.U32.AND P0, PT, RZ, UR4, PT ;  /* 0x00000004ff007c0c */ /* 0x000fc8000bf05070 */
[----:B------:R-:W-:-:S13]  /*e4f0*/  ISETP.NE.AND.EX P0, PT, RZ, UR5, PT, P0 ;  /* 0x00000005ff007c0c */ /* 0x000fda000bf05300 */
[----:B0-----:R-:W-:-:S04]  /*e500*/  @P0 LEA R2, P1, R5, UR4, 0x2 ;  /* 0x0000000405020c11 */ /* 0x001fc8000f8210ff */
[----:B------:R-:W-:Y:S01]  /*e510*/  @P0 LEA.HI.X R3, R5, UR5, R4, 0x2, P1 ;  /* 0x0000000505030c11 */ /* 0x000fe200088f1404 */
[----:B------:R-:W-:-:S04]  /*e520*/  ULDC.64 UR4, c[0x0][0xa20] ;  /* 0x0002880000047ab9 */ /* 0x000fc80000000a00 */
[----:B------:R-:W2:Y:S01]  /*e530*/  @P0 LDG.E R6, desc[UR60][R2.64] ;  /* 0x0000003c02060981 */ /* 0x000ea2000c1e1900 */
[----:B------:R-:W-:-:S04]  /*e540*/  ISETP.NE.U32.AND P0, PT, RZ, UR4, PT ;  /* 0x00000004ff007c0c */ /* 0x000fc8000bf05070 */
[----:B------:R-:W-:Y:S01]  /*e550*/  ISETP.NE.AND.EX P0, PT, RZ, UR5, PT, P0 ;  /* 0x00000005ff007c0c */ /* 0x000fe2000bf05300 */
[----:B--2---:R0:W-:Y:S04]  /*e560*/  STL [R1+0x2c], R6 ;  /* 0x00002c0601007387 */ /* 0x0041e80000100800 */
[----:B------:R1:W-:Y:S01]  /*e570*/  STL [R1+0x1c], R7 ;  /* 0x00001c0701007387 */ /* 0x0003e20000100800 */
[----:B0-----:R-:W-:-:S07]  /*e580*/  SHF.L.U64.HI R6, R5, 0x2, R4 ;  /* 0x0000000205067819 */ /* 0x001fce0000010204 */
[C---:B------:R-:W-:Y:S01]  /*e590*/  @P0 IADD3 R4, P1, R7.reuse, UR4, RZ ;  /* 0x0000000407040c10 */ /* 0x040fe2000ff3e0ff */
[----:B------:R0:W-:Y:S03]  /*e5a0*/  STL [R1+0x20], R6 ;  /* 0x0000200601007387 */ /* 0x0001e60000100800 */
[----:B------:R-:W-:Y:S01]  /*e5b0*/  @P0 IADD3.X R5, R6, UR5, RZ, P1, !PT ;  /* 0x0000000506050c10 */ /* 0x000fe20008ffe4ff */
[----:B------:R-:W-:Y:S02]  /*e5c0*/  ULDC.64 UR4, c[0x0][0xa08] ;  /* 0x0002820000047ab9 */ /* 0x000fe40000000a00 */
[----:B------:R-:W-:Y:S01]  /*e5d0*/  IADD3 R2, P1, R7, UR4, RZ ;  /* 0x0000000407027c10 */ /* 0x000fe2000ff3e0ff */
[----:B-1----:R-:W-:-:S03]  /*e5e0*/  IMAD.MOV.U32 R7, RZ, RZ, RZ ;  /* 0x000000ffff077224 */ /* 0x002fc600078e00ff */
[----:B------:R-:W-:Y:S02]  /*e5f0*/  IADD3.X R3, R6, UR5, RZ, P1, !PT ;  /* 0x0000000506037c10 */ /* 0x000fe40008ffe4ff */
[----:B------:R-:W-:-:S04]  /*e600*/  ISETP.NE.U32.AND P1, PT, RZ, UR4, PT ;  /* 0x00000004ff007c0c */ /* 0x000fc8000bf25070 */
[----:B------:R-:W-:Y:S01]  /*e610*/  ISETP.NE.AND.EX P1, PT, RZ, UR5, PT, P1 ;  /* 0x00000005ff007c0c */ /* 0x000fe2000bf25310 */
[----:B------:R-:W-:Y:S02]  /*e620*/  ULDC.64 UR4, c[0x0][0x3f8] ;  /* 0x0000fe0000047ab9 */ /* 0x000fe40000000a00 */
[----:B------:R-:W-:-:S03]  /*e630*/  UISETP.NE.U32.AND UP0, UPT, UR4, URZ, UPT ;  /* 0x0000003f0400728c */ /* 0x000fc6000bf05070 */
[----:B------:R-:W-:Y:S01]  /*e640*/  ULDC UR4, c[0x0][0x404] ;  /* 0x0001010000047ab9 */ /* 0x000fe20000000800 */
[----:B------:R-:W-:-:S03]  /*e650*/  UISETP.NE.AND.EX UP0, UPT, UR5, URZ, UPT, UP0 ;  /* 0x0000003f0500728c */ /* 0x000fc6000bf05300 */
[----:B------:R-:W-:Y:S01]  /*e660*/  ULDC UR5, c[0x0][0x2e0] ;  /* 0x0000b80000057ab9 */ /* 0x000fe20000000800 */
[----:B------:R-:W-:Y:S02]  /*e670*/  USEL UR4, UR4, 0x1, UP0 ;  /* 0x0000000104047887 */ /* 0x000fe40008000000 */
[----:B------:R1:W5:Y:S02]  /*e680*/  @P1 LDG.E R7, desc[UR60][R2.64] ;  /* 0x0000003c02071981 */ /* 0x000364000c1e1900 */
[----:B------:R-:W-:-:S06]  /*e690*/  UIMAD UR4, UR4, UR5, URZ ;  /* 0x00000005040472a4 */ /* 0x000fcc000f8e023f */
[----:B0-----:R-:W-:-:S06]  /*e6a0*/  MOV R6, UR4 ;  /* 0x0000000400067c02 */ /* 0x001fcc0008000f00 */
[----:B------:R1:W5:Y:S01]  /*e6b0*/  @P0 LDG.E R6, desc[UR60][R4.64] ;  /* 0x0000003c04060981 */ /* 0x000362000c1e1900 */
[----:B------:R-:W-:Y:S05]  /*e6c0*/  @P0 BRA `(.L_x_308) ;  /* 0x0000000000100947 */ /* 0x000fea0003800000 */
[----:B------:R-:W-:Y:S05]  /*e6d0*/  @!P1 BRA `(.L_x_308) ;  /* 0x00000000000c9947 */ /* 0x000fea0003800000 */
[----:B-----5:R-:W2:Y:S04]  /*e6e0*/  LDG.E R6, desc[UR60][R2.64] ;  /* 0x0000003c02067981 */ /* 0x020ea8000c1e1900 */
[----:B-1----:R-:W2:Y:S02]  /*e6f0*/  LDG.E R5, desc[UR60][R2.64+0x4] ;  /* 0x0000043c02057981 */ /* 0x002ea4000c1e1900 */
[----:B--2---:R-:W-:-:S07]  /*e700*/  IMAD.IADD R6, R5, 0x1, -R6 ;  /* 0x0000000105067824 */ /* 0x004fce00078e0a06 */
.L_x_308:
[--C-:B-1---5:R-:W-:Y:S01]  /*e710*/  IMAD.IADD R4, R6, 0x1, -R0.reuse ;  /* 0x0000000106047824 */ /* 0x122fe200078e0a00 */
[----:B------:R-:W-:Y:S01]  /*e720*/  BSSY B6, `(.L_x_309) ;  /* 0x0000326000067945 */ /* 0x000fe20003800000 */
[----:B------:R-:W-:Y:S02]  /*e730*/  IMAD.IADD R3, R7, 0x1, R0 ;  /* 0x0000000107037824 */ /* 0x000fe400078e0200 */
[----:B------:R-:W-:Y:S01]  /*e740*/  IMAD.MOV.U32 R2, RZ, RZ, RZ ;  /* 0x000000ffff027224 */ /* 0x000fe200078e00ff */
[----:B------:R-:W-:Y:S01]  /*e750*/  STL [R1+0x24], R4 ;  /* 0x0000240401007387 */ /* 0x000fe20000100800 */
[----:B------:R-:W-:-:S03]  /*e760*/  ISETP.GT.AND P0, PT, R4, RZ, PT ;  /* 0x000000ff0400720c */ /* 0x000fc60003f04270 */
[----:B------:R0:W-:Y:S02]  /*e770*/  STL [R1+0x4], R3 ;  /* 0x0000040301007387 */ /* 0x0001e40000100800 */
[----:B0-----:R-:W-:-:S04]  /*e780*/  VIADD R3, R4, 0x6f ;  /* 0x0000006f04037836 */ /* 0x001fc80000000000 */
[----:B------:R-:W-:-:S05]  /*e790*/  IMAD.HI R2, R3, -0x6db6db6d, R2 ;  /* 0x9249249303027827 */ /* 0x000fca00078e0202 */
[----:B------:R-:W-:-:S04]  /*e7a0*/  SHF.R.U32.HI R3, RZ, 0x1f, R2 ;  /* 0x0000001fff037819 */ /* 0x000fc80000011602 */
[----:B------:R-:W-:-:S05]  /*e7b0*/  LEA.HI.SX32 R0, R2, R3, 0x1a ;  /* 0x0000000302007211 */ /* 0x000fca00078fd2ff */
[----:B------:R0:W-:Y:S01]  /*e7c0*/  STL [R1+0x18], R0 ;  /* 0x0000180001007387 */ /* 0x0001e20000100800 */
[----:B------:R-:W-:Y:S05]  /*e7d0*/  @P0 BRA `(.L_x_310) ;  /* 0x0000000000440947 */ /* 0x000fea0003800000 */
[----:B------:R-:W1:Y:S02]  /*e7e0*/  S2R R4, SR_TID.X ;  /* 0x0000000000047919 */ /* 0x000e640000002100 */
[----:B-1----:R-:W-:-:S04]  /*e7f0*/  LOP3.LUT R4, R4, 0x1f, RZ, 0xc0, !PT ;  /* 0x0000001f04047812 */ /* 0x002fc800078ec0ff */
[----:B------:R-:W-:-:S13]  /*e800*/  ISETP.NE.AND P1, PT, R4, RZ, PT ;  /* 0x000000ff0400720c */ /* 0x000fda0003f25270 */
[----:B------:R-:W-:Y:S05]  /*e810*/  @P1 BRA `(.L_x_311) ;  /* 0x0000003000581947 */ /* 0x000fea0003800000 */
[----:B------:R-:W1:Y:S01]  /*e820*/  S2R R7, SR_LANEID ;  /* 0x0000000000077919 */ /* 0x000e620000000000 */
[----:B------:R-:W-:Y:S01]  /*e830*/  VOTEU.ANY UR4, UPT, PT ;  /* 0x0000000000047886 */ /* 0x000fe200038e0100 */
[----:B------:R-:W2:Y:S01]  /*e840*/  LDC.64 R2, c[0x0][0xc38] ;  /* 0x00030e00ff027b82 */ /* 0x000ea20000000a00 */
[----:B0-----:R-:W1:Y:S08]  /*e850*/  FLO.U32 R0, UR4 ;  /* 0x0000000400007d00 */ /* 0x001e7000080e0000 */
[----:B------:R-:W2:Y:S01]  /*e860*/  POPC R5, UR4 ;  /* 0x0000000400057d09 */ /* 0x000ea20008000000 */
[----:B-1----:R-:W-:-:S13]  /*e870*/  ISETP.EQ.U32.AND P0, PT, R0, R7, PT ;  /* 0x000000070000720c */ /* 0x002fda0003f02070 */
[----:B--2---:R-:W2:Y:S01]  /*e880*/  @P0 ATOMG.E.ADD.STRONG.GPU PT, R3, desc[UR60][R2.64], R5 ;  /* 0x00000005020309a8 */ /* 0x004ea200081ee1fc */
[----:B------:R-:W0:Y:S02]  /*e890*/  S2R R4, SR_LTMASK ;  /* 0x0000000000047919 */ /* 0x000e240000003900 */
[----:B0-----:R-:W-:-:S04]  /*e8a0*/  LOP3.LUT R4, R4, UR4, RZ, 0xc0, !PT ;  /* 0x0000000404047c12 */ /* 0x001fc8000f8ec0ff */
[----:B------:R-:W0:Y:S01]  /*e8b0*/  POPC R7, R4 ;  /* 0x0000000400077309 */ /* 0x000e220000000000 */
[----:B--2---:R-:W0:Y:S02]  /*e8c0*/  SHFL.IDX PT, R0, R3, R0, 0x1f ;  /* 0x00001f0003007589 */ /* 0x004e2400000e0000 */
[----:B0-----:R-:W-:Y:S01]  /*e8d0*/  IADD3 R16, R0, UR38, R7 ;  /* 0x0000002600107c10 */ /* 0x001fe2000fffe007 */
[----:B------:R-:W-:Y:S06]  /*e8e0*/  BRA `(.L_x_311) ;  /* 0x0000003000247947 */ /* 0x000fec0003800000 */
.L_x_310:
[----:B------:R-:W1:Y:S01]  /*e8f0*/  S2R R3, SR_CgaCtaId ;  /* 0x0000000000037919 */ /* 0x000e620000008800 */
[----:B0-----:R-:W-:-:S04]  /*e900*/  MOV R0, 0x400 ;  /* 0x0000040000007802 */ /* 0x001fc80000000f00 */
[----:B-1----:R-:W-:-:S04]  /*e910*/  LEA R2, R3, R0, 0x18 ;  /* 0x0000000003027211 */ /* 0x002fc800078ec0ff */
[----:B------:R-:W-:Y:S01]  /*e920*/  IADD3 R0, R2, 0x21400, RZ ;  /* 0x0002140002007810 */ /* 0x000fe20007ffe0ff */
[----:B------:R0:W-:Y:S03]  /*e930*/  STL [R1+0x10], R2 ;  /* 0x0000100201007387 */ /* 0x0001e60000100800 */
[----:B------:R-:W-:-:S13]  /*e940*/  LOP3.LUT P0, RZ, R0, 0x3ff, RZ, 0xc0, !PT ;  /* 0x000003ff00ff7812 */ /* 0x000fda000780c0ff */
[----:B0-----:R-:W-:Y:S05]  /*e950*/  @!P0 BRA `(.L_x_312) ;  /* 0x0000000000408947 */ /* 0x001fea0003800000 */
[----:B------:R-:W-:Y:S01]  /*e960*/  MOV R2, 0x0 ;  /* 0x0000000000027802 */ /* 0x000fe20000000f00 */
[----:B------:R-:W-:Y:S01]  /*e970*/  ULDC.64 UR6, c[0x4][0xa8] ;  /* 0x01002a0000067ab9 */ /* 0x000fe20000000a00 */
[----:B------:R-:W-:Y:S01]  /*e980*/  ULDC.64 UR8, c[0x4][0xb0] ;  /* 0x01002c0000087ab9 */ /* 0x000fe20000000a00 */
[----:B------:R-:W-:Y:S01]  /*e990*/  ULDC.64 UR4, c[0x4][0x8] ;  /* 0x0100020000047ab9 */ /* 0x000fe20000000a00 */
[----:B------:R-:W-:Y:S01]  /*e9a0*/  IMAD.U32 R4, RZ, RZ, UR6 ;  /* 0x00000006ff047e24 */ /* 0x000fe2000f8e00ff */
[----:B------:R-:W-:Y:S01]  /*e9b0*/  MOV R11, UR5 ;  /* 0x00000005000b7c02 */ /* 0x000fe20008000f00 */
[----:B------:R-:W0:Y:S01]  /*e9c0*/  LDC.64 R2, c[0x4][R2] ;  /* 0x0100000002027b82 */ /* 0x000e220000000a00 */
[----:B------:R-:W-:Y:S02]  /*e9d0*/  IMAD.U32 R5, RZ, RZ, UR7 ;  /* 0x00000007ff057e24 */ /* 0x000fe4000f8e00ff */
[----:B------:R-:W-:Y:S02]  /*e9e0*/  IMAD.U32 R6, RZ, RZ, UR8 ;  /* 0x00000008ff067e24 */ /* 0x000fe4000f8e00ff */
[----:B------:R-:W-:-:S02]  /*e9f0*/  IMAD.U32 R7, RZ, RZ, UR9 ;  /* 0x00000009ff077e24 */ /* 0x000fc4000f8e00ff */
[----:B------:R-:W-:Y:S02]  /*ea00*/  IMAD.U32 R10, RZ, RZ, UR4 ;  /* 0x00000004ff0a7e24 */ /* 0x000fe4000f8e00ff */
[----:B------:R-:W-:Y:S02]  /*ea10*/  IMAD.MOV.U32 R8, RZ, RZ, 0x70 ;  /* 0x00000070ff087424 */ /* 0x000fe400078e00ff */
[----:B------:R-:W-:Y:S02]  /*ea20*/  IMAD.MOV.U32 R12, RZ, RZ, 0x1 ;  /* 0x00000001ff0c7424 */ /* 0x000fe400078e00ff */
[----:B------:R-:W-:-:S07]  /*ea30*/  IMAD.MOV.U32 R13, RZ, RZ, RZ ;  /* 0x000000ffff0d7224 */ /* 0x000fce00078e00ff */
[----:B------:R-:W-:-:S07]  /*ea40*/  LEPC R20, `(.L_x_312) ;  /* 0x000000001014794e */ /* 0x000fce0000000000 */
[----:B0-----:R-:W-:Y:S05]  /*ea50*/  CALL.ABS.NOINC R2 ;  /* 0x0000000002007343 */ /* 0x001fea0003c00000 */
.L_x_312:
[----:B------:R-:W2:Y:S02]  /*ea60*/  LDL R2, [R1+0x10] ;  /* 0x0000100001027983 */ /* 0x000ea40000100800 */
[----:B--2---:R-:W-:-:S05]  /*ea70*/  VIADD R0, R2, 0x400 ;  /* 0x0000040002007836 */ /* 0x004fca0000000000 */
[----:B------:R-:W-:-:S13]  /*ea80*/  LOP3.LUT P0, RZ, R0, 0x3ff, RZ, 0xc0, !PT ;  /* 0x000003ff00ff7812 */ /* 0x000fda000780c0ff */
[----:B------:R-:W-:Y:S05]  /*ea90*/  @!P0 BRA `(.L_x_313) ;  /* 0x0000000000808947 */ /* 0x000fea0003800000 */
[----:B------:R-:W-:Y:S01]  /*eaa0*/  MOV R0, 0x0 ;  /* 0x0000000000007802 */ /* 0x000fe20000000f00 */
[----:B------:R-:W-:Y:S01]  /*eab0*/  ULDC.64 UR6, c[0x4][0xa8] ;  /* 0x01002a0000067ab9 */ /* 0x000fe20000000a00 */
[----:B------:R-:W-:Y:S01]  /*eac0*/  ULDC.64 UR8, c[0x4][0xb0] ;  /* 0x01002c0000087ab9 */ /* 0x000fe20000000a00 */
[----:B------:R-:W-:Y:S01]  /*ead0*/  ULDC.64 UR4, c[0x4][0x10] ;  /* 0x0100040000047ab9 */ /* 0x000fe20000000a00 */
[----:B------:R0:W1:Y:S01]  /*eae0*/  LDC.64 R2, c[0x4][R0] ;  /* 0x0100000000027b82 */ /* 0x0000620000000a00 */
[----:B------:R-:W-:Y:S01]  /*eaf0*/  IMAD.U32 R4, RZ, RZ, UR6 ;  /* 0x00000006ff047e24 */ /* 0x000fe2000f8e00ff */
[----:B------:R-:W-:Y:S01]  /*eb00*/  MOV R5, UR7 ;  /* 0x0000000700057c02 */ /* 0x000fe20008000f00 */
        /* <DEDUP_REMOVED lines=9> */
.L_x_314:
        /* <DEDUP_REMOVED lines=16> */
.L_x_313:
[----:B------:R-:W2:Y:S01]  /*eca0*/  LDL.LU R2, [R1+0x1c] ;  /* 0x00001c0001027983 */ /* 0x000ea20000300800 */
[----:B------:R-:W-:-:S03]  /*ecb0*/  ULDC.64 UR4, c[0x0][0x9f8] ;  /* 0x00027e0000047ab9 */ /* 0x000fc60000000a00 */
[----:B------:R-:W3:Y:S04]  /*ecc0*/  LDL.LU R0, [R1+0x20] ;  /* 0x0000200001007983 */ /* 0x000ee80000300800 */
[----:B------:R-:W4:Y:S04]  /*ecd0*/  LDL.LU R4, [R1+0x2c] ;  /* 0x00002c0001047983 */ /* 0x000f280000300800 */
[----:B------:R-:W4:Y:S01]  /*ece0*/  LDL.LU R8, [R1+0x14] ;  /* 0x0000140001087983 */ /* 0x000f220000300800 */
[----:B------:R-:W-:-:S04]  /*ecf0*/  ISETP.NE.U32.AND P0, PT, RZ, UR4, PT ;  /* 0x00000004ff007c0c */ /* 0x000fc8000bf05070 */
[----:B------:R-:W-:Y:S01]  /*ed00*/  ISETP.NE.AND.EX P0, PT, RZ, UR5, PT, P0 ;  /* 0x00000005ff007c0c */ /* 0x000fe2000bf05300 */
[----:B------:R-:W0:Y:S02]  /*ed10*/  S2R R9, SR_TID.X ;  /* 0x0000000000097919 */ /* 0x000e240000002100 */
[----:B0-----:R-:W-:-:S04]  /*ed20*/  LOP3.LUT R9, R9, 0x1f, RZ, 0xc0, !PT ;  /* 0x0000001f09097812 */ /* 0x001fc800078ec0ff */
[----:B------:R-:W-:-:S13]  /*ed30*/  ISETP.NE.AND P6, PT, R9, RZ, PT ;  /* 0x000000ff0900720c */ /* 0x000fda0003fc5270 */
[----:B------:R-:W-:-:S05]  /*ed40*/  VOTEU.ALL UP1, P6 ;  /* 0x00000000003f7886 */ /* 0x000fca0003020000 */
[----:B------:R-:W-:-:S04]  /*ed50*/  @!UP1 UIADD3 UR8, UP0, UR36, 0x270, URZ ;  /* 0x0000027024089890 */ /* 0x000fc8000ff1e03f */
[----:B------:R-:W-:-:S03]  /*ed60*/  @!UP1 UIADD3.X UR9, URZ, UR37, URZ, UP0, !UPT ;  /* 0x000000253f099290 */ /* 0x000fc600087fe43f */
[----:B------:R-:W-:Y:S01]  /*ed70*/  VOTEU.ALL UP0, P6 ;  /* 0x00000000003f7886 */ /* 0x000fe20003000000 */
[----:B--2---:R-:W-:-:S04]  /*ed80*/  @P0 IADD3 R2, P1, R2, UR4, RZ ;  /* 0x0000000402020c10 */ /* 0x004fc8000ff3e0ff */
[----:B---3--:R-:W-:Y:S01]  /*ed90*/  @P0 IADD3.X R3, R0, UR5, RZ, P1, !PT ;  /* 0x0000000500030c10 */ /* 0x008fe20008ffe4ff */
[----:B------:R-:W-:Y:S01]  /*eda0*/  ULDC.64 UR4, c[0x0][0xa00] ;  /* 0x0002800000047ab9 */ /* 0x000fe20000000a00 */
[----:B----4-:R-:W-:Y:S02]  /*edb0*/  LEA R17, R17, R4, 0x7 ;  /* 0x0000000411117211 */ /* 0x010fe400078e38ff */
[----:B------:R-:W0:Y:S01]  /*edc0*/  LDC R4, c[0x0][0x428] ;  /* 0x00010a00ff047b82 */ /* 0x000e220000000800 */
[----:B------:R-:W-:-:S06]  /*edd0*/  IMAD.MOV.U32 R0, RZ, RZ, R8 ;  /* 0x000000ffff007224 */ /* 0x000fcc00078e0008 */
[----:B------:R1:W5:Y:S01]  /*ede0*/  @P0 LDG.E R0, desc[UR60][R2.64] ;  /* 0x0000003c02000981 */ /* 0x000362000c1e1900 */
[----:B------:R-:W-:Y:S02]  /*edf0*/  PLOP3.LUT P1, PT, P6, PT, PT, 0x8, 0x0 ;  /* 0x000000000000781c */ /* 0x000fe4000372e170 */
[----:B0-----:R-:W-:Y:S01]  /*ee00*/  ISETP.NE.AND P0, PT, R4, 0x1, PT ;  /* 0x000000010400780c */ /* 0x001fe20003f05270 */
[----:B------:R-:W-:-:S12]  /*ee10*/  IMAD.MOV.U32 R4, RZ, RZ, R18 ;  /* 0x000000ffff047224 */ /* 0x000fd800078e0012 */
[----:B------:R-:W0:Y:S08]  /*ee20*/  @P0 LDC R7, c[0x0][0x42c] ;  /* 0x00010b00ff070b82 */ /* 0x000e300000000800 */
[----:B------:R-:W2:Y:S01]  /*ee30*/  @P0 LDC R5, c[0x0][0x430] ;  /* 0x00010c00ff050b82 */ /* 0x000ea20000000800 */
[----:B0-----:R-:W-:-:S05]  /*ee40*/  @P0 IMAD.HI.U32 R6, R18, R7, RZ ;  /* 0x0000000712060227 */ /* 0x001fca00078e00ff */
[----:B--2---:R-:W-:Y:S02]  /*ee50*/  @P0 SHF.R.U32.HI R4, RZ, R5, R6 ;  /* 0x00000005ff040219 */ /* 0x004fe40000011606 */
[----:B------:R-:W-:-:S04]  /*ee60*/  ISETP.NE.U32.AND P0, PT, RZ, UR4, PT ;  /* 0x00000004ff007c0c */ /* 0x000fc8000bf05070 */
[----:B------:R-:W-:-:S04]  /*ee70*/  ISETP.NE.AND.EX P0, PT, RZ, UR5, PT, P0 ;  /* 0x00000005ff007c0c */ /* 0x000fc8000bf05300 */
[----:B-1----:R-:W-:-:S09]  /*ee80*/  SEL R6, R8, RZ, !P0 ;  /* 0x000000ff08067207 */ /* 0x002fd20004000000 */
.L_x_315:
[----:B------:R-:W-:Y:S02]  /*ee90*/  PLOP3.LUT P0, PT, P0, P1, PT, 0xa2, 0x0 ;  /* 0x000000000000781c */ /* 0x000fe40000703472 */
[----:B------:R-:W-:Y:S01]  /*eea0*/  @P1 R2UR P0, UR7, R6 ;  /* 0x00000000060712ca */ /* 0x000fe20000000000 */
[----:B------:R-:W-:-:S07]  /*eeb0*/  UMOV UR4, URZ ;  /* 0x0000003f00047c82 */ /* 0x000fce0008000000 */
[----:B------:R-:W-:Y:S02]  /*eec0*/  PLOP3.LUT P0, PT, P0, P1, PT, 0xa2, 0x0 ;  /* 0x000000000000781c */ /* 0x000fe40000703472 */
[----:B------:R-:W-:-:S08]  /*eed0*/  @P1 R2UR.OR P0, UR6, R18 ;  /* 0x00000000120612ca */ /* 0x000fd00000100000 */
[----:B------:R-:W-:Y:S02]  /*eee0*/  PLOP3.LUT P0, PT, P0, P1, PT, 0xa2, 0x0 ;  /* 0x000000000000781c */ /* 0x000fe40000703472 */
[----:B------:R-:W-:-:S08]  /*eef0*/  @P1 R2UR.OR P0, UR5, R17 ;  /* 0x00000000110512ca */ /* 0x000fd00000100000 */
[----:B------:R-:W-:-:S05]  /*ef00*/  @P1 PLOP3.LUT P1, PT, P0, PT, PT, 0x80, 0x0 ;  /* 0x000000000000181c */ /* 0x000fca000072f070 */
[----:B------:R0:W-:Y:S08]  /*ef10*/  @!UP0 UTMAPF.L2.4D [UR4], [UR8] ;  /* 0x00000004080085b8 */ /* 0x0001f00008018000 */
[----:B0-----:R-:W-:Y:S05]  /*ef20*/  @P1 BRA.U.ANY `(.L_x_315) ;  /* 0xfffffffd00d81947 */ /* 0x001fea000393ffff */
[----:B------:R-:W0:Y:S01]  /*ef30*/  S2R R2, SR_TID.X ;  /* 0x0000000000027919 */ /* 0x000e220000002100 */
[----:B------:R-:W-:Y:S01]  /*ef40*/  UMOV UR4, 0x40 ;  /* 0x0000004000047882 */ /* 0x000fe20000000000 */
[----:B0-----:R-:W-:-:S04]  /*ef50*/  LOP3.LUT R2, R2, 0x1f, RZ, 0xc0, !PT ;  /* 0x0000001f02027812 */ /* 0x001fc800078ec0ff */
[----:B------:R-:W-:-:S04]  /*ef60*/  ISETP.NE.AND P2, PT, R2, RZ, PT ;  /* 0x000000ff0200720c */ /* 0x000fc80003f45270 */
[----:B------:R-:W-:-:S09]  /*ef70*/  PLOP3.LUT P1, PT, P2, PT, PT, 0x8, 0x0 ;  /* 0x000000000000781c */ /* 0x000fd2000172e170 */
[----:B------:R-:W-:-:S05]  /*ef80*/  VOTEU.ALL UP0, P2 ;  /* 0x00000000003f7886 */ /* 0x000fca0001000000 */
.L_x_316:
[----:B------:R-:W-:Y:S02]  /*ef90*/  PLOP3.LUT P0, PT, P0, P1, PT, 0xa2, 0x0 ;  /* 0x000000000000781c */ /* 0x000fe40000703472 */
[----:B------:R-:W-:-:S08]  /*efa0*/  @P1 R2UR P0, UR7, R6 ;  /* 0x00000000060712ca */ /* 0x000fd00000000000 */
        /* <DEDUP_REMOVED lines=13> */
.L_x_317:
        /* <DEDUP_REMOVED lines=9> */
[----:B------:R-:W0:Y:S01]  /*f110*/  LDC.64 R2, c[0x0][0x3f8] ;  /* 0x0000fe00ff027b82 */ /* 0x000e220000000a00 */
[----:B------:R-:W-:Y:S02]  /*f120*/  ULDC.64 UR4, c[0x0][0xa08] ;  /* 0x0002820000047ab9 */ /* 0x000fe40000000a00 */
[----:B0-----:R-:W-:Y:S01]  /*f130*/  LOP3.LUT P0, RZ, R2, UR4, RZ, 0xfc, !PT ;  /* 0x0000000402ff7c12 */ /* 0x001fe2000f80fcff */
[----:B------:R-:W-:-:S03]  /*f140*/  UMOV UR4, 0xffffffff ;  /* 0xffffffff00047882 */ /* 0x000fc60000000000 */
[----:B------:R-:W-:-:S04]  /*f150*/  LOP3.LUT P0, RZ, R3, UR5, RZ, 0xfc, P0 ;  /* 0x0000000503ff7c12 */ /* 0x000fc8000800fcff */
[----:B-----5:R-:W-:Y:S01]  /*f160*/  SEL R5, R0, RZ, !P0 ;  /* 0x000000ff00057207 */ /* 0x020fe20004000000 */
[----:B------:R-:W-:Y:S08]  /*f170*/  BRA.DIV UR4, `(.L_x_318) ;  /* 0x0000003604d07947 */ /* 0x000ff0000b800000 */
.L_x_388:
[----:B------:R-:W2:Y:S01]  /*f180*/  LDL R7, [R1+0x18] ;  /* 0x0000180001077983 */ /* 0x000ea20000100800 */
[----:B------:R-:W-:Y:S01]  /*f190*/  UMOV UR4, 0xffffffff ;  /* 0xffffffff00047882 */ /* 0x000fe20000000000 */
[----:B------:R-:W-:Y:S01]  /*f1a0*/  SHF.R.S32.HI R12, RZ, 0x1f, R0 ;  /* 0x0000001fff0c7819 */ /* 0x000fe20000011400 */
[----:B--2---:R-:W-:Y:S01]  /*f1b0*/  VIADD R7, R7, 0xffffffff ;  /* 0xffffffff07077836 */ /* 0x004fe20000000000 */
[----:B------:R-:W-:Y:S06]  /*f1c0*/  BRA.DIV UR4, `(.L_x_319) ;  /* 0x0000003604f07947 */ /* 0x000fec000b800000 */
[----:B------:R-:W-:-:S13]  /*f1d0*/  ELECT P6, URZ, PT ;  /* 0x00000000003f782f */ /* 0x000fda00038c0000 */
.L_x_391:
[----:B------:R-:W-:Y:S05]  /*f1e0*/  @!P6 BRA `(.L_x_320) ;  /* 0x000000040034e947 */ /* 0x000fea0003800000 */
[----:B------:R0:W-:Y:S01]  /*f1f0*/  STL [R1+0xc], R7 ;  /* 0x00000c0701007387 */ /* 0x0001e20000100800 */
[----:B------:R-:W-:-:S04]  /*f200*/  ISETP.NE.U32.AND P0, PT, R2, RZ, PT ;  /* 0x000000ff0200720c */ /* 0x000fc80003f05070 */
[----:B------:R-:W-:-:S13]  /*f210*/  ISETP.NE.AND.EX P0, PT, R3, RZ, PT, P0 ;  /* 0x000000ff0300720c */ /* 0x000fda0003f05300 */
[----:B0-----:R-:W-:Y:S05]  /*f220*/  @!P0 BRA `(.L_x_321) ;  /* 0x00000000004c8947 */ /* 0x001fea0003800000 */
[----:B------:R-:W0:Y:S01]  /*f230*/  LDC R10, c[0x0][0x41c] ;  /* 0x00010700ff0a7b82 */ /* 0x000e220000000800 */
[----:B------:R-:W-:Y:S01]  /*f240*/  IMAD.MOV.U32 R5, RZ, RZ, R7 ;  /* 0x000000ffff057224 */ /* 0x000fe200078e0007 */
[----:B------:R-:W-:Y:S01]  /*f250*/  ULDC.64 UR4, c[0x0][0x408] ;  /* 0x0001020000047ab9 */ /* 0x000fe20000000a00 */
[----:B0-----:R-:W-:-:S13]  /*f260*/  ISETP.NE.AND P0, PT, R10, 0x1, PT ;  /* 0x000000010a00780c */ /* 0x001fda0003f05270 */
[----:B------:R-:W0:Y:S02]  /*f270*/  @P0 LDC.64 R8, c[0x0][0x420] ;  /* 0x00010800ff080b82 */ /* 0x000e240000000a00 */
[----:B0-----:R-:W-:-:S05]  /*f280*/  @P0 IMAD.HI.U32 R8, R7, R8, RZ ;  /* 0x0000000807080227 */ /* 0x001fca00078e00ff */
[----:B------:R-:W-:-:S05]  /*f290*/  @P0 SHF.R.U32.HI R5, RZ, R9, R8 ;  /* 0x00000009ff050219 */ /* 0x000fca0000011608 */
[----:B------:R-:W-:-:S04]  /*f2a0*/  IMAD.MOV R8, RZ, RZ, -R5 ;  /* 0x000000ffff087224 */ /* 0x000fc800078e0a05 */
[----:B------:R-:W-:Y:S02]  /*f2b0*/  IMAD R9, R10, R8, R7 ;  /* 0x000000080a097224 */ /* 0x000fe400078e0207 */
[----:B------:R-:W-:-:S03]  /*f2c0*/  IMAD R8, R12, UR4, RZ ;  /* 0x000000040c087c24 */ /* 0x000fc6000f8e02ff */
[----:B------:R0:W-:Y:S01]  /*f2d0*/  STL [R1+0xc], R9 ;  /* 0x00000c0901007387 */ /* 0x0001e20000100800 */
[----:B------:R-:W-:Y:S02]  /*f2e0*/  IMAD R10, R0, UR5, R8 ;  /* 0x00000005000a7c24 */ /* 0x000fe4000f8e0208 */
[--C-:B------:R-:W-:Y:S01]  /*f2f0*/  IMAD.MOV.U32 R8, RZ, RZ, R5.reuse ;  /* 0x000000ffff087224 */ /* 0x100fe200078e0005 */
[----:B0-----:R-:W-:-:S03]  /*f300*/  SHF.R.S32.HI R9, RZ, 0x1f, R5 ;  /* 0x0000001fff097819 */ /* 0x001fc60000011405 */
[----:B------:R-:W-:-:S05]  /*f310*/  IMAD.WIDE.U32 R8, R0, UR4, R8 ;  /* 0x0000000400087c25 */ /* 0x000fca000f8e0008 */
[----:B------:R-:W-:Y:S02]  /*f320*/  IADD3 R5, R9, R10, RZ ;  /* 0x0000000a09057210 */ /* 0x000fe40007ffe0ff */
[----:B------:R-:W-:-:S04]  /*f330*/  LEA R10, P0, R8, R2, 0x2 ;  /* 0x00000002080a7211 */ /* 0x000fc800078010ff */
[----:B------:R-:W-:-:S05]  /*f340*/  LEA.HI.X R11, R8, R3, R5, 0x2, P0 ;  /* 0x00000003080b7211 */ /* 0x000fca00000f1405 */
[----:B------:R0:W5:Y:S04]  /*f350*/  LDG.E R5, desc[UR60][R10.64] ;  /* 0x0000003c0a057981 */ /* 0x000168000c1e1900 */
.L_x_321:
[----:B------:R-:W2:Y:S01]  /*f360*/  LDL R8, [R1] ;  /* 0x0000000001087983 */ /* 0x000ea20000100800 */
[----:B0-----:R-:W-:-:S03]  /*f370*/  MOV R10, 0x400 ;  /* 0x00000400000a7802 */ /* 0x001fc60000000f00 */
[----:B------:R-:W3:Y:S01]  /*f380*/  LDL R9, [R1+0x8] ;  /* 0x0000080001097983 */ /* 0x000ee20000100800 */
[----:B------:R-:W0:Y:S02]  /*f390*/  S2R R11, SR_CgaCtaId ;  /* 0x00000000000b7919 */ /* 0x000e240000008800 */
[----:B0-----:R-:W-:-:S05]  /*f3a0*/  LEA R10, R11, R10, 0x18 ;  /* 0x0000000a0b0a7211 */ /* 0x001fca00078ec0ff */
[----:B--2---:R-:W-:Y:S01]  /*f3b0*/  IMAD R8, R8, 0x8, R10 ;  /* 0x0000000808087824 */ /* 0x004fe200078e020a */
[----:B---3--:R-:W-:-:S04]  /*f3c0*/  SHF.L.U32 R9, R9, 0x1f, RZ ;  /* 0x0000001f09097819 */ /* 0x008fc800000006ff */
[----:B------:R-:W0:Y:S02]  /*f3d0*/  SYNCS.PHASECHK.TRANS64.TRYWAIT P0, [R8+URZ+0x36840], R9 ;  /* 0x03684009080075a7 */ /* 0x000e24000800017f */
[----:B0-----:R-:W-:Y:S05]  /*f3e0*/  @!P0 BRA `(.L_x_322) ;  /* 0x0000003400888947 */ /* 0x001fea0003800000 */
.L_x_392:
[----:B------:R-:W1:Y:S02]  /*f3f0*/  S2R R10, SR_TID.X ;  /* 0x00000000000a7919 */ /* 0x000e640000002100 */
[----:B-1----:R-:W-:-:S04]  /*f400*/  LOP3.LUT R10, R10, 0x7f, RZ, 0xc0, !PT ;  /* 0x0000007f0a0a7812 */ /* 0x002fc800078ec0ff */
[----:B------:R-:W-:-:S13]  /*f410*/  ISETP.NE.AND P0, PT, R10, RZ, PT ;  /* 0x000000ff0a00720c */ /* 0x000fda0003f05270 */
[----:B------:R-:W-:Y:S05]  /*f420*/  @P0 BRA `(.L_x_323) ;  /* 0x00000000001c0947 */ /* 0x000fea0003800000 */
[----:B------:R-:W1:Y:S01]  /*f430*/  S2R R10, SR_TID.X ;  /* 0x00000000000a7919 */ /* 0x000e620000002100 */
[----:B0-----:R-:W-:-:S04]  /*f440*/  IMAD.MOV.U32 R9, RZ, RZ, 0xa800 ;  /* 0x0000a800ff097424 */ /* 0x001fc800078e00ff */
[----:B------:R2:W-:Y:S01]  /*f450*/  SYNCS.ARRIVE.TRANS64 RZ, [R8+URZ+0x36830], R9 ;  /* 0x0368300908ff79a7 */ /* 0x0005e2000800003f */
[----:B-1----:R-:W-:-:S04]  /*f460*/  LOP3.LUT R10, R10, 0x1f, RZ, 0xc0, !PT ;  /* 0x0000001f0a0a7812 */ /* 0x002fc800078ec0ff */
[----:B------:R-:W-:-:S13]  /*f470*/  ISETP.NE.AND P1, PT, R10, RZ, PT ;  /* 0x000000ff0a00720c */ /* 0x000fda0003f25270 */
[----:B--2---:R-:W-:Y:S05]  /*f480*/  @!P1 BRA `(.L_x_323) ;  /* 0x0000000000049947 */ /* 0x004fea0003800000 */
[----:B------:R-:W-:Y:S01]  /*f490*/  BPT.TRAP 0x1 ;  /* 0x000000040000795c */ /* 0x000fe20000300000 */
.L_x_323:
[----:B------:R-:W2:Y:S01]  /*f4a0*/  LDL R11, [R1] ;  /* 0x00000000010b7983 */ /* 0x000ea20000100800 */
[----:B------:R-:W-:-:S03]  /*f4b0*/  MOV R13, 0x400 ;  /* 0x00000400000d7802 */ /* 0x000fc60000000f00 */
[----:B------:R-:W3:Y:S04]  /*f4c0*/  LDL R10, [R1+0xc] ;  /* 0x00000c00010a7983 */ /* 0x000ee80000100800 */
[----:B0-----:R-:W4:Y:S01]  /*f4d0*/  LDL R9, [R1+0x4] ;  /* 0x0000040001097983 */ /* 0x001f220000100800 */
[----:B------:R-:W0:Y:S01]  /*f4e0*/  S2R R14, SR_CgaCtaId ;  /* 0x00000000000e7919 */ /* 0x000e220000008800 */
[----:B------:R-:W-:Y:S01]  /*f4f0*/  R2UR UR9, R8 ;  /* 0x00000000080972ca */ /* 0x000fe200000e0000 */
[----:B------:R-:W-:Y:S01]  /*f500*/  UIADD3 UR4, UP0, UR36, 0x370, URZ ;  /* 0x0000037024047890 */ /* 0x000fe2000ff1e03f */
[----:B------:R-:W-:Y:S02]  /*f510*/  R2UR UR12, R4 ;  /* 0x00000000040c72ca */ /* 0x000fe400000e0000 */
[----:B-----5:R-:W-:-:S02]  /*f520*/  R2UR UR13, R5 ;  /* 0x00000000050d72ca */ /* 0x020fc400000e0000 */
[----:B0-----:R-:W-:-:S07]  /*f530*/  LEA R13, R14, R13, 0x18 ;  /* 0x0000000d0e0d7211 */ /* 0x001fce00078ec0ff */
[----:B------:R-:W-:Y:S01]  /*f540*/  UIADD3 UR9, UR9, 0x36830, URZ ;  /* 0x0003683009097890 */ /* 0x000fe2000fffe03f */
[----:B------:R-:W-:Y:S01]  /*f550*/  UMOV UR10, URZ ;  /* 0x0000003f000a7c82 */ /* 0x000fe20008000000 */
[----:B------:R-:W-:Y:S01]  /*f560*/  UMOV UR6, 0x0 ;  /* 0x0000000000067882 */ /* 0x000fe20000000000 */
[----:B------:R-:W-:Y:S01]  /*f570*/  UMOV UR7, 0x14f00000 ;  /* 0x14f0000000077882 */ /* 0x000fe20000000000 */
[----:B------:R-:W-:Y:S01]  /*f580*/  UMOV UR16, 0x40 ;  /* 0x0000004000107882 */ /* 0x000fe20000000000 */
[----:B--2---:R-:W-:Y:S01]  /*f590*/  IMAD R8, R11, 0xa800, R13 ;  /* 0x0000a8000b087824 */ /* 0x004fe200078e020d */
[----:B---3--:R-:W-:-:S04]  /*f5a0*/  R2UR UR11, R10 ;  /* 0x000000000a0b72ca */ /* 0x008fc800000e0000 */
[----:B------:R-:W-:Y:S02]  /*f5b0*/  R2UR UR8, R8 ;  /* 0x00000000080872ca */ /* 0x000fe400000e0000 */
[----:B----4-:R-:W-:-:S11]  /*f5c0*/  R2UR UR5, R9 ;  /* 0x00000000090572ca */ /* 0x010fd600000e0000 */
[----:B------:R-:W-:Y:S02]  /*f5d0*/  UIADD3 UR14, UR8, 0x21400, URZ ;  /* 0x00021400080e7890 */ /* 0x000fe4000fffe03f */
[----:B------:R-:W-:Y:S02]  /*f5e0*/  UIMAD UR11, UR11, 0x70, UR5 ;  /* 0x000000700b0b78a4 */ /* 0x000fe4000f8e0205 */
[----:B------:R-:W-:Y:S02]  /*f5f0*/  UIADD3.X UR5, URZ, UR37, URZ, UP0, !UPT ;  /* 0x000000253f057290 */ /* 0x000fe400087fe43f */
[----:B------:R-:W-:Y:S02]  /*f600*/  UIADD3 UR15, UR8, 0x24c00, URZ ;  /* 0x00024c00080f7890 */ /* 0x000fe4000fffe03f */
[----:B------:R-:W-:-:S03]  /*f610*/  UIADD3 UR17, UR8, 0x28400, URZ ;  /* 0x0002840008117890 */ /* 0x000fc6000fffe03f */
[----:B------:R-:W-:Y:S02]  /*f620*/  UMOV UR8, UR14 ;  /* 0x0000000e00087c82 */ /* 0x000fe40008000000 */
[----:B------:R0:W-:Y:S01]  /*f630*/  UTMALDG.4D [UR8], [UR4], desc[UR6] ;  /* 0x00000608040075b4 */ /* 0x0001e20008019000 */
[----:B------:R-:W-:Y:S01]  /*f640*/  UMOV UR14, 0x80 ;  /* 0x00000080000e7882 */ /* 0x000fe20000000000 */
[----:B0-----:R-:W-:Y:S01]  /*f650*/  UMOV UR8, UR15 ;  /* 0x0000000f00087c82 */ /* 0x001fe20008000000 */
[----:B------:R-:W-:Y:S02]  /*f660*/  UMOV UR10, UR16 ;  /* 0x00000010000a7c82 */ /* 0x000fe40008000000 */
[----:B------:R0:W-:Y:S02]  /*f670*/  UTMALDG.4D [UR8], [UR4], desc[UR6] ;  /* 0x00000608040075b4 */ /* 0x0001e40008019000 */
[----:B0-----:R-:W-:Y:S01]  /*f680*/  UMOV UR8, UR17 ;  /* 0x0000001100087c82 */ /* 0x001fe20008000000 */
[----:B------:R-:W-:-:S02]  /*f690*/  UMOV UR10, UR14 ;  /* 0x0000000e000a7c82 */ /* 0x000fc40008000000 */
[----:B------:R0:W-:Y:S02]  /*f6a0*/  UTMALDG.4D [UR8], [UR4], desc[UR6] ;  /* 0x00000608040075b4 */ /* 0x0001e40008019000 */
[----:B0-----:R-:W-:Y:S01]  /*f6b0*/  NOP ;  /* 0x0000000000007918 */ /* 0x001fe20000000000 */
.L_x_320:
[----:B------:R-:W2:Y:S01]  /*f6c0*/  LDL.LU R11, [R1+0x28] ;  /* 0x00002800010b7983 */ /* 0x000ea20000300800 */
[----:B------:R-:W-:Y:S01]  /*f6d0*/  MOV R9, 0x400 ;  /* 0x0000040000097802 */ /* 0x000fe20000000f00 */
[----:B------:R-:W-:Y:S05]  /*f6e0*/  WARPSYNC.ALL ;  /* 0x0000000000007948 */ /* 0x000fea0003800000 */
[----:B------:R-:W0:Y:S01]  /*f6f0*/  S2R R10, SR_CgaCtaId ;  /* 0x00000000000a7919 */ /* 0x000e220000008800 */
[----:B------:R-:W-:-:S13]  /*f700*/  ELECT P0, URZ, PT ;  /* 0x00000000003f782f */ /* 0x000fda0003800000 */
[----:B------:R-:W-:Y:S01]  /*f710*/  @P0 R2UR UR13, R6 ;  /* 0x00000000060d02ca */ /* 0x000fe200000e0000 */
[----:B------:R-:W-:Y:S01]  /*f720*/  UIADD3 UR4, UP0, UR36, 0x270, URZ ;  /* 0x0000027024047890 */ /* 0x000fe2000ff1e03f */
[----:B------:R-:W-:Y:S01]  /*f730*/  @P0 R2UR UR12, R18 ;  /* 0x00000000120c02ca */ /* 0x000fe200000e0000 */
[----:B------:R-:W-:Y:S01]  /*f740*/  UMOV UR6, 0x0 ;  /* 0x0000000000067882 */ /* 0x000fe20000000000 */
[C---:B------:R-:W-:Y:S01]  /*f750*/  @P0 R2UR UR11, R17.reuse ;  /* 0x00000000110b02ca */ /* 0x040fe200000e0000 */
[----:B------:R-:W-:Y:S01]  /*f760*/  UIADD3.X UR5, URZ, UR37, URZ, UP0, !UPT ;  /* 0x000000253f057290 */ /* 0x000fe200087fe43f */
[----:B------:R-:W-:Y:S01]  /*f770*/  @P0 R2UR UR21, R6 ;  /* 0x00000000061502ca */ /* 0x000fe200000e0000 */
[----:B------:R-:W-:Y:S01]  /*f780*/  UMOV UR7, 0x12f00000 ;  /* 0x12f0000000077882 */ /* 0x000fe20000000000 */
[----:B------:R-:W-:Y:S01]  /*f790*/  UMOV UR10, URZ ;  /* 0x0000003f000a7c82 */ /* 0x000fe20008000000 */
[----:B------:R-:W-:Y:S01]  /*f7a0*/  @P0 R2UR UR20, R18 ;  /* 0x00000000121402ca */ /* 0x000fe200000e0000 */
[----:B------:R-:W-:Y:S01]  /*f7b0*/  UMOV UR14, 0x0 ;  /* 0x00000000000e7882 */ /* 0x000fe20000000000 */
[----:B------:R-:W-:Y:S01]  /*f7c0*/  @P0 R2UR UR19, R17 ;  /* 0x00000000111302ca */ /* 0x000fe200000e0000 */
[----:B------:R-:W-:Y:S01]  /*f7d0*/  @P0 IMAD.MOV.U32 R8, RZ, RZ, 0xc000 ;  /* 0x0000c000ff080424 */ /* 0x000fe200078e00ff */
[----:B------:R-:W-:Y:S01]  /*f7e0*/  UMOV UR15, 0x12f00000 ;  /* 0x12f00000000f7882 */ /* 0x000fe20000000000 */
[----:B------:R-:W-:Y:S01]  /*f7f0*/  UMOV UR18, 0x40 ;  /* 0x0000004000127882 */ /* 0x000fe20000000000 */
[----:B------:R-:W-:Y:S01]  /*f800*/  UMOV UR22, 0x0 ;  /* 0x0000000000167882 */ /* 0x000fe20000000000 */
[----:B------:R-:W-:Y:S01]  /*f810*/  UMOV UR23, 0x12f00000 ;  /* 0x12f0000000177882 */ /* 0x000fe20000000000 */
[----:B------:R-:W-:Y:S01]  /*f820*/  BSSY B0, `(.L_x_324) ;  /* 0x0000019000007945 */ /* 0x000fe20003800000 */
[----:B0-----:R-:W-:Y:S01]  /*f830*/  LEA R9, R10, R9, 0x18 ;  /* 0x000000090a097211 */ /* 0x001fe200078ec0ff */
[----:B------:R-:W-:Y:S03]  /*f840*/  BAR.SYNC.DEFER_BLOCKING 0x8, 0x120 ;  /* 0x0204800000007b1d */ /* 0x000fe60000010000 */
[----:B------:R-:W-:-:S13]  /*f850*/  R2UR UR24, R9 ;  /* 0x00000000091872ca */ /* 0x000fda00000e0000 */
[----:B------:R-:W-:Y:S02]  /*f860*/  UIADD3 UR8, UR24, 0x15400, URZ ;  /* 0x0001540018087890 */ /* 0x000fe4000fffe03f */
[----:B------:R-:W-:Y:S02]  /*f870*/  UIADD3 UR9, UR24, 0x36800, URZ ;  /* 0x0003680018097890 */ /* 0x000fe4000fffe03f */
[----:B------:R-:W-:Y:S01]  /*f880*/  UIADD3 UR16, UR24, 0x19400, URZ ;  /* 0x0001940018107890 */ /* 0x000fe2000fffe03f */
[----:B------:R0:W-:Y:S04]  /*f890*/  @P0 SYNCS.ARRIVE.TRANS64 RZ, [R9+URZ+0x36800], R8 ;  /* 0x0368000809ff09a7 */ /* 0x0001e8000800003f */
[----:B------:R-:W-:Y:S02]  /*f8a0*/  UMOV UR17, UR9 ;  /* 0x0000000900117c82 */ /* 0x000fe40008000000 */
[----:B------:R1:W-:Y:S02]  /*f8b0*/  UTMALDG.4D [UR8], [UR4], desc[UR6] ;  /* 0x00000608040075b4 */ /* 0x0003e40008019000 */
[----:B------:R0:W-:Y:S01]  /*f8c0*/  UTMALDG.4D [UR16], [UR4], desc[UR14] ;  /* 0x00000e10040075b4 */ /* 0x0001e20008019000 */
[----:B-1----:R-:W-:Y:S01]  /*f8d0*/  @P0 R2UR UR13, R6 ;  /* 0x00000000060d02ca */ /* 0x002fe200000e0000 */
[----:B------:R-:W-:Y:S01]  /*f8e0*/  UIADD3 UR8, UR24, 0x1d400, URZ ;  /* 0x0001d40018087890 */ /* 0x000fe2000fffe03f */
[----:B------:R-:W-:Y:S01]  /*f8f0*/  @P0 R2UR UR12, R18 ;  /* 0x00000000120c02ca */ /* 0x000fe200000e0000 */
[----:B------:R-:W-:Y:S01]  /*f900*/  UMOV UR10, 0x80 ;  /* 0x00000080000a7882 */ /* 0x000fe20000000000 */
[----:B------:R-:W-:-:S13]  /*f910*/  @P0 R2UR UR11, R17 ;  /* 0x00000000110b02ca */ /* 0x000fda00000e0000 */
[----:B------:R0:W-:Y:S01]  /*f920*/  UTMALDG.4D [UR8], [UR4], desc[UR22] ;  /* 0x00001608040075b4 */ /* 0x0001e20008019000 */
[----:B--2---:R-:W-:-:S05]  /*f930*/  VIADD R11, R11, 0x1 ;  /* 0x000000010b0b7836 */ /* 0x004fca0000000000 */
[----:B------:R-:W-:Y:S01]  /*f940*/  LEA.HI R6, R11, R11, RZ, 0x1 ;  /* 0x0000000b0b067211 */ /* 0x000fe200078f08ff */
[----:B------:R0:W-:Y:S03]  /*f950*/  STL [R1+0x28], R11 ;  /* 0x0000280b01007387 */ /* 0x0001e60000100800 */
[----:B------:R-:W-:-:S05]  /*f960*/  LOP3.LUT R6, R6, 0xfffffffe, RZ, 0xc0, !PT ;  /* 0xfffffffe06067812 */ /* 0x000fca00078ec0ff */
[----:B------:R-:W-:-:S05]  /*f970*/  IMAD.IADD R6, R11, 0x1, -R6 ;  /* 0x000000010b067824 */ /* 0x000fca00078e0a06 */
[----:B------:R-:W-:-:S04]  /*f980*/  SHF.L.U32 R6, R6, 0x1f, RZ ;  /* 0x0000001f06067819 */ /* 0x000fc800000006ff */
[----:B------:R-:W1:Y:S02]  /*f990*/  SYNCS.PHASECHK.TRANS64.TRYWAIT P0, [R9+URZ+0x36820], R6 ;  /* 0x03682006090075a7 */ /* 0x000e64000800017f */
[----:B01----:R-:W-:Y:S05]  /*f9a0*/  @!P0 BRA `(.L_x_325) ;  /* 0x00000030002c8947 */ /* 0x003fea0003800000 */
.L_x_393:
[----:B------:R-:W-:Y:S05]  /*f9b0*/  BSYNC B0 ;  /* 0x0000000000007941 */ /* 0x000fea0003800000 */
.L_x_324:
[----:B0-----:R-:W2:Y:S01]  /*f9c0*/  LDL.LU R8, [R1+0x24] ;  /* 0x0000240001087983 */ /* 0x001ea20000300800 */
[----:B------:R-:W-:Y:S01]  /*f9d0*/  BSSY B0, `(.L_x_326) ;  /* 0x00001a6000007945 */ /* 0x000fe20003800000 */
[----:B--2---:R-:W-:-:S13]  /*f9e0*/  ISETP.GE.AND P0, PT, R8, 0x71, PT ;  /* 0x000000710800780c */ /* 0x004fda0003f06270 */
[----:B------:R-:W-:Y:S05]  /*f9f0*/  @!P0 BRA `(.L_x_327) ;  /* 0x00000018008c8947 */ /* 0x000fea0003800000 */
[----:B------:R-:W2:Y:S01]  /*fa00*/  LDL R8, [R1+0x18] ;  /* 0x0000180001087983 */ /* 0x000ea20000100800 */
[----:B------:R-:W-:Y:S01]  /*fa10*/  IMAD.MOV.U32 R6, RZ, RZ, 0x1 ;  /* 0x00000001ff067424 */ /* 0x000fe200078e00ff */
[----:B------:R-:W-:Y:S01]  /*fa20*/  BSSY B1, `(.L_x_328) ;  /* 0x0000093000017945 */ /* 0x000fe20003800000 */
[----:B--2---:R-:W-:-:S04]  /*fa30*/  IADD3 R14, -R8, RZ, RZ ;  /* 0x000000ff080e7210 */ /* 0x004fc80007ffe1ff */
[----:B------:R-:W-:-:S05]  /*fa40*/  VIADDMNMX R14, R14, R6, 0xffffffff, !PT ;  /* 0xffffffff0e0e7446 */ /* 0x000fca0007800106 */
[----:B------:R-:W-:-:S05]  /*fa50*/  IMAD.IADD R6, R8, 0x1, R14 ;  /* 0x0000000108067824 */ /* 0x000fca00078e020e */
[----:B------:R-:W-:-:S04]  /*fa60*/  LOP3.LUT R6, R6, 0x1, RZ, 0xc0, !PT ;  /* 0x0000000106067812 */ /* 0x000fc800078ec0ff */
[----:B------:R-:W-:Y:S01]  /*fa70*/  ISETP.NE.U32.AND P0, PT, R6, 0x1, PT ;  /* 0x000000010600780c */ /* 0x000fe20003f05070 */
[----:B------:R-:W-:-:S12]  /*fa80*/  VIADD R6, R8, 0xfffffffe ;  /* 0xfffffffe08067836 */ /* 0x000fd80000000000 */
[----:B------:R-:W-:Y:S05]  /*fa90*/  @P0 BRA `(.L_x_329) ;  /* 0x00000008002c0947 */ /* 0x000fea0003800000 */
[----:B------:R-:W2:Y:S04]  /*faa0*/  LDL R9, [R1] ;  /* 0x0000000001097983 */ /* 0x000ea80000100800 */
[----:B------:R-:W3:Y:S01]  /*fab0*/  LDL R8, [R1+0x8] ;  /* 0x0000080001087983 */ /* 0x000ee20000100800 */
[----:B------:R-:W-:Y:S01]  /*fac0*/  BSSY B2, `(.L_x_330) ;  /* 0x0000084000027945 */ /* 0x000fe20003800000 */
[----:B--2---:R-:W-:-:S05]  /*fad0*/  VIADD R13, R9, 0x1 ;  /* 0x00000001090d7836 */ /* 0x004fca0000000000 */
[----:B------:R-:W-:-:S04]  /*fae0*/  ISETP.NE.AND P0, PT, R13, 0x2, PT ;  /* 0x000000020d00780c */ /* 0x000fc80003f05270 */
[----:B------:R-:W-:Y:S02]  /*faf0*/  SEL R15, RZ, 0x1, P0 ;  /* 0x00000001ff0f7807 */ /* 0x000fe40000000000 */
[----:B------:R-:W-:Y:S02]  /*fb00*/  SEL R13, R13, RZ, P0 ;  /* 0x000000ff0d0d7207 */ /* 0x000fe40000000000 */
[----:B---3--:R-:W-:Y:S01]  /*fb10*/  LOP3.LUT R15, R8, R15, RZ, 0x3c, !PT ;  /* 0x0000000f080f7212 */ /* 0x008fe200078e3cff */
[----:B------:R-:W-:Y:S06]  /*fb20*/  @!P6 BRA `(.L_x_331) ;  /* 0x0000000400f4e947 */ /* 0x000fec0003800000 */
[----:B------:R-:W-:Y:S01]  /*fb30*/  ISETP.NE.U32.AND P0, PT, R2, RZ, PT ;  /* 0x000000ff0200720c */ /* 0x000fe20003f05070 */
[----:B------:R-:W-:-:S03]  /*fb40*/  IMAD.MOV.U32 R8, RZ, RZ, R5 ;  /* 0x000000ffff087224 */ /* 0x000fc600078e0005 */
[----:B------:R-:W-:-:S13]  /*fb50*/  ISETP.NE.AND.EX P0, PT, R3, RZ, PT, P0 ;  /* 0x000000ff0300720c */ /* 0x000fda0003f05300 */
[----:B------:R-:W-:Y:S05]  /*fb60*/  @!P0 BRA `(.L_x_332) ;  /* 0x0000000000448947 */ /* 0x000fea0003800000 */
[----:B------:R-:W0:Y:S01]  /*fb70*/  LDC R18, c[0x0][0x41c] ;  /* 0x00010700ff127b82 */ /* 0x000e220000000800 */
[----:B------:R-:W-:Y:S01]  /*fb80*/  ULDC.64 UR4, c[0x0][0x408] ;  /* 0x0001020000047ab9 */ /* 0x000fe20000000a00 */
[----:B0-----:R-:W-:-:S13]  /*fb90*/  ISETP.NE.AND P0, PT, R18, 0x1, PT ;  /* 0x000000011200780c */ /* 0x001fda0003f05270 */
[----:B------:R-:W0:Y:S02]  /*fba0*/  @P0 LDC.64 R8, c[0x0][0x420] ;  /* 0x00010800ff080b82 */ /* 0x000e240000000a00 */
[----:B0-----:R-:W-:Y:S01]  /*fbb0*/  @P0 IMAD.HI.U32 R10, R6, R8, RZ ;  /* 0x00000008060a0227 */ /* 0x001fe200078e00ff */
[----:B------:R-:W-:-:S04]  /*fbc0*/  MOV R8, R6 ;  /* 0x0000000600087202 */ /* 0x000fc80000000f00 */
[----:B------:R-:W-:Y:S01]  /*fbd0*/  @P0 SHF.R.U32.HI R8, RZ, R9, R10 ;  /* 0x00000009ff080219 */ /* 0x000fe2000001160a */
[----:B------:R-:W-:-:S03]  /*fbe0*/  IMAD R10, R12, UR4, RZ ;  /* 0x000000040c0a7c24 */ /* 0x000fc6000f8e02ff */
[----:B------:R-:W-:Y:S01]  /*fbf0*/  SHF.R.S32.HI R9, RZ, 0x1f, R8 ;  /* 0x0000001fff097819 */ /* 0x000fe20000011408 */
[C---:B------:R-:W-:Y:S02]  /*fc00*/  IMAD R17, R0.reuse, UR5, R10 ;  /* 0x0000000500117c24 */ /* 0x040fe4000f8e020a */
[----:B------:R-:W-:-:S04]  /*fc10*/  IMAD.WIDE.U32 R10, R0, UR4, R8 ;  /* 0x00000004000a7c25 */ /* 0x000fc8000f8e0008 */
[----:B------:R-:W-:Y:S01]  /*fc20*/  IMAD.IADD R17, R17, 0x1, R11 ;  /* 0x0000000111117824 */ /* 0x000fe200078e020b */
[----:B------:R-:W-:Y:S01]  /*fc30*/  LEA R2, P0, R10, R2, 0x2 ;  /* 0x000000020a027211 */ /* 0x000fe200078010ff */
[----:B------:R-:W-:-:S03]  /*fc40*/  IMAD.MOV R8, RZ, RZ, -R8 ;  /* 0x000000ffff087224 */ /* 0x000fc600078e0a08 */
[----:B------:R-:W-:Y:S01]  /*fc50*/  LEA.HI.X R3, R10, R3, R17, 0x2, P0 ;  /* 0x000000030a037211 */ /* 0x000fe200000f1411 */
[----:B------:R-:W-:-:S04]  /*fc60*/  IMAD R6, R18, R8, R6 ;  /* 0x0000000812067224 */ /* 0x000fc800078e0206 */
[----:B------:R0:W5:Y:S04]  /*fc70*/  LDG.E R8, desc[UR60][R2.64] ;  /* 0x0000003c02087981 */ /* 0x000168000c1e1900 */
.L_x_332:
[----:B0-----:R-:W0:Y:S01]  /*fc80*/  S2R R3, SR_CgaCtaId ;  /* 0x0000000000037919 */ /* 0x001e220000008800 */
[----:B------:R-:W-:-:S04]  /*fc90*/  MOV R2, 0x400 ;  /* 0x0000040000027802 */ /* 0x000fc80000000f00 */
[----:B0-----:R-:W-:Y:S02]  /*fca0*/  LEA R2, R3, R2, 0x18 ;  /* 0x0000000203027211 */ /* 0x001fe400078ec0ff */
[----:B------:R-:W-:-:S03]  /*fcb0*/  SHF.L.U32 R3, R15, 0x1f, RZ ;  /* 0x0000001f0f037819 */ /* 0x000fc600000006ff */
[----:B------:R-:W-:-:S04]  /*fcc0*/  IMAD R2, R13, 0x8, R2 ;  /* 0x000000080d027824 */ /* 0x000fc800078e0202 */
[----:B------:R-:W0:Y:S02]  /*fcd0*/  SYNCS.PHASECHK.TRANS64.TRYWAIT P0, [R2+URZ+0x36840], R3 ;  /* 0x03684003020075a7 */ /* 0x000e24000800017f */
[----:B0-----:R-:W-:Y:S05]  /*fce0*/  @!P0 BRA `(.L_x_333) ;  /* 0x0000002c007c8947 */ /* 0x001fea0003800000 */
.L_x_394:
        /* <DEDUP_REMOVED lines=11> */
.L_x_334:
[----:B------:R-:W2:Y:S04]  /*fda0*/  LDL R17, [R1+0x4] ;  /* 0x0000040001117983 */ /* 0x000ea80000100800 */
[----:B------:R-:W3:Y:S01]  /*fdb0*/  LDL.LU R11, [R1+0x8] ;  /* 0x00000800010b7983 */ /* 0x000ee20000300800 */
[----:B0-----:R-:W-:-:S03]  /*fdc0*/  MOV R3, 0x400 ;  /* 0x0000040000037802 */ /* 0x001fc60000000f00 */
[----:B------:R-:W4:Y:S01]  /*fdd0*/  LDL R9, [R1] ;  /* 0x0000000001097983 */ /* 0x000f220000100800 */
[----:B------:R-:W0:Y:S01]  /*fde0*/  S2R R10, SR_CgaCtaId ;  /* 0x00000000000a7919 */ /* 0x000e220000008800 */
[----:B------:R-:W-:Y:S02]  /*fdf0*/  R2UR UR9, R2 ;  /* 0x00000000020972ca */ /* 0x000fe400000e0000 */
[----:B------:R-:W-:Y:S01]  /*fe00*/  R2UR UR11, R6 ;  /* 0x00000000060b72ca */ /* 0x000fe200000e0000 */
[----:B------:R-:W-:Y:S01]  /*fe10*/  UIADD3 UR4, UP0, UR36, 0x370, URZ ;  /* 0x0000037024047890 */ /* 0x000fe2000ff1e03f */
[----:B------:R-:W-:Y:S02]  /*fe20*/  R2UR UR12, R4 ;  /* 0x00000000040c72ca */ /* 0x000fe400000e0000 */
[----:B-----5:R-:W-:Y:S02]  /*fe30*/  R2UR UR13, R8 ;  /* 0x00000000080d72ca */ /* 0x020fe400000e0000 */
[----:B0-----:R-:W-:-:S05]  /*fe40*/  LEA R3, R10, R3, 0x18 ;  /* 0x000000030a037211 */ /* 0x001fca00078ec0ff */
[----:B------:R-:W-:-:S05]  /*fe50*/  IMAD R2, R13, 0xa800, R3 ;  /* 0x0000a8000d027824 */ /* 0x000fca00078e0203 */
[----:B------:R-:W-:Y:S01]  /*fe60*/  R2UR UR14, R2 ;  /* 0x00000000020e72ca */ /* 0x000fe200000e0000 */
[----:B------:R-:W-:Y:S01]  /*fe70*/  UIADD3 UR9, UR9, 0x36830, URZ ;  /* 0x0003683009097890 */ /* 0x000fe2000fffe03f */
[----:B------:R-:W-:Y:S01]  /*fe80*/  VIADD R3, R3, 0x36800 ;  /* 0x0003680003037836 */ /* 0x000fe20000000000 */
[----:B------:R-:W-:Y:S01]  /*fe90*/  UMOV UR10, URZ ;  /* 0x0000003f000a7c82 */ /* 0x000fe20008000000 */
[----:B------:R-:W-:Y:S01]  /*fea0*/  UMOV UR6, 0x0 ;  /* 0x0000000000067882 */ /* 0x000fe20000000000 */
[----:B------:R-:W-:-:S08]  /*feb0*/  UMOV UR7, 0x14f00000 ;  /* 0x14f0000000077882 */ /* 0x000fd00000000000 */
[----:B------:R-:W-:Y:S02]  /*fec0*/  UIADD3 UR8, UR14, 0x21400, URZ ;  /* 0x000214000e087890 */ /* 0x000fe4000fffe03f */
[----:B------:R-:W-:Y:S02]  /*fed0*/  UIADD3 UR15, UR14, 0x24c00, URZ ;  /* 0x00024c000e0f7890 */ /* 0x000fe4000fffe03f */
[----:B------:R-:W-:Y:S01]  /*fee0*/  UIADD3 UR14, UR14, 0x28400, URZ ;  /* 0x000284000e0e7890 */ /* 0x000fe2000fffe03f */
[----:B------:R-:W-:Y:S01]  /*fef0*/  UMOV UR16, 0x40 ;  /* 0x0000004000107882 */ /* 0x000fe20000000000 */
[----:B------:R-:W-:Y:S01]  /*ff00*/  UMOV UR17, 0x80 ;  /* 0x0000008000117882 */ /* 0x000fe20000000000 */
[----:B--2---:R-:W-:-:S13]  /*ff10*/  R2UR UR5, R17 ;  /* 0x00000000110572ca */ /* 0x004fda00000e0000 */
[----:B------:R-:W-:Y:S02]  /*ff20*/  UIMAD UR11, UR11, 0x70, UR5 ;  /* 0x000000700b0b78a4 */ /* 0x000fe4000f8e0205 */
[----:B------:R-:W-:Y:S01]  /*ff30*/  UIADD3.X UR5, URZ, UR37, URZ, UP0, !UPT ;  /* 0x000000253f057290 */ /* 0x000fe200087fe43f */
[----:B---3--:R-:W-:Y:S02]  /*ff40*/  SHF.L.U32 R2, R11, 0x1f, RZ ;  /* 0x0000001f0b027819 */ /* 0x008fe400000006ff */
[----:B----4-:R-:W-:-:S06]  /*ff50*/  LEA R3, R9, R3, 0x3 ;  /* 0x0000000309037211 */ /* 0x010fcc00078e18ff */
[----:B------:R0:W-:Y:S02]  /*ff60*/  UTMALDG.4D [UR8], [UR4], desc[UR6] ;  /* 0x00000608040075b4 */ /* 0x0001e40008019000 */
[----:B0-----:R-:W-:Y:S01]  /*ff70*/  UMOV UR8, UR15 ;  /* 0x0000000f00087c82 */ /* 0x001fe20008000000 */
[----:B------:R-:W-:Y:S02]  /*ff80*/  UMOV UR10, UR16 ;  /* 0x00000010000a7c82 */ /* 0x000fe40008000000 */
[----:B------:R0:W-:Y:S02]  /*ff90*/  UTMALDG.4D [UR8], [UR4], desc[UR6] ;  /* 0x00000608040075b4 */ /* 0x0001e40008019000 */
[----:B0-----:R-:W-:Y:S01]  /*ffa0*/  UMOV UR8, UR14 ;  /* 0x0000000e00087c82 */ /* 0x001fe20008000000 */
[----:B------:R-:W-:Y:S02]  /*ffb0*/  UMOV UR10, UR17 ;  /* 0x00000011000a7c82 */ /* 0x000fe40008000000 */
[----:B------:R0:W-:Y:S01]  /*ffc0*/  UTMALDG.4D [UR8], [UR4], desc[UR6] ;  /* 0x00000608040075b4 */ /* 0x0001e20008019000 */
[----:B------:R-:W1:Y:S02]  /*ffd0*/  SYNCS.PHASECHK.TRANS64.TRYWAIT P0, [R3+URZ+0x60], R2 ;  /* 0x00006002030075a7 */ /* 0x000e64000800017f */
[----:B01----:R-:W-:Y:S05]  /*ffe0*/  @!P0 BRA `(.L_x_335) ;  /* 0x0000002800d08947 */ /* 0x003fea0003800000 */
.L_x_395:
[----:B------:R-:W-:Y:S05]  /*fff0*/  @P1 BRA `(.L_x_336) ;  /* 0x0000000000301947 */ /* 0x000fea0003800000 */
[----:B------:R-:W1:Y:S01]  /*10000*/  S2R R9, SR_TID.X ;  /* 0x0000000000097919 */ /* 0x000e620000002100 */
[----:B------:R-:W-:Y:S01]  /*10010*/  MOV R10, 0x400 ;  /* 0x00000400000a7802 */ /* 0x000fe20000000f00 */
[----:B------:R-:W2:Y:S01]  /*10020*/  S2R R11, SR_CgaCtaId ;  /* 0x00000000000b7919 */ /* 0x000ea20000008800 */
[----:B-1----:R-:W-:Y:S02]  /*10030*/  LOP3.LUT R17, R9, 0x1f, RZ, 0xc0, !PT ;  /* 0x0000001f09117812 */ /* 0x002fe400078ec0ff */
[----:B------:R-:W3:Y:S02]  /*10040*/  LDL R9, [R1] ;  /* 0x0000000001097983 */ /* 0x000ee40000100800 */
[----:B------:R-:W-:Y:S02]  /*10050*/  ISETP.NE.AND P0, PT, R17, RZ, PT ;  /* 0x000000ff1100720c */ /* 0x000fe40003f05270 */
[----:B--2---:R-:W-:Y:S01]  /*10060*/  LEA R10, R11, R10, 0x18 ;  /* 0x0000000a0b0a7211 */ /* 0x004fe200078ec0ff */
[----:B0-----:R-:W-:-:S04]  /*10070*/  IMAD.MOV.U32 R3, RZ, RZ, 0xa800 ;  /* 0x0000a800ff037424 */ /* 0x001fc800078e00ff */
[----:B---3--:R-:W-:-:S04]  /*10080*/  IMAD R2, R9, 0x8, R10 ;  /* 0x0000000809027824 */ /* 0x008fc800078e020a */
[----:B------:R1:W-:Y:S02]  /*10090*/  SYNCS.ARRIVE.TRANS64 RZ, [R2+URZ+0x36850], R3 ;  /* 0x0368500302ff79a7 */ /* 0x0003e4000800003f */
[----:B------:R-:W-:Y:S05]  /*100a0*/  @!P0 BRA `(.L_x_336) ;  /* 0x0000000000048947 */ /* 0x000fea0003800000 */
[----:B------:R-:W-:Y:S01]  /*100b0*/  BPT.TRAP 0x1 ;  /* 0x000000040000795c */ /* 0x000fe20000300000 */
.L_x_336:
[----:B01----:R-:W2:Y:S01]  /*100c0*/  LDL.LU R2, [R1+0xc] ;  /* 0x00000c0001027983 */ /* 0x003ea20000300800 */
[----:B------:R-:W-:-:S03]  /*100d0*/  MOV R10, 0x400 ;  /* 0x00000400000a7802 */ /* 0x000fc60000000f00 */
[----:B------:R-:W3:Y:S04]  /*100e0*/  LDL.LU R9, [R1] ;  /* 0x0000000001097983 */ /* 0x000ee80000300800 */
[----:B------:R-:W4:Y:S01]  /*100f0*/  LDL R3, [R1+0x4] ;  /* 0x0000040001037983 */ /* 0x000f220000100800 */
[----:B------:R-:W0:Y:S01]  /*10100*/  S2R R11, SR_CgaCtaId ;  /* 0x00000000000b7919 */ /* 0x000e220000008800 */
[----:B------:R-:W-:Y:S01]  /*10110*/  R2UR UR13, R5 ;  /* 0x00000000050d72ca */ /* 0x000fe200000e0000 */
[----:B------:R-:W-:Y:S01]  /*10120*/  UIADD3 UR4, UP0, UR36, 0x470, URZ ;  /* 0x0000047024047890 */ /* 0x000fe2000ff1e03f */
[----:B------:R-:W-:Y:S02]  /*10130*/  R2UR UR12, R4 ;  /* 0x00000000040c72ca */ /* 0x000fe400000e0000 */
[----:B0-----:R-:W-:Y:S01]  /*10140*/  LEA R10, R11, R10, 0x18 ;  /* 0x0000000a0b0a7211 */ /* 0x001fe200078ec0ff */
[----:B------:R-:W-:Y:S01]  /*10150*/  UMOV UR10, URZ ;  /* 0x0000003f000a7c82 */ /* 0x000fe20008000000 */
[----:B------:R-:W-:Y:S01]  /*10160*/  UMOV UR6, 0x0 ;  /* 0x0000000000067882 */ /* 0x000fe20000000000 */
[----:B------:R-:W-:Y:S01]  /*10170*/  UMOV UR7, 0x14f00000 ;  /* 0x14f0000000077882 */ /* 0x000fe20000000000 */
[----:B------:R-:W-:Y:S01]  /*10180*/  UMOV UR16, 0x40 ;  /* 0x0000004000107882 */ /* 0x000fe20000000000 */
[----:B------:R0:W-:Y:S01]  /*10190*/  STL [R1+0xc], R6 ;  /* 0x00000c0601007387 */ /* 0x0001e20000100800 */
[----:B------:R-:W-:Y:S01]  /*101a0*/  IMAD.MOV.U32 R5, RZ, RZ, R8 ;  /* 0x000000ffff057224 */ /* 0x000fe200078e0008 */
[----:B--2---:R-:W-:Y:S01]  /*101b0*/  R2UR UR11, R2 ;  /* 0x00000000020b72ca */ /* 0x004fe200000e0000 */
[----:B---3--:R-:W-:-:S05]  /*101c0*/  IMAD R2, R9, 0x8, R10 ;  /* 0x0000000809027824 */ /* 0x008fca00078e020a */
[----:B------:R-:W-:Y:S01]  /*101d0*/  R2UR UR9, R2 ;  /* 0x00000000020972ca */ /* 0x000fe200000e0000 */
[----:B------:R-:W-:Y:S01]  /*101e0*/  IMAD R2, R9, 0xa800, R10 ;  /* 0x0000a80009027824 */ /* 0x000fe200078e020a */
[----:B----4-:R-:W-:-:S04]  /*101f0*/  R2UR UR5, R3 ;  /* 0x00000000030572ca */ /* 0x010fc800000e0000 */
[----:B------:R-:W-:-:S07]  /*10200*/  R2UR UR15, R2 ;  /* 0x00000000020f72ca */ /* 0x000fce00000e0000 */
[----:B------:R-:W-:Y:S02]  /*10210*/  UIADD3 UR9, UR9, 0x36850, URZ ;  /* 0x0003685009097890 */ /* 0x000fe4000fffe03f */
[----:B------:R-:W-:Y:S02]  /*10220*/  UIMAD UR11, UR11, 0x70, UR5 ;  /* 0x000000700b0b78a4 */ /* 0x000fe4000f8e0205 */
[----:B------:R-:W-:Y:S02]  /*10230*/  UIADD3.X UR5, URZ, UR37, URZ, UP0, !UPT ;  /* 0x000000253f057290 */ /* 0x000fe400087fe43f */
        /* <DEDUP_REMOVED lines=11> */
[----:B0-----:R-:W-:Y:S01]  /*102f0*/  NOP ;  /* 0x0000000000007918 */ /* 0x001fe20000000000 */
.L_x_331:
[----:B------:R-:W-:Y:S05]  /*10300*/  BSYNC B2 ;  /* 0x0000000000027941 */ /* 0x000fea0003800000 */
.L_x_330:
[----:B------:R-:W2:Y:S04]  /*10310*/  LDL.LU R2, [R1+0x18] ;  /* 0x0000180001027983 */ /* 0x000ea80000300800 */
[----:B------:R0:W-:Y:S04]  /*10320*/  STL [R1], R13 ;  /* 0x0000000d01007387 */ /* 0x0001e80000100800 */
[----:B------:R0:W-:Y:S02]  /*10330*/  STL [R1+0x8], R15 ;  /* 0x0000080f01007387 */ /* 0x0001e40000100800 */
[----:B0-2---:R-:W-:-:S07]  /*10340*/  VIADD R6, R2, 0xfffffffd ;  /* 0xfffffffd02067836 */ /* 0x005fce0000000000 */
.L_x_329:
[----:B------:R-:W-:Y:S05]  /*10350*/  BSYNC B1 ;  /* 0x0000000000017941 */ /* 0x000fea0003800000 */
.L_x_328:
[----:B------:R-:W-:-:S04]  /*10360*/  IADD3 R14, -R14, RZ, RZ ;  /* 0x000000ff0e0e7210 */ /* 0x000fc80007ffe1ff */
[----:B------:R-:W-:-:S13]  /*10370*/  ISETP.NE.AND P0, PT, R7, R14, PT ;  /* 0x0000000e0700720c */ /* 0x000fda0003f05270 */
[----:B------:R-:W-:Y:S05]  /*10380*/  @!P0 BRA `(.L_x_327) ;  /* 0x0000001000288947 */ /* 0x000fea0003800000 */
[----:B------:R-:W-:-:S07]  /*10390*/  IMAD.MOV.U32 R10, RZ, RZ, R5 ;  /* 0x000000ffff0a7224 */ /* 0x000fce00078e0005 */
.L_x_351:
[----:B------:R-:W2:Y:S04]  /*103a0*/  LDL R3, [R1] ;  /* 0x0000000001037983 */ /* 0x000ea80000100800 */
[----:B------:R-:W3:Y:S01]  /*103b0*/  LDL R2, [R1+0x8] ;  /* 0x0000080001027983 */ /* 0x000ee20000100800 */
[----:B------:R-:W-:Y:S05]  /*103c0*/  YIELD ;  /* 0x0000000000007946 */ /* 0x000fea0003800000 */
[----:B------:R-:W-:Y:S01]  /*103d0*/  BSSY B1, `(.L_x_337) ;  /* 0x0000080000017945 */ /* 0x000fe20003800000 */
[----:B--2---:R-:W-:-:S05]  /*103e0*/  VIADD R7, R3, 0x1 ;  /* 0x0000000103077836 */ /* 0x004fca0000000000 */
[----:B------:R-:W-:-:S04]  /*103f0*/  ISETP.NE.AND P0, PT, R7, 0x2, PT ;  /* 0x000000020700780c */ /* 0x000fc80003f05270 */
[----:B------:R-:W-:Y:S02]  /*10400*/  SEL R8, RZ, 0x1, P0 ;  /* 0x00000001ff087807 */ /* 0x000fe40000000000 */
[----:B------:R-:W-:Y:S02]  /*10410*/  SEL R7, R7, RZ, P0 ;  /* 0x000000ff07077207 */ /* 0x000fe40000000000 */
[----:B---3--:R-:W-:Y:S01]  /*10420*/  LOP3.LUT R8, R2, R8, RZ, 0x3c, !PT ;  /* 0x0000000802087212 */ /* 0x008fe200078e3cff */
[----:B0-----:R-:W-:Y:S06]  /*10430*/  @!P6 BRA `(.L_x_338) ;  /* 0x0000000400e4e947 */ /* 0x001fec0003800000 */
[----:B------:R-:W-:Y:S01]  /*10440*/  ULDC.64 UR4, c[0x0][0x3f8] ;  /* 0x0000fe0000047ab9 */ /* 0x000fe20000000a00 */
[----:B------:R-:W-:Y:S01]  /*10450*/  IMAD.MOV.U32 R9, RZ, RZ, R6 ;  /* 0x000000ffff097224 */ /* 0x000fe200078e0006 */
[----:B------:R-:W-:-:S04]  /*10460*/  ISETP.NE.U32.AND P0, PT, RZ, UR4, PT ;  /* 0x00000004ff007c0c */ /* 0x000fc8000bf05070 */
[----:B------:R-:W-:-:S13]  /*10470*/  ISETP.NE.AND.EX P0, PT, RZ, UR5, PT, P0 ;  /* 0x00000005ff007c0c */ /* 0x000fda000bf05300 */
[----:B------:R-:W-:Y:S05]  /*10480*/  @!P0 BRA `(.L_x_339) ;  /* 0x0000000000448947 */ /* 0x000fea0003800000 */
[----:B------:R-:W0:Y:S01]  /*10490*/  LDC R9, c[0x0][0x41c] ;  /* 0x00010700ff097b82 */ /* 0x000e220000000800 */
[----:B------:R-:W-:Y:S01]  /*104a0*/  ULDC.64 UR6, c[0x0][0x408] ;  /* 0x0001020000067ab9 */ /* 0x000fe20000000a00 */
[----:B0-----:R-:W-:-:S13]  /*104b0*/  ISETP.NE.AND P0, PT, R9, 0x1, PT ;  /* 0x000000010900780c */ /* 0x001fda0003f05270 */
[----:B------:R-:W0:Y:S02]  /*104c0*/  @P0 LDC.64 R2, c[0x0][0x420] ;  /* 0x00010800ff020b82 */ /* 0x000e240000000a00 */
[----:B0-----:R-:W-:-:S04]  /*104d0*/  @P0 IMAD.HI.U32 R10, R6, R2, RZ ;  /* 0x00000002060a0227 */ /* 0x001fc800078e00ff */
[----:B------:R-:W-:Y:S01]  /*104e0*/  IMAD.MOV.U32 R2, RZ, RZ, R6 ;  /* 0x000000ffff027224 */ /* 0x000fe200078e0006 */
[----:B------:R-:W-:Y:S01]  /*104f0*/  @P0 SHF.R.U32.HI R2, RZ, R3, R10 ;  /* 0x00000003ff020219 */ /* 0x000fe2000001160a */
[----:B------:R-:W-:-:S04]  /*10500*/  IMAD R10, R12, UR6, RZ ;  /* 0x000000060c0a7c24 */ /* 0x000fc8000f8e02ff */
[----:B------:R-:W-:Y:S02]  /*10510*/  IMAD.MOV R3, RZ, RZ, -R2 ;  /* 0x000000ffff037224 */ /* 0x000fe400078e0a02 */
[----:B------:R-:W-:Y:S02]  /*10520*/  IMAD R10, R0, UR7, R10 ;  /* 0x00000007000a7c24 */ /* 0x000fe4000f8e020a */
[----:B------:R-:W-:Y:S01]  /*10530*/  IMAD R9, R9, R3, R6 ;  /* 0x0000000309097224 */ /* 0x000fe200078e0206 */
[----:B------:R-:W-:-:S03]  /*10540*/  SHF.R.S32.HI R3, RZ, 0x1f, R2 ;  /* 0x0000001fff037819 */ /* 0x000fc60000011402 */
[----:B------:R-:W-:-:S05]  /*10550*/  IMAD.WIDE.U32 R2, R0, UR6, R2 ;  /* 0x0000000600027c25 */ /* 0x000fca000f8e0002 */
[----:B------:R-:W-:Y:S02]  /*10560*/  IADD3 R3, R10, R3, RZ ;  /* 0x000000030a037210 */ /* 0x000fe40007ffe0ff */
[----:B------:R-:W-:-:S04]  /*10570*/  LEA R10, P0, R2, UR4, 0x2 ;  /* 0x00000004020a7c11 */ /* 0x000fc8000f8010ff */
[----:B------:R-:W-:-:S05]  /*10580*/  LEA.HI.X R11, R2, UR5, R3, 0x2, P0 ;  /* 0x00000005020b7c11 */ /* 0x000fca00080f1403 */
[----:B------:R0:W5:Y:S04]  /*10590*/  LDG.E R10, desc[UR60][R10.64] ;  /* 0x0000003c0a0a7981 */ /* 0x000168000c1e1900 */
.L_x_339:
[----:B------:R-:W1:Y:S01]  /*105a0*/  S2R R3, SR_CgaCtaId ;  /* 0x0000000000037919 */ /* 0x000e620000008800 */
[----:B------:R-:W-:-:S04]  /*105b0*/  MOV R2, 0x400 ;  /* 0x0000040000027802 */ /* 0x000fc80000000f00 */
[----:B-1----:R-:W-:Y:S02]  /*105c0*/  LEA R2, R3, R2, 0x18 ;  /* 0x0000000203027211 */ /* 0x002fe400078ec0ff */
[----:B------:R-:W-:-:S03]  /*105d0*/  SHF.L.U32 R3, R8, 0x1f, RZ ;  /* 0x0000001f08037819 */ /* 0x000fc600000006ff */
[----:B------:R-:W-:-:S04]  /*105e0*/  IMAD R2, R7, 0x8, R2 ;  /* 0x0000000807027824 */ /* 0x000fc800078e0202 */
[----:B------:R-:W1:Y:S02]  /*105f0*/  SYNCS.PHASECHK.TRANS64.TRYWAIT P0, [R2+URZ+0x36840], R3 ;  /* 0x03684003020075a7 */ /* 0x000e64000800017f */
[----:B-1----:R-:W-:Y:S05]  /*10600*/  @!P0 BRA `(.L_x_340) ;  /* 0x00000024005c8947 */ /* 0x002fea0003800000 */
.L_x_396:
[----:B0-----:R-:W0:Y:S02]  /*10610*/  S2R R11, SR_TID.X ;  /* 0x00000000000b7919 */ /* 0x001e240000002100 */
[----:B0-----:R-:W-:-:S04]  /*10620*/  LOP3.LUT R11, R11, 0x7f, RZ, 0xc0, !PT ;  /* 0x0000007f0b0b7812 */ /* 0x001fc800078ec0ff */
[----:B------:R-:W-:-:S13]  /*10630*/  ISETP.NE.AND P0, PT, R11, RZ, PT ;  /* 0x000000ff0b00720c */ /* 0x000fda0003f05270 */
[----:B------:R-:W-:Y:S05]  /*10640*/  @P0 BRA `(.L_x_341) ;  /* 0x00000000001c0947 */ /* 0x000fea0003800000 */
[----:B------:R-:W0:Y:S01]  /*10650*/  S2R R11, SR_TID.X ;  /* 0x00000000000b7919 */ /* 0x000e220000002100 */
[----:B-1----:R-:W-:-:S04]  /*10660*/  IMAD.MOV.U32 R3, RZ, RZ, 0xa800 ;  /* 0x0000a800ff037424 */ /* 0x002fc800078e00ff */
[----:B------:R2:W-:Y:S01]  /*10670*/  SYNCS.ARRIVE.TRANS64 RZ, [R2+URZ+0x36830], R3 ;  /* 0x0368300302ff79a7 */ /* 0x0005e2000800003f */
[----:B0-----:R-:W-:-:S04]  /*10680*/  LOP3.LUT R11, R11, 0x1f, RZ, 0xc0, !PT ;  /* 0x0000001f0b0b7812 */ /* 0x001fc800078ec0ff */
[----:B------:R-:W-:-:S13]  /*10690*/  ISETP.NE.AND P1, PT, R11, RZ, PT ;  /* 0x000000ff0b00720c */ /* 0x000fda0003f25270 */
[----:B--2---:R-:W-:Y:S05]  /*106a0*/  @!P1 BRA `(.L_x_341) ;  /* 0x0000000000049947 */ /* 0x004fea0003800000 */
[----:B------:R-:W-:Y:S01]  /*106b0*/  BPT.TRAP 0x1 ;  /* 0x000000040000795c */ /* 0x000fe20000300000 */
.L_x_341:
[----:B------:R-:W2:Y:S04]  /*106c0*/  LDL R15, [R1+0x4] ;  /* 0x00000400010f7983 */ /* 0x000ea80000100800 */
[----:B-1----:R-:W3:Y:S01]  /*106d0*/  LDL.LU R3, [R1+0x8] ;  /* 0x0000080001037983 */ /* 0x002ee20000300800 */
[----:B------:R-:W-:-:S03]  /*106e0*/  MOV R13, 0x400 ;  /* 0x00000400000d7802 */ /* 0x000fc60000000f00 */
        /* <DEDUP_REMOVED lines=23> */
[----:B---3--:R-:W-:Y:S01]  /*10860*/  SHF.L.U32 R3, R3, 0x1f, RZ ;  /* 0x0000001f03037819 */ /* 0x008fe200000006ff */
[----:B----4-:R-:W-:-:S07]  /*10870*/  IMAD R2, R11, 0x8, R2 ;  /* 0x000000080b027824 */ /* 0x010fce00078e0202 */
        /* <DEDUP_REMOVED lines=9> */
.L_x_397:
        /* <DEDUP_REMOVED lines=8> */
.L_x_343:
[----:B------:R-:W2:Y:S01]  /*10990*/  LDL.LU R15, [R1+0xc] ;  /* 0x00000c00010f7983 */ /* 0x000ea20000300800 */
[----:B------:R-:W-:-:S03]  /*109a0*/  MOV R13, 0x400 ;  /* 0x00000400000d7802 */ /* 0x000fc60000000f00 */
[----:B0-----:R-:W3:Y:S04]  /*109b0*/  LDL.LU R3, [R1] ;  /* 0x0000000001037983 */ /* 0x001ee80000300800 */
[----:B------:R-:W4:Y:S01]  /*109c0*/  LDL R11, [R1+0x4] ;  /* 0x00000400010b7983 */ /* 0x000f220000100800 */
[----:B------:R-:W0:Y:S01]  /*109d0*/  S2R R14, SR_CgaCtaId ;  /* 0x00000000000e7919 */ /* 0x000e220000008800 */
[----:B------:R-:W-:Y:S01]  /*109e0*/  R2UR UR9, R2 ;  /* 0x00000000020972ca */ /* 0x000fe200000e0000 */
[----:B------:R-:W-:Y:S01]  /*109f0*/  UIADD3 UR4, UP0, UR36, 0x470, URZ ;  /* 0x0000047024047890 */ /* 0x000fe2000ff1e03f */
[----:B------:R-:W-:Y:S02]  /*10a00*/  R2UR UR13, R5 ;  /* 0x00000000050d72ca */ /* 0x000fe400000e0000 */
[----:B------:R-:W-:-:S02]  /*10a10*/  R2UR UR12, R4 ;  /* 0x00000000040c72ca */ /* 0x000fc400000e0000 */
[----:B0-----:R-:W-:-:S07]  /*10a20*/  LEA R13, R14, R13, 0x18 ;  /* 0x0000000d0e0d7211 */ /* 0x001fce00078ec0ff */
[----:B------:R-:W-:Y:S01]  /*10a30*/  UIADD3 UR9, UR9, 0x50, URZ ;  /* 0x0000005009097890 */ /* 0x000fe2000fffe03f */
[----:B------:R-:W-:Y:S01]  /*10a40*/  UMOV UR10, URZ ;  /* 0x0000003f000a7c82 */ /* 0x000fe20008000000 */
[----:B------:R-:W-:Y:S01]  /*10a50*/  UMOV UR6, 0x0 ;  /* 0x0000000000067882 */ /* 0x000fe20000000000 */
[----:B------:R-:W-:Y:S01]  /*10a60*/  UMOV UR7, 0x14f00000 ;  /* 0x14f0000000077882 */ /* 0x000fe20000000000 */
[----:B------:R-:W-:Y:S01]  /*10a70*/  UMOV UR17, 0x40 ;  /* 0x0000004000117882 */ /* 0x000fe20000000000 */
[----:B------:R0:W-:Y:S01]  /*10a80*/  STL [R1+0xc], R9 ;  /* 0x00000c0901007387 */ /* 0x0001e20000100800 */
[----:B------:R-:W-:Y:S02]  /*10a90*/  MOV R5, R10 ;  /* 0x0000000a00057202 */ /* 0x000fe40000000f00 */
[----:B--2---:R-:W-:Y:S01]  /*10aa0*/  R2UR UR11, R15 ;  /* 0x000000000f0b72ca */ /* 0x004fe200000e0000 */
[----:B---3--:R-:W-:Y:S01]  /*10ab0*/  IMAD R3, R3, 0xa800, R13 ;  /* 0x0000a80003037824 */ /* 0x008fe200078e020d */
[----:B----4-:R-:W-:-:S04]  /*10ac0*/  R2UR UR5, R11 ;  /* 0x000000000b0572ca */ /* 0x010fc800000e0000 */
[----:B------:R-:W-:-:S09]  /*10ad0*/  R2UR UR8, R3 ;  /* 0x00000000030872ca */ /* 0x000fd200000e0000 */
[----:B------:R-:W-:-:S04]  /*10ae0*/  UIMAD UR11, UR11, 0x70, UR5 ;  /* 0x000000700b0b78a4 */ /* 0x000fc8000f8e0205 */
[----:B------:R-:W-:Y:S02]  /*10af0*/  UIADD3 UR14, UR8, 0x400, URZ ;  /* 0x00000400080e7890 */ /* 0x000fe4000fffe03f */
[----:B------:R-:W-:Y:S02]  /*10b00*/  UIADD3.X UR5, URZ, UR37, URZ, UP0, !UPT ;  /* 0x000000253f057290 */ /* 0x000fe400087fe43f */
[----:B------:R-:W-:Y:S02]  /*10b10*/  UIADD3 UR15, UR8, 0x3c00, URZ ;  /* 0x00003c00080f7890 */ /* 0x000fe4000fffe03f */
[----:B------:R-:W-:-:S03]  /*10b20*/  UIADD3 UR16, UR8, 0x7400, URZ ;  /* 0x0000740008107890 */ /* 0x000fc6000fffe03f */
[----:B------:R-:W-:Y:S02]  /*10b30*/  UMOV UR8, UR14 ;  /* 0x0000000e00087c82 */ /* 0x000fe40008000000 */
[----:B------:R1:W-:Y:S01]  /*10b40*/  UTMALDG.4D [UR8], [UR4], desc[UR6] ;  /* 0x00000608040075b4 */ /* 0x0003e20008019000 */
[----:B------:R-:W-:Y:S01]  /*10b50*/  UMOV UR14, 0x80 ;  /* 0x00000080000e7882 */ /* 0x000fe20000000000 */
[----:B-1----:R-:W-:Y:S01]  /*10b60*/  UMOV UR8, UR15 ;  /* 0x0000000f00087c82 */ /* 0x002fe20008000000 */
[----:B------:R-:W-:Y:S02]  /*10b70*/  UMOV UR10, UR17 ;  /* 0x00000011000a7c82 */ /* 0x000fe40008000000 */
[----:B------:R1:W-:Y:S02]  /*10b80*/  UTMALDG.4D [UR8], [UR4], desc[UR6] ;  /* 0x00000608040075b4 */ /* 0x0003e40008019000 */
[----:B-1----:R-:W-:Y:S01]  /*10b90*/  UMOV UR8, UR16 ;  /* 0x0000001000087c82 */ /* 0x002fe20008000000 */
[----:B------:R-:W-:-:S02]  /*10ba0*/  UMOV UR10, UR14 ;  /* 0x0000000e000a7c82 */ /* 0x000fc40008000000 */
[----:B------:R0:W-:Y:S02]  /*10bb0*/  UTMALDG.4D [UR8], [UR4], desc[UR6] ;  /* 0x00000608040075b4 */ /* 0x0001e40008019000 */
[----:B0-----:R-:W-:Y:S01]  /*10bc0*/  NOP ;  /* 0x0000000000007918 */ /* 0x001fe20000000000 */
.L_x_338:
[----:B------:R-:W-:Y:S05]  /*10bd0*/  BSYNC B1 ;  /* 0x0000000000017941 */ /* 0x000fea0003800000 */
.L_x_337:
[----:B------:R-:W-:Y:S01]  /*10be0*/  VIADD R2, R7, 0x1 ;  /* 0x0000000107027836 */ /* 0x000fe20000000000 */
[----:B------:R-:W-:Y:S04]  /*10bf0*/  BSSY B1, `(.L_x_344) ;  /* 0x0000080000017945 */ /* 0x000fe80003800000 */
[----:B------:R-:W-:-:S04]  /*10c00*/  ISETP.NE.AND P0, PT, R2, 0x2, PT ;  /* 0x000000020200780c */ /* 0x000fc80003f05270 */
[----:B------:R-:W-:Y:S02]  /*10c10*/  SEL R3, RZ, 0x1, P0 ;  /* 0x00000001ff037807 */ /* 0x000fe40000000000 */
[----:B------:R-:W-:Y:S02]  /*10c20*/  SEL R14, R2, RZ, P0 ;  /* 0x000000ff020e7207 */ /* 0x000fe40000000000 */
[----:B------:R-:W-:-:S05]  /*10c30*/  LOP3.LUT R13, R8, R3, RZ, 0x3c, !PT ;  /* 0x00000003080d7212 */ /* 0x000fca00078e3cff */
[----:B------:R0:W-:Y:S04]  /*10c40*/  STL [R1+0x8], R13 ;  /* 0x0000080d01007387 */ /* 0x0001e80000100800 */
[----:B------:R0:W-:Y:S01]  /*10c50*/  STL [R1], R14 ;  /* 0x0000000e01007387 */ /* 0x0001e20000100800 */
[----:B------:R-:W-:Y:S05]  /*10c60*/  @!P6 BRA `(.L_x_345) ;  /* 0x0000000400e0e947 */ /* 0x000fea0003800000 */
[----:B------:R-:W-:Y:S01]  /*10c70*/  ULDC.64 UR4, c[0x0][0x3f8] ;  /* 0x0000fe0000047ab9 */ /* 0x000fe20000000a00 */
[----:B------:R-:W-:Y:S01]  /*10c80*/  VIADD R9, R6, 0xffffffff ;  /* 0xffffffff06097836 */ /* 0x000fe20000000000 */
[----:B------:R-:W-:-:S04]  /*10c90*/  ISETP.NE.U32.AND P0, PT, RZ, UR4, PT ;  /* 0x00000004ff007c0c */ /* 0x000fc8000bf05070 */
[----:B------:R-:W-:-:S13]  /*10ca0*/  ISETP.NE.AND.EX P0, PT, RZ, UR5, PT, P0 ;  /* 0x00000005ff007c0c */ /* 0x000fda000bf05300 */
[----:B------:R-:W-:Y:S05]  /*10cb0*/  @!P0 BRA `(.L_x_346) ;  /* 0x0000000000448947 */ /* 0x000fea0003800000 */
[----:B------:R-:W1:Y:S01]  /*10cc0*/  LDC R11, c[0x0][0x41c] ;  /* 0x00010700ff0b7b82 */ /* 0x000e620000000800 */
[----:B------:R-:W-:Y:S01]  /*10cd0*/  ULDC.64 UR6, c[0x0][0x408] ;  /* 0x0001020000067ab9 */ /* 0x000fe20000000a00 */
[----:B-1----:R-:W-:-:S13]  /*10ce0*/  ISETP.NE.AND P0, PT, R11, 0x1, PT ;  /* 0x000000010b00780c */ /* 0x002fda0003f05270 */
[----:B------:R-:W1:Y:S02]  /*10cf0*/  @P0 LDC.64 R2, c[0x0][0x420] ;  /* 0x00010800ff020b82 */ /* 0x000e640000000a00 */
[----:B-1----:R-:W-:-:S04]  /*10d00*/  @P0 IMAD.HI.U32 R10, R9, R2, RZ ;  /* 0x00000002090a0227 */ /* 0x002fc800078e00ff */
[----:B------:R-:W-:Y:S01]  /*10d10*/  IMAD.MOV.U32 R2, RZ, RZ, R9 ;  /* 0x000000ffff027224 */ /* 0x000fe200078e0009 */
[----:B------:R-:W-:Y:S01]  /*10d20*/  @P0 SHF.R.U32.HI R2, RZ, R3, R10 ;  /* 0x00000003ff020219 */ /* 0x000fe2000001160a */
[----:B------:R-:W-:-:S04]  /*10d30*/  IMAD R10, R12, UR6, RZ ;  /* 0x000000060c0a7c24 */ /* 0x000fc8000f8e02ff */
[----:B------:R-:W-:Y:S02]  /*10d40*/  IMAD.MOV R3, RZ, RZ, -R2 ;  /* 0x000000ffff037224 */ /* 0x000fe400078e0a02 */
[----:B------:R-:W-:Y:S02]  /*10d50*/  IMAD R10, R0, UR7, R10 ;  /* 0x00000007000a7c24 */ /* 0x000fe4000f8e020a */
[----:B------:R-:W-:Y:S01]  /*10d60*/  IMAD R9, R11, R3, R9 ;  /* 0x000000030b097224 */ /* 0x000fe200078e0209 */
[----:B------:R-:W-:-:S03]  /*10d70*/  SHF.R.S32.HI R3, RZ, 0x1f, R2 ;  /* 0x0000001fff037819 */ /* 0x000fc60000011402 */
[----:B------:R-:W-:-:S04]  /*10d80*/  IMAD.WIDE.U32 R2, R0, UR6, R2 ;  /* 0x0000000600027c25 */ /* 0x000fc8000f8e0002 */
[----:B------:R-:W-:Y:S01]  /*10d90*/  IMAD.IADD R3, R10, 0x1, R3 ;  /* 0x000000010a037824 */ /* 0x000fe200078e0203 */
[----:B------:R-:W-:-:S04]  /*10da0*/  LEA R10, P0, R2, UR4, 0x2 ;  /* 0x00000004020a7c11 */ /* 0x000fc8000f8010ff */
[----:B------:R-:W-:-:S05]  /*10db0*/  LEA.HI.X R11, R2, UR5, R3, 0x2, P0 ;  /* 0x00000005020b7c11 */ /* 0x000fca00080f1403 */
[----:B------:R1:W5:Y:S04]  /*10dc0*/  LDG.E R10, desc[UR60][R10.64] ;  /* 0x0000003c0a0a7981 */ /* 0x000368000c1e1900 */
.L_x_346:
[----:B------:R-:W2:Y:S01]  /*10dd0*/  S2R R3, SR_CgaCtaId ;  /* 0x0000000000037919 */ /* 0x000ea20000008800 */
[----:B------:R-:W-:-:S04]  /*10de0*/  MOV R2, 0x400 ;  /* 0x0000040000027802 */ /* 0x000fc80000000f00 */
[----:B--2---:R-:W-:Y:S02]  /*10df0*/  LEA R2, R3, R2, 0x18 ;  /* 0x0000000203027211 */ /* 0x004fe400078ec0ff */
[----:B------:R-:W-:Y:S02]  /*10e00*/  SHF.L.U32 R3, R13, 0x1f, RZ ;  /* 0x0000001f0d037819 */ /* 0x000fe400000006ff */
[----:B------:R-:W-:-:S04]  /*10e10*/  LEA R2, R14, R2, 0x3 ;  /* 0x000000020e027211 */ /* 0x000fc800078e18ff */
[----:B------:R-:W2:Y:S02]  /*10e20*/  SYNCS.PHASECHK.TRANS64.TRYWAIT P0, [R2+URZ+0x36840], R3 ;  /* 0x03684003020075a7 */ /* 0x000ea4000800017f */
[----:B--2---:R-:W-:Y:S05]  /*10e30*/  @!P0 BRA `(.L_x_347) ;  /* 0x0000001c00788947 */ /* 0x004fea0003800000 */
.L_x_398:
[----:B-1----:R-:W1:Y:S02]  /*10e40*/  S2R R11, SR_TID.X ;  /* 0x00000000000b7919 */ /* 0x002e640000002100 */
[----:B-1----:R-:W-:-:S04]  /*10e50*/  LOP3.LUT R11, R11, 0x7f, RZ, 0xc0, !PT ;  /* 0x0000007f0b0b7812 */ /* 0x002fc800078ec0ff */
[----:B------:R-:W-:-:S13]  /*10e60*/  ISETP.NE.AND P0, PT, R11, RZ, PT ;  /* 0x000000ff0b00720c */ /* 0x000fda0003f05270 */
[----:B------:R-:W-:Y:S05]  /*10e70*/  @P0 BRA `(.L_x_348) ;  /* 0x00000000001c0947 */ /* 0x000fea0003800000 */
[----:B------:R-:W1:Y:S01]  /*10e80*/  S2R R11, SR_TID.X ;  /* 0x00000000000b7919 */ /* 0x000e620000002100 */
[----:B--2---:R-:W-:-:S04]  /*10e90*/  IMAD.MOV.U32 R3, RZ, RZ, 0xa800 ;  /* 0x0000a800ff037424 */ /* 0x004fc800078e00ff */
[----:B------:R3:W-:Y:S01]  /*10ea0*/  SYNCS.ARRIVE.TRANS64 RZ, [R2+URZ+0x36830], R3 ;  /* 0x0368300302ff79a7 */ /* 0x0007e2000800003f */
[----:B-1----:R-:W-:-:S04]  /*10eb0*/  LOP3.LUT R11, R11, 0x1f, RZ, 0xc0, !PT ;  /* 0x0000001f0b0b7812 */ /* 0x002fc800078ec0ff */
[----:B------:R-:W-:-:S13]  /*10ec0*/  ISETP.NE.AND P1, PT, R11, RZ, PT ;  /* 0x000000ff0b00720c */ /* 0x000fda0003f25270 */
[----:B---3--:R-:W-:Y:S05]  /*10ed0*/  @!P1 BRA `(.L_x_348) ;  /* 0x0000000000049947 */ /* 0x008fea0003800000 */
[----:B------:R-:W-:Y:S01]  /*10ee0*/  BPT.TRAP 0x1 ;  /* 0x000000040000795c */ /* 0x000fe20000300000 */
.L_x_348:
[----:B0-----:R-:W3:Y:S01]  /*10ef0*/  LDL R13, [R1] ;  /* 0x00000000010d7983 */ /* 0x001ee20000100800 */
[----:B------:R-:W-:-:S03]  /*10f00*/  MOV R14, 0x400 ;  /* 0x00000400000e7802 */ /* 0x000fc60000000f00 */
[----:B------:R-:W4:Y:S01]  /*10f10*/  LDL R11, [R1+0x4] ;  /* 0x00000400010b7983 */ /* 0x000f220000100800 */
[----:B------:R-:W0:Y:S01]  /*10f20*/  S2R R15, SR_CgaCtaId ;  /* 0x00000000000f7919 */ /* 0x000e220000008800 */
[----:B------:R-:W-:Y:S01]  /*10f30*/  R2UR UR11, R9 ;  /* 0x00000000090b72ca */ /* 0x000fe200000e0000 */
[----:B------:R-:W-:Y:S01]  /*10f40*/  UIADD3 UR4, UP0, UR36, 0x370, URZ ;  /* 0x0000037024047890 */ /* 0x000fe2000ff1e03f */
[----:B------:R-:W-:Y:S02]  /*10f50*/  R2UR UR12, R4 ;  /* 0x00000000040c72ca */ /* 0x000fe400000e0000 */
[----:B0-----:R-:W-:-:S05]  /*10f60*/  LEA R14, R15, R14, 0x18 ;  /* 0x0000000e0f0e7211 */ /* 0x001fca00078ec0ff */
[----:B--2---:R-:W-:Y:S01]  /*10f70*/  VIADD R2, R14, 0x36800 ;  /* 0x000368000e027836 */ /* 0x004fe20000000000 */
[----:B-----5:R-:W-:Y:S01]  /*10f80*/  R2UR UR13, R10 ;  /* 0x000000000a0d72ca */ /* 0x020fe200000e0000 */
[----:B------:R-:W-:Y:S01]  /*10f90*/  UMOV UR10, URZ ;  /* 0x0000003f000a7c82 */ /* 0x000fe20008000000 */
[----:B------:R-:W-:Y:S01]  /*10fa0*/  UMOV UR6, 0x0 ;  /* 0x0000000000067882 */ /* 0x000fe20000000000 */
[----:B------:R-:W-:Y:S01]  /*10fb0*/  UMOV UR7, 0x14f00000 ;  /* 0x14f0000000077882 */ /* 0x000fe20000000000 */
[----:B------:R-:W-:Y:S01]  /*10fc0*/  UMOV UR17, 0x40 ;  /* 0x0000004000117882 */ /* 0x000fe20000000000 */
[----:B------:R-:W-:Y:S01]  /*10fd0*/  UMOV UR18, 0x80 ;  /* 0x0000008000127882 */ /* 0x000fe20000000000 */
[----:B------:R-:W-:Y:S01]  /*10fe0*/  SHF.L.U32 R8, R8, 0x1f, RZ ;  /* 0x0000001f08087819 */ /* 0x000fe200000006ff */
        /* <DEDUP_REMOVED lines=10> */
[----:B------:R-:W-:-:S03]  /*11090*/  UIADD3 UR16, UR8, 0x28400, URZ ;  /* 0x0002840008107890 */ /* 0x000fc6000fffe03f */
[----:B------:R-:W-:Y:S02]  /*110a0*/  UMOV UR8, UR14 ;  /* 0x0000000e00087c82 */ /* 0x000fe40008000000 */
[----:B------:R0:W-:Y:S01]  /*110b0*/  UTMALDG.4D [UR8], [UR4], desc[UR6] ;  /* 0x00000608040075b4 */ /* 0x0001e20008019000 */
[----:B------:R-:W-:Y:S01]  /*110c0*/  IMAD R2, R7, 0x8, R2 ;  /* 0x0000000807027824 */ /* 0x000fe200078e0202 */
[----:B0-----:R-:W-:Y:S01]  /*110d0*/  UMOV UR8, UR15 ;  /* 0x0000000f00087c82 */ /* 0x001fe20008000000 */
[----:B------:R-:W-:Y:S02]  /*110e0*/  UMOV UR10, UR17 ;  /* 0x00000011000a7c82 */ /* 0x000fe40008000000 */
[----:B------:R0:W-:Y:S02]  /*110f0*/  UTMALDG.4D [UR8], [UR4], desc[UR6] ;  /* 0x00000608040075b4 */ /* 0x0001e40008019000 */
[----:B0-----:R-:W-:Y:S01]  /*11100*/  UMOV UR8, UR16 ;  /* 0x0000001000087c82 */ /* 0x001fe20008000000 */
[----:B------:R-:W-:-:S02]  /*11110*/  UMOV UR10, UR18 ;  /* 0x00000012000a7c82 */ /* 0x000fc40008000000 */
[----:B------:R0:W-:Y:S01]  /*11120*/  UTMALDG.4D [UR8], [UR4], desc[UR6] ;  /* 0x00000608040075b4 */ /* 0x0001e20008019000 */
[----:B------:R-:W1:Y:S02]  /*11130*/  SYNCS.PHASECHK.TRANS64.TRYWAIT P1, [R2+URZ+0x60], R8 ;  /* 0x00006008020075a7 */ /* 0x000e64000802017f */
[----:B01----:R-:W-:Y:S05]  /*11140*/  @!P1 BRA `(.L_x_349) ;  /* 0x0000001800c89947 */ /* 0x003fea0003800000 */
.L_x_399:
[----:B------:R-:W-:Y:S05]  /*11150*/  @P0 BRA `(.L_x_350) ;  /* 0x00000000001c0947 */ /* 0x000fea0003800000 */
[----:B------:R-:W1:Y:S02]  /*11160*/  S2R R3, SR_TID.X ;  /* 0x0000000000037919 */ /* 0x000e640000002100 */
[----:B-1----:R-:W-:-:S04]  /*11170*/  LOP3.LUT R3, R3, 0x1f, RZ, 0xc0, !PT ;  /* 0x0000001f03037812 */ /* 0x002fc800078ec0ff */
[----:B------:R-:W-:Y:S01]  /*11180*/  ISETP.NE.AND P1, PT, R3, RZ, PT ;  /* 0x000000ff0300720c */ /* 0x000fe20003f25270 */
[----:B------:R-:W-:-:S04]  /*11190*/  IMAD.MOV.U32 R3, RZ, RZ, 0xa800 ;  /* 0x0000a800ff037424 */ /* 0x000fc800078e00ff */
[----:B------:R1:W-:Y:S08]  /*111a0*/  SYNCS.ARRIVE.TRANS64 RZ, [R2+URZ+0x50], R3 ;  /* 0x0000500302ff79a7 */ /* 0x0003f0000800003f */
[----:B------:R-:W-:Y:S05]  /*111b0*/  @!P1 BRA `(.L_x_350) ;  /* 0x0000000000049947 */ /* 0x000fea0003800000 */
[----:B------:R-:W-:Y:S01]  /*111c0*/  BPT.TRAP 0x1 ;  /* 0x000000040000795c */ /* 0x000fe20000300000 */
.L_x_350:
[----:B------:R-:W2:Y:S01]  /*111d0*/  LDL.LU R13, [R1+0xc] ;  /* 0x00000c00010d7983 */ /* 0x000ea20000300800 */
[----:B0-----:R-:W-:-:S03]  /*111e0*/  MOV R8, 0x400 ;  /* 0x0000040000087802 */ /* 0x001fc60000000f00 */
[----:B-1----:R-:W3:Y:S01]  /*111f0*/  LDL R3, [R1+0x4] ;  /* 0x0000040001037983 */ /* 0x002ee20000100800 */
[----:B------:R-:W0:Y:S01]  /*11200*/  S2R R11, SR_CgaCtaId ;  /* 0x00000000000b7919 */ /* 0x000e220000008800 */
[----:B------:R-:W-:Y:S01]  /*11210*/  R2UR UR9, R2 ;  /* 0x00000000020972ca */ /* 0x000fe200000e0000 */
[----:B------:R-:W-:Y:S01]  /*11220*/  UIADD3 UR4, UP0, UR36, 0x470, URZ ;  /* 0x0000047024047890 */ /* 0x000fe2000ff1e03f */
[----:B------:R-:W-:Y:S02]  /*11230*/  R2UR UR13, R5 ;  /* 0x00000000050d72ca */ /* 0x000fe400000e0000 */
[----:B------:R-:W-:Y:S02]  /*11240*/  R2UR UR12, R4 ;  /* 0x00000000040c72ca */ /* 0x000fe400000e0000 */
[----:B0-----:R-:W-:-:S05]  /*11250*/  LEA R8, R11, R8, 0x18 ;  /* 0x000000080b087211 */ /* 0x001fca00078ec0ff */
[----:B------:R-:W-:-:S05]  /*11260*/  IMAD R7, R7, 0xa800, R8 ;  /* 0x0000a80007077824 */ /* 0x000fca00078e0208 */
[----:B------:R-:W-:Y:S01]  /*11270*/  R2UR UR15, R7 ;  /* 0x00000000070f72ca */ /* 0x000fe200000e0000 */
[----:B------:R-:W-:Y:S01]  /*11280*/  UIADD3 UR9, UR9, 0x50, URZ ;  /* 0x0000005009097890 */ /* 0x000fe2000fffe03f */
[----:B------:R-:W-:Y:S01]  /*11290*/  UMOV UR10, URZ ;  /* 0x0000003f000a7c82 */ /* 0x000fe20008000000 */
[----:B------:R-:W-:Y:S01]  /*112a0*/  UMOV UR6, 0x0 ;  /* 0x0000000000067882 */ /* 0x000fe20000000000 */
[----:B------:R-:W-:-:S09]  /*112b0*/  UMOV UR7, 0x14f00000 ;  /* 0x14f0000000077882 */ /* 0x000fd20000000000 */
[----:B------:R-:W-:Y:S02]  /*112c0*/  UIADD3 UR8, UR15, 0x400, URZ ;  /* 0x000004000f087890 */ /* 0x000fe4000fffe03f */
[----:B------:R-:W-:Y:S02]  /*112d0*/  UIADD3 UR14, UR15, 0x3c00, URZ ;  /* 0x00003c000f0e7890 */ /* 0x000fe4000fffe03f */
[----:B------:R-:W-:Y:S01]  /*112e0*/  UIADD3 UR15, UR15, 0x7400, URZ ;  /* 0x000074000f0f7890 */ /* 0x000fe2000fffe03f */
[----:B------:R-:W-:Y:S01]  /*112f0*/  UMOV UR16, 0x40 ;  /* 0x0000004000107882 */ /* 0x000fe20000000000 */
[----:B------:R1:W-:Y:S01]  /*11300*/  STL [R1+0xc], R9 ;  /* 0x00000c0901007387 */ /* 0x0003e20000100800 */
[----:B------:R-:W-:Y:S02]  /*11310*/  MOV R5, R10 ;  /* 0x0000000a00057202 */ /* 0x000fe40000000f00 */
[----:B--2---:R-:W-:Y:S02]  /*11320*/  R2UR UR11, R13 ;  /* 0x000000000d0b72ca */ /* 0x004fe400000e0000 */
[----:B---3--:R-:W-:-:S13]  /*11330*/  R2UR UR5, R3 ;  /* 0x00000000030572ca */ /* 0x008fda00000e0000 */
[----:B------:R-:W-:Y:S02]  /*11340*/  UIMAD UR11, UR11, 0x70, UR5 ;  /* 0x000000700b0b78a4 */ /* 0x000fe4000f8e0205 */
[----:B------:R-:W-:-:S09]  /*11350*/  UIADD3.X UR5, URZ, UR37, URZ, UP0, !UPT ;  /* 0x000000253f057290 */ /* 0x000fd200087fe43f */
[----:B------:R0:W-:Y:S02]  /*11360*/  UTMALDG.4D [UR8], [UR4], desc[UR6] ;  /* 0x00000608040075b4 */ /* 0x0001e40008019000 */
[----:B0-----:R-:W-:Y:S01]  /*11370*/  UMOV UR8, UR14 ;  /* 0x0000000e00087c82 */ /* 0x001fe20008000000 */
[----:B------:R-:W-:Y:S01]  /*11380*/  UMOV UR10, UR16 ;  /* 0x00000010000a7c82 */ /* 0x000fe20008000000 */
[----:B------:R-:W-:Y:S01]  /*11390*/  UMOV UR14, 0x80 ;  /* 0x00000080000e7882 */ /* 0x000fe20000000000 */
[----:B------:R0:W-:Y:S02]  /*113a0*/  UTMALDG.4D [UR8], [UR4], desc[UR6] ;  /* 0x00000608040075b4 */ /* 0x0001e40008019000 */
[----:B0-----:R-:W-:Y:S01]  /*113b0*/  UMOV UR8, UR15 ;  /* 0x0000000f00087c82 */ /* 0x001fe20008000000 */
[----:B------:R-:W-:Y:S02]  /*113c0*/  UMOV UR10, UR14 ;  /* 0x0000000e000a7c82 */ /* 0x000fe40008000000 */
[----:B------:R1:W-:Y:S02]  /*113d0*/  UTMALDG.4D [UR8], [UR4], desc[UR6] ;  /* 0x00000608040075b4 */ /* 0x0003e40008019000 */
[----:B-1----:R-:W-:Y:S01]  /*113e0*/  NOP ;  /* 0x0000000000007918 */ /* 0x002fe20000000000 */
.L_x_345:
[----:B------:R-:W-:Y:S05]  /*113f0*/  BSYNC B1 ;  /* 0x0000000000017941 */ /* 0x000fea0003800000 */
.L_x_344:
[C---:B------:R-:W-:Y:S01]  /*11400*/  ISETP.GT.AND P0, PT, R6.reuse, 0x1, PT ;  /* 0x000000010600780c */ /* 0x040fe20003f04270 */
[----:B------:R-:W-:-:S12]  /*11410*/  VIADD R6, R6, 0xfffffffe ;  /* 0xfffffffe06067836 */ /* 0x000fd80000000000 */
[----:B------:R-:W-:Y:S05]  /*11420*/  @P0 BRA `(.L_x_351) ;  /* 0xffffffec00dc0947 */ /* 0x000fea000383ffff */
.L_x_327:
[----:B------:R-:W-:Y:S05]  /*11430*/  BSYNC B0 ;  /* 0x0000000000007941 */ /* 0x000fea0003800000 */
.L_x_326:
[----:B------:R-:W1:Y:S01]  /*11440*/  S2R R2, SR_TID.X ;  /* 0x0000000000027919 */ /* 0x000e620000002100 */
[----:B------:R-:W-:Y:S01]  /*11450*/  BSSY B0, `(.L_x_352) ;  /* 0x0000010000007945 */ /* 0x000fe20003800000 */
[----:B-1----:R-:W-:-:S04]  /*11460*/  LOP3.LUT R2, R2, 0x1f, RZ, 0xc0, !PT ;  /* 0x0000001f02027812 */ /* 0x002fc800078ec0ff */
[----:B------:R-:W-:-:S13]  /*11470*/  ISETP.NE.AND P0, PT, R2, RZ, PT ;  /* 0x000000ff0200720c */ /* 0x000fda0003f05270 */
[----:B------:R-:W-:Y:S05]  /*11480*/  @P0 BRA `(.L_x_353) ;  /* 0x0000000000300947 */ /* 0x000fea0003800000 */
[----:B------:R-:W1:Y:S01]  /*11490*/  S2R R9, SR_LANEID ;  /* 0x0000000000097919 */ /* 0x000e620000000000 */
[----:B------:R-:W-:Y:S01]  /*114a0*/  VOTEU.ANY UR4, UPT, PT ;  /* 0x0000000000047886 */ /* 0x000fe200038e0100 */
[----:B------:R-:W2:Y:S01]  /*114b0*/  LDC.64 R2, c[0x0][0xc38] ;  /* 0x00030e00ff027b82 */ /* 0x000ea20000000a00 */
[----:B------:R-:W1:Y:S08]  /*114c0*/  FLO.U32 R0, UR4 ;  /* 0x0000000400007d00 */ /* 0x000e7000080e0000 */
[----:B------:R-:W2:Y:S01]  /*114d0*/  POPC R7, UR4 ;  /* 0x0000000400077d09 */ /* 0x000ea20008000000 */
[----:B-1----:R-:W-:-:S13]  /*114e0*/  ISETP.EQ.U32.AND P0, PT, R0, R9, PT ;  /* 0x000000090000720c */ /* 0x002fda0003f02070 */
[----:B--2---:R-:W2:Y:S01]  /*114f0*/  @P0 ATOMG.E.ADD.STRONG.GPU PT, R3, desc[UR60][R2.64], R7 ;  /* 0x00000007020309a8 */ /* 0x004ea200081ee1fc */
[----:B------:R-:W1:Y:S02]  /*11500*/  S2R R6, SR_LTMASK ;  /* 0x0000000000067919 */ /* 0x000e640000003900 */
[----:B-1----:R-:W-:-:S04]  /*11510*/  LOP3.LUT R6, R6, UR4, RZ, 0xc0, !PT ;  /* 0x0000000406067c12 */ /* 0x002fc8000f8ec0ff */
[----:B------:R-:W1:Y:S01]  /*11520*/  POPC R9, R6 ;  /* 0x0000000600097309 */ /* 0x000e620000000000 */
[----:B--2---:R-:W1:Y:S02]  /*11530*/  SHFL.IDX PT, R0, R3, R0, 0x1f ;  /* 0x00001f0003007589 */ /* 0x004e6400000e0000 */
[----:B-1----:R-:W-:-:S07]  /*11540*/  IADD3 R16, R0, UR38, R9 ;  /* 0x0000002600107c10 */ /* 0x002fce000fffe009 */
.L_x_353:
[----:B------:R-:W-:Y:S05]  /*11550*/  BSYNC B0 ;  /* 0x0000000000007941 */ /* 0x000fea0003800000 */
.L_x_352:
[----:B------:R-:W-:Y:S04]  /*11560*/  BSSY B0, `(.L_x_354) ;  /* 0x0000038000007945 */ /* 0x000fe80003800000 */
[----:B------:R-:W-:Y:S05]  /*11570*/  @!P6 BRA `(.L_x_355) ;  /* 0x0000000000d8e947 */ /* 0x000fea0003800000 */
[----:B------:R-:W2:Y:S01]  /*11580*/  LDL R2, [R1] ;  /* 0x0000000001027983 */ /* 0x000ea20000100800 */
[----:B------:R-:W-:-:S03]  /*11590*/  MOV R3, 0x400 ;  /* 0x0000040000037802 */ /* 0x000fc60000000f00 */
[----:B------:R-:W3:Y:S01]  /*115a0*/  LDL R0, [R1+0x8] ;  /* 0x0000080001007983 */ /* 0x000ee20000100800 */
[----:B------:R-:W1:Y:S02]  /*115b0*/  S2R R6, SR_CgaCtaId ;  /* 0x0000000000067919 */ /* 0x000e640000008800 */
[----:B-1----:R-:W-:-:S05]  /*115c0*/  LEA R3, R6, R3, 0x18 ;  /* 0x0000000306037211 */ /* 0x002fca00078ec0ff */
[----:B--2---:R-:W-:Y:S01]  /*115d0*/  IMAD R3, R2, 0x8, R3 ;  /* 0x0000000802037824 */ /* 0x004fe200078e0203 */
[----:B---3--:R-:W-:-:S04]  /*115e0*/  SHF.L.U32 R0, R0, 0x1f, RZ ;  /* 0x0000001f00007819 */ /* 0x008fc800000006ff */
[----:B------:R-:W1:Y:S02]  /*115f0*/  SYNCS.PHASECHK.TRANS64.TRYWAIT P0, [R3+URZ+0x36860], R0 ;  /* 0x03686000030075a7 */ /* 0x000e64000800017f */
[----:B-1----:R-:W-:Y:S05]  /*11600*/  @!P0 BRA `(.L_x_356) ;  /* 0x0000001400ac8947 */ /* 0x002fea0003800000 */
.L_x_400:
        /* <DEDUP_REMOVED lines=11> */
.L_x_357:
[----:B-1----:R-:W2:Y:S01]  /*116c0*/  LDL R0, [R1] ;  /* 0x0000000001007983 */ /* 0x002ea20000100800 */
[----:B------:R-:W-:-:S03]  /*116d0*/  MOV R7, 0x400 ;  /* 0x0000040000077802 */ /* 0x000fc60000000f00 */
[----:B------:R-:W3:Y:S04]  /*116e0*/  LDL.LU R6, [R1+0x4] ;  /* 0x0000040001067983 */ /* 0x000ee80000300800 */
[----:B------:R-:W4:Y:S01]  /*116f0*/  LDL R2, [R1+0xc] ;  /* 0x00000c0001027983 */ /* 0x000f220000100800 */
[----:B------:R-:W1:Y:S01]  /*11700*/  S2R R8, SR_CgaCtaId ;  /* 0x0000000000087919 */ /* 0x000e620000008800 */
[----:B------:R-:W-:Y:S01]  /*11710*/  R2UR UR9, R3 ;  /* 0x00000000030972ca */ /* 0x000fe200000e0000 */
[----:B------:R-:W-:Y:S01]  /*11720*/  UIADD3 UR4, UP0, UR36, 0x470, URZ ;  /* 0x0000047024047890 */ /* 0x000fe2000ff1e03f */
[----:B------:R-:W-:Y:S02]  /*11730*/  R2UR UR12, R4 ;  /* 0x00000000040c72ca */ /* 0x000fe400000e0000 */
[----:B------:R-:W-:-:S02]  /*11740*/  R2UR UR13, R5 ;  /* 0x00000000050d72ca */ /* 0x000fc400000e0000 */
[----:B-1----:R-:W-:-:S07]  /*11750*/  LEA R7, R8, R7, 0x18 ;  /* 0x0000000708077211 */ /* 0x002fce00078ec0ff */
        /* <DEDUP_REMOVED lines=23> */
[----:B-1----:R-:W-:Y:S01]  /*118d0*/  NOP ;  /* 0x0000000000007918 */ /* 0x002fe20000000000 */
.L_x_355:
[----:B------:R-:W-:Y:S05]  /*118e0*/  BSYNC B0 ;  /* 0x0000000000007941 */ /* 0x000fea0003800000 */
.L_x_354:
[----:B------:R-:W2:Y:S04]  /*118f0*/  LDL.LU R0, [R1] ;  /* 0x0000000001007983 */ /* 0x000ea80000300800 */
[----:B------:R-:W3:Y:S01]  /*11900*/  LDL.LU R3, [R1+0x8] ;  /* 0x0000080001037983 */ /* 0x000ee20000300800 */
[----:B--2---:R-:W-:-:S05]  /*11910*/  VIADD R0, R0, 0x1 ;  /* 0x0000000100007836 */ /* 0x004fca0000000000 */
[----:B------:R-:W-:-:S04]  /*11920*/  ISETP.NE.AND P0, PT, R0, 0x2, PT ;  /* 0x000000020000780c */ /* 0x000fc80003f05270 */
[----:B------:R-:W-:Y:S02]  /*11930*/  SEL R2, RZ, 0x1, P0 ;  /* 0x00000001ff027807 */ /* 0x000fe40000000000 */
[----:B------:R-:W-:Y:S02]  /*11940*/  SEL R0, R0, RZ, P0 ;  /* 0x000000ff00007207 */ /* 0x000fe40000000000 */
[----:B---3--:R-:W-:-:S05]  /*11950*/  LOP3.LUT R3, R3, R2, RZ, 0x3c, !PT ;  /* 0x0000000203037212 */ /* 0x008fca00078e3cff */
[----:B------:R1:W-:Y:S04]  /*11960*/  STL [R1+0x8], R3 ;  /* 0x0000080301007387 */ /* 0x0003e80000100800 */
[----:B------:R1:W-:Y:S02]  /*11970*/  STL [R1], R0 ;  /* 0x0000000001007387 */ /* 0x0003e40000100800 */
.L_x_311:
[----:B------:R-:W-:Y:S05]  /*11980*/  BSYNC B6 ;  /* 0x0000000000067941 */ /* 0x000fea0003800000 */
.L_x_309:
[----:B------:R-:W-:-:S03]  /*11990*/  UMOV UR4, 0xffffffff ;  /* 0xffffffff00047882 */ /* 0x000fc60000000000 */
[----:B------:R-:W-:Y:S05]  /*119a0*/  BRA.DIV UR4, `(.L_x_358) ;  /* 0x0000001204d87947 */ /* 0x000fea000b800000 */
[----:B------:R2:W3:Y:S04]  /*119b0*/  SHFL.IDX PT, R4, R16, RZ, 0x1f ;  /* 0x00001fff10047589 */ /* 0x0004e800000e0000 */
[----:B------:R2:W4:Y:S02]  /*119c0*/  SHFL.IDX PT, R5, R16, 0x1, 0x1f ;  /* 0x00201f0010057f89 */ /* 0x00052400000e0000 */
.L_x_404:
[----:B01----:R-:W0:Y:S01]  /*119d0*/  S2R R0, SR_TID.X ;  /* 0x0000000000007919 */ /* 0x003e220000002100 */
[----:B------:R-:W-:Y:S01]  /*119e0*/  ULDC UR4, c[0x0][0xc14] ;  /* 0x0003050000047ab9 */ /* 0x000fe20000000800 */
[----:B------:R-:W-:Y:S01]  /*119f0*/  BSSY B0, `(.L_x_359) ;  /* 0x000000b000007945 */ /* 0x000fe20003800000 */
[----:B------:R-:W-:Y:S01]  /*11a00*/  IMAD.MOV.U32 R3, RZ, RZ, RZ ;  /* 0x000000ffff037224 */ /* 0x000fe200078e00ff */
[----:B0-----:R-:W-:Y:S02]  /*11a10*/  LOP3.LUT R9, R0, 0x1f, RZ, 0xc0, !PT ;  /* 0x0000001f00097812 */ /* 0x001fe400078ec0ff */
[----:B------:R-:W-:Y:S02]  /*11a20*/  MOV R0, UR4 ;  /* 0x0000000400007c02 */ /* 0x000fe40008000f00 */
[C---:B------:R-:W-:Y:S01]  /*11a30*/  ISETP.NE.AND P0, PT, R9.reuse, 0x1f, PT ;  /* 0x0000001f0900780c */ /* 0x040fe20003f05270 */
[----:B------:R-:W-:-:S05]  /*11a40*/  IMAD.IADD R7, R9, 0x1, R19 ;  /* 0x0000000109077824 */ /* 0x000fca00078e0213 */
[----:B------:R-:W-:-:S13]  /*11a50*/  ISETP.GE.OR P0, PT, R7, R0, !P0 ;  /* 0x000000000700720c */ /* 0x000fda0004706670 */
[----:B------:R-:W-:Y:S05]  /*11a60*/  @P0 BRA `(.L_x_360) ;  /* 0x00000000000c0947 */ /* 0x000fea0003800000 */
[----:B------:R-:W0:Y:S02]  /*11a70*/  LDC.64 R2, c[0x0][0xc58] ;  /* 0x00031600ff027b82 */ /* 0x000e240000000a00 */
[----:B0-----:R-:W-:-:S06]  /*11a80*/  IMAD.WIDE R2, R7, 0x4, R2 ;  /* 0x0000000407027825 */ /* 0x001fcc00078e0202 */
[----:B------:R0:W5:Y:S02]  /*11a90*/  LDG.E R3, desc[UR60][R2.64] ;  /* 0x0000003c02037981 */ /* 0x000164000c1e1900 */
.L_x_360:
[----:B------:R-:W-:Y:S05]  /*11aa0*/  BSYNC B0 ;  /* 0x0000000000007941 */ /* 0x000fea0003800000 */
.L_x_359:
[----:B------:R-:W-:-:S03]  /*11ab0*/  UMOV UR4, 0xffffffff ;  /* 0xffffffff00047882 */ /* 0x000fc60000000000 */
[----:B------:R-:W-:Y:S05]  /*11ac0*/  BRA.DIV UR4, `(.L_x_361) ;  /* 0x0000001204dc7947 */ /* 0x000fea000b800000 */
[----:B-----5:R-:W1:Y:S01]  /*11ad0*/  SHFL.UP PT, R14, R3, 0x1, RZ ;  /* 0x04200000030e7989 */ /* 0x020e6200000e00ff */
[C---:B------:R-:W-:Y:S02]  /*11ae0*/  ISETP.NE.AND P0, PT, R9.reuse, RZ, PT ;  /* 0x000000ff0900720c */ /* 0x040fe40003f05270 */
[C---:B------:R-:W-:Y:S02]  /*11af0*/  ISETP.GE.U32.AND P1, PT, R9.reuse, 0x2, PT ;  /* 0x000000020900780c */ /* 0x040fe40003f26070 */
[----:B-1----:R-:W-:Y:S02]  /*11b00*/  SEL R14, R14, RZ, P0 ;  /* 0x000000ff0e0e7207 */ /* 0x002fe40000000000 */
[----:B------:R-:W-:-:S03]  /*11b10*/  ISETP.GE.U32.AND P0, PT, R9, 0x4, PT ;  /* 0x000000040900780c */ /* 0x000fc60003f06070 */
[----:B------:R-:W-:-:S05]  /*11b20*/  IMAD.IADD R13, R3, 0x1, R14 ;  /* 0x00000001030d7824 */ /* 0x000fca00078e020e */
[----:B------:R-:W1:Y:S02]  /*11b30*/  SHFL.UP PT, R14, R13, 0x2, RZ ;  /* 0x044000000d0e7989 */ /* 0x000e6400000e00ff */
        /* <DEDUP_REMOVED lines=8> */
[----:B-1----:R-:W-:-:S05]  /*11bc0*/  SEL R8, R14, RZ, P1 ;  /* 0x000000ff0e087207 */ /* 0x002fca0000800000 */
[----:B------:R-:W-:-:S05]  /*11bd0*/  IMAD.IADD R8, R7, 0x1, R8 ;  /* 0x0000000107087824 */ /* 0x000fca00078e0208 */
[----:B------:R-:W1:Y:S02]  /*11be0*/  SHFL.UP PT, R14, R8, 0x10, RZ ;  /* 0x06000000080e7989 */ /* 0x000e6400000e00ff */
[----:B-1----:R-:W-:-:S04]  /*11bf0*/  SEL R9, R14, RZ, P0 ;  /* 0x000000ff0e097207 */ /* 0x002fc80000000000 */
[----:B0-----:R-:W-:-:S05]  /*11c00*/  IADD3 R2, R8, R9, RZ ;  /* 0x0000000908027210 */ /* 0x001fca0007ffe0ff */
[----:B------:R0:W1:Y:S02]  /*11c10*/  SHFL.IDX PT, R14, R2, 0x1f, 0x1f ;  /* 0x03e01f00020e7f89 */ /* 0x00006400000e0000 */
.L_x_412:
[----:B------:R-:W-:Y:S02]  /*11c20*/  ULDC UR4, c[0x0][0xc10] ;  /* 0x0003040000047ab9 */ /* 0x000fe40000000800 */
[----:B--2---:R-:W-:-:S04]  /*11c30*/  IMAD.U32 R16, RZ, RZ, UR4 ;  /* 0x00000004ff107e24 */ /* 0x004fc8000f8e00ff */
[----:B-1----:R-:W-:-:S04]  /*11c40*/  IMAD R6, R14, R16, RZ ;  /* 0x000000100e067224 */ /* 0x002fc800078e02ff */
[----:B----4-:R-:W-:-:S05]  /*11c50*/  IMAD.IADD R5, R5, 0x1, R6 ;  /* 0x0000000105057824 */ /* 0x010fca00078e0206 */
[----:B---3--:R-:W-:-:S13]  /*11c60*/  ISETP.GT.AND P0, PT, R5, R4, PT ;  /* 0x000000040500720c */ /* 0x008fda0003f04270 */
[----:B------:R-:W-:Y:S05]  /*11c70*/  @P0 BRA `(.L_x_362) ;  /* 0x0000000000b40947 */ /* 0x000fea0003800000 */
[----:B------:R-:W1:Y:S02]  /*11c80*/  LDC R0, c[0x0][0xc14] ;  /* 0x00030500ff007b82 */ /* 0x000e640000000800 */
.L_x_367:
[----:B------:R-:W-:-:S05]  /*11c90*/  VIADD R19, R19, 0x1f ;  /* 0x0000001f13137836 */ /* 0x000fca0000000000 */
[----:B-1----:R-:W-:-:S13]  /*11ca0*/  ISETP.GE.AND P0, PT, R19, R0, PT ;  /* 0x000000001300720c */ /* 0x002fda0003f06270 */
[----:B------:R-:W-:Y:S05]  /*11cb0*/  @P0 BRA `(.L_x_363) ;  /* 0x00000004005c0947 */ /* 0x000fea0003800000 */
[----:B0-----:R-:W0:Y:S01]  /*11cc0*/  S2R R2, SR_TID.X ;  /* 0x0000000000027919 */ /* 0x001e220000002100 */
[----:B------:R-:W-:Y:S01]  /*11cd0*/  BSSY B0, `(.L_x_364) ;  /* 0x000000a000007945 */ /* 0x000fe20003800000 */
[----:B------:R-:W-:Y:S01]  /*11ce0*/  IMAD.MOV.U32 R3, RZ, RZ, RZ ;  /* 0x000000ffff037224 */ /* 0x000fe200078e00ff */
[----:B0-----:R-:W-:-:S04]  /*11cf0*/  LOP3.LUT R8, R2, 0x1f, RZ, 0xc0, !PT ;  /* 0x0000001f02087812 */ /* 0x001fc800078ec0ff */
[C---:B------:R-:W-:Y:S01]  /*11d00*/  ISETP.NE.AND P1, PT, R8.reuse, 0x1f, PT ;  /* 0x0000001f0800780c */ /* 0x040fe20003f25270 */
[----:B------:R-:W-:-:S05]  /*11d10*/  IMAD.IADD R7, R8, 0x1, R19 ;  /* 0x0000000108077824 */ /* 0x000fca00078e0213 */
[----:B------:R-:W-:-:S13]  /*11d20*/  ISETP.GE.OR P0, PT, R7, R0, !P1 ;  /* 0x000000000700720c */ /* 0x000fda0004f06670 */
[----:B------:R-:W-:Y:S05]  /*11d30*/  @P0 BRA `(.L_x_365) ;  /* 0x00000000000c0947 */ /* 0x000fea0003800000 */
[----:B------:R-:W0:Y:S02]  /*11d40*/  LDC.64 R2, c[0x0][0xc58] ;  /* 0x00031600ff027b82 */ /* 0x000e240000000a00 */
[----:B0-----:R-:W-:-:S06]  /*11d50*/  IMAD.WIDE R2, R7, 0x4, R2 ;  /* 0x0000000407027825 */ /* 0x001fcc00078e0202 */
[----:B------:R0:W5:Y:S02]  /*11d60*/  LDG.E R3, desc[UR60][R2.64] ;  /* 0x0000003c02037981 */ /* 0x000164000c1e1900 */
.L_x_365:
[----:B------:R-:W-:Y:S05]  /*11d70*/  BSYNC B0 ;  /* 0x0000000000007941 */ /* 0x000fea0003800000 */
.L_x_364:
[----:B------:R-:W-:-:S03]  /*11d80*/  UMOV UR4, 0xffffffff ;  /* 0xffffffff00047882 */ /* 0x000fc60000000000 */
[----:B------:R-:W-:Y:S05]  /*11d90*/  BRA.DIV UR4, `(.L_x_366) ;  /* 0x0000001204f87947 */ /* 0x000fea000b800000 */
[----:B-----5:R-:W1:Y:S01]  /*11da0*/  SHFL.UP PT, R14, R3, 0x1, RZ ;  /* 0x04200000030e7989 */ /* 0x020e6200000e00ff */
[C---:B------:R-:W-:Y:S02]  /*11db0*/  ISETP.NE.AND P0, PT, R8.reuse, RZ, PT ;  /* 0x000000ff0800720c */ /* 0x040fe40003f05270 */
[----:B------:R-:W-:Y:S02]  /*11dc0*/  ISETP.GE.U32.AND P1, PT, R8, 0x2, PT ;  /* 0x000000020800780c */ /* 0x000fe40003f26070 */
[----:B-1----:R-:W-:Y:S02]  /*11dd0*/  SEL R14, R14, RZ, P0 ;  /* 0x000000ff0e0e7207 */ /* 0x002fe40000000000 */
[----:B------:R-:W-:Y:S02]  /*11de0*/  ISETP.GE.U32.AND P0, PT, R8, 0x4, PT ;  /* 0x000000040800780c */ /* 0x000fe40003f06070 */
[----:B------:R-:W-:-:S05]  /*11df0*/  IADD3 R13, R3, R14, RZ ;  /* 0x0000000e030d7210 */ /* 0x000fca0007ffe0ff */
        /* <DEDUP_REMOVED lines=14> */
[----:B------:R0:W1:Y:S02]  /*11ee0*/  SHFL.IDX PT, R14, R2, 0x1f, 0x1f ;  /* 0x03e01f00020e7f89 */ /* 0x00006400000e0000 */
.L_x_420:
[----:B------:R-:W-:Y:S02]  /*11ef0*/  ULDC UR4, c[0x0][0xc10] ;  /* 0x0003040000047ab9 */ /* 0x000fe40000000800 */
[----:B------:R-:W-:-:S04]  /*11f00*/  IMAD.U32 R16, RZ, RZ, UR4 ;  /* 0x00000004ff107e24 */ /* 0x000fc8000f8e00ff */
[----:B-1----:R-:W-:-:S05]  /*11f10*/  IMAD R6, R14, R16, RZ ;  /* 0x000000100e067224 */ /* 0x002fca00078e02ff */
[----:B------:R-:W-:-:S04]  /*11f20*/  IADD3 R5, R6, R5, RZ ;  /* 0x0000000506057210 */ /* 0x000fc80007ffe0ff */
[----:B------:R-:W-:-:S13]  /*11f30*/  ISETP.GT.AND P0, PT, R5, R4, PT ;  /* 0x000000040500720c */ /* 0x000fda0003f04270 */
[----:B------:R-:W-:Y:S05]  /*11f40*/  @!P0 BRA `(.L_x_367) ;  /* 0xfffffffc00508947 */ /* 0x000fea000383ffff */
.L_x_362:
[----:B------:R-:W-:Y:S01]  /*11f50*/  IMAD.IADD R6, R5, 0x1, -R6 ;  /* 0x0000000105067824 */ /* 0x000fe200078e0a06 */
[----:B------:R-:W-:-:S03]  /*11f60*/  UMOV UR4, 0xffffffff ;  /* 0xffffffff00047882 */ /* 0x000fc60000000000 */
[----:B------:R-:W-:-:S05]  /*11f70*/  IMAD R5, R2, R16, R6 ;  /* 0x0000001002057224 */ /* 0x000fca00078e0206 */
[----:B------:R-:W-:Y:S01]  /*11f80*/  ISETP.GT.AND P6, PT, R5, R4, PT ;  /* 0x000000040500720c */ /* 0x000fe20003fc4270 */
[----:B------:R-:W-:-:S12]  /*11f90*/  BRA.DIV UR4, `(.L_x_368) ;  /* 0x0000001604487947 */ /* 0x000fd8000b800000 */
[----:B------:R-:W-:-:S04]  /*11fa0*/  VOTE.ANY R7, PT, !P6 ;  /* 0x0000000000077806 */ /* 0x000fc800070e0100 */
[----:B------:R-:W1:Y:S02]  /*11fb0*/  POPC R5, R7 ;  /* 0x0000000700057309 */ /* 0x000e640000000000 */
[----:B-1----:R1:W2:Y:S02]  /*11fc0*/  SHFL.IDX PT, R17, R3, R5, 0x1f ;  /* 0x00001f0503117589 */ /* 0x0022a400000e0000 */
.L_x_424:
[----:B------:R-:W-:Y:S01]  /*11fd0*/  ISETP.NE.AND P0, PT, R7, RZ, PT ;  /* 0x000000ff0700720c */ /* 0x000fe20003f05270 */
[----:B------:R-:W-:-:S12]  /*11fe0*/  IMAD.MOV.U32 R14, RZ, RZ, RZ ;  /* 0x000000ffff0e7224 */ /* 0x000fd800078e00ff */
[----:B------:R-:W-:Y:S05]  /*11ff0*/  @!P0 BRA `(.L_x_369) ;  /* 0x0000000000108947 */ /* 0x000fea0003800000 */
[----:B------:R-:W-:Y:S01]  /*12000*/  UMOV UR4, 0xffffffff ;  /* 0xffffffff00047882 */ /* 0x000fe20000000000 */
[----:B------:R-:W-:Y:S02]  /*12010*/  VIADD R12, R5, 0xffffffff ;  /* 0xffffffff050c7836 */ /* 0x000fe40000000000 */
[----:B------:R-:W-:Y:S05]  /*12020*/  BRA.DIV UR4, `(.L_x_370) ;  /* 0x00000016046c7947 */ /* 0x000fea000b800000 */
[----:B------:R3:W4:Y:S02]  /*12030*/  SHFL.IDX PT, R14, R2, R12, 0x1f ;  /* 0x00001f0c020e7589 */ /* 0x00072400000e0000 */
.L_x_369:
[-C--:B--2---:R-:W-:Y:S01]  /*12040*/  IABS R7, R17.reuse ;  /* 0x0000001100077213 */ /* 0x084fe20000000000 */
[----:B----4-:R-:W-:Y:S01]  /*12050*/  IMAD R16, R14, R16, R6 ;  /* 0x000000100e107224 */ /* 0x010fe200078e0206 */
[----:B------:R-:W-:Y:S01]  /*12060*/  IABS R6, R17 ;  /* 0x0000001100067213 */ /* 0x000fe20000000000 */
[----:B------:R-:W-:Y:S01]  /*12070*/  IMAD.IADD R19, R5, 0x1, R19 ;  /* 0x0000000105137824 */ /* 0x000fe200078e0213 */
[----:B------:R-:W2:Y:S03]  /*12080*/  I2F.RP R8, R7 ;  /* 0x0000000700087306 */ /* 0x000ea60000209400 */
[----:B------:R-:W-:-:S05]  /*12090*/  IMAD.MOV R6, RZ, RZ, -R6 ;  /* 0x000000ffff067224 */ /* 0x000fca00078e0a06 */
[----:B--2---:R-:W2:Y:S02]  /*120a0*/  MUFU.RCP R8, R8 ;  /* 0x0000000800087308 */ /* 0x004ea40000001000 */
[----:B--2---:R-:W-:-:S06]  /*120b0*/  VIADD R9, R8, 0xffffffe ;  /* 0x0ffffffe08097836 */ /* 0x004fcc0000000000 */
[----:B-1----:R-:W0:Y:S02]  /*120c0*/  F2I.FTZ.U32.TRUNC.NTZ R3, R9 ;  /* 0x0000000900037305 */ /* 0x002e24000021f000 */
[----:B0--3--:R-:W-:-:S04]  /*120d0*/  IMAD.MOV R2, RZ, RZ, -R3 ;  /* 0x000000ffff027224 */ /* 0x009fc800078e0a03 */
[----:B------:R-:W-:Y:S01]  /*120e0*/  IMAD R11, R2, R7, RZ ;  /* 0x00000007020b7224 */ /* 0x000fe200078e02ff */
[----:B------:R-:W-:-:S05]  /*120f0*/  MOV R2, RZ ;  /* 0x000000ff00027202 */ /* 0x000fca0000000f00 */
[----:B------:R-:W-:-:S04]  /*12100*/  IMAD.HI.U32 R3, R3, R11, R2 ;  /* 0x0000000b03037227 */ /* 0x000fc800078e0002 */
[----:B------:R-:W-:-:S05]  /*12110*/  IMAD.IADD R2, R4, 0x1, -R16 ;  /* 0x0000000104027824 */ /* 0x000fca00078e0a10 */
[----:B------:R-:W-:-:S05]  /*12120*/  IABS R4, R2 ;  /* 0x0000000200047213 */ /* 0x000fca0000000000 */
        /* <DEDUP_REMOVED lines=9> */
[----:B------:R-:W-:Y:S02]  /*121c0*/  @!P0 IADD3 R3, -R3, RZ, RZ ;  /* 0x000000ff03038210 */ /* 0x000fe40007ffe1ff */
[----:B------:R-:W-:-:S13]  /*121d0*/  ISETP.NE.AND P0, PT, R17, RZ, PT ;  /* 0x000000ff1100720c */ /* 0x000fda0003f05270 */
[----:B------:R-:W-:-:S05]  /*121e0*/  @!P0 LOP3.LUT R3, RZ, R17, RZ, 0x33, !PT ;  /* 0x00000011ff038212 */ /* 0x000fca00078e33ff */
[--C-:B------:R-:W-:Y:S02]  /*121f0*/  IMAD.MOV R4, RZ, RZ, -R3.reuse ;  /* 0x000000ffff047224 */ /* 0x100fe400078e0a03 */
[----:B------:R-:W-:Y:S02]  /*12200*/  IMAD.MOV.U32 R18, RZ, RZ, R3 ;  /* 0x000000ffff127224 */ /* 0x000fe400078e0003 */
[----:B------:R-:W-:Y:S01]  /*12210*/  IMAD R17, R17, R4, R2 ;  /* 0x0000000411117224 */ /* 0x000fe200078e0202 */
[----:B------:R-:W-:Y:S06]  /*12220*/  BRA `(.L_x_371) ;  /* 0x00000000001c7947 */ /* 0x000fec0003800000 */
.L_x_363:
[----:B------:R-:W-:Y:S01]  /*12230*/  UMOV UR4, URZ ;  /* 0x0000003f00047c82 */ /* 0x000fe20008000000 */
[----:B------:R-:W-:Y:S01]  /*12240*/  UMOV UR5, URZ ;  /* 0x0000003f00057c82 */ /* 0x000fe20008000000 */
[----:B------:R-:W-:Y:S01]  /*12250*/  ULDC UR6, c[0x0][0xc14] ;  /* 0x0003050000067ab9 */ /* 0x000fe20000000800 */
[----:B------:R-:W-:Y:S01]  /*12260*/  IMAD.MOV.U32 R16, RZ, RZ, R4 ;  /* 0x000000ffff107224 */ /* 0x000fe200078e0004 */
[----:B------:R-:W-:Y:S01]  /*12270*/  MOV R18, UR5 ;  /* 0x0000000500127c02 */ /* 0x000fe20008000f00 */
[----:B------:R-:W-:Y:S02]  /*12280*/  IMAD.U32 R17, RZ, RZ, UR4 ;  /* 0x00000004ff117e24 */ /* 0x000fe4000f8e00ff */
[----:B------:R-:W-:-:S07]  /*12290*/  IMAD.U32 R19, RZ, RZ, UR6 ;  /* 0x00000006ff137e24 */ /* 0x000fce000f8e00ff */
.L_x_371:
[----:B0-----:R-:W0:Y:S01]  /*122a0*/  S2R R2, SR_TID.X ;  /* 0x0000000000027919 */ /* 0x001e220000002100 */
[----:B------:R-:W-:Y:S05]  /*122b0*/  WARPSYNC.ALL ;  /* 0x0000000000007948 */ /* 0x000fea0003800000 */
[----:B------:R-:W-:Y:S01]  /*122c0*/  BAR.SYNC.DEFER_BLOCKING 0x4, 0x120 ;  /* 0x0104800000007b1d */ /* 0x000fe20000010000 */
[----:B0-----:R-:W-:-:S04]  /*122d0*/  LOP3.LUT R2, R2, 0x1f, RZ, 0xc0, !PT ;  /* 0x0000001f02027812 */ /* 0x001fc800078ec0ff */
[----:B------:R-:W-:-:S13]  /*122e0*/  ISETP.NE.AND P0, PT, R2, RZ, PT ;  /* 0x000000ff0200720c */ /* 0x000fda0003f05270 */
[----:B------:R-:W0:Y:S01]  /*122f0*/  @!P0 S2R R3, SR_CgaCtaId ;  /* 0x0000000000038919 */ /* 0x000e220000008800 */
[----:B------:R-:W-:-:S04]  /*12300*/  @!P0 MOV R2, 0x400 ;  /* 0x0000040000028802 */ /* 0x000fc80000000f00 */
[----:B0-----:R-:W-:-:S05]  /*12310*/  @!P0 LEA R2, R3, R2, 0x18 ;  /* 0x0000000203028211 */ /* 0x001fca00078ec0ff */
[----:B------:R1:W-:Y:S01]  /*12320*/  @!P0 STS.128 [R2+0x368d0], R16 ;  /* 0x0368d01002008388 */ /* 0x0003e20000000c00 */
[----:B------:R-:W-:Y:S06]  /*12330*/  BAR.ARV 0x5, 0x120 ;  /* 0x0144800000007b1d */ /* 0x000fec0000002000 */
[----:B------:R-:W-:-:S13]  /*12340*/  ISETP.GE.AND P0, PT, R19, R0, PT ;  /* 0x000000001300720c */ /* 0x000fda0003f06270 */
[----:B------:R-:W-:Y:S05]  /*12350*/  @!P0 BRA `(.L_x_372) ;  /* 0xffffffc000208947 */ /* 0x000fea000383ffff */
.L_x_307:
[----:B0-----:R-:W2:Y:S01]  /*12360*/  LDL.LU R0, [R1+0x28] ;  /* 0x0000280001007983 */ /* 0x001ea20000300800 */
[----:B------:R-:W-:Y:S01]  /*12370*/  BSSY B0, `(.L_x_373) ;  /* 0x000000b000007945 */ /* 0x000fe20003800000 */
[----:B------:R-:W0:Y:S01]  /*12380*/  S2R R5, SR_CgaCtaId ;  /* 0x0000000000057919 */ /* 0x000e220000008800 */
[----:B--2---:R-:W-:-:S05]  /*12390*/  VIADD R0, R0, 0x1 ;  /* 0x0000000100007836 */ /* 0x004fca0000000000 */
[----:B-1----:R-:W-:-:S04]  /*123a0*/  LEA.HI R2, R0, R0, RZ, 0x1 ;  /* 0x0000000000027211 */ /* 0x002fc800078f08ff */
[----:B------:R-:W-:-:S05]  /*123b0*/  LOP3.LUT R3, R2, 0xfffffffe, RZ, 0xc0, !PT ;  /* 0xfffffffe02037812 */ /* 0x000fca00078ec0ff */
[----:B------:R-:W-:Y:S01]  /*123c0*/  IMAD.IADD R3, R0, 0x1, -R3 ;  /* 0x0000000100037824 */ /* 0x000fe200078e0a03 */
[----:B------:R-:W-:-:S04]  /*123d0*/  MOV R0, 0x400 ;  /* 0x0000040000007802 */ /* 0x000fc80000000f00 */
[----:B0-----:R-:W-:Y:S02]  /*123e0*/  LEA R0, R5, R0, 0x18 ;  /* 0x0000000005007211 */ /* 0x001fe400078ec0ff */
[----:B------:R-:W-:-:S04]  /*123f0*/  SHF.L.U32 R3, R3, 0x1f, RZ ;  /* 0x0000001f03037819 */ /* 0x000fc800000006ff */
[----:B------:R-:W0:Y:S02]  /*12400*/  SYNCS.PHASECHK.TRANS64.TRYWAIT P0, [R0+URZ+0x36820], R3 ;  /* 0x03682003000075a7 */ /* 0x000e24000800017f */
[----:B0-----:R-:W-:Y:S05]  /*12410*/  @!P0 BRA `(.L_x_374) ;  /* 0x0000001000948947 */ /* 0x001fea0003800000 */
.L_x_427:
[----:B------:R-:W-:Y:S05]  /*12420*/  BSYNC B0 ;  /* 0x0000000000007941 */ /* 0x000fea0003800000 */
.L_x_373:
[----:B------:R-:W-:-:S03]  /*12430*/  UMOV UR4, 0xffffffff ;  /* 0xffffffff00047882 */ /* 0x000fc60000000000 */
[----:B------:R-:W-:Y:S05]  /*12440*/  BRA.DIV UR4, `(.L_x_375) ;  /* 0x00000012049c7947 */ /* 0x000fea000b800000 */
[----:B------:R-:W1:Y:S02]  /*12450*/  S2R R2, SR_TID.X ;  /* 0x0000000000027919 */ /* 0x000e640000002100 */
[----:B-1----:R-:W-:-:S04]  /*12460*/  SHF.R.U32.HI R2, RZ, 0x5, R2 ;  /* 0x00000005ff027819 */ /* 0x002fc80000011602 */
[----:B------:R-:W-:-:S05]  /*12470*/  LOP3.LUT R2, R2, 0x3, RZ, 0xc0, !PT ;  /* 0x0000000302027812 */ /* 0x000fca00078ec0ff */
[----:B------:R1:W2:Y:S02]  /*12480*/  SHFL.IDX PT, R14, R2, RZ, 0x1f ;  /* 0x00001fff020e7589 */ /* 0x0002a400000e0000 */
.L_x_430:
[----:B--2---:R-:W-:Y:S01]  /*12490*/  ISETP.NE.AND P0, PT, R14, RZ, PT ;  /* 0x000000ff0e00720c */ /* 0x004fe20003f05270 */
[----:B------:R-:W-:-:S12]  /*124a0*/  BSSY B0, `(.L_x_376) ;  /* 0x0000027000007945 */ /* 0x000fd80003800000 */
[----:B------:R-:W-:Y:S05]  /*124b0*/  @P0 BRA `(.L_x_377) ;  /* 0x0000000000940947 */ /* 0x000fea0003800000 */
[----:B------:R-:W-:-:S03]  /*124c0*/  UMOV UR4, 0xffffffff ;  /* 0xffffffff00047882 */ /* 0x000fc60000000000 */
[----:B------:R-:W-:Y:S05]  /*124d0*/  BRA.DIV UR4, `(.L_x_378) ;  /* 0x0000001204ac7947 */ /* 0x000fea000b800000 */
[----:B------:R-:W-:-:S13]  /*124e0*/  ELECT P6, URZ, PT ;  /* 0x00000000003f782f */ /* 0x000fda00038c0000 */
.L_x_433:
[----:B------:R-:W-:Y:S05]  /*124f0*/  @!P6 BRA `(.L_x_377) ;  /* 0x000000000084e947 */ /* 0x000fea0003800000 */
[----:B-1----:R-:W2:Y:S02]  /*12500*/  LDL.LU R2, [R1+0x30] ;  /* 0x0000300001027983 */ /* 0x002ea40000300800 */
[----:B--2---:R-:W-:-:S04]  /*12510*/  LOP3.LUT R2, R2, 0x2, RZ, 0xfc, !PT ;  /* 0x0000000202027812 */ /* 0x004fc800078efcff */
[----:B------:R-:W-:-:S13]  /*12520*/  ISETP.NE.AND P2, PT, R2, 0x3, PT ;  /* 0x000000030200780c */ /* 0x000fda0003f45270 */
[----:B------:R-:W-:Y:S05]  /*12530*/  @!P2 BRA `(.L_x_379) ;  /* 0x000000000004a947 */ /* 0x000fea0003800000 */
[----:B------:R-:W-:Y:S01]  /*12540*/  BPT.TRAP 0x1 ;  /* 0x000000040000795c */ /* 0x000fe20000300000 */
.L_x_379:
[----:B0-----:R-:W2:Y:S04]  /*12550*/  LDL R3, [R1] ;  /* 0x0000000001037983 */ /* 0x001ea80000100800 */
[----:B------:R-:W3:Y:S01]  /*12560*/  LDL.LU R7, [R1+0x8] ;  /* 0x0000080001077983 */ /* 0x000ee20000300800 */
[----:B------:R-:W-:-:S04]  /*12570*/  VIADD R2, R0, 0x36840 ;  /* 0x0003684000027836 */ /* 0x000fc80000000000 */
[C---:B--2---:R-:W-:Y:S01]  /*12580*/  IMAD R6, R3.reuse, 0x8, R2 ;  /* 0x0000000803067824 */ /* 0x044fe200078e0202 */
[----:B------:R-:W-:Y:S02]  /*12590*/  IADD3 R3, R3, 0x1, RZ ;  /* 0x0000000103037810 */ /* 0x000fe40007ffe0ff */
[----:B---3--:R-:W-:Y:S02]  /*125a0*/  SHF.L.U32 R5, R7, 0x1f, RZ ;  /* 0x0000001f07057819 */ /* 0x008fe400000006ff */
[C---:B------:R-:W-:Y:S02]  /*125b0*/  ISETP.NE.AND P1, PT, R3.reuse, 0x2, PT ;  /* 0x000000020300780c */ /* 0x040fe40003f25270 */
[----:B------:R-:W0:Y:S02]  /*125c0*/  SYNCS.PHASECHK.TRANS64.TRYWAIT P0, [R6+URZ], R5 ;  /* 0x00000005060075a7 */ /* 0x000e24000800017f */
[----:B------:R-:W-:Y:S02]  /*125d0*/  SEL R4, RZ, 0x1, P1 ;  /* 0x00000001ff047807 */ /* 0x000fe40000800000 */
[----:B------:R-:W-:-:S02]  /*125e0*/  SEL R3, R3, RZ, P1 ;  /* 0x000000ff03037207 */ /* 0x000fc40000800000 */
[----:B------:R-:W-:-:S03]  /*125f0*/  LOP3.LUT R4, R7, R4, RZ, 0x3c, !PT ;  /* 0x0000000407047212 */ /* 0x000fc600078e3cff */
[----:B------:R-:W-:Y:S01]  /*12600*/  IMAD R7, R3, 0x8, R2 ;  /* 0x0000000803077824 */ /* 0x000fe200078e0202 */
[----:B------:R-:W-:Y:S01]  /*12610*/  SHF.L.U32 R2, R4, 0x1f, RZ ;  /* 0x0000001f04027819 */ /* 0x000fe200000006ff */
[----:B0-----:R-:W-:Y:S06]  /*12620*/  @!P0 BRA `(.L_x_380) ;  /* 0x0000001000788947 */ /* 0x001fec0003800000 */
.L_x_434:
[----:B------:R-:W1:Y:S02]  /*12630*/  SYNCS.PHASECHK.TRANS64.TRYWAIT P0, [R7+URZ], R2 ;  /* 0x00000002070075a7 */ /* 0x000e64000800017f */
[----:B-1----:R-:W-:Y:S05]  /*12640*/  @!P0 BRA `(.L_x_381) ;  /* 0x0000001000848947 */ /* 0x002fea0003800000 */
.L_x_435:
[----:B------:R-:W-:Y:S05]  /*12650*/  @!P2 BRA `(.L_x_382) ;  /* 0x000000000004a947 */ /* 0x000fea0003800000 */
[----:B------:R-:W-:Y:S01]  /*12660*/  BPT.TRAP 0x1 ;  /* 0x000000040000795c */ /* 0x000fe20000300000 */
.L_x_382:
[----:B------:R-:W2:Y:S01]  /*12670*/  LDL.LU R4, [R1] ;  /* 0x0000000001047983 */ /* 0x000ea20000300800 */
[----:B------:R-:W-:-:S04]  /*12680*/  VIADD R0, R0, 0x36860 ;  /* 0x0003686000007836 */ /* 0x000fc80000000000 */
[----:B--2---:R-:W-:-:S04]  /*12690*/  IMAD R4, R4, 0x8, R0 ;  /* 0x0000000804047824 */ /* 0x004fc800078e0200 */
[----:B------:R-:W2:Y:S02]  /*126a0*/  SYNCS.PHASECHK.TRANS64.TRYWAIT P0, [R4+URZ], R5 ;  /* 0x00000005040075a7 */ /* 0x000ea4000800017f */
[----:B--2---:R-:W-:Y:S05]  /*126b0*/  @!P0 BRA `(.L_x_383) ;  /* 0x00000010007c8947 */ /* 0x004fea0003800000 */
.L_x_436:
[----:B------:R-:W-:-:S07]  /*126c0*/  IMAD R3, R3, 0x8, R0 ;  /* 0x0000000803037824 */ /* 0x000fce00078e0200 */
.L_x_384:
[----:B---3--:R3:W4:Y:S02]  /*126d0*/  SYNCS.PHASECHK.TRANS64.TRYWAIT P0, [R3+URZ], R2 ;  /* 0x00000002030075a7 */ /* 0x008724000800017f */
[----:B----4-:R-:W-:Y:S05]  /*126e0*/  @!P0 NANOSLEEP.SYNCS 0x989680 ;  /* 0x009896800000895d */ /* 0x010fea0003900000 */
[----:B------:R-:W4:Y:S02]  /*126f0*/  @!P0 SYNCS.PHASECHK.TRANS64 P0, [R3+URZ], R2 ;  /* 0x00000002030085a7 */ /* 0x000f24000800007f */
[----:B----4-:R-:W-:Y:S05]  /*12700*/  @!P0 BRA `(.L_x_384) ;  /* 0xfffffffc00f08947 */ /* 0x010fea000383ffff */
.L_x_377:
[----:B------:R-:W-:Y:S05]  /*12710*/  BSYNC B0 ;  /* 0x0000000000007941 */ /* 0x000fea0003800000 */
.L_x_376:
[----:B------:R-:W-:Y:S05]  /*12720*/  EXIT ;  /* 0x000000000000794d */ /* 0x000fea0003800000 */
.L_x_261:
[----:B0-----:R0:W1:Y:S02]  /*12730*/  SYNCS.PHASECHK.TRANS64.TRYWAIT P1, [R2+URZ+0x36800], R3 ;  /* 0x03680003020075a7 */ /* 0x001064000802017f */
[----:B-1----:R-:W-:Y:S05]  /*12740*/  @!P1 NANOSLEEP.SYNCS 0x989680 ;  /* 0x009896800000995d */ /* 0x002fea0003900000 */
[----:B------:R-:W1:Y:S02]  /*12750*/  @!P1 SYNCS.PHASECHK.TRANS64 P1, [R2+URZ+0x36800], R3 ;  /* 0x03680003020095a7 */ /* 0x000e64000802007f */
[----:B-1----:R-:W-:Y:S05]  /*12760*/  @!P1 BRA `(.L_x_261) ;  /* 0xfffffffc00f09947 */ /* 0x002fea000383ffff */
[----:B------:R-:W-:Y:S05]  /*12770*/  BRA `(.L_x_385) ;  /* 0xfffffeec00ac7947 */ /* 0x000fea000383ffff */
.L_x_265:
[----:B-1----:R1:W2:Y:S02]  /*12780*/  SYNCS.PHASECHK.TRANS64.TRYWAIT P2, [R0+URZ+0x36830], R3 ;  /* 0x03683003000075a7 */ /* 0x0022a4000804017f */
[----:B--2---:R-:W-:Y:S05]  /*12790*/  @!P2 NANOSLEEP.SYNCS 0x989680 ;  /* 0x009896800000a95d */ /* 0x004fea0003900000 */
[----:B------:R-:W2:Y:S02]  /*127a0*/  @!P2 SYNCS.PHASECHK.TRANS64 P2, [R0+URZ+0x36830], R3 ;  /* 0x036830030000a5a7 */ /* 0x000ea4000804007f */
[----:B--2---:R-:W-:Y:S05]  /*127b0*/  @!P2 BRA `(.L_x_265) ;  /* 0xfffffffc00f0a947 */ /* 0x004fea000383ffff */
[----:B------:R-:W-:Y:S05]  /*127c0*/  BRA `(.L_x_264) ;  /* 0xfffffeec00d07947 */ /* 0x000fea000383ffff */
.L_x_270:
[----:B-1----:R1:W2:Y:S02]  /*127d0*/  SYNCS.PHASECHK.TRANS64.TRYWAIT P2, [R12+URZ+0x36830], R5 ;  /* 0x036830050c0075a7 */ /* 0x0022a4000804017f */
[----:B--2---:R-:W-:Y:S05]  /*127e0*/  @!P2 NANOSLEEP.SYNCS 0x989680 ;  /* 0x009896800000a95d */ /* 0x004fea0003900000 */
[----:B------:R-:W2:Y:S02]  /*127f0*/  @!P2 SYNCS.PHASECHK.TRANS64 P2, [R12+URZ+0x36830], R5 ;  /* 0x036830050c00a5a7 */ /* 0x000ea4000804007f */
[----:B--2---:R-:W-:Y:S05]  /*12800*/  @!P2 BRA `(.L_x_270) ;  /* 0xfffffffc00f0a947 */ /* 0x004fea000383ffff */
[----:B------:R-:W-:Y:S05]  /*12810*/  BRA `(.L_x_269) ;  /* 0xffffff3800b47947 */ /* 0x000fea000383ffff */
.L_x_274:
[----:B-1----:R1:W2:Y:S02]  /*12820*/  SYNCS.PHASECHK.TRANS64.TRYWAIT P2, [R13+URZ+0x36850], R0 ;  /* 0x036850000d0075a7 */ /* 0x0022a4000804017f */
[----:B--2---:R-:W-:Y:S05]  /*12830*/  @!P2 NANOSLEEP.SYNCS 0x989680 ;  /* 0x009896800000a95d */ /* 0x004fea0003900000 */
[----:B------:R-:W2:Y:S02]  /*12840*/  @!P2 SYNCS.PHASECHK.TRANS64 P2, [R13+URZ+0x36850], R0 ;  /* 0x036850000d00a5a7 */ /* 0x000ea4000804007f */
[----:B--2---:R-:W-:Y:S05]  /*12850*/  @!P2 BRA `(.L_x_274) ;  /* 0xfffffffc00f0a947 */ /* 0x004fea000383ffff */
[----:B------:R-:W-:Y:S05]  /*12860*/  BRA `(.L_x_273) ;  /* 0xffffff6000007947 */ /* 0x000fea000383ffff */
.L_x_279:
[----:B-1----:R1:W2:Y:S02]  /*12870*/  SYNCS.PHASECHK.TRANS64.TRYWAIT P0, [R15+URZ+0x36850], R0 ;  /* 0x036850000f0075a7 */ /* 0x0022a4000800017f */
[----:B--2---:R-:W-:Y:S05]  /*12880*/  @!P0 NANOSLEEP.SYNCS 0x989680 ;  /* 0x009896800000895d */ /* 0x004fea0003900000 */
[----:B------:R-:W2:Y:S02]  /*12890*/  @!P0 SYNCS.PHASECHK.TRANS64 P0, [R15+URZ+0x36850], R0 ;  /* 0x036850000f0085a7 */ /* 0x000ea4000800007f */
[----:B--2---:R-:W-:Y:S05]  /*128a0*/  @!P0 BRA `(.L_x_279) ;  /* 0xfffffffc00f08947 */ /* 0x004fea000383ffff */
[----:B------:R-:W-:Y:S05]  /*128b0*/  BRA `(.L_x_278) ;  /* 0xffffff8000607947 */ /* 0x000fea000383ffff */
.L_x_318:
[----:B------:R-:W0:Y:S01]  /*128c0*/  S2R R7, SR_TID.X ;  /* 0x0000000000077919 */ /* 0x000e220000002100 */
[----:B------:R-:W-:Y:S01]  /*128d0*/  BSSY B0, `(.L_x_386) ;  /* 0x000000a000007945 */ /* 0x000fe20003800000 */
[----:B------:R-:W-:Y:S01]  /*128e0*/  MOV R12, RZ ;  /* 0x000000ff000c7202 */ /* 0x000fe20000000f00 */
[----:B------:R-:W-:Y:S02]  /*128f0*/  IMAD.MOV.U32 R11, RZ, RZ, 0x1f ;  /* 0x0000001fff0b7424 */ /* 0x000fe400078e00ff */
[----:B------:R-:W-:Y:S01]  /*12900*/  IMAD.MOV.U32 R15, RZ, RZ, -0x1 ;  /* 0xffffffffff0f7424 */ /* 0x000fe200078e00ff */
[----:B0-----:R-:W-:-:S04]  /*12910*/  SHF.R.U32.HI R7, RZ, 0x5, R7 ;  /* 0x00000005ff077819 */ /* 0x001fc80000011607 */
[----:B------:R-:W-:-:S05]  /*12920*/  LOP3.LUT R7, R7, 0x3, RZ, 0xc0, !PT ;  /* 0x0000000307077812 */ /* 0x000fca00078ec0ff */
[----:B------:R-:W-:-:S07]  /*12930*/  IMAD.MOV.U32 R13, RZ, RZ, R7 ;  /* 0x000000ffff0d7224 */ /* 0x000fce00078e0007 */
[----:B------:R-:W-:Y:S05]  /*12940*/  WARPSYNC.COLLECTIVE R15, `(.L_x_387) ;  /* 0x000000000f087348 */ /* 0x000fea0003c00000 */
[----:B------:R0:W1:Y:S02]  /*12950*/  SHFL.IDX P6, R14, R13, R12, R11 ;  /* 0x0000000c0d0e7389 */ /* 0x00006400000c000b */
[----:B01----:R-:W-:Y:S01]  /*12960*/  ENDCOLLECTIVE ;  /* 0x000000000000791b */ /* 0x003fe20003800000 */
.L_x_387:
[----:B------:R-:W-:Y:S05]  /*12970*/  BSYNC B0 ;  /* 0x0000000000007941 */ /* 0x000fea0003800000 */
.L_x_386:
[----:B------:R-:W-:Y:S05]  /*12980*/  BRA `(.L_x_388) ;  /* 0xffffffc400fc7947 */ /* 0x000fea000383ffff */
.L_x_319:
[----:B------:R-:W-:Y:S01]  /*12990*/  BSSY B0, `(.L_x_389) ;  /* 0x0000006000007945 */ /* 0x000fe20003800000 */
[----:B------:R-:W-:-:S07]  /*129a0*/  IMAD.MOV.U32 R15, RZ, RZ, -0x1 ;  /* 0xffffffffff0f7424 */ /* 0x000fce00078e00ff */
[----:B------:R-:W-:Y:S05]  /*129b0*/  WARPSYNC.COLLECTIVE R15, `(.L_x_390) ;  /* 0x000000000f0c7348 */ /* 0x000fea0003c00000 */
[----:B------:R-:W-:Y:S02]  /*129c0*/  ELECT P6, UR62, PT ;  /* 0x00000000003e782f */ /* 0x000fe400038c0000 */
[----:B------:R-:W-:Y:S01]  /*129d0*/  MOV R14, UR62 ;  /* 0x0000003e000e7c02 */ /* 0x000fe20008000f00 */
[----:B------:R-:W-:Y:S10]  /*129e0*/  ENDCOLLECTIVE ;  /* 0x000000000000791b */ /* 0x000ff40003800000 */
.L_x_390:
[----:B------:R-:W-:Y:S05]  /*129f0*/  BSYNC B0 ;  /* 0x0000000000007941 */ /* 0x000fea0003800000 */
.L_x_389:
[----:B------:R-:W-:Y:S05]  /*12a00*/  BRA `(.L_x_391) ;  /* 0xffffffc400f47947 */ /* 0x000fea000383ffff */
.L_x_322:
[----:B0-----:R0:W1:Y:S02]  /*12a10*/  SYNCS.PHASECHK.TRANS64.TRYWAIT P0, [R8+URZ+0x36840], R9 ;  /* 0x03684009080075a7 */ /* 0x001064000800017f */
[----:B-1----:R-:W-:Y:S05]  /*12a20*/  @!P0 NANOSLEEP.SYNCS 0x989680 ;  /* 0x009896800000895d */ /* 0x002fea0003900000 */
[----:B------:R-:W1:Y:S02]  /*12a30*/  @!P0 SYNCS.PHASECHK.TRANS64 P0, [R8+URZ+0x36840], R9 ;  /* 0x03684009080085a7 */ /* 0x000e64000800007f */
[----:B-1----:R-:W-:Y:S05]  /*12a40*/  @!P0 BRA `(.L_x_322) ;  /* 0xfffffffc00f08947 */ /* 0x002fea000383ffff */
[----:B------:R-:W-:Y:S05]  /*12a50*/  BRA `(.L_x_392) ;  /* 0xffffffc800647947 */ /* 0x000fea000383ffff */
.L_x_325:
[----:B0-----:R-:W0:Y:S01]  /*12a60*/  S2R R9, SR_CgaCtaId ;  /* 0x0000000000097919 */ /* 0x001e220000008800 */
[----:B------:R-:W-:-:S04]  /*12a70*/  MOV R8, 0x400 ;  /* 0x0000040000087802 */ /* 0x000fc80000000f00 */
[----:B0-----:R-:W-:-:S04]  /*12a80*/  LEA R8, R9, R8, 0x18 ;  /* 0x0000000809087211 */ /* 0x001fc800078ec0ff */
[----:B------:R0:W1:Y:S03]  /*12a90*/  SYNCS.PHASECHK.TRANS64.TRYWAIT P0, [R8+URZ+0x36820], R6 ;  /* 0x03682006080075a7 */ /* 0x000066000800017f */
[----:B-1----:R-:W-:Y:S05]  /*12aa0*/  @!P0 NANOSLEEP.SYNCS 0x989680 ;  /* 0x009896800000895d */ /* 0x002fea0003900000 */
[----:B------:R-:W1:Y:S02]  /*12ab0*/  @!P0 SYNCS.PHASECHK.TRANS64 P0, [R8+URZ+0x36820], R6 ;  /* 0x03682006080085a7 */ /* 0x000e64000800007f */
[----:B-1----:R-:W-:Y:S05]  /*12ac0*/  @!P0 BRA `(.L_x_325) ;  /* 0xfffffffc00e48947 */ /* 0x002fea000383ffff */
[----:B------:R-:W-:Y:S05]  /*12ad0*/  BRA `(.L_x_393) ;  /* 0xffffffcc00b47947 */ /* 0x000fea000383ffff */
.L_x_333:
[----:B0-----:R0:W1:Y:S02]  /*12ae0*/  SYNCS.PHASECHK.TRANS64.TRYWAIT P0, [R2+URZ+0x36840], R3 ;  /* 0x03684003020075a7 */ /* 0x001064000800017f */
[----:B-1----:R-:W-:Y:S05]  /*12af0*/  @!P0 NANOSLEEP.SYNCS 0x989680 ;  /* 0x009896800000895d */ /* 0x002fea0003900000 */
[----:B------:R-:W1:Y:S02]  /*12b00*/  @!P0 SYNCS.PHASECHK.TRANS64 P0, [R2+URZ+0x36840], R3 ;  /* 0x03684003020085a7 */ /* 0x000e64000800007f */
[----:B-1----:R-:W-:Y:S05]  /*12b10*/  @!P0 BRA `(.L_x_333) ;  /* 0xfffffffc00f08947 */ /* 0x002fea000383ffff */
[----:B------:R-:W-:Y:S05]  /*12b20*/  BRA `(.L_x_394) ;  /* 0xffffffd000707947 */ /* 0x000fea000383ffff */
.L_x_335:
[----:B0-----:R0:W1:Y:S02]  /*12b30*/  SYNCS.PHASECHK.TRANS64.TRYWAIT P0, [R3+URZ+0x60], R2 ;  /* 0x00006002030075a7 */ /* 0x001064000800017f */
[----:B-1----:R-:W-:Y:S05]  /*12b40*/  @!P0 NANOSLEEP.SYNCS 0x989680 ;  /* 0x009896800000895d */ /* 0x002fea0003900000 */
[----:B------:R-:W1:Y:S02]  /*12b50*/  @!P0 SYNCS.PHASECHK.TRANS64 P0, [R3+URZ+0x60], R2 ;  /* 0x00006002030085a7 */ /* 0x000e64000800007f */
[----:B-1----:R-:W-:Y:S05]  /*12b60*/  @!P0 BRA `(.L_x_335) ;  /* 0xfffffffc00f08947 */ /* 0x002fea000383ffff */
[----:B------:R-:W-:Y:S05]  /*12b70*/  BRA `(.L_x_395) ;  /* 0xffffffd4001c7947 */ /* 0x000fea000383ffff */
.L_x_340:
[----:B-1----:R1:W2:Y:S02]  /*12b80*/  SYNCS.PHASECHK.TRANS64.TRYWAIT P0, [R2+URZ+0x36840], R3 ;  /* 0x03684003020075a7 */ /* 0x0022a4000800017f */
[----:B--2---:R-:W-:Y:S05]  /*12b90*/  @!P0 NANOSLEEP.SYNCS 0x989680 ;  /* 0x009896800000895d */ /* 0x004fea0003900000 */
[----:B------:R-:W2:Y:S02]  /*12ba0*/  @!P0 SYNCS.PHASECHK.TRANS64 P0, [R2+URZ+0x36840], R3 ;  /* 0x03684003020085a7 */ /* 0x000ea4000800007f */
[----:B--2---:R-:W-:Y:S05]  /*12bb0*/  @!P0 BRA `(.L_x_340) ;  /* 0xfffffffc00f08947 */ /* 0x004fea000383ffff */
[----:B------:R-:W-:Y:S05]  /*12bc0*/  BRA `(.L_x_396) ;  /* 0xffffffd800907947 */ /* 0x000fea000383ffff */
.L_x_342:
[----:B0-----:R0:W1:Y:S02]  /*12bd0*/  SYNCS.PHASECHK.TRANS64.TRYWAIT P1, [R2+URZ+0x60], R3 ;  /* 0x00006003020075a7 */ /* 0x001064000802017f */
[----:B-1----:R-:W-:Y:S05]  /*12be0*/  @!P1 NANOSLEEP.SYNCS 0x989680 ;  /* 0x009896800000995d */ /* 0x002fea0003900000 */
[----:B------:R-:W1:Y:S02]  /*12bf0*/  @!P1 SYNCS.PHASECHK.TRANS64 P1, [R2+URZ+0x60], R3 ;  /* 0x00006003020095a7 */ /* 0x000e64000802007f */
[----:B-1----:R-:W-:Y:S05]  /*12c00*/  @!P1 BRA `(.L_x_342) ;  /* 0xfffffffc00f09947 */ /* 0x002fea000383ffff */
[----:B------:R-:W-:Y:S05]  /*12c10*/  BRA `(.L_x_397) ;  /* 0xffffffdc003c7947 */ /* 0x000fea000383ffff */
.L_x_347:
[----:B--2---:R2:W3:Y:S02]  /*12c20*/  SYNCS.PHASECHK.TRANS64.TRYWAIT P0, [R2+URZ+0x36840], R3 ;  /* 0x03684003020075a7 */ /* 0x0044e4000800017f */
[----:B---3--:R-:W-:Y:S05]  /*12c30*/  @!P0 NANOSLEEP.SYNCS 0x989680 ;  /* 0x009896800000895d */ /* 0x008fea0003900000 */
[----:B------:R-:W3:Y:S02]  /*12c40*/  @!P0 SYNCS.PHASECHK.TRANS64 P0, [R2+URZ+0x36840], R3 ;  /* 0x03684003020085a7 */ /* 0x000ee4000800007f */
[----:B---3--:R-:W-:Y:S05]  /*12c50*/  @!P0 BRA `(.L_x_347) ;  /* 0xfffffffc00f08947 */ /* 0x008fea000383ffff */
[----:B------:R-:W-:Y:S05]  /*12c60*/  BRA `(.L_x_398) ;  /* 0xffffffe000747947 */ /* 0x000fea000383ffff */
.L_x_349:
[----:B0-----:R0:W1:Y:S02]  /*12c70*/  SYNCS.PHASECHK.TRANS64.TRYWAIT P1, [R2+URZ+0x60], R8 ;  /* 0x00006008020075a7 */ /* 0x001064000802017f */
[----:B-1----:R-:W-:Y:S05]  /*12c80*/  @!P1 NANOSLEEP.SYNCS 0x989680 ;  /* 0x009896800000995d */ /* 0x002fea0003900000 */
[----:B------:R-:W1:Y:S02]  /*12c90*/  @!P1 SYNCS.PHASECHK.TRANS64 P1, [R2+URZ+0x60], R8 ;  /* 0x00006008020095a7 */ /* 0x000e64000802007f */
[----:B-1----:R-:W-:Y:S05]  /*12ca0*/  @!P1 BRA `(.L_x_349) ;  /* 0xfffffffc00f09947 */ /* 0x002fea000383ffff */
[----:B------:R-:W-:Y:S05]  /*12cb0*/  BRA `(.L_x_399) ;  /* 0xffffffe400247947 */ /* 0x000fea000383ffff */
.L_x_356:
[----:B-1----:R1:W2:Y:S02]  /*12cc0*/  SYNCS.PHASECHK.TRANS64.TRYWAIT P0, [R3+URZ+0x36860], R0 ;  /* 0x03686000030075a7 */ /* 0x0022a4000800017f */
[----:B--2---:R-:W-:Y:S05]  /*12cd0*/  @!P0 NANOSLEEP.SYNCS 0x989680 ;  /* 0x009896800000895d */ /* 0x004fea0003900000 */
[----:B------:R-:W2:Y:S02]  /*12ce0*/  @!P0 SYNCS.PHASECHK.TRANS64 P0, [R3+URZ+0x36860], R0 ;  /* 0x03686000030085a7 */ /* 0x000ea4000800007f */
[----:B--2---:R-:W-:Y:S05]  /*12cf0*/  @!P0 BRA `(.L_x_356) ;  /* 0xfffffffc00f08947 */ /* 0x004fea000383ffff */
[----:B------:R-:W-:Y:S05]  /*12d00*/  BRA `(.L_x_400) ;  /* 0xffffffe800407947 */ /* 0x000fea000383ffff */
.L_x_358:
[----:B------:R-:W-:Y:S01]  /*12d10*/  BSSY B0, `(.L_x_401) ;  /* 0x0000008000007945 */ /* 0x000fe20003800000 */
[----:B0-----:R-:W-:Y:S01]  /*12d20*/  IMAD.MOV.U32 R13, RZ, RZ, R16 ;  /* 0x000000ffff0d7224 */ /* 0x001fe200078e0010 */
[----:B------:R-:W-:Y:S01]  /*12d30*/  MOV R11, 0x1f ;  /* 0x0000001f000b7802 */ /* 0x000fe20000000f00 */
[----:B------:R-:W-:Y:S02]  /*12d40*/  IMAD.MOV.U32 R12, RZ, RZ, RZ ;  /* 0x000000ffff0c7224 */ /* 0x000fe400078e00ff */
[----:B------:R-:W-:-:S07]  /*12d50*/  IMAD.MOV.U32 R15, RZ, RZ, -0x1 ;  /* 0xffffffffff0f7424 */ /* 0x000fce00078e00ff */
[----:B-1----:R-:W-:Y:S05]  /*12d60*/  WARPSYNC.COLLECTIVE R15, `(.L_x_402) ;  /* 0x000000000f087348 */ /* 0x002fea0003c00000 */
[----:B------:R0:W2:Y:S02]  /*12d70*/  SHFL.IDX P6, R14, R13, R12, R11 ;  /* 0x0000000c0d0e7389 */ /* 0x0000a400000c000b */
[----:B012---:R-:W-:Y:S01]  /*12d80*/  ENDCOLLECTIVE ;  /* 0x000000000000791b */ /* 0x007fe20003800000 */
.L_x_402:
[----:B------:R-:W-:Y:S05]  /*12d90*/  BSYNC B0 ;  /* 0x0000000000007941 */ /* 0x000fea0003800000 */
.L_x_401:
[----:B------:R-:W-:Y:S01]  /*12da0*/  IMAD.MOV.U32 R13, RZ, RZ, R16 ;  /* 0x000000ffff0d7224 */ /* 0x000fe200078e0010 */
[----:B------:R-:W-:Y:S01]  /*12db0*/  MOV R15, 0xffffffff ;  /* 0xffffffff000f7802 */ /* 0x000fe20000000f00 */
[----:B------:R-:W-:Y:S02]  /*12dc0*/  IMAD.MOV.U32 R12, RZ, RZ, 0x1 ;  /* 0x00000001ff0c7424 */ /* 0x000fe400078e00ff */
[----:B------:R-:W-:Y:S02]  /*12dd0*/  IMAD.MOV.U32 R11, RZ, RZ, 0x1f ;  /* 0x0000001fff0b7424 */ /* 0x000fe400078e00ff */
[----:B------:R-:W-:-:S07]  /*12de0*/  IMAD.MOV.U32 R4, RZ, RZ, R14 ;  /* 0x000000ffff047224 */ /* 0x000fce00078e000e */
[----:B------:R-:W-:Y:S05]  /*12df0*/  WARPSYNC.COLLECTIVE R15, `(.L_x_403) ;  /* 0x000000000f087348 */ /* 0x000fea0003c00000 */
[----:B------:R0:W1:Y:S02]  /*12e00*/  SHFL.IDX P6, R14, R13, R12, R11 ;  /* 0x0000000c0d0e7389 */ /* 0x00006400000c000b */
[----:B01----:R-:W-:Y:S01]  /*12e10*/  ENDCOLLECTIVE ;  /* 0x000000000000791b */ /* 0x003fe20003800000 */
.L_x_403:
[----:B------:R-:W-:Y:S01]  /*12e20*/  IMAD.MOV.U32 R5, RZ, RZ, R14 ;  /* 0x000000ffff057224 */ /* 0x000fe200078e000e */
[----:B------:R-:W-:Y:S06]  /*12e30*/  BRA `(.L_x_404) ;  /* 0xffffffe800e47947 */ /* 0x000fec000383ffff */
.L_x_361:
[----:B------:R-:W-:Y:S01]  /*12e40*/  BSSY B0, `(.L_x_405) ;  /* 0x0000008000007945 */ /* 0x000fe20003800000 */
[----:B-----5:R-:W-:Y:S02]  /*12e50*/  IMAD.MOV.U32 R13, RZ, RZ, R3 ;  /* 0x000000ffff0d7224 */ /* 0x020fe400078e0003 */
[----:B------:R-:W-:Y:S02]  /*12e60*/  IMAD.MOV.U32 R12, RZ, RZ, 0x1 ;  /* 0x00000001ff0c7424 */ /* 0x000fe400078e00ff */
[----:B------:R-:W-:Y:S02]  /*12e70*/  IMAD.MOV.U32 R11, RZ, RZ, RZ ;  /* 0x000000ffff0b7224 */ /* 0x000fe400078e00ff */
[----:B------:R-:W-:-:S07]  /*12e80*/  IMAD.MOV.U32 R15, RZ, RZ, -0x1 ;  /* 0xffffffffff0f7424 */ /* 0x000fce00078e00ff */
[----:B0-234-:R-:W-:Y:S05]  /*12e90*/  WARPSYNC.COLLECTIVE R15, `(.L_x_406) ;  /* 0x000000000f087348 */ /* 0x01dfea0003c00000 */
[----:B------:R1:W0:Y:S02]  /*12ea0*/  SHFL.UP P6, R14, R13, R12, R11 ;  /* 0x0400000c0d0e7389 */ /* 0x00022400000c000b */
[----:B01234-:R-:W-:Y:S01]  /*12eb0*/  ENDCOLLECTIVE ;  /* 0x000000000000791b */ /* 0x01ffe20003800000 */
.L_x_406:
[----:B------:R-:W-:Y:S05]  /*12ec0*/  BSYNC B0 ;  /* 0x0000000000007941 */ /* 0x000fea0003800000 */
.L_x_405:
[C---:B------:R-:W-:Y:S01]  /*12ed0*/  ISETP.NE.AND P0, PT, R9.reuse, RZ, PT ;  /* 0x000000ff0900720c */ /* 0x040fe20003f05270 */
[----:B------:R-:W-:Y:S02]  /*12ee0*/  IMAD.MOV.U32 R12, RZ, RZ, 0x2 ;  /* 0x00000002ff0c7424 */ /* 0x000fe400078e00ff */
[----:B------:R-:W-:Y:S01]  /*12ef0*/  IMAD.MOV.U32 R11, RZ, RZ, RZ ;  /* 0x000000ffff0b7224 */ /* 0x000fe200078e00ff */
[----:B------:R-:W-:Y:S01]  /*12f00*/  SEL R14, R14, RZ, P0 ;  /* 0x000000ff0e0e7207 */ /* 0x000fe20000000000 */
[----:B------:R-:W-:Y:S01]  /*12f10*/  IMAD.MOV.U32 R15, RZ, RZ, -0x1 ;  /* 0xffffffffff0f7424 */ /* 0x000fe200078e00ff */
[----:B------:R-:W-:Y:S02]  /*12f20*/  ISETP.GE.U32.AND P0, PT, R9, 0x2, PT ;  /* 0x000000020900780c */ /* 0x000fe40003f06070 */
[----:B------:R-:W-:-:S11]  /*12f30*/  IADD3 R13, R3, R14, RZ ;  /* 0x0000000e030d7210 */ /* 0x000fd60007ffe0ff */
[----:B------:R-:W-:Y:S05]  /*12f40*/  WARPSYNC.COLLECTIVE R15, `(.L_x_407) ;  /* 0x000000000f087348 */ /* 0x000fea0003c00000 */
[----:B------:R0:W1:Y:S02]  /*12f50*/  SHFL.UP P6, R14, R13, R12, R11 ;  /* 0x0400000c0d0e7389 */ /* 0x00006400000c000b */
[----:B01----:R-:W-:Y:S01]  /*12f60*/  ENDCOLLECTIVE ;  /* 0x000000000000791b */ /* 0x003fe20003800000 */
.L_x_407:
[----:B------:R-:W-:Y:S02]  /*12f70*/  MOV R12, 0x4 ;  /* 0x00000004000c7802 */ /* 0x000fe40000000f00 */
[----:B------:R-:W-:Y:S02]  /*12f80*/  SEL R6, R14, RZ, P0 ;  /* 0x000000ff0e067207 */ /* 0x000fe40000000000 */
[----:B------:R-:W-:-:S03]  /*12f90*/  ISETP.GE.U32.AND P0, PT, R9, 0x4, PT ;  /* 0x000000040900780c */ /* 0x000fc60003f06070 */
[----:B------:R-:W-:-:S04]  /*12fa0*/  IMAD.IADD R6, R13, 0x1, R6 ;  /* 0x000000010d067824 */ /* 0x000fc800078e0206 */
[----:B------:R-:W-:-:S07]  /*12fb0*/  IMAD.MOV.U32 R13, RZ, RZ, R6 ;  /* 0x000000ffff0d7224 */ /* 0x000fce00078e0006 */
[----:B------:R-:W-:Y:S05]  /*12fc0*/  WARPSYNC.COLLECTIVE R15, `(.L_x_408) ;  /* 0x000000000f087348 */ /* 0x000fea0003c00000 */
[----:B------:R0:W1:Y:S02]  /*12fd0*/  SHFL.UP P6, R14, R13, R12, R11 ;  /* 0x0400000c0d0e7389 */ /* 0x00006400000c000b */
[----:B01----:R-:W-:Y:S01]  /*12fe0*/  ENDCOLLECTIVE ;  /* 0x000000000000791b */ /* 0x003fe20003800000 */
.L_x_408:
[----:B------:R-:W-:Y:S01]  /*12ff0*/  IMAD.MOV.U32 R12, RZ, RZ, 0x8 ;  /* 0x00000008ff0c7424 */ /* 0x000fe200078e00ff */
[----:B------:R-:W-:Y:S02]  /*13000*/  SEL R7, R14, RZ, P0 ;  /* 0x000000ff0e077207 */ /* 0x000fe40000000000 */
[----:B------:R-:W-:-:S03]  /*13010*/  ISETP.GE.U32.AND P0, PT, R9, 0x8, PT ;  /* 0x000000080900780c */ /* 0x000fc60003f06070 */
[----:B------:R-:W-:-:S04]  /*13020*/  IMAD.IADD R7, R6, 0x1, R7 ;  /* 0x0000000106077824 */ /* 0x000fc800078e0207 */
[----:B------:R-:W-:-:S07]  /*13030*/  IMAD.MOV.U32 R13, RZ, RZ, R7 ;  /* 0x000000ffff0d7224 */ /* 0x000fce00078e0007 */
[----:B------:R-:W-:Y:S05]  /*13040*/  WARPSYNC.COLLECTIVE R15, `(.L_x_409) ;  /* 0x000000000f087348 */ /* 0x000fea0003c00000 */
[----:B------:R0:W1:Y:S02]  /*13050*/  SHFL.UP P6, R14, R13, R12, R11 ;  /* 0x0400000c0d0e7389 */ /* 0x00006400000c000b */
[----:B01----:R-:W-:Y:S01]  /*13060*/  ENDCOLLECTIVE ;  /* 0x000000000000791b */ /* 0x003fe20003800000 */
.L_x_409:
        /* <DEDUP_REMOVED lines=8> */
.L_x_410:
[----:B------:R-:W-:Y:S02]  /*130f0*/  IMAD.MOV.U32 R12, RZ, RZ, 0x1f ;  /* 0x0000001fff0c7424 */ /* 0x000fe400078e00ff */
[----:B------:R-:W-:Y:S01]  /*13100*/  IMAD.MOV.U32 R11, RZ, RZ, 0x1f ;  /* 0x0000001fff0b7424 */ /* 0x000fe200078e00ff */
[----:B------:R-:W-:-:S05]  /*13110*/  SEL R7, R14, RZ, P0 ;  /* 0x000000ff0e077207 */ /* 0x000fca0000000000 */
[----:B------:R-:W-:-:S04]  /*13120*/  IMAD.IADD R2, R8, 0x1, R7 ;  /* 0x0000000108027824 */ /* 0x000fc800078e0207 */
[----:B------:R-:W-:-:S07]  /*13130*/  IMAD.MOV.U32 R13, RZ, RZ, R2 ;  /* 0x000000ffff0d7224 */ /* 0x000fce00078e0002 */
[----:B------:R-:W-:Y:S05]  /*13140*/  WARPSYNC.COLLECTIVE R15, `(.L_x_411) ;  /* 0x000000000f087348 */ /* 0x000fea0003c00000 */
[----:B------:R0:W1:Y:S02]  /*13150*/  SHFL.IDX P6, R14, R13, R12, R11 ;  /* 0x0000000c0d0e7389 */ /* 0x00006400000c000b */
[----:B01----:R-:W-:Y:S01]  /*13160*/  ENDCOLLECTIVE ;  /* 0x000000000000791b */ /* 0x003fe20003800000 */
.L_x_411:
[----:B------:R-:W-:Y:S05]  /*13170*/  BRA `(.L_x_412) ;  /* 0xffffffe800a87947 */ /* 0x000fea000383ffff */
.L_x_366:
[----:B------:R-:W-:Y:S01]  /*13180*/  BSSY B0, `(.L_x_413) ;  /* 0x0000008000007945 */ /* 0x000fe20003800000 */
[----:B-----5:R-:W-:Y:S01]  /*13190*/  IMAD.MOV.U32 R13, RZ, RZ, R3 ;  /* 0x000000ffff0d7224 */ /* 0x020fe200078e0003 */
[----:B------:R-:W-:Y:S01]  /*131a0*/  MOV R12, 0x1 ;  /* 0x00000001000c7802 */ /* 0x000fe20000000f00 */
[----:B------:R-:W-:Y:S02]  /*131b0*/  IMAD.MOV.U32 R11, RZ, RZ, RZ ;  /* 0x000000ffff0b7224 */ /* 0x000fe400078e00ff */
[----:B------:R-:W-:-:S07]  /*131c0*/  IMAD.MOV.U32 R15, RZ, RZ, -0x1 ;  /* 0xffffffffff0f7424 */ /* 0x000fce00078e00ff */
[----:B0-----:R-:W-:Y:S05]  /*131d0*/  WARPSYNC.COLLECTIVE R15, `(.L_x_414) ;  /* 0x000000000f087348 */ /* 0x001fea0003c00000 */
[----:B------:R1:W2:Y:S02]  /*131e0*/  SHFL.UP P6, R14, R13, R12, R11 ;  /* 0x0400000c0d0e7389 */ /* 0x0002a400000c000b */
[----:B012---:R-:W-:Y:S01]  /*131f0*/  ENDCOLLECTIVE ;  /* 0x000000000000791b */ /* 0x007fe20003800000 */
.L_x_414:
[----:B------:R-:W-:Y:S05]  /*13200*/  BSYNC B0 ;  /* 0x0000000000007941 */ /* 0x000fea0003800000 */
.L_x_413:
[----:B------:R-:W-:Y:S01]  /*13210*/  ISETP.NE.AND P0, PT, R8, RZ, PT ;  /* 0x000000ff0800720c */ /* 0x000fe20003f05270 */
[----:B------:R-:W-:Y:S01]  /*13220*/  IMAD.MOV.U32 R12, RZ, RZ, 0x2 ;  /* 0x00000002ff0c7424 */ /* 0x000fe200078e00ff */
[----:B------:R-:W-:Y:S01]  /*13230*/  MOV R15, 0xffffffff ;  /* 0xffffffff000f7802 */ /* 0x000fe20000000f00 */
[----:B------:R-:W-:Y:S01]  /*13240*/  IMAD.MOV.U32 R11, RZ, RZ, RZ ;  /* 0x000000ffff0b7224 */ /* 0x000fe200078e00ff */
[----:B------:R-:W-:Y:S02]  /*13250*/  SEL R14, R14, RZ, P0 ;  /* 0x000000ff0e0e7207 */ /* 0x000fe40000000000 */
[----:B------:R-:W-:-:S03]  /*13260*/  ISETP.GE.U32.AND P0, PT, R8, 0x2, PT ;  /* 0x000000020800780c */ /* 0x000fc60003f06070 */
[----:B------:R-:W-:-:S10]  /*13270*/  IMAD.IADD R13, R3, 0x1, R14 ;  /* 0x00000001030d7824 */ /* 0x000fd400078e020e */
[----:B------:R-:W-:Y:S05]  /*13280*/  WARPSYNC.COLLECTIVE R15, `(.L_x_415) ;  /* 0x000000000f087348 */ /* 0x000fea0003c00000 */
[----:B------:R0:W1:Y:S02]  /*13290*/  SHFL.UP P6, R14, R13, R12, R11 ;  /* 0x0400000c0d0e7389 */ /* 0x00006400000c000b */
[----:B01----:R-:W-:Y:S01]  /*132a0*/  ENDCOLLECTIVE ;  /* 0x000000000000791b */ /* 0x003fe20003800000 */
.L_x_415:
        /* <DEDUP_REMOVED lines=8> */
.L_x_416:
        /* <DEDUP_REMOVED lines=8> */
.L_x_417:
        /* <DEDUP_REMOVED lines=8> */
.L_x_418:
[----:B------:R-:W-:Y:S01]  /*13430*/  MOV R12, 0x1f ;  /* 0x0000001f000c7802 */ /* 0x000fe20000000f00 */
[----:B------:R-:W-:Y:S01]  /*13440*/  IMAD.MOV.U32 R11, RZ, RZ, 0x1f ;  /* 0x0000001fff0b7424 */ /* 0x000fe200078e00ff */
[----:B------:R-:W-:-:S05]  /*13450*/  SEL R2, R14, RZ, P0 ;  /* 0x000000ff0e027207 */ /* 0x000fca0000000000 */
[----:B------:R-:W-:-:S04]  /*13460*/  IMAD.IADD R2, R7, 0x1, R2 ;  /* 0x0000000107027824 */ /* 0x000fc800078e0202 */
[----:B------:R-:W-:-:S07]  /*13470*/  IMAD.MOV.U32 R13, RZ, RZ, R2 ;  /* 0x000000ffff0d7224 */ /* 0x000fce00078e0002 */
[----:B------:R-:W-:Y:S05]  /*13480*/  WARPSYNC.COLLECTIVE R15, `(.L_x_419) ;  /* 0x000000000f087348 */ /* 0x000fea0003c00000 */
[----:B------:R0:W1:Y:S02]  /*13490*/  SHFL.IDX P6, R14, R13, R12, R11 ;  /* 0x0000000c0d0e7389 */ /* 0x00006400000c000b */
[----:B01----:R-:W-:Y:S01]  /*134a0*/  ENDCOLLECTIVE ;  /* 0x000000000000791b */ /* 0x003fe20003800000 */
.L_x_419:
[----:B------:R-:W-:Y:S05]  /*134b0*/  BRA `(.L_x_420) ;  /* 0xffffffe8008c7947 */ /* 0x000fea000383ffff */
.L_x_368:
[----:B------:R-:W-:Y:S01]  /*134c0*/  BSSY B0, `(.L_x_421) ;  /* 0x0000006000007945 */ /* 0x000fe20003800000 */
[----:B------:R-:W-:Y:S01]  /*134d0*/  PLOP3.LUT P6, PT, P6, PT, PT, 0x8, 0x0 ;  /* 0x000000000000781c */ /* 0x000fe200037ce170 */
[----:B------:R-:W-:-:S12]  /*134e0*/  IMAD.MOV.U32 R15, RZ, RZ, -0x1 ;  /* 0xffffffffff0f7424 */ /* 0x000fd800078e00ff */
[----:B0-----:R-:W-:Y:S05]  /*134f0*/  WARPSYNC.COLLECTIVE R15, `(.L_x_422) ;  /* 0x000000000f087348 */ /* 0x001fea0003c00000 */
[----:B------:R-:W-:Y:S01]  /*13500*/  VOTE.ANY R14, PT, P6 ;  /* 0x00000000000e7806 */ /* 0x000fe200030e0100 */
[----:B0-----:R-:W-:Y:S06]  /*13510*/  ENDCOLLECTIVE ;  /* 0x000000000000791b */ /* 0x001fec0003800000 */
.L_x_422:
[----:B------:R-:W-:Y:S05]  /*13520*/  BSYNC B0 ;  /* 0x0000000000007941 */ /* 0x000fea0003800000 */
.L_x_421:
[----:B------:R-:W-:Y:S01]  /*13530*/  IMAD.MOV.U32 R7, RZ, RZ, R14 ;  /* 0x000000ffff077224 */ /* 0x000fe200078e000e */
[----:B------:R-:W-:Y:S01]  /*13540*/  MOV R11, 0x1f ;  /* 0x0000001f000b7802 */ /* 0x000fe20000000f00 */
[----:B------:R-:W-:Y:S02]  /*13550*/  IMAD.MOV.U32 R13, RZ, RZ, R3 ;  /* 0x000000ffff0d7224 */ /* 0x000fe400078e0003 */
[----:B------:R-:W0:Y:S01]  /*13560*/  POPC R5, R7 ;  /* 0x0000000700057309 */ /* 0x000e220000000000 */
[----:B------:R-:W-:Y:S02]  /*13570*/  IMAD.MOV.U32 R15, RZ, RZ, -0x1 ;  /* 0xffffffffff0f7424 */ /* 0x000fe400078e00ff */
[----:B0-----:R-:W-:-:S07]  /*13580*/  IMAD.MOV.U32 R12, RZ, RZ, R5 ;  /* 0x000000ffff0c7224 */ /* 0x001fce00078e0005 */
[----:B------:R-:W-:Y:S05]  /*13590*/  WARPSYNC.COLLECTIVE R15, `(.L_x_423) ;  /* 0x000000000f087348 */ /* 0x000fea0003c00000 */
[----:B------:R0:W1:Y:S02]  /*135a0*/  SHFL.IDX P6, R14, R13, R12, R11 ;  /* 0x0000000c0d0e7389 */ /* 0x00006400000c000b */
[----:B01----:R-:W-:Y:S01]  /*135b0*/  ENDCOLLECTIVE ;  /* 0x000000000000791b */ /* 0x003fe20003800000 */
.L_x_423:
[----:B------:R-:W-:Y:S01]  /*135c0*/  IMAD.MOV.U32 R17, RZ, RZ, R14 ;  /* 0x000000ffff117224 */ /* 0x000fe200078e000e */
[----:B------:R-:W-:Y:S06]  /*135d0*/  BRA `(.L_x_424) ;  /* 0xffffffe8007c7947 */ /* 0x000fec000383ffff */
.L_x_370:
[----:B------:R-:W-:Y:S01]  /*135e0*/  BSSY B0, `(.L_x_425) ;  /* 0x0000007000007945 */ /* 0x000fe20003800000 */
[----:B------:R-:W-:Y:S02]  /*135f0*/  IMAD.MOV.U32 R13, RZ, RZ, R2 ;  /* 0x000000ffff0d7224 */ /* 0x000fe400078e0002 */
[----:B------:R-:W-:Y:S02]  /*13600*/  IMAD.MOV.U32 R11, RZ, RZ, 0x1f ;  /* 0x0000001fff0b7424 */ /* 0x000fe400078e00ff */
[----:B------:R-:W-:-:S07]  /*13610*/  IMAD.MOV.U32 R15, RZ, RZ, -0x1 ;  /* 0xffffffffff0f7424 */ /* 0x000fce00078e00ff */
[----:B012---:R-:W-:Y:S05]  /*13620*/  WARPSYNC.COLLECTIVE R15, `(.L_x_426) ;  /* 0x000000000f087348 */ /* 0x007fea0003c00000 */
[----:B------:R3:W4:Y:S02]  /*13630*/  SHFL.IDX P6, R14, R13, R12, R11 ;  /* 0x0000000c0d0e7389 */ /* 0x00072400000c000b */
[----:B01234-:R-:W-:Y:S01]  /*13640*/  ENDCOLLECTIVE ;  /* 0x000000000000791b */ /* 0x01ffe20003800000 */
.L_x_426:
[----:B------:R-:W-:Y:S05]  /*13650*/  BSYNC B0 ;  /* 0x0000000000007941 */ /* 0x000fea0003800000 */
.L_x_425:
[----:B------:R-:W-:Y:S05]  /*13660*/  BRA `(.L_x_369) ;  /* 0xffffffe800747947 */ /* 0x000fea000383ffff */
.L_x_374:
[----:B0-----:R0:W1:Y:S02]  /*13670*/  SYNCS.PHASECHK.TRANS64.TRYWAIT P0, [R0+URZ+0x36820], R3 ;  /* 0x03682003000075a7 */ /* 0x001064000800017f */
[----:B-1----:R-:W-:Y:S05]  /*13680*/  @!P0 NANOSLEEP.SYNCS 0x989680 ;  /* 0x009896800000895d */ /* 0x002fea0003900000 */
[----:B------:R-:W1:Y:S02]  /*13690*/  @!P0 SYNCS.PHASECHK.TRANS64 P0, [R0+URZ+0x36820], R3 ;  /* 0x03682003000085a7 */ /* 0x000e64000800007f */
[----:B-1----:R-:W-:Y:S05]  /*136a0*/  @!P0 BRA `(.L_x_374) ;  /* 0xfffffffc00f08947 */ /* 0x002fea000383ffff */
[----:B------:R-:W-:Y:S05]  /*136b0*/  BRA `(.L_x_427) ;  /* 0xffffffec00587947 */ /* 0x000fea000383ffff */
.L_x_375:
        /* <DEDUP_REMOVED lines=8> */
[----:B0-----:R-:W-:Y:S05]  /*13740*/  WARPSYNC.COLLECTIVE R15, `(.L_x_429) ;  /* 0x000000000f087348 */ /* 0x001fea0003c00000 */
[----:B------:R1:W2:Y:S02]  /*13750*/  SHFL.IDX P6, R14, R13, R12, R11 ;  /* 0x0000000c0d0e7389 */ /* 0x0002a400000c000b */
[----:B012---:R-:W-:Y:S01]  /*13760*/  ENDCOLLECTIVE ;  /* 0x000000000000791b */ /* 0x007fe20003800000 */
.L_x_429:
[----:B------:R-:W-:Y:S05]  /*13770*/  BSYNC B0 ;  /* 0x0000000000007941 */ /* 0x000fea0003800000 */
.L_x_428:
[----:B------:R-:W-:Y:S05]  /*13780*/  BRA `(.L_x_430) ;  /* 0xffffffec00407947 */ /* 0x000fea000383ffff */
.L_x_378:
[----:B------:R-:W-:Y:S01]  /*13790*/  BSSY B1, `(.L_x_431) ;  /* 0x0000006000017945 */ /* 0x000fe20003800000 */
[----:B------:R-:W-:-:S07]  /*137a0*/  IMAD.MOV.U32 R15, RZ, RZ, -0x1 ;  /* 0xffffffffff0f7424 */ /* 0x000fce00078e00ff */
[----:B01----:R-:W-:Y:S05]  /*137b0*/  WARPSYNC.COLLECTIVE R15, `(.L_x_432) ;  /* 0x000000000f0c7348 */ /* 0x003fea0003c00000 */
[----:B------:R-:W-:Y:S02]  /*137c0*/  ELECT P6, UR62, PT ;  /* 0x00000000003e782f */ /* 0x000fe400038c0000 */
[----:B------:R-:W-:Y:S01]  /*137d0*/  MOV R14, UR62 ;  /* 0x0000003e000e7c02 */ /* 0x000fe20008000f00 */
[----:B01----:R-:W-:Y:S10]  /*137e0*/  ENDCOLLECTIVE ;  /* 0x000000000000791b */ /* 0x003ff40003800000 */
.L_x_432:
[----:B------:R-:W-:Y:S05]  /*137f0*/  BSYNC B1 ;  /* 0x0000000000017941 */ /* 0x000fea0003800000 */
.L_x_431:
[----:B------:R-:W-:Y:S05]  /*13800*/  BRA `(.L_x_433) ;  /* 0xffffffec00387947 */ /* 0x000fea000383ffff */
.L_x_380:
[----:B0-----:R0:W1:Y:S02]  /*13810*/  SYNCS.PHASECHK.TRANS64.TRYWAIT P0, [R6+URZ], R5 ;  /* 0x00000005060075a7 */ /* 0x001064000800017f */
[----:B-1----:R-:W-:Y:S05]  /*13820*/  @!P0 NANOSLEEP.SYNCS 0x989680 ;  /* 0x009896800000895d */ /* 0x002fea0003900000 */
[----:B------:R-:W1:Y:S02]  /*13830*/  @!P0 SYNCS.PHASECHK.TRANS64 P0, [R6+URZ], R5 ;  /* 0x00000005060085a7 */ /* 0x000e64000800007f */
[----:B-1----:R-:W-:Y:S05]  /*13840*/  @!P0 BRA `(.L_x_380) ;  /* 0xfffffffc00f08947 */ /* 0x002fea000383ffff */
[----:B------:R-:W-:Y:S05]  /*13850*/  BRA `(.L_x_434) ;  /* 0xffffffec00747947 */ /* 0x000fea000383ffff */
.L_x_381:
[----:B-1----:R1:W2:Y:S02]  /*13860*/  SYNCS.PHASECHK.TRANS64.TRYWAIT P0, [R7+URZ], R2 ;  /* 0x00000002070075a7 */ /* 0x0022a4000800017f */
[----:B--2---:R-:W-:Y:S05]  /*13870*/  @!P0 NANOSLEEP.SYNCS 0x989680 ;  /* 0x009896800000895d */ /* 0x004fea0003900000 */
[----:B------:R-:W2:Y:S02]  /*13880*/  @!P0 SYNCS.PHASECHK.TRANS64 P0, [R7+URZ], R2 ;  /* 0x00000002070085a7 */ /* 0x000ea4000800007f */
[----:B--2---:R-:W-:Y:S05]  /*13890*/  @!P0 BRA `(.L_x_381) ;  /* 0xfffffffc00f08947 */ /* 0x004fea000383ffff */
[----:B------:R-:W-:Y:S05]  /*138a0*/  BRA `(.L_x_435) ;  /* 0xffffffec00687947 */ /* 0x000fea000383ffff */
.L_x_383:
[----:B--2---:R2:W3:Y:S02]  /*138b0*/  SYNCS.PHASECHK.TRANS64.TRYWAIT P0, [R4+URZ], R5 ;  /* 0x00000005040075a7 */ /* 0x0044e4000800017f */
[----:B---3--:R-:W-:Y:S05]  /*138c0*/  @!P0 NANOSLEEP.SYNCS 0x989680 ;  /* 0x009896800000895d */ /* 0x008fea0003900000 */
[----:B------:R-:W3:Y:S02]  /*138d0*/  @!P0 SYNCS.PHASECHK.TRANS64 P0, [R4+URZ], R5 ;  /* 0x00000005040085a7 */ /* 0x000ee4000800007f */
[----:B---3--:R-:W-:Y:S05]  /*138e0*/  @!P0 BRA `(.L_x_383) ;  /* 0xfffffffc00f08947 */ /* 0x008fea000383ffff */
[----:B------:R-:W-:Y:S05]  /*138f0*/  BRA `(.L_x_436) ;  /* 0xffffffec00707947 */ /* 0x000fea000383ffff */
.L_x_437:
        /* <DEDUP_REMOVED lines=16> */
.L_x_2657:


//--------------------- .text._ZN7cutlass13device_kernelIN5flash11enable_sm90INS1_16FlashAttnFwdSm90INS1_25CollectiveMainloopFwdSm90ILi2EN4cute5tupleIJNS5_1CILi1EEES8_S8_EEENS6_IJNS7_ILi128EEENS7_ILi112EEENS7_ILi192EEEEEELi192ENS_10bfloat16_tEfNS_4arch4Sm90ELb0ELb0ELb1ELb1ELb0ELb1ELb0ELb1ELb1ELb0ELb0ELb0EEENS1_21CollectiveEpilogueFwdINS6_IJSA_SC_SB_EEES9_SE_SG_Li256ELb1ELb0ELb0ELb0EEENS1_36VarlenDynamicPersistentTileSchedulerILi128ELi112ELi256ELi32ELb0ELb0ELb1ELb0ELb1ELb1EEEEEEEEEvNT_6ParamsE --------------------------
	.section	.text._ZN7cutlass13device_kernelIN5flash11enable_sm90INS1_16FlashAttnFwdSm90INS1_25CollectiveMainloopFwdSm90ILi2EN4cute5tupleIJNS5_1CILi1EEES8_S8_EEENS6_IJNS7_ILi128EEENS7_ILi112EEENS7_ILi192EEEEEELi192ENS_10bfloat16_tEfNS_4arch4Sm90ELb0ELb0ELb1ELb1ELb0ELb1ELb0ELb1ELb1ELb0ELb0ELb0EEENS1_21CollectiveEpilogueFwdINS6_IJSA_SC_SB_EEES9_SE_SG_Li256ELb1ELb0ELb0ELb0EEENS1_36VarlenDynamicPersistentTileSchedulerILi128ELi112ELi256ELi32ELb0ELb0ELb1ELb0ELb1ELb1EEEEEEEEEvNT_6ParamsE,"ax",@progbits
	.align	128
.text._ZN7cutlass13device_kernelIN5flash11enable_sm90INS1_16FlashAttnFwdSm90INS1_25CollectiveMainloopFwdSm90ILi2EN4cute5tupleIJNS5_1CILi1EEES8_S8_EEENS6_IJNS7_ILi128EEENS7_ILi112EEENS7_ILi192EEEEEELi192ENS_10bfloat16_tEfNS_4arch4Sm90ELb0ELb0ELb1ELb1ELb0ELb1ELb0ELb1ELb1ELb0ELb0ELb0EEENS1_21CollectiveEpilogueFwdINS6_IJSA_SC_SB_EEES9_SE_SG_Li256ELb1ELb0ELb0ELb0EEENS1_36VarlenDynamicPersistentTileSchedulerILi128ELi112ELi256ELi32ELb0ELb0ELb1ELb0ELb1ELb1EEEEEEEEEvNT_6ParamsE:
        .type           _ZN7cutlass13device_kernelIN5flash11enable_sm90INS1_16FlashAttnFwdSm90INS1_25CollectiveMainloopFwdSm90ILi2EN4cute5tupleIJNS5_1CILi1EEES8_S8_EEENS6_IJNS7_ILi128EEENS7_ILi112EEENS7_ILi192EEEEEELi192ENS_10bfloat16_tEfNS_4arch4Sm90ELb0ELb0ELb1ELb1ELb0ELb1ELb0ELb1ELb1ELb0ELb0ELb0EEENS1_21CollectiveEpilogueFwdINS6_IJSA_SC_SB_EEES9_SE_SG_Li256ELb1ELb0ELb0ELb0EEENS1_36VarlenDynamicPersistentTileSchedulerILi128ELi112ELi256ELi32ELb0ELb0ELb1ELb0ELb1ELb1EEEEEEEEEvNT_6ParamsE,@function
        .size           _ZN7cutlass13device_kernelIN5flash11enable_sm90INS1_16FlashAttnFwdSm90INS1_25CollectiveMainloopFwdSm90ILi2EN4cute5tupleIJNS5_1CILi1EEES8_S8_EEENS6_IJNS7_ILi128EEENS7_ILi112EEENS7_ILi192EEEEEELi192ENS_10bfloat16_tEfNS_4arch4Sm90ELb0ELb0ELb1ELb1ELb0ELb1ELb0ELb1ELb1ELb0ELb0ELb0EEENS1_21CollectiveEpilogueFwdINS6_IJSA_SC_SB_EEES9_SE_SG_Li256ELb1ELb0ELb0ELb0EEENS1_36VarlenDynamicPersistentTileSchedulerILi128ELi112ELi256ELi32ELb0ELb0ELb1ELb0ELb1ELb1EEEEEEEEEvNT_6ParamsE,(.L_x_2658 - _ZN7cutlass13device_kernelIN5flash11enable_sm90INS1_16FlashAttnFwdSm90INS1_25CollectiveMainloopFwdSm90ILi2EN4cute5tupleIJNS5_1CILi1EEES8_S8_EEENS6_IJNS7_ILi128EEENS7_ILi112EEENS7_ILi192EEEEEELi192ENS_10bfloat16_tEfNS_4arch4Sm90ELb0ELb0ELb1ELb1ELb0ELb1ELb0ELb1ELb1ELb0ELb0ELb0EEENS1_21CollectiveEpilogueFwdINS6_IJSA_SC_SB_EEES9_SE_SG_Li256ELb1ELb0ELb0ELb0EEENS1_36VarlenDynamicPersistentTileSchedulerILi128ELi112ELi256ELi32ELb0ELb0ELb1ELb0ELb1ELb1EEEEEEEEEvNT_6ParamsE)
        .other          _ZN7cutlass13device_kernelIN5flash11enable_sm90INS1_16FlashAttnFwdSm90INS1_25CollectiveMainloopFwdSm90ILi2EN4cute5tupleIJNS5_1CILi1EEES8_S8_EEENS6_IJNS7_ILi128EEENS7_ILi112EEENS7_ILi192EEEEEELi192ENS_10bfloat16_tEfNS_4arch4Sm90ELb0ELb0ELb1ELb1ELb0ELb1ELb0ELb1ELb1ELb0ELb0ELb0EEENS1_21CollectiveEpilogueFwdINS6_IJSA_SC_SB_EEES9_SE_SG_Li256ELb1ELb0ELb0ELb0EEENS1_36VarlenDynamicPersistentTileSchedulerILi128ELi112ELi256ELi32ELb0ELb0ELb1ELb0ELb1ELb1EEEEEEEEEvNT_6ParamsE,@"STO_CUDA_ENTRY STV_DEFAULT"
_ZN7cutlass13device_kernelIN5flash11enable_sm90INS1_16FlashAttnFwdSm90INS1_25CollectiveMainloopFwdSm90ILi2EN4cute5tupleIJNS5_1CILi1EEES8_S8_EEENS6_IJNS7_ILi128EEENS7_ILi112EEENS7_ILi192EEEEEELi192ENS_10bfloat16_tEfNS_4arch4Sm90ELb0ELb0ELb1ELb1ELb0ELb1ELb0ELb1ELb1ELb0ELb0ELb0EEENS1_21CollectiveEpilogueFwdINS6_IJSA_SC_SB_EEES9_SE_SG_Li256ELb1ELb0ELb0ELb0EEENS1_36VarlenDynamicPersistentTileSchedulerILi128ELi112ELi256ELi32ELb0ELb0ELb1ELb0ELb1ELb1EEEEEEEEEvNT_6ParamsE:
[----:B------:R-:W0:Y:S02]  /*0000*/  LDC R1, c[0x0][0x28] ;  /* 0x00000a00ff017b82 */ /* 0x000e240000000800 */
[----:B0-----:R-:W-:Y:S01]  /*0010*/  VIADD R1, R1, 0xffffff90 ;  /* 0xffffff9001017836 */ /* 0x001fe20000000000 */
[----:B------:R-:W0:Y:S01]  /*0020*/  S2R R4, SR_TID.X ;  /* 0x0000000000047919 */ /* 0x000e220000002100 */
[----:B------:R-:W-:Y:S01]  /*0030*/  ELECT P0, URZ, PT ;  /* 0x00000000003f782f */ /* 0x000fe20003800000 */
[----:B------:R-:W-:Y:S01]  /*0040*/  BSSY B0, `(.L_x_438) ;  /* 0x0000017000007945 */ /* 0x000fe20003800000 */
[----:B0-----:R-:W-:-:S05]  /*0050*/  SHF.R.U32.HI R0, RZ, 0x5, R4 ;  /* 0x00000005ff007819 */ /* 0x001fca0000011604 */
[----:B------:R-:W0:Y:S02]  /*0060*/  SHFL.IDX PT, R2, R0, RZ, 0x1f ;  /* 0x00001fff00027589 */ /* 0x000e2400000e0000 */
[----:B0-----:R-:W-:Y:S02]  /*0070*/  ISETP.EQ.AND P0, PT, R2, RZ, P0 ;  /* 0x000000ff0200720c */ /* 0x001fe40000702270 */
[----:B------:R-:W-:-:S11]  /*0080*/  SHF.R.U32.HI R2, RZ, 0x7, R4 ;  /* 0x00000007ff027819 */ /* 0x000fd60000011604 */
[----:B------:R-:W-:Y:S05]  /*0090*/  @!P0 BRA `(.L_x_439) ;  /* 0x0000000000448947 */ /* 0x000fea0003800000 */
[----:B------:R-:W-:Y:S02]  /*00a0*/  ULDC.64 UR4, c[0x0][0x198] ;  /* 0x0000660000047ab9 */ /* 0x000fe40000000a00 */
[----:B------:R-:W-:Y:S02]  /*00b0*/  UIADD3 UR6, UP0, UR4, 0x270, URZ ;  /* 0x0000027004067890 */ /* 0x000fe4000ff1e03f */
[----:B------:R-:W-:Y:S02]  /*00c0*/  UIADD3 UR8, UP1, UR4, 0x370, URZ ;  /* 0x0000037004087890 */ /* 0x000fe4000ff3e03f */
[----:B------:R-:W-:Y:S02]  /*00d0*/  UIADD3 UR10, UP2, UR4, 0x470, URZ ;  /* 0x00000470040a7890 */ /* 0x000fe4000ff5e03f */
[----:B------:R-:W-:Y:S02]  /*00e0*/  UIADD3 UR12, UP3, UR4, 0x570, URZ ;  /* 0x00000570040c7890 */ /* 0x000fe4000ff7e03f */
[----:B------:R-:W-:-:S02]  /*00f0*/  UIADD3 UR4, UP4, UR4, 0x670, URZ ;  /* 0x0000067004047890 */ /* 0x000fc4000ff9e03f */
[----:B------:R-:W-:Y:S02]  /*0100*/  UIADD3.X UR7, URZ, UR5, URZ, UP0, !UPT ;  /* 0x000000053f077290 */ /* 0x000fe400087fe43f */
[----:B------:R-:W-:Y:S02]  /*0110*/  UIADD3.X UR9, URZ, UR5, URZ, UP1, !UPT ;  /* 0x000000053f097290 */ /* 0x000fe40008ffe43f */
[----:B------:R-:W-:Y:S02]  /*0120*/  UIADD3.X UR11, URZ, UR5, URZ, UP2, !UPT ;  /* 0x000000053f0b7290 */ /* 0x000fe400097fe43f */
[----:B------:R-:W-:Y:S02]  /*0130*/  UIADD3.X UR13, URZ, UR5, URZ, UP3, !UPT ;  /* 0x000000053f0d7290 */ /* 0x000fe40009ffe43f */
[----:B------:R-:W-:Y:S01]  /*0140*/  UIADD3.X UR5, URZ, UR5, URZ, UP4, !UPT ;  /* 0x000000053f057290 */ /* 0x000fe2000a7fe43f */
[----:B------:R0:W-:Y:S02]  /*0150*/  UTMACCTL.PF [UR6] ;  /* 0x00000000060079b9 */ /* 0x0001e40008040000 */
[----:B------:R0:W-:Y:S02]  /*0160*/  UTMACCTL.PF [UR8] ;  /* 0x00000000080079b9 */ /* 0x0001e40008040000 */
[----:B------:R0:W-:Y:S02]  /*0170*/  UTMACCTL.PF [UR10] ;  /* 0x000000000a0079b9 */ /* 0x0001e40008040000 */
[----:B------:R0:W-:Y:S02]  /*0180*/  UTMACCTL.PF [UR12] ;  /* 0x000000000c0079b9 */ /* 0x0001e40008040000 */
[----:B------:R0:W-:Y:S02]  /*0190*/  UTMACCTL.PF [UR4] ;  /* 0x00000000040079b9 */ /* 0x0001e40008040000 */
[----:B0-----:R-:W-:Y:S01]  /*01a0*/  NOP ;  /* 0x0000000000007918 */ /* 0x001fe20000000000 */
.L_x_439:
[----:B------:R-:W-:Y:S05]  /*01b0*/  BSYNC B0 ;  /* 0x0000000000007941 */ /* 0x000fea0003800000 */
.L_x_438:
[----:B------:R-:W-:Y:S01]  /*01c0*/  VOTEU.ANY UP0, P0 ;  /* 0x00000000003f7886 */ /* 0x000fe20000000100 */
[----:B------:R-:W0:Y:S01]  /*01d0*/  SHFL.IDX PT, R2, R2, RZ, 0x1f ;  /* 0x00001fff02027589 */ /* 0x000e2200000e0000 */
[----:B------:R-:W-:Y:S01]  /*01e0*/  UMOV UR4, 0x1 ;  /* 0x0000000100047882 */ /* 0x000fe20000000000 */
[----:B------:R-:W-:Y:S01]  /*01f0*/  UMOV UR7, 0x100 ;  /* 0x0000010000077882 */ /* 0x000fe20000000000 */
[----:B------:R-:W-:Y:S01]  /*0200*/  VOTEU.ANY UP1, P0 ;  /* 0x00000000003f7886 */ /* 0x000fe20000020100 */
[----:B------:R-:W1:Y:S01]  /*0210*/  @UP0 S2UR UR8, SR_CgaCtaId ;  /* 0x00000000000809c3 */ /* 0x000e620000008800 */
[----:B------:R-:W2:Y:S01]  /*0220*/  SHFL.IDX PT, R3, R0, RZ, 0x1f ;  /* 0x00001fff00037589 */ /* 0x000ea200000e0000 */
[----:B------:R-:W-:Y:S01]  /*0230*/  @UP0 UMOV UR6, 0x400 ;  /* 0x0000040000060882 */ /* 0x000fe20000000000 */
[----:B------:R-:W-:-:S04]  /*0240*/  @UP0 UIADD3 UR4, -UR4, 0x100000, URZ ;  /* 0x0010000004040890 */ /* 0x000fc8000fffe13f */
[----:B------:R-:W-:Y:S02]  /*0250*/  @UP0 USHF.L.U32 UR5, UR4, 0xb, URZ ;  /* 0x0000000b04050899 */ /* 0x000fe4000800063f */
[----:B------:R-:W-:Y:S01]  /*0260*/  @UP0 USHF.L.U32 UR4, UR4, 0x1, URZ ;  /* 0x0000000104040899 */ /* 0x000fe2000800063f */
[----:B------:R-:W-:Y:S01]  /*0270*/  VOTEU.ANY UP2, P0 ;  /* 0x00000000003f7886 */ /* 0x000fe20000040100 */
[----:B0-----:R-:W-:Y:S01]  /*0280*/  R2UR UR9, R2 ;  /* 0x00000000020972ca */ /* 0x001fe200000e0000 */
[----:B-1----:R-:W-:Y:S01]  /*0290*/  @UP0 ULEA UR8, UR8, UR6, 0x18 ;  /* 0x0000000608080291 */ /* 0x002fe2000f8ec03f */
[----:B--2---:R-:W-:Y:S01]  /*02a0*/  ISETP.NE.AND P1, PT, R3, RZ, PT ;  /* 0x000000ff0300720c */ /* 0x004fe20003f25270 */
[----:B------:R-:W-:-:S04]  /*02b0*/  @UP0 UIADD3 UR6, -UR7, 0x100000, URZ ;  /* 0x0010000007060890 */ /* 0x000fc8000fffe13f */
[----:B------:R-:W-:Y:S02]  /*02c0*/  @UP0 USHF.L.U32 UR7, UR6, 0xb, URZ ;  /* 0x0000000b06070899 */ /* 0x000fe4000800063f */
[----:B------:R-:W-:-:S04]  /*02d0*/  @UP0 USHF.L.U32 UR6, UR6, 0x1, URZ ;  /* 0x0000000106060899 */ /* 0x000fc8000800063f */
[----:B------:R-:W-:Y:S01]  /*02e0*/  UISETP.NE.AND UP0, UPT, UR9, URZ, UPT ;  /* 0x0000003f0900728c */ /* 0x000fe2000bf05270 */
[----:B------:R-:W0:Y:S02]  /*02f0*/  FENCE.VIEW.ASYNC.S ;  /* 0x00000000000073c6 */ /* 0x000e240000000000 */
[----:B0-----:R0:W1:Y:S05]  /*0300*/  @UP1 SYNCS.EXCH.64 URZ, [UR8+0x36800], UR4 ;  /* 0x03680004083f15b2 */ /* 0x00106a0008000100 */
[----:B------:R0:W2:Y:S01]  /*0310*/  @UP2 SYNCS.EXCH.64 URZ, [UR8+0x36820], UR6 ;  /* 0x03682006083f25b2 */ /* 0x0000a20008000100 */
[----:B------:R-:W-:Y:S05]  /*0320*/  @P1 BRA `(.L_x_440) ;  /* 0x0000000000481947 */ /* 0x000fea0003800000 */
[----:B0-----:R-:W0:Y:S01]  /*0330*/  S2UR UR5, SR_CgaCtaId ;  /* 0x00000000000579c3 */ /* 0x001e220000008800 */
[----:B------:R-:W-:Y:S01]  /*0340*/  UMOV UR4, 0x400 ;  /* 0x0000040000047882 */ /* 0x000fe20000000000 */
[----:B------:R-:W-:Y:S01]  /*0350*/  UMOV UR6, 0x1 ;  /* 0x0000000100067882 */ /* 0x000fe20000000000 */
[----:B------:R-:W-:Y:S01]  /*0360*/  UMOV UR9, 0x2 ;  /* 0x0000000200097882 */ /* 0x000fe20000000000 */
[----:B------:R-:W-:-:S04]  /*0370*/  UIADD3 UR6, -UR6, 0x100000, URZ ;  /* 0x0010000006067890 */ /* 0x000fc8000fffe13f */
[----:B------:R-:W-:Y:S02]  /*0380*/  USHF.L.U32 UR7, UR6, 0xb, URZ ;  /* 0x0000000b06077899 */ /* 0x000fe4000800063f */
[----:B------:R-:W-:Y:S01]  /*0390*/  USHF.L.U32 UR6, UR6, 0x1, URZ ;  /* 0x0000000106067899 */ /* 0x000fe2000800063f */
[----:B------:R-:W-:Y:S01]  /*03a0*/  ELECT P0, URZ, PT ;  /* 0x00000000003f782f */ /* 0x000fe20003800000 */
[----:B0-----:R-:W-:Y:S02]  /*03b0*/  ULEA UR8, UR5, UR4, 0x18 ;  /* 0x0000000405087291 */ /* 0x001fe4000f8ec03f */
[----:B------:R-:W-:-:S04]  /*03c0*/  UIADD3 UR4, -UR9, 0x100000, URZ ;  /* 0x0010000009047890 */ /* 0x000fc8000fffe13f */
[----:B------:R-:W-:Y:S02]  /*03d0*/  USHF.L.U32 UR5, UR4, 0xb, URZ ;  /* 0x0000000b04057899 */ /* 0x000fe4000800063f */
[----:B------:R-:W-:Y:S01]  /*03e0*/  USHF.L.U32 UR4, UR4, 0x1, URZ ;  /* 0x0000000104047899 */ /* 0x000fe2000800063f */
[----:B------:R-:W0:Y:S03]  /*03f0*/  FENCE.VIEW.ASYNC.S ;  /* 0x00000000000073c6 */ /* 0x000e260000000000 */
[----:B0-----:R3:W4:Y:S08]  /*0400*/  SYNCS.EXCH.64 URZ, [UR8+0x36830], UR6 ;  /* 0x03683006083f75b2 */ /* 0x0017300008000100 */
[----:B------:R3:W0:Y:S01]  /*0410*/  SYNCS.EXCH.64 URZ, [UR8+0x36840], UR4 ;  /* 0x03684004083f75b2 */ /* 0x0006220008000100 */
[----:B------:R3:W0:Y:S01]  /*0420*/  SYNCS.EXCH.64 URZ, [UR8+0x36838], UR6 ;  /* 0x03683806083f75b2 */ /* 0x0006220008000100 */
[----:B------:R3:W0:Y:S02]  /*0430*/  SYNCS.EXCH.64 URZ, [UR8+0x36848], UR4 ;  /* 0x03684804083f75b2 */ /* 0x0006240008000100 */
[----:B---3--:R-:W-:Y:S01]  /*0440*/  NOP ;  /* 0x0000000000007918 */ /* 0x008fe20000000000 */
.L_x_440:
[----:B------:R-:W3:Y:S01]  /*0450*/  SHFL.IDX PT, R2, R0, RZ, 0x1f ;  /* 0x00001fff00027589 */ /* 0x000ee200000e0000 */
[----:B------:R-:W-:Y:S01]  /*0460*/  NOP ;  /* 0x0000000000007918 */ /* 0x000fe20000000000 */
[----:B---3--:R-:W-:-:S13]  /*0470*/  ISETP.NE.AND P0, PT, R2, RZ, PT ;  /* 0x000000ff0200720c */ /* 0x008fda0003f05270 */
[----:B------:R-:W-:Y:S05]  /*0480*/  @P0 BRA `(.L_x_441) ;  /* 0x0000000000480947 */ /* 0x000fea0003800000 */
[----:B0-----:R-:W0:Y:S01]  /*0490*/  S2UR UR5, SR_CgaCtaId ;  /* 0x00000000000579c3 */ /* 0x001e220000008800 */
[----:B------:R-:W-:Y:S01]  /*04a0*/  UMOV UR4, 0x400 ;  /* 0x0000040000047882 */ /* 0x000fe20000000000 */
[----:B------:R-:W-:Y:S01]  /*04b0*/  UMOV UR6, 0x1 ;  /* 0x0000000100067882 */ /* 0x000fe20000000000 */
[----:B------:R-:W-:Y:S01]  /*04c0*/  UMOV UR7, 0x2 ;  /* 0x0000000200077882 */ /* 0x000fe20000000000 */
[----:B------:R-:W-:Y:S01]  /*04d0*/  ELECT P0, URZ, PT ;  /* 0x00000000003f782f */ /* 0x000fe20003800000 */
[----:B0-----:R-:W-:Y:S02]  /*04e0*/  ULEA UR8, UR5, UR4, 0x18 ;  /* 0x0000000405087291 */ /* 0x001fe4000f8ec03f */
[----:B------:R-:W-:-:S04]  /*04f0*/  UIADD3 UR4, -UR6, 0x100000, URZ ;  /* 0x0010000006047890 */ /* 0x000fc8000fffe13f */
[----:B------:R-:W-:Y:S02]  /*0500*/  USHF.L.U32 UR5, UR4, 0xb, URZ ;  /* 0x0000000b04057899 */ /* 0x000fe4000800063f */
[----:B------:R-:W-:Y:S02]  /*0510*/  USHF.L.U32 UR4, UR4, 0x1, URZ ;  /* 0x0000000104047899 */ /* 0x000fe4000800063f */
[----:B------:R-:W-:-:S04]  /*0520*/  UIADD3 UR6, -UR7, 0x100000, URZ ;  /* 0x0010000007067890 */ /* 0x000fc8000fffe13f */
[----:B------:R-:W-:Y:S02]  /*0530*/  USHF.L.U32 UR7, UR6, 0xb, URZ ;  /* 0x0000000b06077899 */ /* 0x000fe4000800063f */
[----:B------:R-:W-:Y:S01]  /*0540*/  USHF.L.U32 UR6, UR6, 0x1, URZ ;  /* 0x0000000106067899 */ /* 0x000fe2000800063f */
[----:B------:R-:W0:Y:S03]  /*0550*/  FENCE.VIEW.ASYNC.S ;  /* 0x00000000000073c6 */ /* 0x000e260000000000 */
[----:B0-----:R3:W0:Y:S08]  /*0560*/  SYNCS.EXCH.64 URZ, [UR8+0x36850], UR4 ;  /* 0x03685004083f75b2 */ /* 0x0016300008000100 */
[----:B------:R3:W0:Y:S01]  /*0570*/  SYNCS.EXCH.64 URZ, [UR8+0x36860], UR6 ;  /* 0x03686006083f75b2 */ /* 0x0006220008000100 */
[----:B------:R3:W0:Y:S01]  /*0580*/  SYNCS.EXCH.64 URZ, [UR8+0x36858], UR4 ;  /* 0x03685804083f75b2 */ /* 0x0006220008000100 */
[----:B------:R3:W0:Y:S02]  /*0590*/  SYNCS.EXCH.64 URZ, [UR8+0x36868], UR6 ;  /* 0x03686806083f75b2 */ /* 0x0006240008000100 */
[----:B---3--:R-:W-:Y:S01]  /*05a0*/  NOP ;  /* 0x0000000000007918 */ /* 0x008fe20000000000 */
.L_x_441:
[----:B------:R-:W3:Y:S01]  /*05b0*/  SHFL.IDX PT, R2, R0, RZ, 0x1f ;  /* 0x00001fff00027589 */ /* 0x000ee200000e0000 */
[----:B------:R-:W-:Y:S01]  /*05c0*/  NOP ;  /* 0x0000000000007918 */ /* 0x000fe20000000000 */
[----:B---3--:R-:W-:-:S13]  /*05d0*/  ISETP.NE.AND P0, PT, R2, RZ, PT ;  /* 0x000000ff0200720c */ /* 0x008fda0003f05270 */
[----:B------:R-:W-:Y:S05]  /*05e0*/  @P0 BRA `(.L_x_442) ;  /* 0x0000000000380947 */ /* 0x000fea0003800000 */
[----:B0-----:R-:W0:Y:S01]  /*05f0*/  S2UR UR5, SR_CgaCtaId ;  /* 0x00000000000579c3 */ /* 0x001e220000008800 */
[----:B------:R-:W-:Y:S01]  /*0600*/  UMOV UR4, 0x400 ;  /* 0x0000040000047882 */ /* 0x000fe20000000000 */
[----:B------:R-:W-:Y:S01]  /*0610*/  UMOV UR7, 0x1 ;  /* 0x0000000100077882 */ /* 0x000fe20000000000 */
[----:B------:R-:W-:Y:S01]  /*0620*/  ELECT P0, URZ, PT ;  /* 0x00000000003f782f */ /* 0x000fe20003800000 */
[----:B0-----:R-:W-:Y:S02]  /*0630*/  ULEA UR6, UR5, UR4, 0x18 ;  /* 0x0000000405067291 */ /* 0x001fe4000f8ec03f */
[----:B------:R-:W-:-:S04]  /*0640*/  UIADD3 UR4, -UR7, 0x100000, URZ ;  /* 0x0010000007047890 */ /* 0x000fc8000fffe13f */
[----:B------:R-:W-:Y:S02]  /*0650*/  USHF.L.U32 UR5, UR4, 0xb, URZ ;  /* 0x0000000b04057899 */ /* 0x000fe4000800063f */
[----:B------:R-:W-:Y:S01]  /*0660*/  USHF.L.U32 UR4, UR4, 0x1, URZ ;  /* 0x0000000104047899 */ /* 0x000fe2000800063f */
[----:B------:R-:W0:Y:S11]  /*0670*/  FENCE.VIEW.ASYNC.S ;  /* 0x00000000000073c6 */ /* 0x000e360000000000 */
[----:B0-----:R3:W0:Y:S01]  /*0680*/  SYNCS.EXCH.64 URZ, [UR6+0x36870], UR4 ;  /* 0x03687004063f75b2 */ /* 0x0016220008000100 */
[----:B------:R3:W0:Y:S01]  /*0690*/  SYNCS.EXCH.64 URZ, [UR6+0x36880], UR4 ;  /* 0x03688004063f75b2 */ /* 0x0006220008000100 */
[----:B------:R3:W0:Y:S01]  /*06a0*/  SYNCS.EXCH.64 URZ, [UR6+0x36878], UR4 ;  /* 0x03687804063f75b2 */ /* 0x0006220008000100 */
[----:B------:R3:W0:Y:S02]  /*06b0*/  SYNCS.EXCH.64 URZ, [UR6+0x36888], UR4 ;  /* 0x03688804063f75b2 */ /* 0x0006240008000100 */
[----:B---3--:R-:W-:Y:S01]  /*06c0*/  NOP ;  /* 0x0000000000007918 */ /* 0x008fe20000000000 */
.L_x_442:
        /* <DEDUP_REMOVED lines=22> */
.L_x_443:
        /* <DEDUP_REMOVED lines=22> */
.L_x_444:
[----:B0-----:R-:W-:Y:S01]  /*0990*/  UMOV UR4, 0x1 ;  /* 0x0000000100047882 */ /* 0x001fe20000000000 */
[----:B------:R-:W-:Y:S01]  /*09a0*/  PLOP3.LUT P0, PT, PT, PT, UP0, 0x80, 0x0 ;  /* 0x000000000000781c */ /* 0x000fe20003f0f008 */
[----:B------:R-:W-:Y:S01]  /*09b0*/  USEL UR4, UR4, 0x2, !UP0 ;  /* 0x0000000204047887 */ /* 0x000fe2000c000000 */
[----:B------:R-:W-:Y:S01]  /*09c0*/  NOP ;  /* 0x0000000000007918 */ /* 0x000fe20000000000 */
[----:B------:R-:W-:Y:S01]  /*09d0*/  ULDC.64 UR60, c[0x0][0x208] ;  /* 0x00008200003c7ab9 */ /* 0x000fe20000000a00 */
[----:B------:R-:W-:Y:S03]  /*09e0*/  BSSY B7, `(.L_x_445) ;  /* 0x000243c000077945 */ /* 0x000fe60003800000 */
[----:B------:R-:W-:-:S05]  /*09f0*/  IMAD.U32 R2, RZ, RZ, UR4 ;  /* 0x00000004ff027e24 */ /* 0x000fca000f8e00ff */
[----:B------:R0:W-:Y:S01]  /*0a00*/  STL [R1+0x64], R2 ;  /* 0x0000640201007387 */ /* 0x0001e20000100800 */
[----:B-12-4-:R-:W-:Y:S06]  /*0a10*/  BAR.SYNC.DEFER_BLOCKING 0x0 ;  /* 0x0000000000007b1d */ /* 0x016fec0000010000 */
[----:B------:R-:W-:Y:S05]  /*0a20*/  @!P0 BRA `(.L_x_446) ;  /* 0x000001e4006c8947 */ /* 0x000fea0003800000 */
.L_x_447:
        /* <DEDUP_REMOVED lines=8> */
[----:B-1----:R-:W-:-:S06]  /*0ab0*/  ULEA UR4, UR5, UR4, 0x18 ;  /* 0x0000000405047291 */ /* 0x002fcc000f8ec03f */
[----:B0-----:R-:W-:Y:S01]  /*0ac0*/  IMAD.U32 R2, RZ, RZ, UR4 ;  /* 0x00000004ff027e24 */ /* 0x001fe2000f8e00ff */
[----:B------:R-:W-:-:S04]  /*0ad0*/  ULDC UR4, c[0x0][0xc14] ;  /* 0x0003050000047ab9 */ /* 0x000fc80000000800 */
[----:B------:R-:W0:Y:S01]  /*0ae0*/  LDS.128 R148, [R2+0x368d0] ;  /* 0x0368d00002947984 */ /* 0x000e220000000c00 */
[----:B------:R-:W-:Y:S06]  /*0af0*/  BAR.ARV 0x4, 0x120 ;  /* 0x0104800000007b1d */ /* 0x000fec0000002000 */
[----:B0-----:R-:W-:-:S13]  /*0b00*/  ISETP.GE.AND P0, PT, R151, UR4, PT ;  /* 0x0000000497007c0c */ /* 0x001fda000bf06270 */
[----:B------:R-:W-:Y:S05]  /*0b10*/  @P0 BRA `(.L_x_448) ;  /* 0x0000024000a00947 */ /* 0x000fea0003800000 */
[----:B------:R-:W2:Y:S01]  /*0b20*/  LDL R0, [R1+0x64] ;  /* 0x0000640001007983 */ /* 0x000ea20000100800 */
[----:B------:R-:W-:Y:S01]  /*0b30*/  VIADD R227, R4, 0xffffff80 ;  /* 0xffffff8004e37836 */ /* 0x000fe20000000000 */
[----:B------:R-:W-:Y:S01]  /*0b40*/  R2UR UR4, R2 ;  /* 0x00000000020472ca */ /* 0x000fe200000e0000 */
[----:B------:R-:W-:Y:S02]  /*0b50*/  IMAD.MOV.U32 R224, RZ, RZ, RZ ;  /* 0x000000ffffe07224 */ /* 0x000fe400078e00ff */
[----:B------:R-:W-:Y:S02]  /*0b60*/  IMAD.MOV.U32 R206, RZ, RZ, RZ ;  /* 0x000000ffffce7224 */ /* 0x000fe400078e00ff */
[----:B------:R-:W-:Y:S02]  /*0b70*/  IMAD.MOV.U32 R18, RZ, RZ, RZ ;  /* 0x000000ffff127224 */ /* 0x000fe400078e00ff */
[----:B------:R-:W-:Y:S02]  /*0b80*/  IMAD.MOV.U32 R213, RZ, RZ, RZ ;  /* 0x000000ffffd57224 */ /* 0x000fe400078e00ff */
[----:B------:R-:W-:-:S04]  /*0b90*/  IMAD.MOV.U32 R211, RZ, RZ, RZ ;  /* 0x000000ffffd37224 */ /* 0x000fc800078e00ff */
[----:B------:R-:W-:Y:S01]  /*0ba0*/  UIADD3 UR4, UR4, 0x15400, URZ ;  /* 0x0001540004047890 */ /* 0x000fe2000fffe03f */
[----:B--2---:R-:W-:Y:S02]  /*0bb0*/  R2UR UR5, R0 ;  /* 0x00000000000572ca */ /* 0x004fe400000e0000 */
[----:B------:R-:W-:-:S04]  /*0bc0*/  SHF.R.S32.HI R0, RZ, 0x1f, R227 ;  /* 0x0000001fff007819 */ /* 0x000fc800000114e3 */
[CC--:B------:R-:W-:Y:S02]  /*0bd0*/  LEA.HI R4, R0.reuse, R227.reuse, RZ, 0x7 ;  /* 0x000000e300047211 */ /* 0x0c0fe400078f38ff */
[-C--:B------:R-:W-:Y:S02]  /*0be0*/  LEA.HI R3, R0, R227.reuse, RZ, 0x4 ;  /* 0x000000e300037211 */ /* 0x080fe400078f20ff */
[----:B------:R-:W-:Y:S02]  /*0bf0*/  LOP3.LUT R6, R4, 0xffffff80, RZ, 0xc0, !PT ;  /* 0xffffff8004067812 */ /* 0x000fe400078ec0ff */
[CC--:B------:R-:W-:Y:S01]  /*0c00*/  LEA.HI R5, R0.reuse, R227.reuse, RZ, 0x5 ;  /* 0x000000e300057211 */ /* 0x0c0fe200078f28ff */
[----:B------:R-:W-:Y:S01]  /*0c10*/  ULOP3.LUT UR5, UR5, 0x1, URZ, 0xfc, !UPT ;  /* 0x0000000105057892 */ /* 0x000fe2000f8efc3f */
[----:B------:R-:W-:Y:S01]  /*0c20*/  LEA.HI R216, R0, R227, RZ, 0x3 ;  /* 0x000000e300d87211 */ /* 0x000fe200078f18ff */
[----:B------:R-:W-:Y:S01]  /*0c30*/  IMAD.IADD R229, R227, 0x1, -R6 ;  /* 0x00000001e3e57824 */ /* 0x000fe200078e0a06 */
[----:B------:R-:W-:-:S02]  /*0c40*/  SHF.R.S32.HI R6, RZ, 0x4, R3 ;  /* 0x00000004ff067819 */ /* 0x000fc40000011403 */
[----:B------:R-:W-:Y:S02]  /*0c50*/  LEA.HI R11, R0, R227, RZ, 0x2 ;  /* 0x000000e3000b7211 */ /* 0x000fe400078f10ff */
[----:B------:R-:W-:Y:S02]  /*0c60*/  SHF.R.S32.HI R10, RZ, 0x1f, R229 ;  /* 0x0000001fff0a7819 */ /* 0x000fe400000114e5 */
[C---:B------:R-:W-:Y:S02]  /*0c70*/  LOP3.LUT R0, R3.reuse, 0x3fffff0, RZ, 0xc0, !PT ;  /* 0x03fffff003007812 */ /* 0x040fe400078ec0ff */
[----:B------:R-:W-:Y:S02]  /*0c80*/  LEA.HI R7, R10, R229, RZ, 0x2 ;  /* 0x000000e50a077211 */ /* 0x000fe400078f10ff */
[----:B------:R-:W-:Y:S01]  /*0c90*/  LEA.HI R3, R3, R6, RZ, 0x1 ;  /* 0x0000000603037211 */ /* 0x000fe200078f08ff */
[----:B------:R-:W-:Y:S01]  /*0ca0*/  IMAD.IADD R0, R227, 0x1, -R0 ;  /* 0x00000001e3007824 */ /* 0x000fe200078e0a00 */
[----:B------:R-:W-:-:S02]  /*0cb0*/  SHF.R.S32.HI R9, RZ, 0x2, R7 ;  /* 0x00000002ff097819 */ /* 0x000fc40000011407 */
[----:B------:R-:W-:Y:S02]  /*0cc0*/  SHF.R.S32.HI R12, RZ, 0x1f, R7 ;  /* 0x0000001fff0c7819 */ /* 0x000fe40000011407 */
[----:B------:R-:W-:Y:S02]  /*0cd0*/  SHF.R.S32.HI R237, RZ, 0x7, R4 ;  /* 0x00000007ffed7819 */ /* 0x000fe40000011404 */
[----:B------:R-:W-:Y:S02]  /*0ce0*/  LEA.HI R12, R12, R9, RZ, 0x3 ;  /* 0x000000090c0c7211 */ /* 0x000fe400078f18ff */
[----:B------:R-:W-:Y:S02]  /*0cf0*/  LOP3.LUT R3, R3, 0x1ffffffe, RZ, 0xc0, !PT ;  /* 0x1ffffffe03037812 */ /* 0x000fe400078ec0ff */
[----:B------:R-:W-:Y:S02]  /*0d00*/  LOP3.LUT R12, R12, 0xfffffff8, RZ, 0xc0, !PT ;  /* 0xfffffff80c0c7812 */ /* 0x000fe400078ec0ff */
[----:B------:R-:W-:Y:S01]  /*0d10*/  LEA.HI R10, R10, R229, RZ, 0x5 ;  /* 0x000000e50a0a7211 */ /* 0x000fe200078f28ff */
[----:B------:R-:W-:Y:S01]  /*0d20*/  IMAD.IADD R3, R6, 0x1, -R3 ;  /* 0x0000000106037824 */ /* 0x000fe200078e0a03 */
[----:B------:R-:W-:Y:S01]  /*0d30*/  LEA.HI R4, R4, R237, RZ, 0x1 ;  /* 0x000000ed04047211 */ /* 0x000fe200078f08ff */
[----:B------:R-:W-:Y:S01]  /*0d40*/  IMAD.IADD R9, R9, 0x1, -R12 ;  /* 0x0000000109097824 */ /* 0x000fe200078e0a0c */
[----:B------:R-:W-:-:S02]  /*0d50*/  SHF.R.S32.HI R5, RZ, 0x5, R5 ;  /* 0x00000005ff057819 */ /* 0x000fc40000011405 */
[----:B------:R-:W-:Y:S01]  /*0d60*/  LOP3.LUT R6, R7, 0x7ffffffc, RZ, 0xc0, !PT ;  /* 0x7ffffffc07067812 */ /* 0x000fe200078ec0ff */
[----:B------:R-:W-:Y:S01]  /*0d70*/  IMAD.MOV.U32 R7, RZ, RZ, -0x2 ;  /* 0xfffffffeff077424 */ /* 0x000fe200078e00ff */
[----:B------:R-:W-:Y:S01]  /*0d80*/  SHF.R.S32.HI R10, RZ, 0x5, R10 ;  /* 0x00000005ff0a7819 */ /* 0x000fe2000001140a */
[----:B------:R-:W-:Y:S01]  /*0d90*/  IMAD R12, R5, 0x10, R0 ;  /* 0x00000010050c7824 */ /* 0x000fe200078e0200 */
[----:B------:R-:W-:Y:S01]  /*0da0*/  LOP3.LUT R4, R4, 0x3fffffe, RZ, 0xc0, !PT ;  /* 0x03fffffe04047812 */ /* 0x000fe200078ec0ff */
[----:B------:R-:W-:Y:S01]  /*0db0*/  IMAD.IADD R6, R229, 0x1, -R6 ;  /* 0x00000001e5067824 */ /* 0x000fe200078e0a06 */
[----:B------:R-:W-:Y:S01]  /*0dc0*/  LOP3.LUT R8, R216, 0x1ffffff8, RZ, 0xc0, !PT ;  /* 0x1ffffff8d8087812 */ /* 0x000fe200078ec0ff */
[----:B------:R-:W-:Y:S01]  /*0dd0*/  IMAD R9, R10, 0x10, R9 ;  /* 0x000000100a097824 */ /* 0x000fe200078e0209 */
[----:B------:R-:W-:Y:S01]  /*0de0*/  LOP3.LUT R14, R11, 0xfffffffc, RZ, 0xc0, !PT ;  /* 0xfffffffc0b0e7812 */ /* 0x000fe200078ec0ff */
[----:B------:R-:W-:Y:S01]  /*0df0*/  IMAD.IADD R4, R237, 0x1, -R4 ;  /* 0x00000001ed047824 */ /* 0x000fe200078e0a04 */
[--C-:B------:R-:W-:Y:S01]  /*0e00*/  SHF.R.S32.HI R19, RZ, 0x2, R11.reuse ;  /* 0x00000002ff137819 */ /* 0x100fe2000001140b */
[C---:B------:R-:W-:Y:S01]  /*0e10*/  IMAD.IADD R8, R227.reuse, 0x1, -R8 ;  /* 0x00000001e3087824 */ /* 0x040fe200078e0a08 */
[----:B------:R-:W-:Y:S01]  /*0e20*/  SHF.R.S32.HI R0, RZ, 0x1f, R11 ;  /* 0x0000001fff007819 */ /* 0x000fe2000001140b */
[----:B------:R-:W-:Y:S01]  /*0e30*/  IMAD.IADD R227, R227, 0x1, -R14 ;  /* 0x00000001e3e37824 */ /* 0x000fe200078e0a0e */
[----:B------:R-:W-:Y:S01]  /*0e40*/  SHF.R.S32.HI R216, RZ, 0x3, R216 ;  /* 0x00000003ffd87819 */ /* 0x000fe200000114d8 */
[----:B------:R-:W-:Y:S01]  /*0e50*/  IMAD R12, R12, 0x8, R3 ;  /* 0x000000080c0c7824 */ /* 0x000fe200078e0203 */
[----:B------:R-:W-:Y:S01]  /*0e60*/  LEA.HI R0, R0, R19, RZ, 0x3 ;  /* 0x0000001300007211 */ /* 0x000fe200078f18ff */
[----:B------:R-:W-:-:S02]  /*0e70*/  IMAD R3, R6, R7, 0x70 ;  /* 0x0000007006037424 */ /* 0x000fc400078e0207 */
[----:B------:R-:W-:Y:S01]  /*0e80*/  IMAD R4, R4, 0x40, R9 ;  /* 0x0000004004047824 */ /* 0x000fe200078e0209 */
[----:B------:R-:W-:Y:S01]  /*0e90*/  LOP3.LUT R0, R0, 0xfffffff8, RZ, 0xc0, !PT ;  /* 0xfffffff800007812 */ /* 0x000fe200078ec0ff */
[----:B------:R-:W-:Y:S01]  /*0ea0*/  IMAD.SHL.U32 R22, R227, 0x8, RZ ;  /* 0x00000008e3167824 */ /* 0x000fe200078e00ff */
[----:B------:R0:W-:Y:S01]  /*0eb0*/  STL [R1+0x58], R3 ;  /* 0x0000580301007387 */ /* 0x0001e20000100800 */
[C---:B------:R-:W-:Y:S02]  /*0ec0*/  VIADD R223, R19.reuse, 0x40 ;  /* 0x0000004013df7836 */ /* 0x040fe40000000000 */
[C---:B------:R-:W-:Y:S01]  /*0ed0*/  VIADD R204, R22.reuse, 0x20 ;  /* 0x0000002016cc7836 */ /* 0x040fe20000000000 */
[----:B------:R1:W-:Y:S01]  /*0ee0*/  STL [R1+0x5c], R4 ;  /* 0x00005c0401007387 */ /* 0x0003e20000100800 */
[----:B------:R-:W-:Y:S01]  /*0ef0*/  IMAD.IADD R218, R19, 0x1, -R0 ;  /* 0x0000000113da7824 */ /* 0x000fe200078e0a00 */
[----:B------:R-:W-:Y:S01]  /*0f00*/  SHF.R.S32.HI R6, RZ, 0x1f, R223 ;  /* 0x0000001fff067819 */ /* 0x000fe200000114df */
[----:B------:R-:W-:Y:S01]  /*0f10*/  VIADD R205, R22, 0x40 ;  /* 0x0000004016cd7836 */ /* 0x000fe20000000000 */
[----:B------:R-:W-:Y:S01]  /*0f20*/  SHF.L.U32 R207, R223, 0x6, RZ ;  /* 0x00000006dfcf7819 */ /* 0x000fe200000006ff */
[----:B------:R-:W-:Y:S01]  /*0f30*/  IMAD.SHL.U32 R208, R218, 0x40, RZ ;  /* 0x00000040dad07824 */ /* 0x000fe200078e00ff */
[----:B0-----:R-:W-:Y:S01]  /*0f40*/  SHF.R.S32.HI R3, RZ, 0x1f, R204 ;  /* 0x0000001fff037819 */ /* 0x001fe200000114cc */
[----:B------:R-:W-:Y:S01]  /*0f50*/  IMAD.SHL.U32 R210, R5, 0x200, RZ ;  /* 0x0000020005d27824 */ /* 0x000fe200078e00ff */
[----:B------:R-:W-:Y:S01]  /*0f60*/  LEA.HI R6, R6, R223, RZ, 0x3 ;  /* 0x000000df06067211 */ /* 0x000fe200078f18ff */
[----:B------:R-:W-:Y:S01]  /*0f70*/  IMAD.SHL.U32 R214, R8, 0x8, RZ ;  /* 0x0000000808d67824 */ /* 0x000fe200078e00ff */
[-C--:B------:R-:W-:Y:S01]  /*0f80*/  LEA.HI R0, R3, R204.reuse, RZ, 0x6 ;  /* 0x000000cc03007211 */ /* 0x080fe200078f30ff */
[----:B-1----:R-:W-:Y:S01]  /*0f90*/  IMAD.U32 R4, RZ, RZ, UR5 ;  /* 0x00000005ff047e24 */ /* 0x002fe2000f8e00ff */
[----:B------:R-:W-:Y:S01]  /*0fa0*/  SHF.R.S32.HI R10, RZ, 0x1f, R205 ;  /* 0x0000001fff0a7819 */ /* 0x000fe200000114cd */
[----:B------:R-:W-:Y:S01]  /*0fb0*/  IMAD.SHL.U32 R6, R6, 0x40, RZ ;  /* 0x0000004006067824 */ /* 0x000fe200078e00ff */
[----:B------:R-:W-:Y:S01]  /*0fc0*/  LOP3.LUT R207, R207, 0x1c0, RZ, 0xc0, !PT ;  /* 0x000001c0cfcf7812 */ /* 0x000fe200078ec0ff */
[----:B------:R-:W-:Y:S01]  /*0fd0*/  IMAD.SHL.U32 R5, R0, 0x80, RZ ;  /* 0x0000008000057824 */ /* 0x000fe200078e00ff */
[----:B------:R0:W-:Y:S01]  /*0fe0*/  STL [R1+0x14], R4 ;  /* 0x0000140401007387 */ /* 0x0001e20000100800 */
[----:B------:R-:W-:Y:S01]  /*0ff0*/  LOP3.LUT R208, R208, 0x1c0, RZ, 0xc0, !PT ;  /* 0x000001c0d0d07812 */ /* 0x000fe200078ec0ff */
[----:B------:R-:W-:Y:S01]  /*1000*/  IMAD.SHL.U32 R16, R227, 0x4, RZ ;  /* 0x00000004e3107824 */ /* 0x000fe200078e00ff */
[----:B------:R-:W-:-:S02]  /*1010*/  LEA.HI R3, R3, R204, RZ, 0x3 ;  /* 0x000000cc03037211 */ /* 0x000fc400078f18ff */
[CC--:B------:R-:W-:Y:S02]  /*1020*/  LEA.HI R233, R10.reuse, R205.reuse, RZ, 0x3 ;  /* 0x000000cd0ae97211 */ /* 0x0c0fe400078f18ff */
[----:B------:R-:W-:Y:S02]  /*1030*/  LEA.HI R10, R10, R205, RZ, 0x6 ;  /* 0x000000cd0a0a7211 */ /* 0x000fe400078f30ff */
[----:B------:R-:W-:Y:S01]  /*1040*/  SHF.R.U32.HI R236, RZ, 0x3, R207 ;  /* 0x00000003ffec7819 */ /* 0x000fe200000116cf */
[----:B0-----:R-:W-:Y:S01]  /*1050*/  IMAD.U32 R4, RZ, RZ, UR4 ;  /* 0x00000004ff047e24 */ /* 0x001fe2000f8e00ff */
[----:B------:R-:W-:Y:S01]  /*1060*/  SHF.R.U32.HI R209, RZ, 0x3, R208 ;  /* 0x00000003ffd17819 */ /* 0x000fe200000116d0 */
[----:B------:R-:W-:Y:S01]  /*1070*/  IMAD.SHL.U32 R10, R10, 0x80, RZ ;  /* 0x000000800a0a7824 */ /* 0x000fe200078e00ff */
[--C-:B------:R-:W-:Y:S02]  /*1080*/  LOP3.LUT R0, R208, 0x38, R3.reuse, 0xf8, !PT ;  /* 0x00000038d0007812 */ /* 0x100fe400078ef803 */
[----:B------:R0:W-:Y:S01]  /*1090*/  STL [R1+0x54], R4 ;  /* 0x0000540401007387 */ /* 0x0001e20000100800 */
[----:B------:R-:W-:-:S02]  /*10a0*/  LOP3.LUT R7, R207, 0x38, R3, 0xf8, !PT ;  /* 0x00000038cf077812 */ /* 0x000fc400078ef803 */
[----:B------:R-:W-:Y:S02]  /*10b0*/  LOP3.LUT R212, R6, 0xfffffe00, RZ, 0xc0, !PT ;  /* 0xfffffe0006d47812 */ /* 0x000fe400078ec0ff */
[----:B------:R-:W-:Y:S02]  /*10c0*/  LOP3.LUT R5, R5, 0xffffe000, RZ, 0xc0, !PT ;  /* 0xffffe00005057812 */ /* 0x000fe400078ec0ff */
[----:B------:R-:W-:Y:S02]  /*10d0*/  LOP3.LUT R0, R0, R209, RZ, 0x3c, !PT ;  /* 0x000000d100007212 */ /* 0x000fe400078e3cff */
[----:B------:R-:W-:Y:S02]  /*10e0*/  LOP3.LUT R7, R7, R236, RZ, 0x3c, !PT ;  /* 0x000000ec07077212 */ /* 0x000fe400078e3cff */
[----:B0-----:R-:W-:Y:S02]  /*10f0*/  SHF.L.U32 R4, R12, 0x3, RZ ;  /* 0x000000030c047819 */ /* 0x001fe400000006ff */
[----:B------:R-:W-:-:S02]  /*1100*/  LOP3.LUT R6, R208, 0x38, R233, 0xf8, !PT ;  /* 0x00000038d0067812 */ /* 0x000fc400078ef8e9 */
[----:B------:R-:W-:Y:S01]  /*1110*/  LOP3.LUT R11, R207, 0x38, R233, 0xf8, !PT ;  /* 0x00000038cf0b7812 */ /* 0x000fe200078ef8e9 */
[----:B------:R0:W-:Y:S01]  /*1120*/  STL [R1+0x60], R4 ;  /* 0x0000600401007387 */ /* 0x0001e20000100800 */
[-C--:B------:R-:W-:Y:S02]  /*1130*/  IADD3 R0, R0, R5.reuse, R210 ;  /* 0x0000000500007210 */ /* 0x080fe40007ffe0d2 */
[----:B------:R-:W-:Y:S02]  /*1140*/  IADD3 R7, R7, R5, R212 ;  /* 0x0000000507077210 */ /* 0x000fe40007ffe0d4 */
[----:B------:R-:W-:Y:S02]  /*1150*/  LOP3.LUT R5, R10, 0xffffe000, RZ, 0xc0, !PT ;  /* 0xffffe0000a057812 */ /* 0x000fe400078ec0ff */
[----:B------:R-:W-:Y:S02]  /*1160*/  LOP3.LUT R6, R6, R209, RZ, 0x3c, !PT ;  /* 0x000000d106067212 */ /* 0x000fe400078e3cff */
[----:B------:R-:W-:-:S02]  /*1170*/  LOP3.LUT R11, R11, R236, RZ, 0x3c, !PT ;  /* 0x000000ec0b0b7212 */ /* 0x000fc400078e3cff */
[-C--:B------:R-:W-:Y:S02]  /*1180*/  IADD3 R6, R6, R5.reuse, R210 ;  /* 0x0000000506067210 */ /* 0x080fe40007ffe0d2 */
[----:B------:R-:W-:Y:S02]  /*1190*/  IADD3 R11, R11, R5, R212 ;  /* 0x000000050b0b7210 */ /* 0x000fe40007ffe0d4 */
[----:B------:R-:W-:Y:S02]  /*11a0*/  LOP3.LUT R5, R207, 0x38, R22, 0xf8, !PT ;  /* 0x00000038cf057812 */ /* 0x000fe400078ef816 */
[----:B------:R-:W-:Y:S02]  /*11b0*/  SHF.R.S32.HI R228, RZ, 0x3, R3 ;  /* 0x00000003ffe47819 */ /* 0x000fe40000011403 */
[----:B------:R-:W-:Y:S02]  /*11c0*/  LOP3.LUT R5, R212, R5, R236, 0xf6, !PT ;  /* 0x00000005d4057212 */ /* 0x000fe400078ef6ec */
[----:B------:R-:W-:-:S02]  /*11d0*/  SHF.R.S32.HI R233, RZ, 0x3, R233 ;  /* 0x00000003ffe97819 */ /* 0x000fc400000114e9 */
[----:B------:R-:W-:Y:S02]  /*11e0*/  LEA R234, R5, UR4, 0x1 ;  /* 0x0000000405ea7c11 */ /* 0x000fe4000f8e08ff */
[----:B------:R-:W-:Y:S02]  /*11f0*/  LEA R235, R0, UR4, 0x1 ;  /* 0x0000000400eb7c11 */ /* 0x000fe4000f8e08ff */
[----:B------:R-:W-:Y:S02]  /*1200*/  LEA R231, R7, UR4, 0x1 ;  /* 0x0000000407e77c11 */ /* 0x000fe4000f8e08ff */
[----:B------:R-:W-:Y:S02]  /*1210*/  LEA R232, R6, UR4, 0x1 ;  /* 0x0000000406e87c11 */ /* 0x000fe4000f8e08ff */
[----:B0-----:R-:W-:-:S07]  /*1220*/  LEA R230, R11, UR4, 0x1 ;  /* 0x000000040be67c11 */ /* 0x001fce000f8e08ff */
.L_x_659:
[----:B0-2--5:R-:W0:Y:S01]  /*1230*/  LDC.64 R4, c[0x0][0xc60] ;  /* 0x00031800ff047b82 */ /* 0x025e220000000a00 */
[----:B------:R-:W-:Y:S01]  /*1240*/  ULDC.64 UR4, c[0x0][0xa28] ;  /* 0x00028a0000047ab9 */ /* 0x000fe20000000a00 */
[----:B------:R-:W-:Y:S01]  /*1250*/  ULDC.64 UR8, c[0x0][0xa18] ;  /* 0x0002860000087ab9 */ /* 0x000fe20000000a00 */
[----:B------:R-:W-:Y:S01]  /*1260*/  ULDC.64 UR6, c[0x0][0xa08] ;  /* 0x0002820000067ab9 */ /* 0x000fe20000000a00 */
[----:B0-----:R-:W-:-:S05]  /*1270*/  IMAD.WIDE R4, R151, 0x4, R4 ;  /* 0x0000000497047825 */ /* 0x001fca00078e0204 */
[----:B------:R-:W2:Y:S01]  /*1280*/  LDG.E R222, desc[UR60][R4.64] ;  /* 0x0000003c04de7981 */ /* 0x000ea2000c1e1900 */
[----:B------:R-:W-:Y:S01]  /*1290*/  ISETP.NE.U32.AND P2, PT, RZ, UR4, PT ;  /* 0x00000004ff007c0c */ /* 0x000fe2000bf45070 */
[----:B------:R-:W-:Y:S01]  /*12a0*/  IMAD.MOV.U32 R0, RZ, RZ, RZ ;  /* 0x000000ffff007224 */ /* 0x000fe200078e00ff */
[----:B------:R-:W-:Y:S01]  /*12b0*/  ISETP.NE.U32.AND P1, PT, RZ, UR8, PT ;  /* 0x00000008ff007c0c */ /* 0x000fe2000bf25070 */
[----:B------:R-:W-:Y:S01]  /*12c0*/  IMAD.MOV.U32 R28, RZ, RZ, RZ ;  /* 0x000000ffff1c7224 */ /* 0x000fe200078e00ff */
[----:B------:R-:W-:Y:S02]  /*12d0*/  ISETP.NE.AND.EX P2, PT, RZ, UR5, PT, P2 ;  /* 0x00000005ff007c0c */ /* 0x000fe4000bf45320 */
[----:B------:R-:W-:Y:S02]  /*12e0*/  ISETP.NE.AND.EX P1, PT, RZ, UR9, PT, P1 ;  /* 0x00000009ff007c0c */ /* 0x000fe4000bf25310 */
[----:B------:R-:W-:-:S04]  /*12f0*/  ISETP.NE.U32.AND P0, PT, RZ, UR6, PT ;  /* 0x00000006ff007c0c */ /* 0x000fc8000bf05070 */
[----:B------:R-:W-:Y:S02]  /*1300*/  ISETP.NE.AND.EX P0, PT, RZ, UR7, PT, P0 ;  /* 0x00000007ff007c0c */ /* 0x000fe4000bf05300 */
[----:B--2---:R-:W-:Y:S01]  /*1310*/  SHF.R.S32.HI R226, RZ, 0x1f, R222 ;  /* 0x0000001fffe27819 */ /* 0x004fe200000114de */
[C---:B------:R-:W-:Y:S02]  /*1320*/  IMAD.SHL.U32 R220, R222.reuse, 0x4, RZ ;  /* 0x00000004dedc7824 */ /* 0x040fe400078e00ff */
[C---:B------:R-:W-:Y:S02]  /*1330*/  @P2 LEA R4, P3, R222.reuse, UR4, 0x2 ;  /* 0x00000004de042c11 */ /* 0x040fe4000f8610ff */
[C-C-:B------:R-:W-:Y:S02]  /*1340*/  SHF.L.U64.HI R221, R222.reuse, 0x2, R226.reuse ;  /* 0x00000002dedd7819 */ /* 0x140fe400000102e2 */
[----:B------:R-:W-:Y:S01]  /*1350*/  @P2 LEA.HI.X R5, R222, UR5, R226, 0x2, P3 ;  /* 0x00000005de052c11 */ /* 0x000fe200098f14e2 */
[----:B------:R-:W-:Y:S01]  /*1360*/  ULDC UR4, c[0x0][0x288] ;  /* 0x0000a20000047ab9 */ /* 0x000fe20000000800 */
[----:B---3--:R-:W-:-:S03]  /*1370*/  IADD3 R8, P4, R220, UR6, RZ ;  /* 0x00000006dc087c10 */ /* 0x008fc6000ff9e0ff */
[----:B------:R0:W5:Y:S01]  /*1380*/  @P2 LDG.E R0, desc[UR60][R4.64] ;  /* 0x0000003c04002981 */ /* 0x000162000c1e1900 */
[----:B----4-:R-:W-:Y:S01]  /*1390*/  @P1 IADD3 R6, P2, R220, UR8, RZ ;  /* 0x00000008dc061c10 */ /* 0x010fe2000ff5e0ff */
[----:B------:R-:W-:Y:S01]  /*13a0*/  IMAD.U32 R152, RZ, RZ, UR4 ;  /* 0x00000004ff987e24 */ /* 0x000fe2000f8e00ff */
[C---:B------:R-:W-:Y:S01]  /*13b0*/  IADD3.X R9, R221.reuse, UR7, RZ, P4, !PT ;  /* 0x00000007dd097c10 */ /* 0x040fe2000a7fe4ff */
[----:B------:R-:W-:Y:S01]  /*13c0*/  ULDC.64 UR4, c[0x0][0x3f8] ;  /* 0x0000fe0000047ab9 */ /* 0x000fe20000000a00 */
[----:B------:R-:W-:-:S03]  /*13d0*/  @P1 IADD3.X R7, R221, UR9, RZ, P2, !PT ;  /* 0x00000009dd071c10 */ /* 0x000fc600097fe4ff */
[----:B------:R0:W5:Y:S01]  /*13e0*/  @P0 LDG.E R28, desc[UR60][R8.64] ;  /* 0x0000003c081c0981 */ /* 0x000162000c1e1900 */
[----:B------:R-:W-:Y:S01]  /*13f0*/  UISETP.NE.U32.AND UP0, UPT, UR4, URZ, UPT ;  /* 0x0000003f0400728c */ /* 0x000fe2000bf05070 */
[----:B------:R-:W-:Y:S02]  /*1400*/  ULDC.64 UR8, c[0x0][0xa20] ;  /* 0x0002880000087ab9 */ /* 0x000fe40000000a00 */
[----:B------:R0:W5:Y:S01]  /*1410*/  @P1 LDG.E R152, desc[UR60][R6.64] ;  /* 0x0000003c06981981 */ /* 0x000162000c1e1900 */
[----:B------:R-:W-:Y:S01]  /*1420*/  UISETP.NE.AND.EX UP0, UPT, UR5, URZ, UPT, UP0 ;  /* 0x0000003f0500728c */ /* 0x000fe2000bf05300 */
[----:B------:R-:W-:Y:S01]  /*1430*/  ULDC UR4, c[0x0][0x404] ;  /* 0x0001010000047ab9 */ /* 0x000fe20000000800 */
[----:B------:R-:W-:Y:S02]  /*1440*/  ISETP.NE.U32.AND P2, PT, RZ, UR8, PT ;  /* 0x00000008ff007c0c */ /* 0x000fe4000bf45070 */
[----:B------:R-:W-:Y:S01]  /*1450*/  USEL UR4, UR4, 0x1, UP0 ;  /* 0x0000000104047887 */ /* 0x000fe20008000000 */
[----:B------:R-:W-:Y:S01]  /*1460*/  ULDC UR5, c[0x0][0x2e0] ;  /* 0x0000b80000057ab9 */ /* 0x000fe20000000800 */
[----:B------:R-:W-:-:S02]  /*1470*/  ISETP.NE.AND.EX P2, PT, RZ, UR9, PT, P2 ;  /* 0x00000009ff007c0c */ /* 0x000fc4000bf45320 */
[----:B------:R-:W-:-:S03]  /*1480*/  UIMAD UR4, UR4, UR5, URZ ;  /* 0x00000005040472a4 */ /* 0x000fc6000f8e023f */
[----:B------:R-:W-:Y:S01]  /*1490*/  ULDC UR5, c[0x0][0x338] ;  /* 0x0000ce0000057ab9 */ /* 0x000fe20000000800 */
[----:B------:R-:W-:Y:S02]  /*14a0*/  IMAD.MOV.U32 R225, RZ, RZ, R149 ;  /* 0x000000ffffe17224 */ /* 0x000fe400078e0095 */
[----:B------:R-:W-:Y:S02]  /*14b0*/  IMAD.MOV.U32 R219, RZ, RZ, R150 ;  /* 0x000000ffffdb7224 */ /* 0x000fe400078e0096 */
[----:B------:R-:W-:Y:S01]  /*14c0*/  IMAD.MOV.U32 R27, RZ, RZ, R222 ;  /* 0x000000ffff1b7224 */ /* 0x000fe200078e00de */
[----:B0-----:R-:W-:Y:S06]  /*14d0*/  @P1 BRA `(.L_x_449) ;  /* 0x0000000000241947 */ /* 0x001fec0003800000 */
[----:B------:R-:W-:Y:S02]  /*14e0*/  ULDC.64 UR6, c[0x0][0xa00] ;  /* 0x0002800000067ab9 */ /* 0x000fe40000000a00 */
[----:B------:R-:W-:-:S04]  /*14f0*/  ISETP.NE.U32.AND P1, PT, RZ, UR6, PT ;  /* 0x00000006ff007c0c */ /* 0x000fc8000bf25070 */
[----:B------:R-:W-:-:S13]  /*1500*/  ISETP.NE.AND.EX P1, PT, RZ, UR7, PT, P1 ;  /* 0x00000007ff007c0c */ /* 0x000fda000bf25310 */
[----:B------:R-:W-:Y:S05]  /*1510*/  @!P1 BRA `(.L_x_449) ;  /* 0x0000000000149947 */ /* 0x000fea0003800000 */
[----:B------:R-:W0:Y:S02]  /*1520*/  LDC.64 R4, c[0x0][0xa00] ;  /* 0x00028000ff047b82 */ /* 0x000e240000000a00 */
[----:B0-----:R-:W-:-:S05]  /*1530*/  IMAD.WIDE R4, R27, 0x4, R4 ;  /* 0x000000041b047825 */ /* 0x001fca00078e0204 */
[----:B-----5:R-:W2:Y:S04]  /*1540*/  LDG.E R152, desc[UR60][R4.64] ;  /* 0x0000003c04987981 */ /* 0x020ea8000c1e1900 */
[----:B------:R-:W2:Y:S02]  /*1550*/  LDG.E R3, desc[UR60][R4.64+0x4] ;  /* 0x0000043c04037981 */ /* 0x000ea4000c1e1900 */
[----:B--2---:R-:W-:-:S07]  /*1560*/  IMAD.IADD R152, R3, 0x1, -R152 ;  /* 0x0000000103987824 */ /* 0x004fce00078e0a98 */
.L_x_449:
[----:B------:R-:W-:Y:S02]  /*1570*/  IMAD.U32 R24, RZ, RZ, UR5 ;  /* 0x00000005ff187e24 */ /* 0x000fe4000f8e00ff */
[----:B------:R-:W-:Y:S01]  /*1580*/  IMAD.U32 R29, RZ, RZ, UR4 ;  /* 0x00000004ff1d7e24 */ /* 0x000fe2000f8e00ff */
[----:B------:R-:W-:Y:S06]  /*1590*/  @!P2 BRA `(.L_x_450) ;  /* 0x000000000010a947 */ /* 0x000fec0003800000 */
[----:B------:R-:W-:-:S04]  /*15a0*/  IADD3 R4, P0, R220, UR8, RZ ;  /* 0x00000008dc047c10 */ /* 0x000fc8000ff1e0ff */
[----:B------:R-:W-:-:S05]  /*15b0*/  IADD3.X R5, R221, UR9, RZ, P0, !PT ;  /* 0x00000009dd057c10 */ /* 0x000fca00087fe4ff */
[----:B------:R0:W5:Y:S01]  /*15c0*/  LDG.E R29, desc[UR60][R4.64] ;  /* 0x0000003c041d7981 */ /* 0x000162000c1e1900 */
[----:B------:R-:W-:Y:S05]  /*15d0*/  BRA `(.L_x_451) ;  /* 0x0000000000107947 */ /* 0x000fea0003800000 */
.L_x_450:
[----:B------:R-:W-:Y:S05]  /*15e0*/  @!P0 BRA `(.L_x_451) ;  /* 0x00000000000c8947 */ /* 0x000fea0003800000 */
[----:B------:R-:W2:Y:S04]  /*15f0*/  LDG.E R4, desc[UR60][R8.64] ;  /* 0x0000003c08047981 */ /* 0x000ea8000c1e1900 */
[----:B------:R-:W2:Y:S02]  /*1600*/  LDG.E R29, desc[UR60][R8.64+0x4] ;  /* 0x0000043c081d7981 */ /* 0x000ea4000c1e1900 */
[----:B--2---:R-:W-:-:S07]  /*1610*/  IMAD.IADD R29, R29, 0x1, -R4 ;  /* 0x000000011d1d7824 */ /* 0x004fce00078e0a04 */
.L_x_451:
[----:B------:R-:W-:Y:S02]  /*1620*/  ULDC.64 UR4, c[0x0][0xa10] ;  /* 0x0002840000047ab9 */ /* 0x000fe40000000a00 */
[----:B------:R-:W-:-:S04]  /*1630*/  ISETP.NE.U32.AND P0, PT, RZ, UR4, PT ;  /* 0x00000004ff007c0c */ /* 0x000fc8000bf05070 */
[----:B------:R-:W-:Y:S01]  /*1640*/  ISETP.NE.AND.EX P0, PT, RZ, UR5, PT, P0 ;  /* 0x00000005ff007c0c */ /* 0x000fe2000bf05300 */
[----:B------:R-:W-:-:S12]  /*1650*/  ULDC.64 UR4, c[0x0][0xa30] ;  /* 0x00028c0000047ab9 */ /* 0x000fd80000000a00 */
[----:B0-----:R-:W0:Y:S02]  /*1660*/  @P0 LDC.64 R4, c[0x0][0xa10] ;  /* 0x00028400ff040b82 */ /* 0x001e240000000a00 */
[----:B0-----:R-:W-:-:S05]  /*1670*/  @P0 IMAD.WIDE R4, R27, 0x4, R4 ;  /* 0x000000041b040825 */ /* 0x001fca00078e0204 */
[----:B------:R-:W2:Y:S04]  /*1680*/  @P0 LDG.E R3, desc[UR60][R4.64] ;  /* 0x0000003c04030981 */ /* 0x000ea8000c1e1900 */
[----:B------:R0:W2:Y:S01]  /*1690*/  @P0 LDG.E R8, desc[UR60][R4.64+0x4] ;  /* 0x0000043c04080981 */ /* 0x0000a2000c1e1900 */
[----:B------:R-:W-:Y:S01]  /*16a0*/  ISETP.NE.U32.AND P1, PT, RZ, UR4, PT ;  /* 0x00000004ff007c0c */ /* 0x000fe2000bf25070 */
[----:B-----5:R-:W-:-:S03]  /*16b0*/  IMAD.MOV.U32 R145, RZ, RZ, R29 ;  /* 0x000000ffff917224 */ /* 0x020fc600078e001d */
[----:B------:R-:W-:-:S13]  /*16c0*/  ISETP.NE.AND.EX P1, PT, RZ, UR5, PT, P1 ;  /* 0x00000005ff007c0c */ /* 0x000fda000bf25310 */
[----:B------:R-:W-:-:S04]  /*16d0*/  @P1 IADD3 R6, P2, R220, UR4, RZ ;  /* 0x00000004dc061c10 */ /* 0x000fc8000ff5e0ff */
[----:B------:R-:W-:-:S05]  /*16e0*/  @P1 IADD3.X R7, R221, UR5, RZ, P2, !PT ;  /* 0x00000005dd071c10 */ /* 0x000fca00097fe4ff */
[----:B------:R1:W5:Y:S01]  /*16f0*/  @P1 LDG.E R145, desc[UR60][R6.64] ;  /* 0x0000003c06911981 */ /* 0x000362000c1e1900 */
[----:B------:R-:W-:Y:S01]  /*1700*/  IMAD.IADD R9, R29, 0x1, -R0 ;  /* 0x000000011d097824 */ /* 0x000fe200078e0a00 */
[----:B------:R-:W-:Y:S01]  /*1710*/  PLOP3.LUT P2, PT, PT, PT, PT, 0x80, 0x0 ;  /* 0x000000000000781c */ /* 0x000fe20003f4f070 */
[----:B0-----:R-:W-:Y:S02]  /*1720*/  IMAD.MOV.U32 R4, RZ, RZ, RZ ;  /* 0x000000ffff047224 */ /* 0x001fe400078e00ff */
[----:B------:R-:W-:-:S05]  /*1730*/  IMAD.MOV R0, RZ, RZ, -R9 ;  /* 0x000000ffff007224 */ /* 0x000fca00078e0a09 */
[----:B------:R-:W-:-:S04]  /*1740*/  VIMNMX R0, RZ, R0, !PT ;  /* 0x00000000ff007248 */ /* 0x000fc80007fe0100 */
[----:B------:R-:W-:-:S05]  /*1750*/  SHF.R.U32.HI R126, RZ, 0x4, R0 ;  /* 0x00000004ff7e7819 */ /* 0x000fca0000011600 */
[----:B------:R-:W-:-:S04]  /*1760*/  IMAD.WIDE.U32 R126, R126, 0x24924925, RZ ;  /* 0x249249257e7e7825 */ /* 0x000fc800078e00ff */
[----:B------:R-:W-:-:S04]  /*1770*/  IMAD.MOV.U32 R126, RZ, RZ, R127 ;  /* 0x000000ffff7e7224 */ /* 0x000fc800078e007f */
[----:B------:R-:W-:Y:S02]  /*1780*/  IMAD.MOV.U32 R25, RZ, RZ, R126 ;  /* 0x000000ffff197224 */ /* 0x000fe400078e007e */
[----:B--2---:R-:W-:-:S04]  /*1790*/  @P0 IMAD.IADD R24, R8, 0x1, -R3 ;  /* 0x0000000108180824 */ /* 0x004fc800078e0a03 */
[----:B------:R-:W-:-:S04]  /*17a0*/  IMAD.IADD R151, R9, 0x1, R24 ;  /* 0x0000000109977824 */ /* 0x000fc800078e0218 */
[----:B------:R-:W-:-:S04]  /*17b0*/  VIADD R5, R151, 0x6f ;  /* 0x0000006f97057836 */ /* 0x000fc80000000000 */
[----:B------:R-:W-:-:S05]  /*17c0*/  IMAD.HI R4, R5, -0x6db6db6d, R4 ;  /* 0x9249249305047827 */ /* 0x000fca00078e0204 */
[----:B------:R-:W-:-:S04]  /*17d0*/  SHF.R.U32.HI R153, RZ, 0x1f, R4 ;  /* 0x0000001fff997819 */ /* 0x000fc80000011604 */
[----:B------:R-:W-:-:S05]  /*17e0*/  LEA.HI.SX32 R153, R4, R153, 0x1a ;  /* 0x0000009904997211 */ /* 0x000fca00078fd2ff */
[----:B------:R-:W-:-:S05]  /*17f0*/  IMAD R3, R153, 0x70, -R9 ;  /* 0x0000007099037824 */ /* 0x000fca00078e0a09 */
[----:B------:R-:W-:-:S04]  /*1800*/  VIMNMX R3, R3, R24, PT ;  /* 0x0000001803037248 */ /* 0x000fc80003fe0100 */
[----:B------:R-:W-:-:S13]  /*1810*/  ISETP.GT.AND P0, PT, R3, R0, PT ;  /* 0x000000000300720c */ /* 0x000fda0003f04270 */
[----:B------:R-:W-:Y:S01]  /*1820*/  @P0 IADD3 R5, R3, 0x6f, RZ ;  /* 0x0000006f03050810 */ /* 0x000fe20007ffe0ff */
[----:B------:R-:W-:-:S04]  /*1830*/  @P0 IMAD.MOV.U32 R4, RZ, RZ, RZ ;  /* 0x000000ffff040224 */ /* 0x000fc800078e00ff */
[----:B------:R-:W-:-:S05]  /*1840*/  @P0 IMAD.HI R4, R5, -0x6db6db6d, R4 ;  /* 0x9249249305040827 */ /* 0x000fca00078e0204 */
[----:B------:R-:W-:-:S04]  /*1850*/  @P0 SHF.R.U32.HI R3, RZ, 0x1f, R4 ;  /* 0x0000001fff030819 */ /* 0x000fc80000011604 */
[----:B------:R-:W-:-:S04]  /*1860*/  @P0 LEA.HI.SX32 R25, R4, R3, 0x1a ;  /* 0x0000000304190211 */ /* 0x000fc800078fd2ff */
[----:B------:R-:W-:-:S13]  /*1870*/  ISETP.GT.AND P0, PT, R25, R126, PT ;  /* 0x0000007e1900720c */ /* 0x000fda0003f04270 */
[----:B-1----:R-:W-:Y:S05]  /*1880*/  @!P0 BRA `(.L_x_452) ;  /* 0x0000009000d48947 */ /* 0x002fea0003800000 */
[----:B------:R-:W-:Y:S01]  /*1890*/  VIADD R0, R2, 0x21400 ;  /* 0x0002140002007836 */ /* 0x000fe20000000000 */
[----:B------:R-:W-:Y:S04]  /*18a0*/  BSSY B6, `(.L_x_453) ;  /* 0x0000013000067945 */ /* 0x000fe80003800000 */
[----:B------:R-:W-:-:S13]  /*18b0*/  LOP3.LUT P0, RZ, R0, 0x3ff, RZ, 0xc0, !PT ;  /* 0x000003ff00ff7812 */ /* 0x000fda000780c0ff */
[----:B------:R-:W-:Y:S05]  /*18c0*/  @!P0 BRA `(.L_x_454) ;  /* 0x0000000000408947 */ /* 0x000fea0003800000 */
[----:B------:R-:W-:Y:S01]  /*18d0*/  MOV R0, 0x0 ;  /* 0x0000000000007802 */ /* 0x000fe20000000f00 */
[----:B------:R-:W-:Y:S01]  /*18e0*/  ULDC.64 UR4, c[0x4][0xa8] ;  /* 0x01002a0000047ab9 */ /* 0x000fe20000000a00 */
[----:B------:R-:W-:Y:S01]  /*18f0*/  ULDC.64 UR6, c[0x4][0x18] ;  /* 0x0100060000067ab9 */ /* 0x000fe20000000a00 */
[----:B------:R-:W-:Y:S01]  /*1900*/  IMAD.U32 R4, RZ, RZ, UR4 ;  /* 0x00000004ff047e24 */ /* 0x000fe2000f8e00ff */
[----:B------:R0:W1:Y:S01]  /*1910*/  LDC.64 R14, c[0x4][R0] ;  /* 0x01000000000e7b82 */ /* 0x0000620000000a00 */
[----:B------:R-:W-:Y:S01]  /*1920*/  IMAD.U32 R5, RZ, RZ, UR5 ;  /* 0x00000005ff057e24 */ /* 0x000fe2000f8e00ff */
[----:B------:R-:W-:Y:S01]  /*1930*/  ULDC.64 UR4, c[0x4][0xb0] ;  /* 0x01002c0000047ab9 */ /* 0x000fe20000000a00 */
[----:B------:R-:W-:Y:S02]  /*1940*/  IMAD.U32 R10, RZ, RZ, UR6 ;  /* 0x00000006ff0a7e24 */ /* 0x000fe4000f8e00ff */
[----:B------:R-:W-:Y:S02]  /*1950*/  IMAD.U32 R6, RZ, RZ, UR4 ;  /* 0x00000004ff067e24 */ /* 0x000fe4000f8e00ff */
[----:B------:R-:W-:-:S02]  /*1960*/  IMAD.U32 R7, RZ, RZ, UR5 ;  /* 0x00000005ff077e24 */ /* 0x000fc4000f8e00ff */
[----:B------:R-:W-:Y:S02]  /*1970*/  IMAD.U32 R11, RZ, RZ, UR7 ;  /* 0x00000007ff0b7e24 */ /* 0x000fe4000f8e00ff */
[----:B------:R-:W-:Y:S02]  /*1980*/  IMAD.MOV.U32 R8, RZ, RZ, 0x70 ;  /* 0x00000070ff087424 */ /* 0x000fe400078e00ff */
[----:B------:R-:W-:Y:S02]  /*1990*/  IMAD.MOV.U32 R12, RZ, RZ, 0x1 ;  /* 0x00000001ff0c7424 */ /* 0x000fe400078e00ff */
[----:B0-----:R-:W-:-:S07]  /*19a0*/  IMAD.MOV.U32 R13, RZ, RZ, RZ ;  /* 0x000000ffff0d7224 */ /* 0x001fce00078e00ff */
[----:B------:R-:W-:-:S07]  /*19b0*/  LEPC R20, `(.L_x_454) ;  /* 0x000000001014794e */ /* 0x000fce0000000000 */
[----:B-1---5:R-:W-:Y:S05]  /*19c0*/  CALL.ABS.NOINC R14 ;  /* 0x000000000e007343 */ /* 0x022fea0003c00000 */
.L_x_454:
[----:B------:R-:W-:Y:S05]  /*19d0*/  BSYNC B6 ;  /* 0x0000000000067941 */ /* 0x000fea0003800000 */
.L_x_453:
        /* <DEDUP_REMOVED lines=11> */
[----:B------:R-:W-:Y:S01]  /*1a90*/  MOV R10, UR6 ;  /* 0x00000006000a7c02 */ /* 0x000fe20008000f00 */
        /* <DEDUP_REMOVED lines=8> */
.L_x_456:
[----:B------:R-:W-:Y:S05]  /*1b20*/  BSYNC B6 ;  /* 0x0000000000067941 */ /* 0x000fea0003800000 */
.L_x_455:
[----:B------:R-:W-:Y:S01]  /*1b30*/  ULDC.64 UR4, c[0x0][0x9f8] ;  /* 0x00027e0000047ab9 */ /* 0x000fe20000000a00 */
[----:B------:R-:W2:Y:S01]  /*1b40*/  LDL.LU R20, [R1] ;  /* 0x0000000001147983 */ /* 0x000ea20000300800 */
[----:B------:R-:W-:Y:S01]  /*1b50*/  ISETP.NE.U32.AND P0, PT, RZ, UR4, PT ;  /* 0x00000004ff007c0c */ /* 0x000fe2000bf05070 */
[----:B------:R-:W0:Y:S01]  /*1b60*/  LDC R0, c[0x0][0x428] ;  /* 0x00010a00ff007b82 */ /* 0x000e220000000800 */
[----:B------:R-:W-:-:S07]  /*1b70*/  ULDC UR6, c[0x0][0x2e4] ;  /* 0x0000b90000067ab9 */ /* 0x000fce0000000800 */
[----:B------:R-:W1:Y:S01]  /*1b80*/  LDC.64 R114, c[0x0][0x2f0] ;  /* 0x0000bc00ff727b82 */ /* 0x000e620000000a00 */
[----:B------:R-:W-:Y:S01]  /*1b90*/  ISETP.NE.AND.EX P0, PT, RZ, UR5, PT, P0 ;  /* 0x00000005ff007c0c */ /* 0x000fe2000bf05300 */
[----:B------:R-:W-:Y:S01]  /*1ba0*/  IMAD.IADD R28, R28, 0x1, R29 ;  /* 0x000000011c1c7824 */ /* 0x000fe200078e021d */
[----:B------:R-:W-:Y:S01]  /*1bb0*/  SHF.R.S32.HI R23, RZ, 0x1f, R22 ;  /* 0x0000001fff177819 */ /* 0x000fe20000011416 */
[----:B------:R-:W-:-:S04]  /*1bc0*/  ULDC.64 UR8, c[0x0][0xa08] ;  /* 0x0002820000087ab9 */ /* 0x000fc80000000a00 */
[----:B------:R-:W3:Y:S06]  /*1bd0*/  LDC.64 R108, c[0x0][0x3e8] ;  /* 0x0000fa00ff6c7b82 */ /* 0x000eec0000000a00 */
[----:B------:R-:W-:Y:S02]  /*1be0*/  @P0 IADD3 R4, P1, R220, UR4, RZ ;  /* 0x00000004dc040c10 */ /* 0x000fe4000ff3e0ff */
[----:B------:R-:W4:Y:S02]  /*1bf0*/  LDC R125, c[0x0][0x3d4] ;  /* 0x0000f500ff7d7b82 */ /* 0x000f240000000800 */
[----:B------:R-:W-:Y:S01]  /*1c00*/  @P0 IADD3.X R5, R221, UR5, RZ, P1, !PT ;  /* 0x00000005dd050c10 */ /* 0x000fe20008ffe4ff */
[----:B------:R-:W-:-:S04]  /*1c10*/  ULDC.64 UR4, c[0x0][0x320] ;  /* 0x0000c80000047ab9 */ /* 0x000fc80000000a00 */
[----:B------:R3:W2:Y:S01]  /*1c20*/  @P0 LDG.E R27, desc[UR60][R4.64] ;  /* 0x0000003c041b0981 */ /* 0x0006a2000c1e1900 */
[----:B0-----:R-:W-:Y:S01]  /*1c30*/  ISETP.NE.AND P0, PT, R0, 0x1, PT ;  /* 0x000000010000780c */ /* 0x001fe20003f05270 */
[----:B------:R-:W0:Y:S01]  /*1c40*/  LDC.64 R102, c[0x0][0x3d8] ;  /* 0x0000f600ff667b82 */ /* 0x000e220000000a00 */
[----:B------:R-:W-:Y:S01]  /*1c50*/  ISETP.GE.AND P2, PT, R204, UR6, PT ;  /* 0x00000006cc007c0c */ /* 0x000fe2000bf46270 */
[----:B------:R-:W4:Y:S01]  /*1c60*/  S2R R154, SR_TID.X ;  /* 0x00000000009a7919 */ /* 0x000f220000002100 */
[----:B------:R-:W-:Y:S01]  /*1c70*/  ISETP.GE.AND P1, PT, R22, UR6, PT ;  /* 0x0000000616007c0c */ /* 0x000fe2000bf26270 */
[----:B-1----:R-:W-:Y:S01]  /*1c80*/  IMAD R127, R115, 0x70, RZ ;  /* 0x00000070737f7824 */ /* 0x002fe200078e02ff */
[----:B------:R-:W-:Y:S01]  /*1c90*/  SEL R0, RZ, 0xffffffff, P2 ;  /* 0xffffffffff007807 */ /* 0x000fe20001000000 */
[----:B------:R-:W-:Y:S01]  /*1ca0*/  IMAD.SHL.U32 R137, R114, 0x40, RZ ;  /* 0x0000004072897824 */ /* 0x000fe200078e00ff */
[----:B------:R-:W-:Y:S01]  /*1cb0*/  SEL R3, RZ, 0x1, P1 ;  /* 0x00000001ff037807 */ /* 0x000fe20000800000 */
[----:B---3--:R-:W-:Y:S01]  /*1cc0*/  IMAD.WIDE.U32 R110, R19, R108, R22 ;  /* 0x0000006c136e7225 */ /* 0x008fe200078e0016 */
[----:B------:R-:W-:-:S02]  /*1cd0*/  ISETP.GE.AND P1, PT, R205, UR6, PT ;  /* 0x00000006cd007c0c */ /* 0x000fc4000bf26270 */
[----:B------:R-:W-:Y:S01]  /*1ce0*/  SHF.R.S32.HI R15, RZ, 0x1f, R28 ;  /* 0x0000001fff0f7819 */ /* 0x000fe2000001141c */
[----:B------:R-:W1:Y:S01]  /*1cf0*/  @P0 LDC R7, c[0x0][0x42c] ;  /* 0x00010b00ff070b82 */ /* 0x000e620000000800 */
[----:B------:R-:W-:Y:S01]  /*1d00*/  IMAD.SHL.U32 R4, R0, 0x2, RZ ;  /* 0x0000000200047824 */ /* 0x000fe200078e00ff */
[----:B------:R-:W-:Y:S01]  /*1d10*/  SEL R5, RZ, 0x4, P1 ;  /* 0x00000004ff057807 */ /* 0x000fe20000800000 */
[----:B------:R-:W-:Y:S01]  /*1d20*/  VIADD R0, R22, 0x60 ;  /* 0x0000006016007836 */ /* 0x000fe20000000000 */
[----:B------:R-:W-:Y:S01]  /*1d30*/  SHF.R.S32.HI R146, RZ, 0x1f, R19 ;  /* 0x0000001fff927819 */ /* 0x000fe20000011413 */
[----:B------:R-:W-:Y:S01]  /*1d40*/  IMAD R10, R15, R114, RZ ;  /* 0x000000720f0a7224 */ /* 0x000fe200078e02ff */
[----:B------:R-:W-:Y:S01]  /*1d50*/  LOP3.LUT R4, R4, 0x2, R3, 0xe2, !PT ;  /* 0x0000000204047812 */ /* 0x000fe200078ee203 */
[----:B------:R-:W-:Y:S01]  /*1d60*/  IMAD R135, R109, 0x70, RZ ;  /* 0x000000706d877824 */ /* 0x000fe200078e02ff */
[----:B------:R-:W3:Y:S01]  /*1d70*/  @P0 LDC R8, c[0x0][0x430] ;  /* 0x00010c00ff080b82 */ /* 0x000ee20000000800 */
[----:B------:R-:W-:Y:S01]  /*1d80*/  ISETP.GE.AND P2, PT, R0, UR6, PT ;  /* 0x0000000600007c0c */ /* 0x000fe2000bf46270 */
[----:B------:R-:W-:Y:S01]  /*1d90*/  IMAD R11, R28, R115, R10 ;  /* 0x000000731c0b7224 */ /* 0x000fe200078e020a */
[----:B------:R-:W-:Y:S01]  /*1da0*/  SHF.R.S32.HI R17, RZ, 0x1f, R16 ;  /* 0x0000001fff117819 */ /* 0x000fe20000011410 */
[----:B0-----:R-:W-:Y:S01]  /*1db0*/  IMAD.WIDE.U32 R104, R19, R102, R22 ;  /* 0x0000006613687225 */ /* 0x001fe200078e0016 */
[----:B------:R-:W-:-:S02]  /*1dc0*/  SEL R6, RZ, 0x8, P2 ;  /* 0x00000008ff067807 */ /* 0x000fc40001000000 */
[-C--:B----4-:R-:W-:Y:S01]  /*1dd0*/  ISETP.GE.AND P1, PT, R204, R125.reuse, PT ;  /* 0x0000007dcc00720c */ /* 0x090fe20003f26270 */
[----:B------:R-:W-:Y:S01]  /*1de0*/  IMAD.WIDE.U32 R112, R19, R108, R16 ;  /* 0x0000006c13707225 */ /* 0x000fe200078e0010 */
[----:B------:R-:W-:Y:S02]  /*1df0*/  LOP3.LUT R31, R6, R4, R5, 0xfe, !PT ;  /* 0x00000004061f7212 */ /* 0x000fe400078efe05 */
[----:B------:R-:W-:Y:S01]  /*1e00*/  ISETP.GE.AND P3, PT, R205, R125, PT ;  /* 0x0000007dcd00720c */ /* 0x000fe20003f66270 */
[----:B------:R-:W-:Y:S01]  /*1e10*/  IMAD.WIDE.U32 R106, R19, R102, R16 ;  /* 0x00000066136a7225 */ /* 0x000fe200078e0010 */
[----:B------:R-:W-:Y:S02]  /*1e20*/  LOP3.LUT P2, RZ, R218, 0x4, RZ, 0xc0, !PT ;  /* 0x00000004daff7812 */ /* 0x000fe4000784c0ff */
[----:B------:R-:W-:Y:S01]  /*1e30*/  SHF.L.U64.HI R136, R114, 0x6, R115 ;  /* 0x0000000672887819 */ /* 0x000fe20000010273 */
[----:B-1----:R-:W-:Y:S01]  /*1e40*/  @P0 IMAD.HI.U32 R3, R150, R7, RZ ;  /* 0x0000000796030227 */ /* 0x002fe200078e00ff */
[----:B------:R-:W-:-:S02]  /*1e50*/  SHF.R.S32.HI R148, RZ, 0x1f, R223 ;  /* 0x0000001fff947819 */ /* 0x000fc400000114df */
[----:B------:R-:W-:Y:S02]  /*1e60*/  LEA.HI R154, R154, 0x8, RZ, 0x19 ;  /* 0x000000089a9a7811 */ /* 0x000fe400078fc8ff */
[----:B---3--:R-:W-:Y:S01]  /*1e70*/  @P0 SHF.R.U32.HI R150, RZ, R8, R3 ;  /* 0x00000008ff960219 */ /* 0x008fe20000011603 */
[----:B------:R-:W-:-:S03]  /*1e80*/  VIADD R3, R22, 0x80 ;  /* 0x0000008016037836 */ /* 0x000fc60000000000 */
[----:B------:R-:W-:Y:S01]  /*1e90*/  SHF.R.S32.HI R9, RZ, 0x1f, R150 ;  /* 0x0000001fff097819 */ /* 0x000fe20000011496 */
[----:B------:R-:W-:Y:S01]  /*1ea0*/  IMAD.WIDE.U32 R6, R150, UR4, R22 ;  /* 0x0000000496067c25 */ /* 0x000fe2000f8e0016 */
[----:B------:R-:W-:-:S03]  /*1eb0*/  ISETP.GE.AND P0, PT, R3, UR6, PT ;  /* 0x0000000603007c0c */ /* 0x000fc6000bf06270 */
[----:B------:R-:W-:Y:S01]  /*1ec0*/  IMAD R5, R9, UR4, RZ ;  /* 0x0000000409057c24 */ /* 0x000fe2000f8e02ff */
[----:B------:R-:W-:Y:S01]  /*1ed0*/  SEL R8, RZ, 0x10, P0 ;  /* 0x00000010ff087807 */ /* 0x000fe20000000000 */
[----:B------:R-:W-:Y:S01]  /*1ee0*/  IMAD.MOV.U32 R116, RZ, RZ, R6 ;  /* 0x000000ffff747224 */ /* 0x000fe200078e0006 */
[----:B------:R-:W-:Y:S01]  /*1ef0*/  ISETP.NE.U32.AND P0, PT, RZ, UR8, PT ;  /* 0x00000008ff007c0c */ /* 0x000fe2000bf05070 */
[----:B------:R-:W-:Y:S01]  /*1f00*/  IMAD R117, R150, UR5, R5 ;  /* 0x0000000596757c24 */ /* 0x000fe2000f8e0205 */
[----:B------:R-:W-:Y:S01]  /*1f10*/  ULDC.64 UR4, c[0x0][0x2f8] ;  /* 0x0000be0000047ab9 */ /* 0x000fe20000000a00 */
[----:B------:R-:W-:Y:S01]  /*1f20*/  IMAD.WIDE.U32 R4, R28, R114, RZ ;  /* 0x000000721c047225 */ /* 0x000fe200078e00ff */
[----:B------:R-:W-:Y:S02]  /*1f30*/  ISETP.NE.AND.EX P0, PT, RZ, UR9, PT, P0 ;  /* 0x00000009ff007c0c */ /* 0x000fe4000bf05300 */
[----:B------:R-:W-:Y:S01]  /*1f40*/  LOP3.LUT R31, R31, R8, RZ, 0xfc, !PT ;  /* 0x000000081f1f7212 */ /* 0x000fe200078efcff */
[----:B------:R-:W-:-:S02]  /*1f50*/  IMAD.IADD R5, R5, 0x1, R11 ;  /* 0x0000000105057824 */ /* 0x000fc400078e020b */
[----:B------:R-:W-:Y:S02]  /*1f60*/  IMAD R9, R9, UR4, RZ ;  /* 0x0000000409097c24 */ /* 0x000fe4000f8e02ff */
[----:B------:R-:W-:-:S04]  /*1f70*/  IMAD.WIDE.U32 R4, R150, UR4, R4 ;  /* 0x0000000496047c25 */ /* 0x000fc8000f8e0004 */
[----:B------:R-:W-:Y:S01]  /*1f80*/  IMAD R9, R150, UR5, R9 ;  /* 0x0000000596097c24 */ /* 0x000fe2000f8e0209 */
[----:B------:R-:W-:Y:S01]  /*1f90*/  ULDC.64 UR4, c[0x0][0x300] ;  /* 0x0000c00000047ab9 */ /* 0x000fe20000000a00 */
[----:B------:R-:W-:Y:S02]  /*1fa0*/  IMAD.IADD R117, R7, 0x1, R117 ;  /* 0x0000000107757824 */ /* 0x000fe400078e0275 */
[----:B------:R-:W-:Y:S01]  /*1fb0*/  IMAD.IADD R5, R5, 0x1, R9 ;  /* 0x0000000105057824 */ /* 0x000fe200078e0209 */
[----:B--2---:R-:W-:-:S04]  /*1fc0*/  LOP3.LUT R20, R20, 0xfffffffe, RZ, 0xc0, !PT ;  /* 0xfffffffe14147812 */ /* 0x004fc800078ec0ff */
[----:B------:R-:W-:-:S04]  /*1fd0*/  @P3 LOP3.LUT R20, R20, 0x1, RZ, 0xfc, !PT ;  /* 0x0000000114143812 */ /* 0x000fc800078efcff */
[----:B------:R-:W-:-:S04]  /*1fe0*/  LOP3.LUT R20, R20, 0xfffffffb, RZ, 0xc0, !PT ;  /* 0xfffffffb14147812 */ /* 0x000fc800078ec0ff */
[----:B------:R-:W-:-:S05]  /*1ff0*/  @P2 LOP3.LUT R20, R20, 0x4, RZ, 0xfc, !PT ;  /* 0x0000000414142812 */ /* 0x000fca00078efcff */
[----:B------:R0:W-:Y:S01]  /*2000*/  STL [R1], R20 ;  /* 0x0000001401007387 */ /* 0x0001e20000100800 */
[----:B------:R-:W-:Y:S02]  /*2010*/  SHF.R.S32.HI R6, RZ, 0x1f, R27 ;  /* 0x0000001fff067819 */ /* 0x000fe4000001141b */
[----:B------:R-:W-:Y:S01]  /*2020*/  SEL R9, R27, RZ, !P0 ;  /* 0x000000ff1b097207 */ /* 0x000fe20004000000 */
[----:B------:R-:W-:Y:S01]  /*2030*/  IMAD R27, R103, 0x70, RZ ;  /* 0x00000070671b7824 */ /* 0x000fe200078e02ff */
[----:B------:R-:W-:Y:S01]  /*2040*/  SEL R8, R6, RZ, !P0 ;  /* 0x000000ff06087207 */ /* 0x000fe20004000000 */
[----:B------:R-:W-:Y:S02]  /*2050*/  IMAD R6, R146, R108, RZ ;  /* 0x0000006c92067224 */ /* 0x000fe400078e02ff */
[----:B------:R-:W-:-:S04]  /*2060*/  IMAD.WIDE.U32 R118, R9, UR4, R4 ;  /* 0x0000000409767c25 */ /* 0x000fc8000f8e0004 */
[----:B------:R-:W-:Y:S02]  /*2070*/  IMAD R10, R8, UR4, RZ ;  /* 0x00000004080a7c24 */ /* 0x000fe4000f8e02ff */
[-C--:B------:R-:W-:Y:S02]  /*2080*/  IMAD R4, R146, R114.reuse, RZ ;  /* 0x0000007292047224 */ /* 0x080fe400078e02ff */
[----:B------:R-:W-:Y:S02]  /*2090*/  IMAD R11, R19, R109, R6 ;  /* 0x0000006d130b7224 */ /* 0x000fe400078e0206 */
[----:B------:R-:W-:Y:S01]  /*20a0*/  IMAD R13, R9, UR5, R10 ;  /* 0x00000005090d7c24 */ /* 0x000fe2000f8e020a */
[----:B------:R-:W-:Y:S01]  /*20b0*/  ULDC.64 UR4, c[0x0][0x328] ;  /* 0x0000ca0000047ab9 */ /* 0x000fe20000000a00 */
[----:B------:R-:W-:-:S04]  /*20c0*/  IMAD.WIDE.U32 R6, R19, R114, R22 ;  /* 0x0000007213067225 */ /* 0x000fc800078e0016 */
[----:B------:R-:W-:Y:S01]  /*20d0*/  IMAD R21, R19, R115, R4 ;  /* 0x0000007313157224 */ /* 0x000fe200078e0204 */
[----:B------:R-:W-:Y:S01]  /*20e0*/  IADD3 R5, P0, R118, R6, RZ ;  /* 0x0000000676057210 */ /* 0x000fe20007f1e0ff */
[----:B------:R-:W-:Y:S02]  /*20f0*/  IMAD.IADD R4, R119, 0x1, R13 ;  /* 0x0000000177047824 */ /* 0x000fe400078e020d */
[----:B------:R-:W-:Y:S02]  /*2100*/  IMAD R8, R8, UR4, RZ ;  /* 0x0000000408087c24 */ /* 0x000fe4000f8e02ff */
[----:B------:R-:W-:Y:S01]  /*2110*/  IMAD.IADD R113, R113, 0x1, R11 ;  /* 0x0000000171717824 */ /* 0x000fe200078e020b */
[----:B------:R-:W-:Y:S01]  /*2120*/  IADD3.X R6, R4, R7, R21, P0, !PT ;  /* 0x0000000704067210 */ /* 0x000fe200007fe415 */
[----:B------:R-:W-:Y:S01]  /*2130*/  IMAD R41, R9, UR5, R8 ;  /* 0x0000000509297c24 */ /* 0x000fe2000f8e0208 */
[----:B------:R-:W-:Y:S01]  /*2140*/  ISETP.GE.AND P0, PT, R22, R125, PT ;  /* 0x0000007d1600720c */ /* 0x000fe20003f06270 */
[----:B------:R-:W-:-:S02]  /*2150*/  IMAD R8, R146, R102, RZ ;  /* 0x0000006692087224 */ /* 0x000fc400078e02ff */
[----:B------:R-:W-:Y:S01]  /*2160*/  IMAD.IADD R111, R11, 0x1, R111 ;  /* 0x000000010b6f7824 */ /* 0x000fe200078e026f */
[----:B------:R-:W-:Y:S01]  /*2170*/  SEL R7, R125, RZ, P0 ;  /* 0x000000ff7d077207 */ /* 0x000fe20000000000 */
[----:B------:R-:W-:Y:S01]  /*2180*/  IMAD.WIDE.U32 R116, R9, UR4, R116 ;  /* 0x0000000409747c25 */ /* 0x000fe2000f8e0074 */
[----:B------:R-:W-:-:S03]  /*2190*/  SEL R9, R125, RZ, P1 ;  /* 0x000000ff7d097207 */ /* 0x000fc60000800000 */
[----:B------:R-:W-:Y:S01]  /*21a0*/  IMAD R11, R19, R103, R8 ;  /* 0x00000067130b7224 */ /* 0x000fe200078e0208 */
[----:B------:R-:W-:Y:S01]  /*21b0*/  SEL R8, R125, RZ, P3 ;  /* 0x000000ff7d087207 */ /* 0x000fe20001800000 */
[----:B------:R-:W-:Y:S01]  /*21c0*/  IMAD.IADD R7, R22, 0x1, R7 ;  /* 0x0000000116077824 */ /* 0x000fe200078e0207 */
[----:B------:R-:W-:Y:S01]  /*21d0*/  IADD3 R9, R204, R9, RZ ;  /* 0x00000009cc097210 */ /* 0x000fe20007ffe0ff */
[----:B------:R-:W-:Y:S01]  /*21e0*/  IMAD.IADD R107, R107, 0x1, R11 ;  /* 0x000000016b6b7824 */ /* 0x000fe200078e020b */
[----:B------:R-:W-:Y:S01]  /*21f0*/  IADD3 R120, P3, R19, R28, RZ ;  /* 0x0000001c13787210 */ /* 0x000fe20007f7e0ff */
[----:B------:R-:W-:Y:S01]  /*2200*/  IMAD.IADD R12, R205, 0x1, R8 ;  /* 0x00000001cd0c7824 */ /* 0x000fe200078e0208 */
[----:B------:R-:W-:Y:S01]  /*2210*/  SHF.R.S32.HI R8, RZ, 0x1f, R7 ;  /* 0x0000001fff087819 */ /* 0x000fe20000011407 */
[----:B------:R-:W-:Y:S01]  /*2220*/  IMAD.IADD R105, R11, 0x1, R105 ;  /* 0x000000010b697824 */ /* 0x000fe200078e0269 */
[----:B------:R-:W-:Y:S01]  /*2230*/  SHF.R.S32.HI R10, RZ, 0x1f, R9 ;  /* 0x0000001fff0a7819 */ /* 0x000fe20000011409 */
[----:B-----5:R-:W-:Y:S01]  /*2240*/  IMAD.WIDE.U32 R106, R145, R102, R106 ;  /* 0x00000066916a7225 */ /* 0x020fe200078e006a */
[----:B------:R-:W-:-:S02]  /*2250*/  LEA.HI R21, R8, R7, RZ, 0x3 ;  /* 0x0000000708157211 */ /* 0x000fc400078f18ff */
[----:B------:R-:W-:Y:S01]  /*2260*/  LEA.HI R7, R8, R7, RZ, 0x6 ;  /* 0x0000000708077211 */ /* 0x000fe200078f30ff */
[C---:B------:R-:W-:Y:S01]  /*2270*/  IMAD.WIDE.U32 R104, R145.reuse, R102, R104 ;  /* 0x0000006691687225 */ /* 0x040fe200078e0068 */
[CC--:B------:R-:W-:Y:S02]  /*2280*/  LEA.HI R8, R10.reuse, R9.reuse, RZ, 0x6 ;  /* 0x000000090a087211 */ /* 0x0c0fe400078f30ff */
[----:B------:R-:W-:Y:S01]  /*2290*/  LEA.HI R29, R10, R9, RZ, 0x3 ;  /* 0x000000090a1d7211 */ /* 0x000fe200078f18ff */
[CC--:B------:R-:W-:Y:S01]  /*22a0*/  IMAD.WIDE.U32 R110, R145.reuse, R108.reuse, R110 ;  /* 0x0000006c916e7225 */ /* 0x0c0fe200078e006e */
[----:B------:R-:W-:Y:S02]  /*22b0*/  SHF.R.S32.HI R7, RZ, 0x6, R7 ;  /* 0x00000006ff077819 */ /* 0x000fe40000011407 */
[----:B------:R-:W-:Y:S01]  /*22c0*/  SHF.R.S32.HI R9, RZ, 0x6, R8 ;  /* 0x00000006ff097819 */ /* 0x000fe20000011408 */
[----:B------:R-:W-:Y:S01]  /*22d0*/  IMAD.WIDE.U32 R112, R145, R108, R112 ;  /* 0x0000006c91707225 */ /* 0x000fe200078e0070 */
[----:B------:R-:W-:-:S02]  /*22e0*/  LOP3.LUT R11, R207, 0x38, R21, 0xf8, !PT ;  /* 0x00000038cf0b7812 */ /* 0x000fc400078ef815 */
[C---:B------:R-:W-:Y:S01]  /*22f0*/  LOP3.LUT R8, R208.reuse, 0x38, R21, 0xf8, !PT ;  /* 0x00000038d0087812 */ /* 0x040fe200078ef815 */
[C---:B------:R-:W-:Y:S01]  /*2300*/  IMAD R144, R7.reuse, 0x1c00, R210 ;  /* 0x00001c0007907824 */ /* 0x040fe200078e02d2 */
[----:B------:R-:W-:Y:S01]  /*2310*/  SHF.R.S32.HI R13, RZ, 0x1f, R12 ;  /* 0x0000001fff0d7819 */ /* 0x000fe2000001140c */
[----:B------:R-:W-:Y:S01]  /*2320*/  IMAD R142, R7, 0x1c00, R212 ;  /* 0x00001c00078e7824 */ /* 0x000fe200078e02d4 */
[----:B------:R-:W-:Y:S01]  /*2330*/  LOP3.LUT R11, R11, R236, RZ, 0x3c, !PT ;  /* 0x000000ec0b0b7212 */ /* 0x000fe200078e3cff */
[C---:B------:R-:W-:Y:S01]  /*2340*/  IMAD R143, R9.reuse, 0x1c00, R210 ;  /* 0x00001c00098f7824 */ /* 0x040fe200078e02d2 */
[----:B------:R-:W-:Y:S01]  /*2350*/  LOP3.LUT R10, R208, 0x38, R29, 0xf8, !PT ;  /* 0x00000038d00a7812 */ /* 0x000fe200078ef81d */
[----:B------:R-:W-:Y:S01]  /*2360*/  IMAD R140, R9, 0x1c00, R212 ;  /* 0x00001c00098c7824 */ /* 0x000fe200078e02d4 */
[----:B------:R-:W-:Y:S01]  /*2370*/  LOP3.LUT R7, R8, R209, RZ, 0x3c, !PT ;  /* 0x000000d108077212 */ /* 0x000fe200078e3cff */
[----:B------:R-:W-:Y:S01]  /*2380*/  IMAD.IADD R142, R142, 0x1, R11 ;  /* 0x000000018e8e7824 */ /* 0x000fe200078e020b */
[CC--:B------:R-:W-:Y:S01]  /*2390*/  LEA.HI R30, R13.reuse, R12.reuse, RZ, 0x3 ;  /* 0x0000000c0d1e7211 */ /* 0x0c0fe200078f18ff */
[----:B------:R-:W-:Y:S01]  /*23a0*/  IMAD.WIDE.U32 R114, R114, 0x70, RZ ;  /* 0x0000007072727825 */ /* 0x000fe200078e00ff */
[----:B------:R-:W-:-:S02]  /*23b0*/  LEA.HI R12, R13, R12, RZ, 0x6 ;  /* 0x0000000c0d0c7211 */ /* 0x000fc400078f30ff */
[-C--:B------:R-:W-:Y:S01]  /*23c0*/  LOP3.LUT R10, R10, R209.reuse, RZ, 0x3c, !PT ;  /* 0x000000d10a0a7212 */ /* 0x080fe200078e3cff */
[----:B------:R-:W-:Y:S01]  /*23d0*/  IMAD.IADD R144, R144, 0x1, R7 ;  /* 0x0000000190907824 */ /* 0x000fe200078e0207 */
[----:B------:R-:W-:Y:S01]  /*23e0*/  LOP3.LUT R11, R207, 0x38, R29, 0xf8, !PT ;  /* 0x00000038cf0b7812 */ /* 0x000fe200078ef81d */
[----:B------:R-:W-:Y:S01]  /*23f0*/  IMAD.X R121, R15, 0x1, R146, P3 ;  /* 0x000000010f797824 */ /* 0x000fe200018e0692 */
[----:B------:R-:W-:Y:S01]  /*2400*/  SHF.R.S32.HI R7, RZ, 0x6, R12 ;  /* 0x00000006ff077819 */ /* 0x000fe2000001140c */
[----:B------:R-:W-:Y:S01]  /*2410*/  IMAD.IADD R143, R143, 0x1, R10 ;  /* 0x000000018f8f7824 */ /* 0x000fe200078e020a */
[----:B------:R-:W-:Y:S01]  /*2420*/  LOP3.LUT R13, R207, 0x38, R30, 0xf8, !PT ;  /* 0x00000038cf0d7812 */ /* 0x000fe200078ef81e */
[----:B------:R-:W-:Y:S01]  /*2430*/  IMAD.SHL.U32 R125, R125, 0x2, RZ ;  /* 0x000000027d7d7824 */ /* 0x000fe200078e00ff */
[-C--:B------:R-:W-:Y:S01]  /*2440*/  LOP3.LUT R11, R11, R236.reuse, RZ, 0x3c, !PT ;  /* 0x000000ec0b0b7212 */ /* 0x080fe200078e3cff */
[C---:B------:R-:W-:Y:S01]  /*2450*/  IMAD R139, R7.reuse, 0x1c00, R212 ;  /* 0x00001c00078b7824 */ /* 0x040fe200078e02d4 */
[----:B------:R-:W-:Y:S01]  /*2460*/  LOP3.LUT R8, R208, 0x38, R30, 0xf8, !PT ;  /* 0x00000038d0087812 */ /* 0x000fe200078ef81e */
[----:B------:R-:W-:Y:S01]  /*2470*/  IMAD R141, R7, 0x1c00, R210 ;  /* 0x00001c00078d7824 */ /* 0x000fe200078e02d2 */
[----:B------:R-:W-:Y:S01]  /*2480*/  LOP3.LUT R10, R13, R236, RZ, 0x3c, !PT ;  /* 0x000000ec0d0a7212 */ /* 0x000fe200078e3cff */
[----:B------:R-:W-:Y:S01]  /*2490*/  IMAD.IADD R140, R140, 0x1, R11 ;  /* 0x000000018c8c7824 */ /* 0x000fe200078e020b */
[----:B------:R-:W-:Y:S01]  /*24a0*/  SHF.R.S32.HI R9, RZ, 0x1f, R145 ;  /* 0x0000001fff097819 */ /* 0x000fe20000011491 */
[----:B------:R-:W-:Y:S01]  /*24b0*/  VIADD R11, R22, 0xa0 ;  /* 0x000000a0160b7836 */ /* 0x000fe20000000000 */
[-C--:B------:R-:W-:Y:S01]  /*24c0*/  LOP3.LUT R8, R8, R209.reuse, RZ, 0x3c, !PT ;  /* 0x000000d108087212 */ /* 0x080fe200078e3cff */
[----:B------:R-:W-:Y:S01]  /*24d0*/  IMAD.IADD R139, R139, 0x1, R10 ;  /* 0x000000018b8b7824 */ /* 0x000fe200078e020a */
[----:B------:R-:W-:Y:S01]  /*24e0*/  LOP3.LUT R12, R208, 0x18, R22, 0xf8, !PT ;  /* 0x00000018d00c7812 */ /* 0x000fe200078ef816 */
[----:B------:R-:W-:Y:S01]  /*24f0*/  IMAD R10, R9, R102, RZ ;  /* 0x00000066090a7224 */ /* 0x000fe200078e02ff */
[----:B------:R-:W-:Y:S01]  /*2500*/  ISETP.GE.AND P2, PT, R11, UR6, PT ;  /* 0x000000060b007c0c */ /* 0x000fe2000bf46270 */
[----:B------:R-:W-:Y:S01]  /*2510*/  IMAD.IADD R141, R141, 0x1, R8 ;  /* 0x000000018d8d7824 */ /* 0x000fe200078e0208 */
[----:B------:R-:W-:Y:S01]  /*2520*/  LOP3.LUT R13, R12, R209, RZ, 0x3c, !PT ;  /* 0x000000d10c0d7212 */ /* 0x000fe200078e3cff */
[----:B------:R-:W-:Y:S01]  /*2530*/  IMAD R8, R9, R108, RZ ;  /* 0x0000006c09087224 */ /* 0x000fe200078e02ff */
[C---:B------:R-:W-:Y:S01]  /*2540*/  SHF.L.U64.HI R9, R102.reuse, 0x6, R103 ;  /* 0x0000000666097819 */ /* 0x040fe20000010267 */
[----:B------:R-:W-:Y:S01]  /*2550*/  IMAD R33, R145, R103, R10 ;  /* 0x0000006791217224 */ /* 0x000fe200078e020a */
[----:B------:R-:W-:Y:S01]  /*2560*/  SEL R32, RZ, 0x20, P2 ;  /* 0x00000020ff207807 */ /* 0x000fe20001000000 */
[C---:B------:R-:W-:Y:S01]  /*2570*/  IMAD.SHL.U32 R10, R102.reuse, 0x40, RZ ;  /* 0x00000040660a7824 */ /* 0x040fe200078e00ff */
[----:B------:R-:W-:Y:S01]  /*2580*/  LOP3.LUT R28, R29, 0xfffffff8, RZ, 0xc0, !PT ;  /* 0xfffffff81d1c7812 */ /* 0x000fe200078ec0ff */
[----:B------:R-:W-:Y:S01]  /*2590*/  IMAD.WIDE.U32 R102, R102, 0x70, RZ ;  /* 0x0000007066667825 */ /* 0x000fe200078e00ff */
[----:B------:R-:W-:-:S02]  /*25a0*/  SHF.L.U64.HI R7, R108, 0x6, R109 ;  /* 0x000000066c077819 */ /* 0x000fc4000001026d */
[----:B0-----:R-:W-:Y:S01]  /*25b0*/  SHF.R.S32.HI R20, RZ, 0x3, R21 ;  /* 0x00000003ff147819 */ /* 0x001fe20000011415 */
[----:B------:R-:W-:Y:S01]  /*25c0*/  IMAD R35, R145, R109, R8 ;  /* 0x0000006d91237224 */ /* 0x000fe200078e0208 */
[----:B------:R-:W-:Y:S01]  /*25d0*/  LOP3.LUT R39, R31, R32, RZ, 0xfc, !PT ;  /* 0x000000201f277212 */ /* 0x000fe200078efcff */
[----:B------:R-:W-:Y:S01]  /*25e0*/  IMAD.IADD R134, R103, 0x1, R27 ;  /* 0x0000000167867824 */ /* 0x000fe200078e021b */
[----:B------:R-:W-:Y:S01]  /*25f0*/  SHF.R.S32.HI R27, RZ, 0x3, R29 ;  /* 0x00000003ff1b7819 */ /* 0x000fe2000001141d */
[C---:B------:R-:W-:Y:S01]  /*2600*/  IMAD.SHL.U32 R8, R108.reuse, 0x40, RZ ;  /* 0x000000406c087824 */ /* 0x040fe200078e00ff */
[----:B------:R-:W-:Y:S01]  /*2610*/  SHF.R.S32.HI R29, RZ, 0x3, R30 ;  /* 0x00000003ff1d7819 */ /* 0x000fe2000001141e */
[----:B------:R-:W-:Y:S01]  /*2620*/  IMAD.WIDE.U32 R108, R108, 0x70, RZ ;  /* 0x000000706c6c7825 */ /* 0x000fe200078e00ff */
[----:B------:R-:W-:Y:S02]  /*2630*/  LOP3.LUT R21, R21, 0xfffffff8, RZ, 0xc0, !PT ;  /* 0xfffffff815157812 */ /* 0x000fe400078ec0ff */
[----:B------:R-:W-:Y:S01]  /*2640*/  LOP3.LUT R30, R30, 0xfffffff8, RZ, 0xc0, !PT ;  /* 0xfffffff81e1e7812 */ /* 0x000fe200078ec0ff */
[----:B------:R-:W-:Y:S01]  /*2650*/  IMAD.IADD R138, R210, 0x1, R13 ;  /* 0x00000001d28a7824 */ /* 0x000fe200078e020d */
[----:B------:R-:W-:Y:S01]  /*2660*/  IADD3 R13, R35, R111, RZ ;  /* 0x0000006f230d7210 */ /* 0x000fe20007ffe0ff */
[----:B------:R-:W-:Y:S01]  /*2670*/  IMAD.IADD R12, R113, 0x1, R35 ;  /* 0x00000001710c7824 */ /* 0x000fe200078e0223 */
[----:B------:R-:W-:Y:S01]  /*2680*/  LOP3.LUT R35, R39, 0x2, RZ, 0xc0, !PT ;  /* 0x0000000227237812 */ /* 0x000fe200078ec0ff */
        /* <DEDUP_REMOVED lines=9> */
[----:B------:R-:W-:-:S02]  /*2720*/  SHF.R.S32.HI R32, RZ, 0x1f, R21 ;  /* 0x0000001fff207819 */ /* 0x000fc40000011415 */
[----:B------:R-:W-:Y:S02]  /*2730*/  SHF.R.S32.HI R33, RZ, 0x1f, R28 ;  /* 0x0000001fff217819 */ /* 0x000fe4000001141c */
[----:B------:R-:W-:Y:S02]  /*2740*/  SHF.R.S32.HI R34, RZ, 0x1f, R30 ;  /* 0x0000001fff227819 */ /* 0x000fe4000001141e */
[----:B------:R-:W-:-:S07]  /*2750*/  LOP3.LUT R39, R39, 0x20, RZ, 0xc0, !PT ;  /* 0x0000002027277812 */ /* 0x000fce00078ec0ff */
.L_x_556:
[----:B-12---:R-:W2:Y:S01]  /*2760*/  LDL.LU R45, [R1] ;  /* 0x00000000012d7983 */ /* 0x006ea20000300800 */
[----:B-----5:R-:W-:Y:S01]  /*2770*/  VIADD R53, R25, 0xffffffff ;  /* 0xffffffff19357836 */ /* 0x020fe20000000000 */
[----:B------:R-:W0:Y:S01]  /*2780*/  LDC.64 R122, c[0x0][0x2d8] ;  /* 0x0000b600ff7a7b82 */ /* 0x000e220000000a00 */
[----:B------:R-:W-:Y:S01]  /*2790*/  LOP3.LUT P5, RZ, R218, 0x4, RZ, 0xc0, !PT ;  /* 0x00000004daff7812 */ /* 0x000fe200078ac0ff */
[----:B------:R-:W-:Y:S01]  /*27a0*/  IMAD R41, R18, 0x5400, R138 ;  /* 0x0000540012297824 */ /* 0x000fe200078e028a */
[----:B------:R-:W-:Y:S05]  /*27b0*/  YIELD ;  /* 0x0000000000007946 */ /* 0x000fea0003800000 */
[----:B------:R-:W-:Y:S01]  /*27c0*/  SHF.R.S32.HI R46, RZ, 0x1f, R53 ;  /* 0x0000001fff2e7819 */ /* 0x000fe20000011435 */
[-C--:B------:R-:W-:Y:S01]  /*27d0*/  IMAD R25, R127, R53.reuse, RZ ;  /* 0x000000357f197224 */ /* 0x080fe200078e02ff */
[----:B------:R-:W1:Y:S01]  /*27e0*/  LDC R124, c[0x0][0x3d4] ;  /* 0x0000f500ff7c7b82 */ /* 0x000e620000000800 */
[----:B------:R-:W-:Y:S01]  /*27f0*/  IMAD.WIDE.U32 R130, R114, R53, RZ ;  /* 0x0000003572827225 */ /* 0x000fe200078e00ff */
[----:B------:R-:W-:Y:S03]  /*2800*/  BSSY B0, `(.L_x_457) ;  /* 0x00007bd000007945 */ /* 0x000fe60003800000 */
[----:B------:R-:W-:Y:S01]  /*2810*/  IMAD R25, R46, R114, R25 ;  /* 0x000000722e197224 */ /* 0x000fe200078e0219 */
[----:B------:R-:W-:-:S03]  /*2820*/  IADD3 R43, P4, R5, R130, RZ ;  /* 0x00000082052b7210 */ /* 0x000fc60007f9e0ff */
[----:B------:R-:W-:Y:S01]  /*2830*/  IMAD.IADD R96, R131, 0x1, R25 ;  /* 0x0000000183607824 */ /* 0x000fe200078e0219 */
[----:B------:R-:W-:-:S03]  /*2840*/  IADD3 R25, P2, P3, R5, R130, R137 ;  /* 0x0000008205197210 */ /* 0x000fc60007b5e089 */
[----:B------:R-:W-:Y:S01]  /*2850*/  IMAD.X R44, R96, 0x1, R6, P4 ;  /* 0x00000001602c7824 */ /* 0x000fe200020e0606 */
[----:B------:R-:W-:Y:S02]  /*2860*/  IADD3.X R42, R6, R96, R136, P2, P3 ;  /* 0x00000060062a7210 */ /* 0x000fe400017e6488 */
[----:B------:R-:W-:Y:S02]  /*2870*/  ISETP.GT.AND P3, PT, R53, R126, PT ;  /* 0x0000007e3500720c */ /* 0x000fe40003f64270 */
[-C--:B0-----:R-:W-:Y:S02]  /*2880*/  LEA R48, P2, R25, R122.reuse, 0x1 ;  /* 0x0000007a19307211 */ /* 0x081fe400078408ff */
[----:B------:R-:W-:Y:S02]  /*2890*/  LEA R50, P4, R43, R122, 0x1 ;  /* 0x0000007a2b327211 */ /* 0x000fe400078808ff */
[----:B------:R-:W-:Y:S01]  /*28a0*/  LEA.HI.X R49, R25, R123, R42, 0x1, P2 ;  /* 0x0000007b19317211 */ /* 0x000fe200010f0c2a */
[----:B------:R-:W-:Y:S01]  /*28b0*/  IMAD.MOV.U32 R25, RZ, RZ, R53 ;  /* 0x000000ffff197224 */ /* 0x000fe200078e0035 */
[----:B-1----:R-:W-:-:S02]  /*28c0*/  ISETP.GE.AND P2, PT, R124, 0x1, PT ;  /* 0x000000017c00780c */ /* 0x002fc40003f46270 */
[----:B------:R-:W-:Y:S01]  /*28d0*/  LEA.HI.X R51, R43, R123, R44, 0x1, P4 ;  /* 0x0000007b2b337211 */ /* 0x000fe200020f0c2c */
[C---:B------:R-:W-:Y:S02]  /*28e0*/  VIADD R43, R41.reuse, 0x20 ;  /* 0x00000020292b7836 */ /* 0x040fe40000000000 */
[C---:B------:R-:W-:Y:S02]  /*28f0*/  @P5 VIADD R43, R41.reuse, 0xffffffe0 ;  /* 0xffffffe0292b5836 */ /* 0x040fe40000000000 */
[--C-:B------:R-:W-:Y:S02]  /*2900*/  IMAD R41, R41, 0x2, R26.reuse ;  /* 0x0000000229297824 */ /* 0x100fe400078e021a */
[----:B------:R-:W-:Y:S01]  /*2910*/  IMAD R42, R43, 0x2, R26 ;  /* 0x000000022b2a7824 */ /* 0x000fe200078e021a */
[----:B--2---:R-:W-:-:S04]  /*2920*/  LOP3.LUT R45, R45, 0xfffffffd, RZ, 0xc0, !PT ;  /* 0xfffffffd2d2d7812 */ /* 0x004fc800078ec0ff */
[----:B------:R-:W-:-:S05]  /*2930*/  @P3 LOP3.LUT R45, R45, 0x2, RZ, 0xfc, !PT ;  /* 0x000000022d2d3812 */ /* 0x000fca00078efcff */
[----:B------:R0:W-:Y:S01]  /*2940*/  STL [R1], R45 ;  /* 0x0000002d01007387 */ /* 0x0001e20000100800 */
[----:B------:R-:W-:Y:S05]  /*2950*/  @!P2 BRA `(.L_x_458) ;  /* 0x0000007400bca947 */ /* 0x000fea0003800000 */
[----:B------:R-:W-:Y:S01]  /*2960*/  ULDC.U8 UR4, c[0x0][0x3f0] ;  /* 0x0000fc0000047ab9 */ /* 0x000fe20000000000 */
[-C--:B------:R-:W-:Y:S01]  /*2970*/  IMAD R43, R134, R53.reuse, RZ ;  /* 0x00000035862b7224 */ /* 0x080fe200078e02ff */
[----:B------:R-:W-:Y:S01]  /*2980*/  ISETP.NE.AND P2, PT, RZ, UR4, PT ;  /* 0x00000004ff007c0c */ /* 0x000fe2000bf45270 */
[-C--:B------:R-:W-:Y:S02]  /*2990*/  IMAD R47, R135, R53.reuse, RZ ;  /* 0x00000035872f7224 */ /* 0x080fe400078e02ff */
[C---:B0-----:R-:W-:Y:S02]  /*29a0*/  IMAD R45, R46.reuse, R102, R43 ;  /* 0x000000662e2d7224 */ /* 0x041fe400078e022b */
[----:B------:R-:W-:Y:S02]  /*29b0*/  IMAD R43, R25, -0x70, R24 ;  /* 0xffffff90192b7824 */ /* 0x000fe400078e0218 */
[----:B------:R-:W-:Y:S02]  /*29c0*/  IMAD R47, R46, R108, R47 ;  /* 0x0000006c2e2f7224 */ /* 0x000fe400078e022f */
[----:B------:R-:W-:Y:S01]  /*29d0*/  IMAD.WIDE.U32 R94, R102, R53, RZ ;  /* 0x00000035665e7225 */ /* 0x000fe200078e00ff */
[----:B------:R-:W-:-:S03]  /*29e0*/  VIMNMX R43, R43, 0x70, PT ;  /* 0x000000702b2b7848 */ /* 0x000fc60003fe0100 */
[----:B------:R-:W-:-:S04]  /*29f0*/  IMAD.WIDE.U32 R92, R108, R53, RZ ;  /* 0x000000356c5c7225 */ /* 0x000fc800078e00ff */
[----:B------:R-:W-:Y:S02]  /*2a00*/  IMAD.IADD R100, R95, 0x1, R45 ;  /* 0x000000015f647824 */ /* 0x000fe400078e022d */
[----:B------:R-:W-:Y:S01]  /*2a10*/  IMAD.IADD R101, R93, 0x1, R47 ;  /* 0x000000015d657824 */ /* 0x000fe200078e022f */
[----:B------:R-:W-:Y:S06]  /*2a20*/  @!P2 BRA `(.L_x_459) ;  /* 0x000000380030a947 */ /* 0x000fec0003800000 */
[----:B------:R-:W-:Y:S01]  /*2a30*/  ISETP.GE.AND P3, PT, R19, R43, PT ;  /* 0x0000002b1300720c */ /* 0x000fe20003f66270 */
[----:B------:R-:W-:Y:S01]  /*2a40*/  BSSY B1, `(.L_x_460) ;  /* 0x000003c000017945 */ /* 0x000fe20003800000 */
        /* <DEDUP_REMOVED lines=12> */
[----:B------:R-:W-:Y:S01]  /*2b10*/  CS2R R128, SRZ ;  /* 0x0000000000807805 */ /* 0x000fe2000001ff00 */
[----:B------:R-:W-:Y:S06]  /*2b20*/  @P3 BRA `(.L_x_461) ;  /* 0x0000000000b43947 */ /* 0x000fec0003800000 */
[----:B------:R-:W-:Y:S01]  /*2b30*/  IADD3 R45, P2, R106, R94, RZ ;  /* 0x0000005e6a2d7210 */ /* 0x000fe20007f5e0ff */
[----:B------:R-:W-:Y:S01]  /*2b40*/  ULDC.64 UR4, c[0x0][0x3c8] ;  /* 0x0000f20000047ab9 */ /* 0x000fe20000000a00 */
[----:B------:R-:W-:Y:S02]  /*2b50*/  CS2R R122, SRZ ;  /* 0x00000000007a7805 */ /* 0x000fe4000001ff00 */
[----:B------:R-:W-:Y:S01]  /*2b60*/  CS2R R128, SRZ ;  /* 0x0000000000807805 */ /* 0x000fe2000001ff00 */
[----:B------:R-:W-:Y:S02]  /*2b70*/  VIADD R55, R16, 0x10 ;  /* 0x0000001010377836 */ /* 0x000fe40000000000 */
[----:B------:R-:W-:Y:S01]  /*2b80*/  IMAD.X R46, R100, 0x1, R14, P2 ;  /* 0x00000001642e7824 */ /* 0x000fe200010e060e */
[----:B------:R-:W-:-:S04]  /*2b90*/  LEA R44, P2, R45, UR4, 0x1 ;  /* 0x000000042d2c7c11 */ /* 0x000fc8000f8408ff */
[----:B------:R-:W-:Y:S01]  /*2ba0*/  LEA.HI.X R45, R45, UR5, R46, 0x1, P2 ;  /* 0x000000052d2d7c11 */ /* 0x000fe200090f0c2e */
[----:B------:R-:W-:Y:S01]  /*2bb0*/  ULDC.64 UR4, c[0x0][0x3e0] ;  /* 0x0000f80000047ab9 */ /* 0x000fe20000000a00 */
[----:B------:R-:W-:-:S05]  /*2bc0*/  IADD3 R47, P2, R112, R92, RZ ;  /* 0x0000005c702f7210 */ /* 0x000fca0007f5e0ff */
[----:B------:R-:W-:Y:S01]  /*2bd0*/  IMAD.X R54, R101, 0x1, R12, P2 ;  /* 0x0000000165367824 */ /* 0x000fe200010e060c */
[----:B------:R-:W-:-:S04]  /*2be0*/  LEA R46, P2, R47, UR4, 0x1 ;  /* 0x000000042f2e7c11 */ /* 0x000fc8000f8408ff */
[----:B------:R-:W-:Y:S02]  /*2bf0*/  LEA.HI.X R47, R47, UR5, R54, 0x1, P2 ;  /* 0x000000052f2f7c11 */ /* 0x000fe400090f0c36 */
[----:B------:R-:W-:Y:S02]  /*2c00*/  ISETP.GE.AND P2, PT, R16, R124, PT ;  /* 0x0000007c1000720c */ /* 0x000fe40003f46270 */
[----:B------:R-:W-:Y:S02]  /*2c10*/  CS2R R96, SRZ ;  /* 0x0000000000607805 */ /* 0x000fe4000001ff00 */
[----:B------:R-:W-:-:S09]  /*2c20*/  CS2R R98, SRZ ;  /* 0x0000000000627805 */ /* 0x000fd2000001ff00 */
[----:B------:R0:W5:Y:S04]  /*2c30*/  @!P2 LDG.E.64 R122, desc[UR60][R44.64] ;  /* 0x0000003c2c7aa981 */ /* 0x000168000c1e1b00 */
[----:B------:R0:W5:Y:S01]  /*2c40*/  @!P2 LDG.E.64 R128, desc[UR60][R46.64] ;  /* 0x0000003c2e80a981 */ /* 0x000162000c1e1b00 */
[----:B------:R-:W-:Y:S01]  /*2c50*/  ISETP.GE.AND P2, PT, R55, R124, PT ;  /* 0x0000007c3700720c */ /* 0x000fe20003f46270 */
[----:B------:R-:W-:Y:S01]  /*2c60*/  VIADD R55, R16, 0x20 ;  /* 0x0000002010377836 */ /* 0x000fe20000000000 */
        /* <DEDUP_REMOVED lines=10> */
[----:B------:R-:W-:Y:S02]  /*2d10*/  ISETP.GE.AND P2, PT, R55, R124, PT ;  /* 0x0000007c3700720c */ /* 0x000fe40003f46270 */
[----:B------:R-:W-:Y:S02]  /*2d20*/  IADD3 R55, R16, 0x40, RZ ;  /* 0x0000004010377810 */ /* 0x000fe40007ffe0ff */
[----:B------:R-:W-:Y:S02]  /*2d30*/  CS2R R80, SRZ ;  /* 0x0000000000507805 */ /* 0x000fe4000001ff00 */
[----:B------:R-:W-:-:S07]  /*2d40*/  CS2R R82, SRZ ;  /* 0x0000000000527805 */ /* 0x000fce000001ff00 */
        /* <DEDUP_REMOVED lines=8> */
[----:B------:R-:W-:-:S13]  /*2dd0*/  ISETP.GE.AND P2, PT, R55, R124, PT ;  /* 0x0000007c3700720c */ /* 0x000fda0003f46270 */
[----:B------:R0:W5:Y:S04]  /*2de0*/  @!P2 LDG.E.64 R76, desc[UR60][R44.64+0xa0] ;  /* 0x0000a03c2c4ca981 */ /* 0x000168000c1e1b00 */
[----:B------:R0:W5:Y:S02]  /*2df0*/  @!P2 LDG.E.64 R78, desc[UR60][R46.64+0xa0] ;  /* 0x0000a03c2e4ea981 */ /* 0x000164000c1e1b00 */
.L_x_461:
[----:B------:R-:W-:Y:S05]  /*2e00*/  BSYNC B1 ;  /* 0x0000000000017941 */ /* 0x000fea0003800000 */
.L_x_460:
        /* <DEDUP_REMOVED lines=11> */
[----:B------:R-:W-:Y:S01]  /*2ec0*/  CS2R R70, SRZ ;  /* 0x0000000000467805 */ /* 0x000fe2000001ff00 */
[----:B-----5:R-:W-:Y:S01]  /*2ed0*/  IMAD.MOV.U32 R130, RZ, RZ, R76 ;  /* 0x000000ffff827224 */ /* 0x020fe200078e004c */
[----:B------:R-:W-:Y:S01]  /*2ee0*/  CS2R R74, SRZ ;  /* 0x00000000004a7805 */ /* 0x000fe2000001ff00 */
[----:B------:R-:W-:Y:S01]  /*2ef0*/  IMAD.MOV.U32 R131, RZ, RZ, R77 ;  /* 0x000000ffff837224 */ /* 0x000fe200078e004d */
[----:B------:R-:W-:Y:S06]  /*2f00*/  @P4 BRA `(.L_x_463) ;  /* 0x0000000000b44947 */ /* 0x000fec0003800000 */
[----:B------:R-:W-:Y:S01]  /*2f10*/  IADD3 R94, P2, P5, R106, R94, R10 ;  /* 0x0000005e6a5e7210 */ /* 0x000fe20007d5e00a */
[----:B------:R-:W-:Y:S01]  /*2f20*/  ULDC.64 UR4, c[0x0][0x3c8] ;  /* 0x0000f20000047ab9 */ /* 0x000fe20000000a00 */
[----:B------:R-:W-:Y:S02]  /*2f30*/  CS2R R72, SRZ ;  /* 0x0000000000487805 */ /* 0x000fe4000001ff00 */
[----:B------:R-:W-:Y:S02]  /*2f40*/  CS2R R74, SRZ ;  /* 0x00000000004a7805 */ /* 0x000fe4000001ff00 */
[----:B0-----:R-:W-:Y:S02]  /*2f50*/  IADD3.X R45, R14, R100, R9, P2, P5 ;  /* 0x000000640e2d7210 */ /* 0x001fe400017ea409 */
[----:B------:R-:W-:-:S04]  /*2f60*/  IADD3 R92, P2, P5, R112, R92, R8 ;  /* 0x0000005c705c7210 */ /* 0x000fc80007d5e008 */
[----:B------:R-:W-:Y:S02]  /*2f70*/  IADD3.X R101, R12, R101, R7, P2, P5 ;  /* 0x000000650c657210 */ /* 0x000fe400017ea407 */
[----:B------:R-:W-:-:S04]  /*2f80*/  LEA R44, P2, R94, UR4, 0x1 ;  /* 0x000000045e2c7c11 */ /* 0x000fc8000f8408ff */
[----:B------:R-:W-:Y:S01]  /*2f90*/  LEA.HI.X R45, R94, UR5, R45, 0x1, P2 ;  /* 0x000000055e2d7c11 */ /* 0x000fe200090f0c2d */
[----:B------:R-:W-:Y:S02]  /*2fa0*/  ULDC.64 UR4, c[0x0][0x3e0] ;  /* 0x0000f80000047ab9 */ /* 0x000fe40000000a00 */
[----:B------:R-:W-:-:S04]  /*2fb0*/  LEA R46, P2, R92, UR4, 0x1 ;  /* 0x000000045c2e7c11 */ /* 0x000fc8000f8408ff */
[----:B------:R-:W-:Y:S02]  /*2fc0*/  LEA.HI.X R47, R92, UR5, R101, 0x1, P2 ;  /* 0x000000055c2f7c11 */ /* 0x000fe400090f0c65 */
[C---:B------:R-:W-:Y:S01]  /*2fd0*/  ISETP.GE.AND P2, PT, R16.reuse, R124, PT ;  /* 0x0000007c1000720c */ /* 0x040fe20003f46270 */
        /* <DEDUP_REMOVED lines=32> */
.L_x_463:
[----:B------:R-:W-:Y:S05]  /*31e0*/  BSYNC B1 ;  /* 0x0000000000017941 */ /* 0x000fea0003800000 */
.L_x_462:
[----:B01----:R-:W2:Y:S01]  /*31f0*/  LDL R44, [R1+0x14] ;  /* 0x00001400012c7983 */ /* 0x003ea20000100800 */
[----:B------:R-:W-:Y:S01]  /*3200*/  IMAD.MOV.U32 R45, RZ, RZ, R81 ;  /* 0x000000ffff2d7224 */ /* 0x000fe200078e0051 */
[----:B------:R-:W-:Y:S01]  /*3210*/  PRMT R165, R130, 0x7610, R165 ;  /* 0x0000761082a57816 */ /* 0x000fe200000000a5 */
        /* <DEDUP_REMOVED lines=30> */
[----:B-----5:R-:W-:Y:S01]  /*3400*/  IMAD.MOV.U32 R46, RZ, RZ, R56 ;  /* 0x000000ffff2e7224 */ /* 0x020fe200078e0038 */
[----:B------:R-:W-:Y:S01]  /*3410*/  PRMT R174, R47, 0x7610, R174 ;  /* 0x000076102fae7816 */ /* 0x000fe200000000ae */
[----:B------:R-:W-:Y:S01]  /*3420*/  IMAD.MOV.U32 R47, RZ, RZ, R57 ;  /* 0x000000ffff2f7224 */ /* 0x000fe200078e0039 */
[----:B------:R-:W-:Y:S01]  /*3430*/  PRMT R195, R45, 0x7610, R195 ;  /* 0x000076102dc37816 */ /* 0x000fe200000000c3 */
[----:B------:R-:W-:-:S03]  /*3440*/  IMAD.MOV.U32 R45, RZ, RZ, R53 ;  /* 0x000000ffff2d7224 */ /* 0x000fc600078e0035 */
[----:B------:R-:W-:Y:S02]  /*3450*/  PRMT R131, R47, 0x7610, R131 ;  /* 0x000076102f837816 */ /* 0x000fe40000000083 */
[----:B------:R-:W-:Y:S01]  /*3460*/  PRMT R92, R45, 0x7610, R92 ;  /* 0x000076102d5c7816 */ /* 0x000fe2000000005c */
[----:B------:R-:W-:Y:S01]  /*3470*/  IMAD.MOV.U32 R45, RZ, RZ, R61 ;  /* 0x000000ffff2d7224 */ /* 0x000fe200078e003d */
[----:B------:R-:W-:-:S04]  /*3480*/  MOV R47, R65 ;  /* 0x00000041002f7202 */ /* 0x000fc80000000f00 */
[----:B------:R-:W-:Y:S01]  /*3490*/  PRMT R150, R45, 0x7610, R150 ;  /* 0x000076102d967816 */ /* 0x000fe20000000096 */
[----:B------:R-:W-:Y:S01]  /*34a0*/  IMAD.MOV.U32 R45, RZ, RZ, R69 ;  /* 0x000000ffff2d7224 */ /* 0x000fe200078e0045 */
[----:B------:R-:W-:Y:S01]  /*34b0*/  PRMT R158, R47, 0x7610, R158 ;  /* 0x000076102f9e7816 */ /* 0x000fe2000000009e */
[----:B------:R-:W-:-:S03]  /*34c0*/  IMAD.MOV.U32 R47, RZ, RZ, R73 ;  /* 0x000000ffff2f7224 */ /* 0x000fc600078e0049 */
        /* <DEDUP_REMOVED lines=12> */
[----:B------:R-:W-:Y:S02]  /*3590*/  PRMT R181, R45, 0x7610, R181 ;  /* 0x000076102db57816 */ /* 0x000fe400000000b5 */
[----:B------:R-:W-:Y:S02]  /*35a0*/  PRMT R179, R47, 0x7610, R179 ;  /* 0x000076102fb37816 */ /* 0x000fe400000000b3 */
[----:B--2---:R-:W-:Y:S01]  /*35b0*/  R2UR UR4, R44 ;  /* 0x000000002c0472ca */ /* 0x004fe200000e0000 */
[----:B------:R-:W-:-:S05]  /*35c0*/  IMAD.MOV.U32 R44, RZ, RZ, R80 ;  /* 0x000000ffff2c7224 */ /* 0x000fca00078e0050 */
[----:B------:R-:W-:Y:S01]  /*35d0*/  PRMT R183, R44, 0x7610, R183 ;  /* 0x000076102cb77816 */ /* 0x000fe200000000b7 */
[----:B------:R-:W-:-:S05]  /*35e0*/  IMAD.MOV.U32 R44, RZ, RZ, R84 ;  /* 0x000000ffff2c7224 */ /* 0x000fca00078e0054 */
[----:B------:R-:W-:Y:S01]  /*35f0*/  PRMT R187, R44, 0x7610, R187 ;  /* 0x000076102cbb7816 */ /* 0x000fe200000000bb */
[----:B------:R-:W-:Y:S01]  /*3600*/  IMAD.MOV.U32 R44, RZ, RZ, R96 ;  /* 0x000000ffff2c7224 */ /* 0x000fe200078e0060 */
[----:B------:R-:W-:-:S04]  /*3610*/  UISETP.NE.AND UP0, UPT, UR4, 0x3, UPT ;  /* 0x000000030400788c */ /* 0x000fc8000bf05270 */
[----:B------:R-:W-:Y:S02]  /*3620*/  PRMT R190, R44, 0x7610, R190 ;  /* 0x000076102cbe7816 */ /* 0x000fe400000000be */
[----:B------:R-:W-:Y:S02]  /*3630*/  MOV R44, R78 ;  /* 0x0000004e002c7202 */ /* 0x000fe40000000f00 */
[----:B------:R-:W-:Y:S02]  /*3640*/  PLOP3.LUT P2, PT, PT, PT, UP0, 0x80, 0x0 ;  /* 0x000000000000781c */ /* 0x000fe40003f4f008 */
[----:B------:R-:W-:Y:S01]  /*3650*/  PRMT R167, R44, 0x7610, R167 ;  /* 0x000076102ca77816 */ /* 0x000fe200000000a7 */
[----:B------:R-:W-:-:S05]  /*3660*/  IMAD.MOV.U32 R44, RZ, RZ, R86 ;  /* 0x000000ffff2c7224 */ /* 0x000fca00078e0056 */
[----:B------:R-:W-:Y:S01]  /*3670*/  PRMT R192, R44, 0x7610, R192 ;  /* 0x000076102cc07816 */ /* 0x000fe200000000c0 */
[----:B------:R-:W-:-:S05]  /*3680*/  IMAD.MOV.U32 R44, RZ, RZ, R98 ;  /* 0x000000ffff2c7224 */ /* 0x000fca00078e0062 */
        /* <DEDUP_REMOVED lines=23> */
[----:B------:R-:W-:Y:S01]  /*3800*/  PRMT R182, R44, 0x7610, R182 ;  /* 0x000076102cb67816 */ /* 0x000fe200000000b6 */
[----:B------:R-:W-:Y:S06]  /*3810*/  @!P2 BRA `(.L_x_464) ;  /* 0x000000000004a947 */ /* 0x000fec0003800000 */
[----:B------:R-:W-:Y:S01]  /*3820*/  BPT.TRAP 0x1 ;  /* 0x000000040000795c */ /* 0x000fe20000300000 */
.L_x_464:
[----:B------:R-:W-:Y:S01]  /*3830*/  IMAD R100, R18, 0x8, R2 ;  /* 0x0000000812647824 */ /* 0x000fe200078e0202 */
[----:B------:R-:W-:Y:S01]  /*3840*/  SHF.L.U32 R101, R206, 0x1f, RZ ;  /* 0x0000001fce657819 */ /* 0x000fe200000006ff */
[----:B------:R-:W-:Y:S03]  /*3850*/  BSSY B1, `(.L_x_465) ;  /* 0x0000003000017945 */ /* 0x000fe60003800000 */
[----:B------:R-:W0:Y:S02]  /*3860*/  SYNCS.PHASECHK.TRANS64.TRYWAIT P5, [R100+URZ+0x36890], R101 ;  /* 0x03689065640075a7 */ /* 0x000e2400080a017f */
[----:B0-----:R-:W-:Y:S05]  /*3870*/  @!P5 BRA `(.L_x_466) ;  /* 0x000002140050d947 */ /* 0x001fea0003800000 */
.L_x_762:
[----:B------:R-:W-:Y:S05]  /*3880*/  BSYNC B1 ;  /* 0x0000000000017941 */ /* 0x000fea0003800000 */
.L_x_465:
[----:B------:R-:W-:Y:S04]  /*3890*/  BSSY B1, `(.L_x_467) ;  /* 0x0000150000017945 */ /* 0x000fe80003800000 */
[----:B------:R-:W-:Y:S05]  /*38a0*/  @P3 BRA `(.L_x_468) ;  /* 0x0000001400383947 */ /* 0x000fea0003800000 */
[----:B------:R-:W-:Y:S01]  /*38b0*/  ISETP.NE.AND P3, PT, R31, RZ, PT ;  /* 0x000000ff1f00720c */ /* 0x000fe20003f65270 */
[----:B------:R-:W-:-:S12]  /*38c0*/  BSSY B2, `(.L_x_469) ;  /* 0x0000035000027945 */ /* 0x000fd80003800000 */
[----:B------:R-:W-:Y:S05]  /*38d0*/  @!P3 BRA `(.L_x_470) ;  /* 0x0000000000ccb947 */ /* 0x000fea0003800000 */
[----:B------:R1:W2:Y:S01]  /*38e0*/  LDS.128 R44, [R41+0x21000] ;  /* 0x02100000292c7984 */ /* 0x0002a20000000c00 */
[----:B------:R-:W-:Y:S01]  /*38f0*/  ISETP.GE.AND P3, PT, R16, R124, PT ;  /* 0x0000007c1000720c */ /* 0x000fe20003f66270 */
[----:B------:R-:W-:-:S12]  /*3900*/  BSSY B3, `(.L_x_471) ;  /* 0x000002f000037945 */ /* 0x000fd80003800000 */
[----:B-1----:R-:W-:Y:S05]  /*3910*/  @P3 BRA `(.L_x_472) ;  /* 0x0000000000b43947 */ /* 0x002fea0003800000 */
[--C-:B------:R-:W-:Y:S02]  /*3920*/  SHF.R.U64 R169, R128, 0x10, R129.reuse ;  /* 0x0000001080a97819 */ /* 0x100fe40000001281 */
[----:B------:R-:W-:Y:S02]  /*3930*/  SHF.R.U32.HI R129, RZ, 0x10, R129 ;  /* 0x00000010ff817819 */ /* 0x000fe40000011681 */
[--C-:B------:R-:W-:Y:S02]  /*3940*/  SHF.R.U64 R170, R122, 0x10, R123.reuse ;  /* 0x000000107aaa7819 */ /* 0x100fe4000000127b */
[----:B------:R-:W-:Y:S01]  /*3950*/  SHF.R.U32.HI R172, RZ, 0x10, R123 ;  /* 0x00000010ffac7819 */ /* 0x000fe2000001167b */
[----:B--2---:R-:W-:Y:S01]  /*3960*/  IMAD.U32 R123, R46, 0x10000, RZ ;  /* 0x000100002e7b7824 */ /* 0x004fe200078e00ff */
[----:B------:R-:W-:Y:S02]  /*3970*/  PRMT R169, R173, 0x5410, R169 ;  /* 0x00005410ada97816 */ /* 0x000fe400000000a9 */
[----:B------:R-:W-:-:S02]  /*3980*/  PRMT R129, R174, 0x5410, R129 ;  /* 0x00005410ae817816 */ /* 0x000fc40000000081 */
[----:B------:R-:W-:Y:S02]  /*3990*/  PRMT R170, R95, 0x5432, R170 ;  /* 0x000054325faa7816 */ /* 0x000fe400000000aa */
[----:B------:R-:W-:Y:S01]  /*39a0*/  PRMT R128, R94, 0x5432, R172 ;  /* 0x000054325e807816 */ /* 0x000fe200000000ac */
[----:B------:R-:W-:Y:S01]  /*39b0*/  IMAD.U32 R173, R129, 0x10000, RZ ;  /* 0x0001000081ad7824 */ /* 0x000fe200078e00ff */
[----:B------:R-:W-:Y:S02]  /*39c0*/  LOP3.LUT R46, R46, 0xffff0000, RZ, 0xc0, !PT ;  /* 0xffff00002e2e7812 */ /* 0x000fe400078ec0ff */
[----:B------:R-:W-:Y:S01]  /*39d0*/  LOP3.LUT R177, R45, 0xffff0000, RZ, 0xc0, !PT ;  /* 0xffff00002db17812 */ /* 0x000fe200078ec0ff */
[----:B------:R-:W-:Y:S01]  /*39e0*/  IMAD.U32 R175, R128, 0x10000, RZ ;  /* 0x0001000080af7824 */ /* 0x000fe200078e00ff */
[----:B------:R-:W-:Y:S01]  /*39f0*/  LOP3.LUT R172, R169, 0xffff0000, RZ, 0xc0, !PT ;  /* 0xffff0000a9ac7812 */ /* 0x000fe200078ec0ff */
[----:B------:R-:W-:Y:S01]  /*3a00*/  FMUL.FTZ R178, R46, R173 ;  /* 0x000000ad2eb27220 */ /* 0x000fe20000410000 */
[----:B------:R-:W-:Y:S01]  /*3a10*/  LOP3.LUT R174, R170, 0xffff0000, RZ, 0xc0, !PT ;  /* 0xffff0000aaae7812 */ /* 0x000fe200078ec0ff */
[----:B------:R-:W-:Y:S01]  /*3a20*/  FMUL.FTZ R46, R46, R175 ;  /* 0x000000af2e2e7220 */ /* 0x000fe20000410000 */
[----:B------:R-:W-:Y:S01]  /*3a30*/  LOP3.LUT R122, R47, 0xffff0000, RZ, 0xc0, !PT ;  /* 0xffff00002f7a7812 */ /* 0x000fe200078ec0ff */
[----:B------:R-:W-:Y:S01]  /*3a40*/  FMUL.FTZ R176, R177, R172 ;  /* 0x000000acb1b07220 */ /* 0x000fe20000410000 */
[----:B------:R-:W-:Y:S01]  /*3a50*/  SHF.L.U32 R171, R47, 0x10, RZ ;  /* 0x000000102fab7819 */ /* 0x000fe200000006ff */
[----:B------:R-:W-:-:S02]  /*3a60*/  IMAD.U32 R47, R45, 0x10000, RZ ;  /* 0x000100002d2f7824 */ /* 0x000fc400078e00ff */
[----:B------:R-:W-:Y:S01]  /*3a70*/  FMUL.FTZ R177, R177, R174 ;  /* 0x000000aeb1b17220 */ /* 0x000fe20000410000 */
[----:B------:R-:W-:Y:S01]  /*3a80*/  IMAD.U32 R45, R44, 0x10000, RZ ;  /* 0x000100002c2d7824 */ /* 0x000fe200078e00ff */
[----:B------:R-:W-:Y:S01]  /*3a90*/  LOP3.LUT R129, R129, 0xffff0000, RZ, 0xc0, !PT ;  /* 0xffff000081817812 */ /* 0x000fe200078ec0ff */
[----:B------:R-:W-:Y:S01]  /*3aa0*/  IMAD.U32 R169, R169, 0x10000, RZ ;  /* 0x00010000a9a97824 */ /* 0x000fe200078e00ff */
[----:B------:R-:W-:Y:S01]  /*3ab0*/  LOP3.LUT R128, R128, 0xffff0000, RZ, 0xc0, !PT ;  /* 0xffff000080807812 */ /* 0x000fe200078ec0ff */
[----:B------:R-:W-:Y:S01]  /*3ac0*/  FFMA.FTZ R178, R123, R175, -R178 ;  /* 0x000000af7bb27223 */ /* 0x000fe200000108b2 */
[----:B------:R-:W-:Y:S01]  /*3ad0*/  LOP3.LUT R44, R44, 0xffff0000, RZ, 0xc0, !PT ;  /* 0xffff00002c2c7812 */ /* 0x000fe200078ec0ff */
[----:B------:R-:W-:Y:S02]  /*3ae0*/  IMAD.U32 R170, R170, 0x10000, RZ ;  /* 0x00010000aaaa7824 */ /* 0x000fe400078e00ff */
[----:B------:R-:W-:Y:S01]  /*3af0*/  FFMA.FTZ R177, R47, R172, R177 ;  /* 0x000000ac2fb17223 */ /* 0x000fe200000100b1 */
[----:B------:R-:W-:Y:S01]  /*3b00*/  FFMA.FTZ R123, R123, R173, R46 ;  /* 0x000000ad7b7b7223 */ /* 0x000fe2000001002e */
[C---:B------:R-:W-:Y:S01]  /*3b10*/  FMUL.FTZ R46, R122.reuse, R129 ;  /* 0x000000817a2e7220 */ /* 0x040fe20000410000 */
[----:B------:R-:W-:Y:S01]  /*3b20*/  FMUL.FTZ R172, R122, R128 ;  /* 0x000000807aac7220 */ /* 0x000fe20000410000 */
[C---:B------:R-:W-:Y:S01]  /*3b30*/  FMUL.FTZ R122, R44.reuse, R169 ;  /* 0x000000a92c7a7220 */ /* 0x040fe20000410000 */
[----:B------:R-:W-:Y:S01]  /*3b40*/  FFMA.FTZ R176, R47, R174, -R176 ;  /* 0x000000ae2fb07223 */ /* 0x000fe200000108b0 */
[----:B------:R-:W-:Y:S01]  /*3b50*/  FMUL.FTZ R44, R44, R170 ;  /* 0x000000aa2c2c7220 */ /* 0x000fe20000410000 */
[----:B------:R-:W-:Y:S01]  /*3b60*/  FFMA.FTZ R46, R171, R128, -R46 ;  /* 0x00000080ab2e7223 */ /* 0x000fe2000001082e */
[----:B------:R-:W-:Y:S01]  /*3b70*/  FFMA.FTZ R122, R45, R170, -R122 ;  /* 0x000000aa2d7a7223 */ /* 0x000fe2000001087a */
[----:B------:R-:W-:Y:S01]  /*3b80*/  FFMA.FTZ R129, R171, R129, R172 ;  /* 0x00000081ab817223 */ /* 0x000fe200000100ac */
[----:B------:R-:W-:Y:S01]  /*3b90*/  FFMA.FTZ R45, R45, R169, R44 ;  /* 0x000000a92d2d7223 */ /* 0x000fe2000001002c */
[----:B------:R-:W-:-:S03]  /*3ba0*/  F2FP.BF16.F32.PACK_AB R176, R177, R176 ;  /* 0x000000b0b1b0723e */ /* 0x000fc600000010ff */
[----:B------:R-:W-:Y:S02]  /*3bb0*/  F2FP.BF16.F32.PACK_AB R47, R129, R46 ;  /* 0x0000002e812f723e */ /* 0x000fe400000010ff */
[----:B------:R-:W-:Y:S01]  /*3bc0*/  F2FP.BF16.F32.PACK_AB R44, R45, R122 ;  /* 0x0000007a2d2c723e */ /* 0x000fe200000010ff */
[----:B------:R-:W-:Y:S01]  /*3bd0*/  IMAD.MOV.U32 R45, RZ, RZ, R176 ;  /* 0x000000ffff2d7224 */ /* 0x000fe200078e00b0 */
[----:B------:R-:W-:-:S07]  /*3be0*/  F2FP.BF16.F32.PACK_AB R46, R123, R178 ;  /* 0x000000b27b2e723e */ /* 0x000fce00000010ff */
.L_x_472:
[----:B------:R-:W-:Y:S05]  /*3bf0*/  BSYNC B3 ;  /* 0x0000000000037941 */ /* 0x000fea0003800000 */
.L_x_471:
[----:B--2---:R1:W-:Y:S02]  /*3c00*/  STG.E.128 desc[UR60][R50.64], R44 ;  /* 0x0000002c32007986 */ /* 0x0043e4000c101d3c */
.L_x_470:
[----:B------:R-:W-:Y:S05]  /*3c10*/  BSYNC B2 ;  /* 0x0000000000027941 */ /* 0x000fea0003800000 */
.L_x_469:
[----:B------:R-:W-:Y:S01]  /*3c20*/  ISETP.NE.AND P3, PT, R35, RZ, PT ;  /* 0x000000ff2300720c */ /* 0x000fe20003f65270 */
[----:B------:R-:W-:-:S12]  /*3c30*/  BSSY B2, `(.L_x_473) ;  /* 0x0000036000027945 */ /* 0x000fd80003800000 */
[----:B------:R-:W-:Y:S05]  /*3c40*/  @!P3 BRA `(.L_x_474) ;  /* 0x0000000000d0b947 */ /* 0x000fea0003800000 */
[----:B-1----:R1:W2:Y:S01]  /*3c50*/  LDS.128 R44, [R42+0x21000] ;  /* 0x021000002a2c7984 */ /* 0x0022a20000000c00 */
[----:B------:R-:W-:Y:S01]  /*3c60*/  VIADD R123, R16, 0x10 ;  /* 0x00000010107b7836 */ /* 0x000fe20000000000 */
[----:B------:R-:W-:Y:S04]  /*3c70*/  BSSY B3, `(.L_x_475) ;  /* 0x0000030000037945 */ /* 0x000fe80003800000 */
[----:B------:R-:W-:-:S13]  /*3c80*/  ISETP.GE.AND P3, PT, R123, R124, PT ;  /* 0x0000007c7b00720c */ /* 0x000fda0003f66270 */
[----:B-1----:R-:W-:Y:S05]  /*3c90*/  @P3 BRA `(.L_x_476) ;  /* 0x0000000000b43947 */ /* 0x002fea0003800000 */
[----:B------:R-:W-:Y:S01]  /*3ca0*/  SHF.R.U64 R122, R98, 0x10, R99 ;  /* 0x00000010627a7819 */ /* 0x000fe20000001263 */
[----:B--2---:R-:W-:Y:S01]  /*3cb0*/  IMAD.U32 R128, R47, 0x10000, RZ ;  /* 0x000100002f807824 */ /* 0x004fe200078e00ff */
[----:B------:R-:W-:Y:S02]  /*3cc0*/  SHF.R.U64 R123, R96, 0x10, R97 ;  /* 0x00000010607b7819 */ /* 0x000fe40000001261 */
[----:B------:R-:W-:Y:S02]  /*3cd0*/  SHF.R.U32.HI R99, RZ, 0x10, R99 ;  /* 0x00000010ff637819 */ /* 0x000fe40000011663 */
[----:B------:R-:W-:Y:S02]  /*3ce0*/  PRMT R122, R130, 0x5432, R122 ;  /* 0x00005432827a7816 */ /* 0x000fe4000000007a */
[----:B------:R-:W-:Y:S01]  /*3cf0*/  SHF.R.U32.HI R129, RZ, 0x10, R97 ;  /* 0x00000010ff817819 */ /* 0x000fe20000011661 */
[----:B------:R-:W-:Y:S01]  /*3d00*/  IMAD.U32 R97, R46, 0x10000, RZ ;  /* 0x000100002e617824 */ /* 0x000fe200078e00ff */
[----:B------:R-:W-:-:S02]  /*3d10*/  PRMT R123, R190, 0x5410, R123 ;  /* 0x00005410be7b7816 */ /* 0x000fc4000000007b */
[----:B------:R-:W-:Y:S02]  /*3d20*/  PRMT R99, R195, 0x5410, R99 ;  /* 0x00005410c3637816 */ /* 0x000fe40000000063 */
[----:B------:R-:W-:Y:S02]  /*3d30*/  LOP3.LUT R171, R45, 0xffff0000, RZ, 0xc0, !PT ;  /* 0xffff00002dab7812 */ /* 0x000fe400078ec0ff */
[C---:B------:R-:W-:Y:S01]  /*3d40*/  LOP3.LUT R170, R122.reuse, 0xffff0000, RZ, 0xc0, !PT ;  /* 0xffff00007aaa7812 */ /* 0x040fe200078ec0ff */
[----:B------:R-:W-:Y:S01]  /*3d50*/  IMAD.U32 R122, R122, 0x10000, RZ ;  /* 0x000100007a7a7824 */ /* 0x000fe200078e00ff */
[----:B------:R-:W-:Y:S01]  /*3d60*/  PRMT R98, R191, 0x5410, R129 ;  /* 0x00005410bf627816 */ /* 0x000fe20000000081 */
[----:B------:R-:W-:Y:S01]  /*3d70*/  IMAD.U32 R129, R99, 0x10000, RZ ;  /* 0x0001000063817824 */ /* 0x000fe200078e00ff */
[----:B------:R-:W-:Y:S01]  /*3d80*/  LOP3.LUT R172, R123, 0xffff0000, RZ, 0xc0, !PT ;  /* 0xffff00007bac7812 */ /* 0x000fe200078ec0ff */
[----:B------:R-:W-:Y:S01]  /*3d90*/  FMUL.FTZ R174, R171, R170 ;  /* 0x000000aaabae7220 */ /* 0x000fe20000410000 */
[----:B------:R-:W-:Y:S01]  /*3da0*/  LOP3.LUT R46, R46, 0xffff0000, RZ, 0xc0, !PT ;  /* 0xffff00002e2e7812 */ /* 0x000fe200078ec0ff */
[----:B------:R-:W-:Y:S01]  /*3db0*/  IMAD.U32 R169, R98, 0x10000, RZ ;  /* 0x0001000062a97824 */ /* 0x000fe200078e00ff */
[----:B------:R-:W-:Y:S01]  /*3dc0*/  LOP3.LUT R96, R47, 0xffff0000, RZ, 0xc0, !PT ;  /* 0xffff00002f607812 */ /* 0x000fe200078ec0ff */
[----:B------:R-:W-:-:S02]  /*3dd0*/  IMAD.U32 R47, R45, 0x10000, RZ ;  /* 0x000100002d2f7824 */ /* 0x000fc400078e00ff */
[-C--:B------:R-:W-:Y:S01]  /*3de0*/  FMUL.FTZ R171, R171, R172.reuse ;  /* 0x000000acabab7220 */ /* 0x080fe20000410000 */
[----:B------:R-:W-:Y:S02]  /*3df0*/  IMAD.U32 R45, R44, 0x10000, RZ ;  /* 0x000100002c2d7824 */ /* 0x000fe400078e00ff */
[----:B------:R-:W-:Y:S01]  /*3e00*/  FMUL.FTZ R176, R46, R129 ;  /* 0x000000812eb07220 */ /* 0x000fe20000410000 */
[----:B------:R-:W-:Y:S01]  /*3e10*/  LOP3.LUT R44, R44, 0xffff0000, RZ, 0xc0, !PT ;  /* 0xffff00002c2c7812 */ /* 0x000fe200078ec0ff */
[C---:B------:R-:W-:Y:S01]  /*3e20*/  FFMA.FTZ R174, R47.reuse, R172, -R174 ;  /* 0x000000ac2fae7223 */ /* 0x040fe200000108ae */
[----:B------:R-:W-:Y:S01]  /*3e30*/  FFMA.FTZ R171, R47, R170, R171 ;  /* 0x000000aa2fab7223 */ /* 0x000fe200000100ab */
[-C--:B------:R-:W-:Y:S01]  /*3e40*/  FMUL.FTZ R46, R46, R169.reuse ;  /* 0x000000a92e2e7220 */ /* 0x080fe20000410000 */
[----:B------:R-:W-:Y:S01]  /*3e50*/  LOP3.LUT R99, R99, 0xffff0000, RZ, 0xc0, !PT ;  /* 0xffff000063637812 */ /* 0x000fe200078ec0ff */
[----:B------:R-:W-:Y:S01]  /*3e60*/  IMAD.U32 R123, R123, 0x10000, RZ ;  /* 0x000100007b7b7824 */ /* 0x000fe200078e00ff */
[----:B------:R-:W-:Y:S01]  /*3e70*/  LOP3.LUT R47, R98, 0xffff0000, RZ, 0xc0, !PT ;  /* 0xffff0000622f7812 */ /* 0x000fe200078ec0ff */
[C---:B------:R-:W-:Y:S01]  /*3e80*/  FFMA.FTZ R176, R97.reuse, R169, -R176 ;  /* 0x000000a961b07223 */ /* 0x040fe200000108b0 */
[----:B------:R-:W-:Y:S01]  /*3e90*/  FFMA.FTZ R97, R97, R129, R46 ;  /* 0x0000008161617223 */ /* 0x000fe2000001002e */
[----:B------:R-:W-:Y:S01]  /*3ea0*/  FMUL.FTZ R129, R96, R99 ;  /* 0x0000006360817220 */ /* 0x000fe20000410000 */
[CC--:B------:R-:W-:Y:S01]  /*3eb0*/  FMUL.FTZ R46, R44.reuse, R122.reuse ;  /* 0x0000007a2c2e7220 */ /* 0x0c0fe20000410000 */
[----:B------:R-:W-:Y:S01]  /*3ec0*/  FMUL.FTZ R169, R44, R123 ;  /* 0x0000007b2ca97220 */ /* 0x000fe20000410000 */
[-C--:B------:R-:W-:Y:S01]  /*3ed0*/  FMUL.FTZ R96, R96, R47.reuse ;  /* 0x0000002f60607220 */ /* 0x080fe20000410000 */
[C---:B------:R-:W-:Y:S01]  /*3ee0*/  FFMA.FTZ R129, R128.reuse, R47, -R129 ;  /* 0x0000002f80817223 */ /* 0x040fe20000010881 */
[C---:B------:R-:W-:Y:S01]  /*3ef0*/  FFMA.FTZ R46, R45.reuse, R123, -R46 ;  /* 0x0000007b2d2e7223 */ /* 0x040fe2000001082e */
[----:B------:R-:W-:Y:S01]  /*3f00*/  FFMA.FTZ R169, R45, R122, R169 ;  /* 0x0000007a2da97223 */ /* 0x000fe200000100a9 */
[----:B------:R-:W-:Y:S01]  /*3f10*/  FFMA.FTZ R96, R128, R99, R96 ;  /* 0x0000006380607223 */ /* 0x000fe20000010060 */
[----:B------:R-:W-:-:S02]  /*3f20*/  F2FP.BF16.F32.PACK_AB R176, R97, R176 ;  /* 0x000000b061b0723e */ /* 0x000fc400000010ff */
[----:B------:R-:W-:Y:S02]  /*3f30*/  F2FP.BF16.F32.PACK_AB R45, R171, R174 ;  /* 0x000000aeab2d723e */ /* 0x000fe400000010ff */
[----:B------:R-:W-:Y:S01]  /*3f40*/  F2FP.BF16.F32.PACK_AB R44, R169, R46 ;  /* 0x0000002ea92c723e */ /* 0x000fe200000010ff */
[----:B------:R-:W-:Y:S01]  /*3f50*/  IMAD.MOV.U32 R46, RZ, RZ, R176 ;  /* 0x000000ffff2e7224 */ /* 0x000fe200078e00b0 */
[----:B------:R-:W-:-:S07]  /*3f60*/  F2FP.BF16.F32.PACK_AB R47, R96, R129 ;  /* 0x00000081602f723e */ /* 0x000fce00000010ff */
.L_x_476:
[----:B------:R-:W-:Y:S05]  /*3f70*/  BSYNC B3 ;  /* 0x0000000000037941 */ /* 0x000fea0003800000 */
.L_x_475:
[----:B--2---:R2:W-:Y:S02]  /*3f80*/  STG.E.128 desc[UR60][R50.64+0x40], R44 ;  /* 0x0000402c32007986 */ /* 0x0045e4000c101d3c */
.L_x_474:
[----:B------:R-:W-:Y:S05]  /*3f90*/  BSYNC B2 ;  /* 0x0000000000027941 */ /* 0x000fea0003800000 */
.L_x_473:
[----:B------:R-:W-:Y:S01]  /*3fa0*/  ISETP.NE.AND P3, PT, R36, RZ, PT ;  /* 0x000000ff2400720c */ /* 0x000fe20003f65270 */
[----:B------:R-:W-:-:S12]  /*3fb0*/  BSSY B2, `(.L_x_477) ;  /* 0x0000036000027945 */ /* 0x000fd80003800000 */
[----:B------:R-:W-:Y:S05]  /*3fc0*/  @!P3 BRA `(.L_x_478) ;  /* 0x0000000000d0b947 */ /* 0x000fea0003800000 */
[----:B-12---:R1:W2:Y:S01]  /*3fd0*/  LDS.128 R44, [R41+0x24800] ;  /* 0x02480000292c7984 */ /* 0x0062a20000000c00 */
        /* <DEDUP_REMOVED lines=9> */
[----:B------:R-:W-:Y:S02]  /*4070*/  SHF.R.U32.HI R99, RZ, 0x10, R89 ;  /* 0x00000010ff637819 */ /* 0x000fe40000011659 */
        /* <DEDUP_REMOVED lines=8> */
[C---:B------:R-:W-:Y:S01]  /*4100*/  FMUL.FTZ R170, R129.reuse, R122 ;  /* 0x0000007a81aa7220 */ /* 0x040fe20000410000 */
[----:B------:R-:W-:Y:S01]  /*4110*/  SHF.L.U32 R89, R46, 0x10, RZ ;  /* 0x000000102e597819 */ /* 0x000fe200000006ff */
[----:B------:R-:W-:Y:S01]  /*4120*/  IMAD.U32 R123, R90, 0x10000, RZ ;  /* 0x000100005a7b7824 */ /* 0x000fe200078e00ff */
[----:B------:R-:W-:Y:S01]  /*4130*/  LOP3.LUT R46, R46, 0xffff0000, RZ, 0xc0, !PT ;  /* 0xffff00002e2e7812 */ /* 0x000fe200078ec0ff */
[----:B------:R-:W-:Y:S01]  /*4140*/  FMUL.FTZ R129, R129, R128 ;  /* 0x0000008081817220 */ /* 0x000fe20000410000 */
[----:B------:R-:W-:Y:S01]  /*4150*/  LOP3.LUT R88, R47, 0xffff0000, RZ, 0xc0, !PT ;  /* 0xffff00002f587812 */ /* 0x000fe200078ec0ff */
[----:B------:R-:W-:Y:S01]  /*4160*/  IMAD.U32 R47, R45, 0x10000, RZ ;  /* 0x000100002d2f7824 */ /* 0x000fe200078e00ff */
[----:B------:R-:W-:Y:S01]  /*4170*/  LOP3.LUT R91, R91, 0xffff0000, RZ, 0xc0, !PT ;  /* 0xffff00005b5b7812 */ /* 0x000fe200078ec0ff */
[----:B------:R-:W-:-:S02]  /*4180*/  IMAD.U32 R45, R44, 0x10000, RZ ;  /* 0x000100002c2d7824 */ /* 0x000fc400078e00ff */
[----:B------:R-:W-:Y:S01]  /*4190*/  FMUL.FTZ R172, R46, R99 ;  /* 0x000000632eac7220 */ /* 0x000fe20000410000 */
[----:B------:R-:W-:Y:S01]  /*41a0*/  LOP3.LUT R44, R44, 0xffff0000, RZ, 0xc0, !PT ;  /* 0xffff00002c2c7812 */ /* 0x000fe200078ec0ff */
[C---:B------:R-:W-:Y:S01]  /*41b0*/  FFMA.FTZ R170, R47.reuse, R128, -R170 ;  /* 0x000000802faa7223 */ /* 0x040fe200000108aa */
[----:B------:R-:W-:Y:S01]  /*41c0*/  FFMA.FTZ R129, R47, R122, R129 ;  /* 0x0000007a2f817223 */ /* 0x000fe20000010081 */
[-C--:B------:R-:W-:Y:S01]  /*41d0*/  FMUL.FTZ R46, R46, R123.reuse ;  /* 0x0000007b2e2e7220 */ /* 0x080fe20000410000 */
[----:B------:R-:W-:Y:S01]  /*41e0*/  LOP3.LUT R47, R90, 0xffff0000, RZ, 0xc0, !PT ;  /* 0xffff00005a2f7812 */ /* 0x000fe200078ec0ff */
[----:B------:R-:W-:Y:S02]  /*41f0*/  IMAD.U32 R97, R97, 0x10000, RZ ;  /* 0x0001000061617824 */ /* 0x000fe400078e00ff */
        /* <DEDUP_REMOVED lines=15> */
.L_x_480:
[----:B------:R-:W-:Y:S05]  /*42f0*/  BSYNC B3 ;  /* 0x0000000000037941 */ /* 0x000fea0003800000 */
.L_x_479:
[----:B--2---:R3:W-:Y:S02]  /*4300*/  STG.E.128 desc[UR60][R50.64+0x80], R44 ;  /* 0x0000802c32007986 */ /* 0x0047e4000c101d3c */
.L_x_478:
[----:B------:R-:W-:Y:S05]  /*4310*/  BSYNC B2 ;  /* 0x0000000000027941 */ /* 0x000fea0003800000 */
.L_x_477:
[----:B------:R-:W-:Y:S01]  /*4320*/  ISETP.NE.AND P3, PT, R37, RZ, PT ;  /* 0x000000ff2500720c */ /* 0x000fe20003f65270 */
[----:B------:R-:W-:-:S12]  /*4330*/  BSSY B2, `(.L_x_481) ;  /* 0x0000036000027945 */ /* 0x000fd80003800000 */
[----:B------:R-:W-:Y:S05]  /*4340*/  @!P3 BRA `(.L_x_482) ;  /* 0x0000000000d0b947 */ /* 0x000fea0003800000 */
[----:B-123--:R1:W2:Y:S01]  /*4350*/  LDS.128 R44, [R42+0x24800] ;  /* 0x024800002a2c7984 */ /* 0x00e2a20000000c00 */
[----:B------:R-:W-:Y:S01]  /*4360*/  VIADD R89, R16, 0x30 ;  /* 0x0000003010597836 */ /* 0x000fe20000000000 */
[----:B------:R-:W-:Y:S04]  /*4370*/  BSSY B3, `(.L_x_483) ;  /* 0x0000030000037945 */ /* 0x000fe80003800000 */
[----:B------:R-:W-:-:S13]  /*4380*/  ISETP.GE.AND P3, PT, R89, R124, PT ;  /* 0x0000007c5900720c */ /* 0x000fda0003f66270 */
[----:B-1----:R-:W-:Y:S05]  /*4390*/  @P3 BRA `(.L_x_484) ;  /* 0x0000000000b43947 */ /* 0x002fea0003800000 */
[--C-:B------:R-:W-:Y:S02]  /*43a0*/  SHF.R.U64 R89, R86, 0x10, R87.reuse ;  /* 0x0000001056597819 */ /* 0x100fe40000001257 */
[----:B------:R-:W-:Y:S02]  /*43b0*/  SHF.R.U32.HI R86, RZ, 0x10, R87 ;  /* 0x00000010ff567819 */ /* 0x000fe40000011657 */
[--C-:B------:R-:W-:Y:S02]  /*43c0*/  SHF.R.U32.HI R91, RZ, 0x10, R85.reuse ;  /* 0x00000010ff5b7819 */ /* 0x100fe40000011655 */
[----:B------:R-:W-:Y:S01]  /*43d0*/  SHF.R.U64 R88, R84, 0x10, R85 ;  /* 0x0000001054587819 */ /* 0x000fe20000001255 */
[----:B--2---:R-:W-:Y:S01]  /*43e0*/  IMAD.U32 R84, R46, 0x10000, RZ ;  /* 0x000100002e547824 */ /* 0x004fe200078e00ff */
[----:B------:R-:W-:Y:S02]  /*43f0*/  PRMT R193, R193, 0x5410, R86 ;  /* 0x00005410c1c17816 */ /* 0x000fe40000000056 */
[----:B------:R-:W-:-:S02]  /*4400*/  PRMT R188, R188, 0x5410, R91 ;  /* 0x00005410bcbc7816 */ /* 0x000fc4000000005b */
[----:B------:R-:W-:Y:S01]  /*4410*/  PRMT R192, R192, 0x5410, R89 ;  /* 0x00005410c0c07816 */ /* 0x000fe20000000059 */
[----:B------:R-:W-:Y:S01]  /*4420*/  IMAD.U32 R86, R193, 0x10000, RZ ;  /* 0x00010000c1567824 */ /* 0x000fe200078e00ff */
[----:B------:R-:W-:Y:S01]  /*4430*/  LOP3.LUT R85, R46, 0xffff0000, RZ, 0xc0, !PT ;  /* 0xffff00002e557812 */ /* 0x000fe200078ec0ff */
[----:B------:R-:W-:Y:S01]  /*4440*/  IMAD.U32 R89, R188, 0x10000, RZ ;  /* 0x00010000bc597824 */ /* 0x000fe200078e00ff */
[----:B------:R-:W-:Y:S01]  /*4450*/  PRMT R187, R187, 0x5410, R88 ;  /* 0x00005410bbbb7816 */ /* 0x000fe20000000058 */
[C---:B------:R-:W-:Y:S01]  /*4460*/  IMAD.U32 R88, R45.reuse, 0x10000, RZ ;  /* 0x000100002d587824 */ /* 0x040fe200078e00ff */
[----:B------:R-:W-:Y:S01]  /*4470*/  LOP3.LUT R87, R45, 0xffff0000, RZ, 0xc0, !PT ;  /* 0xffff00002d577812 */ /* 0x000fe200078ec0ff */
[----:B------:R-:W-:Y:S01]  /*4480*/  FMUL.FTZ R99, R85, R86 ;  /* 0x0000005655637220 */ /* 0x000fe20000410000 */
[----:B------:R-:W-:Y:S01]  /*4490*/  LOP3.LUT R91, R192, 0xffff0000, RZ, 0xc0, !PT ;  /* 0xffff0000c05b7812 */ /* 0x000fe200078ec0ff */
[----:B------:R-:W-:Y:S01]  /*44a0*/  IMAD.U32 R45, R44, 0x10000, RZ ;  /* 0x000100002c2d7824 */ /* 0x000fe200078e00ff */
[----:B------:R-:W-:Y:S01]  /*44b0*/  LOP3.LUT R90, R187, 0xffff0000, RZ, 0xc0, !PT ;  /* 0xffff0000bb5a7812 */ /* 0x000fe200078ec0ff */
[----:B------:R-:W-:Y:S01]  /*44c0*/  FMUL.FTZ R85, R85, R89 ;  /* 0x0000005955557220 */ /* 0x000fe20000410000 */
[----:B------:R-:W-:Y:S01]  /*44d0*/  LOP3.LUT R46, R47, 0xffff0000, RZ, 0xc0, !PT ;  /* 0xffff00002f2e7812 */ /* 0x000fe200078ec0ff */
[----:B------:R-:W-:Y:S01]  /*44e0*/  FMUL.FTZ R97, R87, R91 ;  /* 0x0000005b57617220 */ /* 0x000fe20000410000 */
[----:B------:R-:W-:Y:S01]  /*44f0*/  LOP3.LUT R193, R193, 0xffff0000, RZ, 0xc0, !PT ;  /* 0xffff0000c1c17812 */ /* 0x000fe200078ec0ff */
[----:B------:R-:W-:Y:S01]  /*4500*/  IMAD.U32 R192, R192, 0x10000, RZ ;  /* 0x00010000c0c07824 */ /* 0x000fe200078e00ff */
[----:B------:R-:W-:Y:S01]  /*4510*/  LOP3.LUT R188, R188, 0xffff0000, RZ, 0xc0, !PT ;  /* 0xffff0000bcbc7812 */ /* 0x000fe200078ec0ff */
[----:B------:R-:W-:Y:S01]  /*4520*/  IMAD.U32 R187, R187, 0x10000, RZ ;  /* 0x00010000bbbb7824 */ /* 0x000fe200078e00ff */
[----:B------:R-:W-:Y:S01]  /*4530*/  LOP3.LUT R44, R44, 0xffff0000, RZ, 0xc0, !PT ;  /* 0xffff00002c2c7812 */ /* 0x000fe200078ec0ff */
[-C--:B------:R-:W-:Y:S01]  /*4540*/  FMUL.FTZ R96, R87, R90.reuse ;  /* 0x0000005a57607220 */ /* 0x080fe20000410000 */
[----:B------:R-:W-:Y:S01]  /*4550*/  FFMA.FTZ R89, R84, R89, -R99 ;  /* 0x0000005954597223 */ /* 0x000fe20000010863 */
[----:B------:R-:W-:Y:S01]  /*4560*/  FFMA.FTZ R87, R88, R90, -R97 ;  /* 0x0000005a58577223 */ /* 0x000fe20000010861 */
[----:B------:R-:W-:Y:S01]  /*4570*/  FFMA.FTZ R84, R84, R86, R85 ;  /* 0x0000005654547223 */ /* 0x000fe20000010055 */
[C---:B------:R-:W-:Y:S01]  /*4580*/  FMUL.FTZ R86, R46.reuse, R193 ;  /* 0x000000c12e567220 */ /* 0x040fe20000410000 */
[----:B------:R-:W-:Y:S01]  /*4590*/  FMUL.FTZ R90, R46, R188 ;  /* 0x000000bc2e5a7220 */ /* 0x000fe20000410000 */
[----:B------:R-:W-:-:S02]  /*45a0*/  IMAD.U32 R47, R47, 0x10000, RZ ;  /* 0x000100002f2f7824 */ /* 0x000fc400078e00ff */
[C---:B------:R-:W-:Y:S01]  /*45b0*/  FMUL.FTZ R46, R44.reuse, R192 ;  /* 0x000000c02c2e7220 */ /* 0x040fe20000410000 */
[----:B------:R-:W-:Y:S01]  /*45c0*/  FMUL.FTZ R85, R44, R187 ;  /* 0x000000bb2c557220 */ /* 0x000fe20000410000 */
[----:B------:R-:W-:Y:S01]  /*45d0*/  FFMA.FTZ R88, R88, R91, R96 ;  /* 0x0000005b58587223 */ /* 0x000fe20000010060 */
[----:B------:R-:W-:Y:S01]  /*45e0*/  FFMA.FTZ R86, R47, R188, -R86 ;  /* 0x000000bc2f567223 */ /* 0x000fe20000010856 */
[C---:B------:R-:W-:Y:S01]  /*45f0*/  FFMA.FTZ R46, R45.reuse, R187, -R46 ;  /* 0x000000bb2d2e7223 */ /* 0x040fe2000001082e */
[----:B------:R-:W-:Y:S01]  /*4600*/  FFMA.FTZ R85, R45, R192, R85 ;  /* 0x000000c02d557223 */ /* 0x000fe20000010055 */
[----:B------:R-:W-:Y:S01]  /*4610*/  FFMA.FTZ R47, R47, R193, R90 ;  /* 0x000000c12f2f7223 */ /* 0x000fe2000001005a */
[----:B------:R-:W-:Y:S02]  /*4620*/  F2FP.BF16.F32.PACK_AB R84, R84, R89 ;  /* 0x000000595454723e */ /* 0x000fe400000010ff */
[----:B------:R-:W-:Y:S02]  /*4630*/  F2FP.BF16.F32.PACK_AB R45, R88, R87 ;  /* 0x00000057582d723e */ /* 0x000fe400000010ff */
[----:B------:R-:W-:Y:S01]  /*4640*/  F2FP.BF16.F32.PACK_AB R44, R85, R46 ;  /* 0x0000002e552c723e */ /* 0x000fe200000010ff */
[----:B------:R-:W-:Y:S01]  /*4650*/  IMAD.MOV.U32 R46, RZ, RZ, R84 ;  /* 0x000000ffff2e7224 */ /* 0x000fe200078e0054 */
[----:B------:R-:W-:-:S07]  /*4660*/  F2FP.BF16.F32.PACK_AB R47, R47, R86 ;  /* 0x000000562f2f723e */ /* 0x000fce00000010ff */
.L_x_484:
[----:B------:R-:W-:Y:S05]  /*4670*/  BSYNC B3 ;  /* 0x0000000000037941 */ /* 0x000fea0003800000 */
.L_x_483:
[----:B--2---:R4:W-:Y:S02]  /*4680*/  STG.E.128 desc[UR60][R50.64+0xc0], R44 ;  /* 0x0000c02c32007986 */ /* 0x0049e4000c101d3c */
.L_x_482:
[----:B------:R-:W-:Y:S05]  /*4690*/  BSYNC B2 ;  /* 0x0000000000027941 */ /* 0x000fea0003800000 */
.L_x_481:
[----:B------:R-:W-:Y:S01]  /*46a0*/  ISETP.NE.AND P3, PT, R38, RZ, PT ;  /* 0x000000ff2600720c */ /* 0x000fe20003f65270 */
[----:B------:R-:W-:-:S12]  /*46b0*/  BSSY B2, `(.L_x_485) ;  /* 0x0000037000027945 */ /* 0x000fd80003800000 */
[----:B------:R-:W-:Y:S05]  /*46c0*/  @!P3 BRA `(.L_x_486) ;  /* 0x0000000000d4b947 */ /* 0x000fea0003800000 */
[----:B-1234-:R1:W2:Y:S01]  /*46d0*/  LDS.128 R44, [R41+0x28000] ;  /* 0x02800000292c7984 */ /* 0x01e2a20000000c00 */
[----:B------:R-:W-:Y:S01]  /*46e0*/  IADD3 R85, R16, 0x40, RZ ;  /* 0x0000004010557810 */ /* 0x000fe20007ffe0ff */
[----:B------:R-:W-:Y:S03]  /*46f0*/  BSSY B3, `(.L_x_487) ;  /* 0x0000031000037945 */ /* 0x000fe60003800000 */
[----:B------:R-:W-:-:S13]  /*4700*/  ISETP.GE.AND P3, PT, R85, R124, PT ;  /* 0x0000007c5500720c */ /* 0x000fda0003f66270 */
[----:B-1----:R-:W-:Y:S05]  /*4710*/  @P3 BRA `(.L_x_488) ;  /* 0x0000000000b83947 */ /* 0x002fea0003800000 */
[--C-:B------:R-:W-:Y:S02]  /*4720*/  SHF.R.U64 R82, R82, 0x10, R83.reuse ;  /* 0x0000001052527819 */ /* 0x100fe40000001253 */
[----:B------:R-:W-:Y:S02]  /*4730*/  SHF.R.U32.HI R83, RZ, 0x10, R83 ;  /* 0x00000010ff537819 */ /* 0x000fe40000011653 */
[--C-:B------:R-:W-:Y:S01]  /*4740*/  SHF.R.U64 R84, R80, 0x10, R81.reuse ;  /* 0x0000001050547819 */ /* 0x100fe20000001251 */
[----:B--2---:R-:W-:Y:S01]  /*4750*/  IMAD.U32 R80, R46, 0x10000, RZ ;  /* 0x000100002e507824 */ /* 0x004fe200078e00ff */
[----:B------:R-:W-:Y:S02]  /*4760*/  SHF.R.U32.HI R85, RZ, 0x10, R81 ;  /* 0x00000010ff557819 */ /* 0x000fe40000011651 */
[----:B------:R-:W-:Y:S01]  /*4770*/  PRMT R186, R186, 0x5410, R83 ;  /* 0x00005410baba7816 */ /* 0x000fe20000000053 */
[----:B------:R-:W-:Y:S01]  /*4780*/  IMAD.U32 R83, R45, 0x10000, RZ ;  /* 0x000100002d537824 */ /* 0x000fe200078e00ff */
[----:B------:R-:W-:-:S02]  /*4790*/  PRMT R183, R183, 0x5410, R84 ;  /* 0x00005410b7b77816 */ /* 0x000fc40000000054 */
[----:B------:R-:W-:Y:S01]  /*47a0*/  PRMT R184, R184, 0x5410, R85 ;  /* 0x00005410b8b87816 */ /* 0x000fe20000000055 */
[----:B------:R-:W-:Y:S01]  /*47b0*/  IMAD.U32 R87, R186, 0x10000, RZ ;  /* 0x00010000ba577824 */ /* 0x000fe200078e00ff */
[----:B------:R-:W-:Y:S02]  /*47c0*/  PRMT R185, R185, 0x5410, R82 ;  /* 0x00005410b9b97816 */ /* 0x000fe40000000052 */
[----:B------:R-:W-:Y:S01]  /*47d0*/  LOP3.LUT R81, R46, 0xffff0000, RZ, 0xc0, !PT ;  /* 0xffff00002e517812 */ /* 0x000fe200078ec0ff */
[----:B------:R-:W-:Y:S01]  /*47e0*/  IMAD.U32 R85, R184, 0x10000, RZ ;  /* 0x00010000b8557824 */ /* 0x000fe200078e00ff */
[----:B------:R-:W-:Y:S01]  /*47f0*/  LOP3.LUT R82, R45, 0xffff0000, RZ, 0xc0, !PT ;  /* 0xffff00002d527812 */ /* 0x000fe200078ec0ff */
[----:B------:R-:W-:Y:S01]  /*4800*/  IMAD.U32 R45, R44, 0x10000, RZ ;  /* 0x000100002c2d7824 */ /* 0x000fe200078e00ff */
[----:B------:R-:W-:Y:S01]  /*4810*/  LOP3.LUT R86, R185, 0xffff0000, RZ, 0xc0, !PT ;  /* 0xffff0000b9567812 */ /* 0x000fe200078ec0ff */
[----:B------:R-:W-:Y:S01]  /*4820*/  FMUL.FTZ R91, R81, R87 ;  /* 0x00000057515b7220 */ /* 0x000fe20000410000 */
[----:B------:R-:W-:Y:S01]  /*4830*/  LOP3.LUT R84, R183, 0xffff0000, RZ, 0xc0, !PT ;  /* 0xffff0000b7547812 */ /* 0x000fe200078ec0ff */
[-C--:B------:R-:W-:Y:S01]  /*4840*/  FMUL.FTZ R81, R81, R85.reuse ;  /* 0x0000005551517220 */ /* 0x080fe20000410000 */
[----:B------:R-:W-:Y:S01]  /*4850*/  LOP3.LUT R46, R47, 0xffff0000, RZ, 0xc0, !PT ;  /* 0xffff00002f2e7812 */ /* 0x000fe200078ec0ff */
[----:B------:R-:W-:Y:S01]  /*4860*/  FMUL.FTZ R88, R82, R86 ;  /* 0x0000005652587220 */ /* 0x000fe20000410000 */
[----:B------:R-:W-:Y:S01]  /*4870*/  LOP3.LUT R186, R186, 0xffff0000, RZ, 0xc0, !PT ;  /* 0xffff0000baba7812 */ /* 0x000fe200078ec0ff */
[----:B------:R-:W-:Y:S01]  /*4880*/  FMUL.FTZ R89, R82, R84 ;  /* 0x0000005452597220 */ /* 0x000fe20000410000 */
[----:B------:R-:W-:Y:S01]  /*4890*/  LOP3.LUT R184, R184, 0xffff0000, RZ, 0xc0, !PT ;  /* 0xffff0000b8b87812 */ /* 0x000fe200078ec0ff */
[----:B------:R-:W-:Y:S01]  /*48a0*/  IMAD.U32 R185, R185, 0x10000, RZ ;  /* 0x00010000b9b97824 */ /* 0x000fe200078e00ff */
[----:B------:R-:W-:Y:S01]  /*48b0*/  LOP3.LUT R82, R44, 0xffff0000, RZ, 0xc0, !PT ;  /* 0xffff00002c527812 */ /* 0x000fe200078ec0ff */
[----:B------:R-:W-:Y:S01]  /*48c0*/  FFMA.FTZ R91, R80, R85, -R91 ;  /* 0x00000055505b7223 */ /* 0x000fe2000001085b */
[----:B------:R-:W-:-:S02]  /*48d0*/  IMAD.U32 R183, R183, 0x10000, RZ ;  /* 0x00010000b7b77824 */ /* 0x000fc400078e00ff */
[C---:B------:R-:W-:Y:S01]  /*48e0*/  FFMA.FTZ R44, R83.reuse, R84, -R88 ;  /* 0x00000054532c7223 */ /* 0x040fe20000010858 */
[----:B------:R-:W-:Y:S01]  /*48f0*/  FFMA.FTZ R80, R80, R87, R81 ;  /* 0x0000005750507223 */ /* 0x000fe20000010051 */
[C---:B------:R-:W-:Y:S01]  /*4900*/  FMUL.FTZ R84, R46.reuse, R186 ;  /* 0x000000ba2e547220 */ /* 0x040fe20000410000 */
[----:B------:R-:W-:Y:S01]  /*4910*/  FMUL.FTZ R81, R46, R184 ;  /* 0x000000b82e517220 */ /* 0x000fe20000410000 */
[C---:B------:R-:W-:Y:S01]  /*4920*/  FMUL.FTZ R46, R82.reuse, R185 ;  /* 0x000000b9522e7220 */ /* 0x040fe20000410000 */
[----:B------:R-:W-:Y:S01]  /*4930*/  FFMA.FTZ R89, R83, R86, R89 ;  /* 0x0000005653597223 */ /* 0x000fe20000010059 */
[-C--:B------:R-:W-:Y:S01]  /*4940*/  FMUL.FTZ R82, R82, R183.reuse ;  /* 0x000000b752527220 */ /* 0x080fe20000410000 */
[----:B------:R-:W-:Y:S02]  /*4950*/  IMAD.U32 R47, R47, 0x10000, RZ ;  /* 0x000100002f2f7824 */ /* 0x000fe400078e00ff */
[C---:B------:R-:W-:Y:S01]  /*4960*/  FFMA.FTZ R46, R45.reuse, R183, -R46 ;  /* 0x000000b72d2e7223 */ /* 0x040fe2000001082e */
[----:B------:R-:W-:Y:S01]  /*4970*/  F2FP.BF16.F32.PACK_AB R80, R80, R91 ;  /* 0x0000005b5050723e */ /* 0x000fe200000010ff */
[----:B------:R-:W-:Y:S01]  /*4980*/  FFMA.FTZ R45, R45, R185, R82 ;  /* 0x000000b92d2d7223 */ /* 0x000fe20000010052 */
[C---:B------:R-:W-:Y:S01]  /*4990*/  FFMA.FTZ R84, R47.reuse, R184, -R84 ;  /* 0x000000b82f547223 */ /* 0x040fe20000010854 */
[----:B------:R-:W-:Y:S01]  /*49a0*/  FFMA.FTZ R81, R47, R186, R81 ;  /* 0x000000ba2f517223 */ /* 0x000fe20000010051 */
[----:B------:R-:W-:-:S02]  /*49b0*/  F2FP.BF16.F32.PACK_AB R89, R89, R44 ;  /* 0x0000002c5959723e */ /* 0x000fc400000010ff */
[----:B------:R-:W-:Y:S01]  /*49c0*/  F2FP.BF16.F32.PACK_AB R44, R45, R46 ;  /* 0x0000002e2d2c723e */ /* 0x000fe200000010ff */
[----:B------:R-:W-:Y:S01]  /*49d0*/  IMAD.MOV.U32 R46, RZ, RZ, R80 ;  /* 0x000000ffff2e7224 */ /* 0x000fe200078e0050 */
[----:B------:R-:W-:Y:S01]  /*49e0*/  F2FP.BF16.F32.PACK_AB R47, R81, R84 ;  /* 0x00000054512f723e */ /* 0x000fe200000010ff */
[----:B------:R-:W-:-:S07]  /*49f0*/  IMAD.MOV.U32 R45, RZ, RZ, R89 ;  /* 0x000000ffff2d7224 */ /* 0x000fce00078e0059 */
.L_x_488:
[----:B------:R-:W-:Y:S05]  /*4a00*/  BSYNC B3 ;  /* 0x0000000000037941 */ /* 0x000fea0003800000 */
.L_x_487:
[----:B--2---:R1:W-:Y:S02]  /*4a10*/  STG.E.128 desc[UR60][R50.64+0x100], R44 ;  /* 0x0001002c32007986 */ /* 0x0043e4000c101d3c */
.L_x_486:
[----:B------:R-:W-:Y:S05]  /*4a20*/  BSYNC B2 ;  /* 0x0000000000027941 */ /* 0x000fea0003800000 */
.L_x_485:
[----:B------:R-:W-:-:S13]  /*4a30*/  ISETP.NE.AND P3, PT, R39, RZ, PT ;  /* 0x000000ff2700720c */ /* 0x000fda0003f65270 */
[----:B------:R-:W-:Y:S05]  /*4a40*/  @!P3 BRA `(.L_x_468) ;  /* 0x0000000000d0b947 */ /* 0x000fea0003800000 */
[----:B-1234-:R1:W2:Y:S01]  /*4a50*/  LDS.128 R44, [R42+0x28000] ;  /* 0x028000002a2c7984 */ /* 0x01e2a20000000c00 */
[----:B------:R-:W-:Y:S01]  /*4a60*/  VIADD R81, R16, 0x50 ;  /* 0x0000005010517836 */ /* 0x000fe20000000000 */
[----:B------:R-:W-:Y:S04]  /*4a70*/  BSSY B2, `(.L_x_489) ;  /* 0x0000030000027945 */ /* 0x000fe80003800000 */
[----:B------:R-:W-:-:S13]  /*4a80*/  ISETP.GE.AND P3, PT, R81, R124, PT ;  /* 0x0000007c5100720c */ /* 0x000fda0003f66270 */
[----:B-1----:R-:W-:Y:S05]  /*4a90*/  @P3 BRA `(.L_x_490) ;  /* 0x0000000000b43947 */ /* 0x002fea0003800000 */
[----:B------:R-:W-:Y:S02]  /*4aa0*/  SHF.R.U64 R78, R78, 0x10, R79 ;  /* 0x000000104e4e7819 */ /* 0x000fe4000000124f */
[----:B------:R-:W-:Y:S02]  /*4ab0*/  SHF.R.U64 R80, R76, 0x10, R77 ;  /* 0x000000104c507819 */ /* 0x000fe4000000124d */
[----:B------:R-:W-:Y:S02]  /*4ac0*/  SHF.R.U32.HI R81, RZ, 0x10, R79 ;  /* 0x00000010ff517819 */ /* 0x000fe4000001164f */
[----:B------:R-:W-:Y:S02]  /*4ad0*/  PRMT R167, R167, 0x5410, R78 ;  /* 0x00005410a7a77816 */ /* 0x000fe4000000004e */
[----:B------:R-:W-:Y:S02]  /*4ae0*/  PRMT R165, R165, 0x5410, R80 ;  /* 0x00005410a5a57816 */ /* 0x000fe40000000050 */
[----:B------:R-:W-:Y:S01]  /*4af0*/  SHF.R.U32.HI R83, RZ, 0x10, R77 ;  /* 0x00000010ff537819 */ /* 0x000fe2000001164d */
[----:B--2---:R-:W-:Y:S01]  /*4b00*/  IMAD.U32 R77, R46, 0x10000, RZ ;  /* 0x000100002e4d7824 */ /* 0x004fe200078e00ff */
[----:B------:R-:W-:-:S02]  /*4b10*/  PRMT R168, R168, 0x5410, R81 ;  /* 0x00005410a8a87816 */ /* 0x000fc40000000051 */
[----:B------:R-:W-:Y:S02]  /*4b20*/  LOP3.LUT R78, R45, 0xffff0000, RZ, 0xc0, !PT ;  /* 0xffff00002d4e7812 */ /* 0x000fe400078ec0ff */
[----:B------:R-:W-:Y:S01]  /*4b30*/  LOP3.LUT R81, R167, 0xffff0000, RZ, 0xc0, !PT ;  /* 0xffff0000a7517812 */ /* 0x000fe200078ec0ff */
[----:B------:R-:W-:Y:S01]  /*4b40*/  IMAD.U32 R84, R168, 0x10000, RZ ;  /* 0x00010000a8547824 */ /* 0x000fe200078e00ff */
[----:B------:R-:W-:Y:S01]  /*4b50*/  LOP3.LUT R80, R165, 0xffff0000, RZ, 0xc0, !PT ;  /* 0xffff0000a5507812 */ /* 0x000fe200078ec0ff */
[----:B------:R-:W-:Y:S01]  /*4b60*/  IMAD.U32 R167, R167, 0x10000, RZ ;  /* 0x00010000a7a77824 */ /* 0x000fe200078e00ff */
[----:B------:R-:W-:Y:S01]  /*4b70*/  PRMT R166, R166, 0x5410, R83 ;  /* 0x00005410a6a67816 */ /* 0x000fe20000000053 */
[----:B------:R-:W-:Y:S01]  /*4b80*/  FMUL.FTZ R86, R78, R81 ;  /* 0x000000514e567220 */ /* 0x000fe20000410000 */
[----:B------:R-:W-:Y:S01]  /*4b90*/  LOP3.LUT R79, R46, 0xffff0000, RZ, 0xc0, !PT ;  /* 0xffff00002e4f7812 */ /* 0x000fe200078ec0ff */
[C---:B------:R-:W-:Y:S01]  /*4ba0*/  IMAD.U32 R46, R47.reuse, 0x10000, RZ ;  /* 0x000100002f2e7824 */ /* 0x040fe200078e00ff */
[----:B------:R-:W-:Y:S01]  /*4bb0*/  LOP3.LUT R76, R47, 0xffff0000, RZ, 0xc0, !PT ;  /* 0xffff00002f4c7812 */ /* 0x000fe200078ec0ff */
[----:B------:R-:W-:-:S02]  /*4bc0*/  IMAD.U32 R47, R45, 0x10000, RZ ;  /* 0x000100002d2f7824 */ /* 0x000fc400078e00ff */
[----:B------:R-:W-:Y:S01]  /*4bd0*/  FMUL.FTZ R78, R78, R80 ;  /* 0x000000504e4e7220 */ /* 0x000fe20000410000 */
[----:B------:R-:W-:Y:S02]  /*4be0*/  IMAD.U32 R82, R166, 0x10000, RZ ;  /* 0x00010000a6527824 */ /* 0x000fe400078e00ff */
[----:B------:R-:W-:Y:S01]  /*4bf0*/  FMUL.FTZ R88, R79, R84 ;  /* 0x000000544f587220 */ /* 0x000fe20000410000 */
[C---:B------:R-:W-:Y:S01]  /*4c00*/  FFMA.FTZ R86, R47.reuse, R80, -R86 ;  /* 0x000000502f567223 */ /* 0x040fe20000010856 */
[----:B------:R-:W-:Y:S01]  /*4c10*/  FFMA.FTZ R81, R47, R81, R78 ;  /* 0x000000512f517223 */ /* 0x000fe2000001004e */
[-C--:B------:R-:W-:Y:S01]  /*4c20*/  FMUL.FTZ R78, R79, R82.reuse ;  /* 0x000000524f4e7220 */ /* 0x080fe20000410000 */
[----:B------:R-:W-:Y:S01]  /*4c30*/  IMAD.U32 R45, R44, 0x10000, RZ ;  /* 0x000100002c2d7824 */ /* 0x000fe200078e00ff */
[----:B------:R-:W-:Y:S01]  /*4c40*/  LOP3.LUT R79, R168, 0xffff0000, RZ, 0xc0, !PT ;  /* 0xffff0000a84f7812 */ /* 0x000fe200078ec0ff */
[C---:B------:R-:W-:Y:S01]  /*4c50*/  FFMA.FTZ R88, R77.reuse, R82, -R88 ;  /* 0x000000524d587223 */ /* 0x040fe20000010858 */
[----:B------:R-:W-:Y:S01]  /*4c60*/  LOP3.LUT R47, R166, 0xffff0000, RZ, 0xc0, !PT ;  /* 0xffff0000a62f7812 */ /* 0x000fe200078ec0ff */
[----:B------:R-:W-:Y:S01]  /*4c70*/  FFMA.FTZ R77, R77, R84, R78 ;  /* 0x000000544d4d7223 */ /* 0x000fe2000001004e */
[----:B------:R-:W-:Y:S01]  /*4c80*/  LOP3.LUT R44, R44, 0xffff0000, RZ, 0xc0, !PT ;  /* 0xffff00002c2c7812 */ /* 0x000fe200078ec0ff */
[C---:B------:R-:W-:Y:S01]  /*4c90*/  FMUL.FTZ R83, R76.reuse, R79 ;  /* 0x0000004f4c537220 */ /* 0x040fe20000410000 */
[----:B------:R-:W-:Y:S01]  /*4ca0*/  SHF.L.U32 R165, R165, 0x10, RZ ;  /* 0x00000010a5a57819 */ /* 0x000fe200000006ff */
[----:B------:R-:W-:Y:S01]  /*4cb0*/  FMUL.FTZ R78, R76, R47 ;  /* 0x0000002f4c4e7220 */ /* 0x000fe20000410000 */
[----:B------:R-:W-:Y:S01]  /*4cc0*/  F2FP.BF16.F32.PACK_AB R81, R81, R86 ;  /* 0x000000565151723e */ /* 0x000fe200000010ff */
[----:B------:R-:W-:Y:S01]  /*4cd0*/  FMUL.FTZ R76, R44, R167 ;  /* 0x000000a72c4c7220 */ /* 0x000fe20000410000 */
[----:B------:R-:W-:Y:S01]  /*4ce0*/  FFMA.FTZ R83, R46, R47, -R83 ;  /* 0x0000002f2e537223 */ /* 0x000fe20000010853 */
[----:B------:R-:W-:Y:S01]  /*4cf0*/  FMUL.FTZ R44, R44, R165 ;  /* 0x000000a52c2c7220 */ /* 0x000fe20000410000 */
[----:B------:R-:W-:Y:S01]  /*4d00*/  FFMA.FTZ R78, R46, R79, R78 ;  /* 0x0000004f2e4e7223 */ /* 0x000fe2000001004e */
[----:B------:R-:W-:Y:S01]  /*4d10*/  FFMA.FTZ R76, R45, R165, -R76 ;  /* 0x000000a52d4c7223 */ /* 0x000fe2000001084c */
[----:B------:R-:W-:Y:S01]  /*4d20*/  F2FP.BF16.F32.PACK_AB R46, R77, R88 ;  /* 0x000000584d2e723e */ /* 0x000fe200000010ff */
[----:B------:R-:W-:-:S02]  /*4d30*/  FFMA.FTZ R45, R45, R167, R44 ;  /* 0x000000a72d2d7223 */ /* 0x000fc4000001002c */
[----:B------:R-:W-:-:S03]  /*4d40*/  F2FP.BF16.F32.PACK_AB R47, R78, R83 ;  /* 0x000000534e2f723e */ /* 0x000fc600000010ff */
[----:B------:R-:W-:Y:S01]  /*4d50*/  F2FP.BF16.F32.PACK_AB R44, R45, R76 ;  /* 0x0000004c2d2c723e */ /* 0x000fe200000010ff */
[----:B------:R-:W-:-:S07]  /*4d60*/  IMAD.MOV.U32 R45, RZ, RZ, R81 ;  /* 0x000000ffff2d7224 */ /* 0x000fce00078e0051 */
.L_x_490:
[----:B------:R-:W-:Y:S05]  /*4d70*/  BSYNC B2 ;  /* 0x0000000000027941 */ /* 0x000fea0003800000 */
.L_x_489:
[----:B--2---:R1:W-:Y:S02]  /*4d80*/  STG.E.128 desc[UR60][R50.64+0x140], R44 ;  /* 0x0001402c32007986 */ /* 0x0043e4000c101d3c */
.L_x_468:
[----:B------:R-:W-:Y:S05]  /*4d90*/  BSYNC B1 ;  /* 0x0000000000017941 */ /* 0x000fea0003800000 */
.L_x_467:
[----:B------:R-:W-:Y:S05]  /*4da0*/  @P4 BRA `(.L_x_491) ;  /* 0x0000005400884947 */ /* 0x000fea0003800000 */
[----:B------:R-:W-:Y:S01]  /*4db0*/  ISETP.NE.AND P3, PT, R31, RZ, PT ;  /* 0x000000ff1f00720c */ /* 0x000fe20003f65270 */
[----:B------:R-:W-:-:S12]  /*4dc0*/  BSSY B1, `(.L_x_492) ;  /* 0x0000036000017945 */ /* 0x000fd80003800000 */
[----:B------:R-:W-:Y:S05]  /*4dd0*/  @!P3 BRA `(.L_x_493) ;  /* 0x0000000000d0b947 */ /* 0x000fea0003800000 */
[----:B-1234-:R1:W2:Y:S01]  /*4de0*/  LDS.128 R44, [R41+0x23000] ;  /* 0x02300000292c7984 */ /* 0x01e2a20000000c00 */
[----:B------:R-:W-:Y:S01]  /*4df0*/  ISETP.GE.AND P3, PT, R16, R124, PT ;  /* 0x0000007c1000720c */ /* 0x000fe20003f66270 */
[----:B------:R-:W-:-:S12]  /*4e00*/  BSSY B2, `(.L_x_494) ;  /* 0x0000030000027945 */ /* 0x000fd80003800000 */
[----:B-1----:R-:W-:Y:S05]  /*4e10*/  @P3 BRA `(.L_x_495) ;  /* 0x0000000000b83947 */ /* 0x002fea0003800000 */
[----:B------:R-:W-:Y:S01]  /*4e20*/  SHF.R.U64 R74, R74, 0x10, R75 ;  /* 0x000000104a4a7819 */ /* 0x000fe2000000124b */
[----:B--2---:R-:W-:Y:S01]  /*4e30*/  IMAD.U32 R50, R46, 0x10000, RZ ;  /* 0x000100002e327824 */ /* 0x004fe200078e00ff */
[----:B------:R-:W-:Y:S01]  /*4e40*/  SHF.R.U64 R76, R72, 0x10, R73 ;  /* 0x00000010484c7819 */ /* 0x000fe20000001249 */
[----:B------:R-:W-:Y:S01]  /*4e50*/  IMAD.U32 R72, R47, 0x10000, RZ ;  /* 0x000100002f487824 */ /* 0x000fe200078e00ff */
[----:B------:R-:W-:Y:S02]  /*4e60*/  SHF.R.U32.HI R75, RZ, 0x10, R75 ;  /* 0x00000010ff4b7819 */ /* 0x000fe4000001164b */
[----:B------:R-:W-:Y:S02]  /*4e70*/  SHF.R.U32.HI R77, RZ, 0x10, R73 ;  /* 0x00000010ff4d7819 */ /* 0x000fe40000011649 */
[----:B------:R-:W-:Y:S02]  /*4e80*/  PRMT R181, R181, 0x5410, R74 ;  /* 0x00005410b5b57816 */ /* 0x000fe4000000004a */
[----:B------:R-:W-:-:S02]  /*4e90*/  PRMT R163, R163, 0x5410, R76 ;  /* 0x00005410a3a37816 */ /* 0x000fc4000000004c */
[----:B------:R-:W-:Y:S02]  /*4ea0*/  PRMT R182, R182, 0x5410, R75 ;  /* 0x00005410b6b67816 */ /* 0x000fe4000000004b */
[----:B------:R-:W-:Y:S02]  /*4eb0*/  LOP3.LUT R73, R47, 0xffff0000, RZ, 0xc0, !PT ;  /* 0xffff00002f497812 */ /* 0x000fe400078ec0ff */
[----:B------:R-:W-:Y:S01]  /*4ec0*/  PRMT R164, R164, 0x5410, R77 ;  /* 0x00005410a4a47816 */ /* 0x000fe2000000004d */
[----:B------:R-:W-:Y:S01]  /*4ed0*/  IMAD.U32 R77, R182, 0x10000, RZ ;  /* 0x00010000b64d7824 */ /* 0x000fe200078e00ff */
[----:B------:R-:W-:Y:S02]  /*4ee0*/  LOP3.LUT R47, R45, 0xffff0000, RZ, 0xc0, !PT ;  /* 0xffff00002d2f7812 */ /* 0x000fe400078ec0ff */
[----:B------:R-:W-:Y:S01]  /*4ef0*/  LOP3.LUT R76, R181, 0xffff0000, RZ, 0xc0, !PT ;  /* 0xffff0000b54c7812 */ /* 0x000fe200078ec0ff */
[----:B------:R-:W-:Y:S01]  /*4f00*/  IMAD.U32 R75, R164, 0x10000, RZ ;  /* 0x00010000a44b7824 */ /* 0x000fe200078e00ff */
[----:B------:R-:W-:Y:S01]  /*4f10*/  LOP3.LUT R74, R163, 0xffff0000, RZ, 0xc0, !PT ;  /* 0xffff0000a34a7812 */ /* 0x000fe200078ec0ff */
[----:B------:R-:W-:Y:S01]  /*4f20*/  IMAD.U32 R181, R181, 0x10000, RZ ;  /* 0x00010000b5b57824 */ /* 0x000fe200078e00ff */
[----:B------:R-:W-:Y:S01]  /*4f30*/  LOP3.LUT R51, R46, 0xffff0000, RZ, 0xc0, !PT ;  /* 0xffff00002e337812 */ /* 0x000fe200078ec0ff */
[----:B------:R-:W-:-:S02]  /*4f40*/  IMAD.U32 R46, R45, 0x10000, RZ ;  /* 0x000100002d2e7824 */ /* 0x000fc400078e00ff */
[C---:B------:R-:W-:Y:S01]  /*4f50*/  FMUL.FTZ R79, R47.reuse, R76 ;  /* 0x0000004c2f4f7220 */ /* 0x040fe20000410000 */
[C---:B------:R-:W-:Y:S02]  /*4f60*/  IMAD.U32 R45, R44.reuse, 0x10000, RZ ;  /* 0x000100002c2d7824 */ /* 0x040fe400078e00ff */
[-C--:B------:R-:W-:Y:S01]  /*4f70*/  FMUL.FTZ R47, R47, R74.reuse ;  /* 0x0000004a2f2f7220 */ /* 0x080fe20000410000 */
[----:B------:R-:W-:Y:S01]  /*4f80*/  LOP3.LUT R44, R44, 0xffff0000, RZ, 0xc0, !PT ;  /* 0xffff00002c2c7812 */ /* 0x000fe200078ec0ff */
[C---:B------:R-:W-:Y:S01]  /*4f90*/  FMUL.FTZ R81, R51.reuse, R77 ;  /* 0x0000004d33517220 */ /* 0x040fe20000410000 */
[----:B------:R-:W-:Y:S01]  /*4fa0*/  LOP3.LUT R182, R182, 0xffff0000, RZ, 0xc0, !PT ;  /* 0xffff0000b6b67812 */ /* 0x000fe200078ec0ff */
[-C--:B------:R-:W-:Y:S01]  /*4fb0*/  FMUL.FTZ R51, R51, R75.reuse ;  /* 0x0000004b33337220 */ /* 0x080fe20000410000 */
[----:B------:R-:W-:Y:S01]  /*4fc0*/  LOP3.LUT R164, R164, 0xffff0000, RZ, 0xc0, !PT ;  /* 0xffff0000a4a47812 */ /* 0x000fe200078ec0ff */
[----:B------:R-:W-:Y:S02]  /*4fd0*/  IMAD.U32 R163, R163, 0x10000, RZ ;  /* 0x00010000a3a37824 */ /* 0x000fe400078e00ff */
[C---:B------:R-:W-:Y:S01]  /*4fe0*/  FFMA.FTZ R79, R46.reuse, R74, -R79 ;  /* 0x0000004a2e4f7223 */ /* 0x040fe2000001084f */
[----:B------:R-:W-:Y:S01]  /*4ff0*/  FFMA.FTZ R76, R46, R76, R47 ;  /* 0x0000004c2e4c7223 */ /* 0x000fe2000001002f */
[----:B------:R-:W-:Y:S01]  /*5000*/  FFMA.FTZ R81, R50, R75, -R81 ;  /* 0x0000004b32517223 */ /* 0x000fe20000010851 */
[----:B------:R-:W-:Y:S01]  /*5010*/  FMUL.FTZ R46, R44, R181 ;  /* 0x000000b52c2e7220 */ /* 0x000fe20000410000 */
[----:B------:R-:W-:Y:S01]  /*5020*/  FFMA.FTZ R50, R50, R77, R51 ;  /* 0x0000004d32327223 */ /* 0x000fe20000010033 */
[C---:B------:R-:W-:Y:S01]  /*5030*/  FMUL.FTZ R47, R73.reuse, R182 ;  /* 0x000000b6492f7220 */ /* 0x040fe20000410000 */
[-C--:B------:R-:W-:Y:S01]  /*5040*/  FMUL.FTZ R44, R44, R163.reuse ;  /* 0x000000a32c2c7220 */ /* 0x080fe20000410000 */
        /* <DEDUP_REMOVED lines=9> */
[----:B------:R-:W-:Y:S01]  /*50e0*/  F2FP.BF16.F32.PACK_AB R47, R72, R47 ;  /* 0x0000002f482f723e */ /* 0x000fe200000010ff */
[----:B------:R-:W-:-:S07]  /*50f0*/  IMAD.MOV.U32 R46, RZ, RZ, R50 ;  /* 0x000000ffff2e7224 */ /* 0x000fce00078e0032 */
.L_x_495:
[----:B------:R-:W-:Y:S05]  /*5100*/  BSYNC B2 ;  /* 0x0000000000027941 */ /* 0x000fea0003800000 */
.L_x_494:
[----:B--2---:R1:W-:Y:S02]  /*5110*/  STG.E.128 desc[UR60][R48.64], R44 ;  /* 0x0000002c30007986 */ /* 0x0043e4000c101d3c */
.L_x_493:
[----:B------:R-:W-:Y:S05]  /*5120*/  BSYNC B1 ;  /* 0x0000000000017941 */ /* 0x000fea0003800000 */
.L_x_492:
[----:B------:R-:W-:Y:S01]  /*5130*/  ISETP.NE.AND P3, PT, R35, RZ, PT ;  /* 0x000000ff2300720c */ /* 0x000fe20003f65270 */
[----:B------:R-:W-:-:S12]  /*5140*/  BSSY B1, `(.L_x_496) ;  /* 0x0000037000017945 */ /* 0x000fd80003800000 */
[----:B------:R-:W-:Y:S05]  /*5150*/  @!P3 BRA `(.L_x_497) ;  /* 0x0000000000d4b947 */ /* 0x000fea0003800000 */
[----:B-1234-:R1:W2:Y:S01]  /*5160*/  LDS.128 R44, [R42+0x23000] ;  /* 0x023000002a2c7984 */ /* 0x01e2a20000000c00 */
[----:B------:R-:W-:Y:S01]  /*5170*/  VIADD R51, R16, 0x10 ;  /* 0x0000001010337836 */ /* 0x000fe20000000000 */
[----:B------:R-:W-:Y:S04]  /*5180*/  BSSY B2, `(.L_x_498) ;  /* 0x0000031000027945 */ /* 0x000fe80003800000 */
[----:B------:R-:W-:-:S13]  /*5190*/  ISETP.GE.AND P3, PT, R51, R124, PT ;  /* 0x0000007c3300720c */ /* 0x000fda0003f66270 */
        /* <DEDUP_REMOVED lines=16> */
[C---:B------:R-:W-:Y:S01]  /*52a0*/  LOP3.LUT R70, R161.reuse, 0xffff0000, RZ, 0xc0, !PT ;  /* 0xffff0000a1467812 */ /* 0x040fe200078ec0ff */
[----:B------:R-:W-:Y:S01]  /*52b0*/  IMAD.U32 R161, R161, 0x10000, RZ ;  /* 0x00010000a1a17824 */ /* 0x000fe200078e00ff */
[----:B------:R-:W-:Y:S01]  /*52c0*/  LOP3.LUT R51, R46, 0xffff0000, RZ, 0xc0, !PT ;  /* 0xffff00002e337812 */ /* 0x000fe200078ec0ff */
[----:B------:R-:W-:-:S02]  /*52d0*/  IMAD.U32 R46, R45, 0x10000, RZ ;  /* 0x000100002d2e7824 */ /* 0x000fc400078e00ff */
[C---:B------:R-:W-:Y:S01]  /*52e0*/  FMUL.FTZ R75, R47.reuse, R72 ;  /* 0x000000482f4b7220 */ /* 0x040fe20000410000 */
[C---:B------:R-:W-:Y:S02]  /*52f0*/  IMAD.U32 R45, R44.reuse, 0x10000, RZ ;  /* 0x000100002c2d7824 */ /* 0x040fe400078e00ff */
[-C--:B------:R-:W-:Y:S01]  /*5300*/  FMUL.FTZ R47, R47, R70.reuse ;  /* 0x000000462f2f7220 */ /* 0x080fe20000410000 */
[----:B------:R-:W-:Y:S01]  /*5310*/  LOP3.LUT R44, R44, 0xffff0000, RZ, 0xc0, !PT ;  /* 0xffff00002c2c7812 */ /* 0x000fe200078ec0ff */
[----:B------:R-:W-:Y:S01]  /*5320*/  FMUL.FTZ R77, R51, R73 ;  /* 0x00000049334d7220 */ /* 0x000fe20000410000 */
[----:B------:R-:W-:Y:S01]  /*5330*/  SHF.L.U32 R179, R179, 0x10, RZ ;  /* 0x00000010b3b37819 */ /* 0x000fe200000006ff */
[-C--:B------:R-:W-:Y:S01]  /*5340*/  FMUL.FTZ R51, R51, R71.reuse ;  /* 0x0000004733337220 */ /* 0x080fe20000410000 */
[----:B------:R-:W-:Y:S01]  /*5350*/  LOP3.LUT R180, R180, 0xffff0000, RZ, 0xc0, !PT ;  /* 0xffff0000b4b47812 */ /* 0x000fe200078ec0ff */
[----:B------:R-:W-:Y:S01]  /*5360*/  FFMA.FTZ R75, R46, R70, -R75 ;  /* 0x000000462e4b7223 */ /* 0x000fe2000001084b */
[----:B------:R-:W-:Y:S01]  /*5370*/  LOP3.LUT R162, R162, 0xffff0000, RZ, 0xc0, !PT ;  /* 0xffff0000a2a27812 */ /* 0x000fe200078ec0ff */
        /* <DEDUP_REMOVED lines=17> */
.L_x_499:
[----:B------:R-:W-:Y:S05]  /*5490*/  BSYNC B2 ;  /* 0x0000000000027941 */ /* 0x000fea0003800000 */
.L_x_498:
[----:B--2---:R1:W-:Y:S02]  /*54a0*/  STG.E.128 desc[UR60][R48.64+0x40], R44 ;  /* 0x0000402c30007986 */ /* 0x0043e4000c101d3c */
.L_x_497:
[----:B------:R-:W-:Y:S05]  /*54b0*/  BSYNC B1 ;  /* 0x0000000000017941 */ /* 0x000fea0003800000 */
.L_x_496:
        /* <DEDUP_REMOVED lines=54> */
.L_x_503:
[----:B------:R-:W-:Y:S05]  /*5820*/  BSYNC B2 ;  /* 0x0000000000027941 */ /* 0x000fea0003800000 */
.L_x_502:
[----:B--2---:R1:W-:Y:S02]  /*5830*/  STG.E.128 desc[UR60][R48.64+0x80], R44 ;  /* 0x0000802c30007986 */ /* 0x0043e4000c101d3c */
.L_x_501:
[----:B------:R-:W-:Y:S05]  /*5840*/  BSYNC B1 ;  /* 0x0000000000017941 */ /* 0x000fea0003800000 */
.L_x_500:
        /* <DEDUP_REMOVED lines=26> */
[----:B------:R-:W-:Y:S01]  /*59f0*/  IMAD.U32 R46, R45, 0x10000, RZ ;  /* 0x000100002d2e7824 */ /* 0x000fe200078e00ff */
[C---:B------:R-:W-:Y:S01]  /*5a00*/  SHF.L.U32 R45, R44.reuse, 0x10, RZ ;  /* 0x000000102c2d7819 */ /* 0x040fe200000006ff */
[C---:B------:R-:W-:Y:S01]  /*5a10*/  FMUL.FTZ R67, R47.reuse, R64 ;  /* 0x000000402f437220 */ /* 0x040fe20000410000 */
[----:B------:R-:W-:Y:S01]  /*5a20*/  FMUL.FTZ R47, R47, R62 ;  /* 0x0000003e2f2f7220 */ /* 0x000fe20000410000 */
[----:B------:R-:W-:Y:S01]  /*5a30*/  LOP3.LUT R44, R44, 0xffff0000, RZ, 0xc0, !PT ;  /* 0xffff00002c2c7812 */ /* 0x000fe200078ec0ff */
[C---:B------:R-:W-:Y:S01]  /*5a40*/  FMUL.FTZ R69, R51.reuse, R65 ;  /* 0x0000004133457220 */ /* 0x040fe20000410000 */
[----:B------:R-:W-:Y:S01]  /*5a50*/  LOP3.LUT R156, R156, 0xffff0000, RZ, 0xc0, !PT ;  /* 0xffff00009c9c7812 */ /* 0x000fe200078ec0ff */
[----:B------:R-:W-:Y:S01]  /*5a60*/  FMUL.FTZ R51, R51, R63 ;  /* 0x0000003f33337220 */ /* 0x000fe20000410000 */
[----:B------:R-:W-:Y:S01]  /*5a70*/  LOP3.LUT R150, R150, 0xffff0000, RZ, 0xc0, !PT ;  /* 0xffff000096967812 */ /* 0x000fe200078ec0ff */
[----:B------:R-:W-:-:S02]  /*5a80*/  IMAD.U32 R147, R147, 0x10000, RZ ;  /* 0x0001000093937824 */ /* 0x000fc400078e00ff */
        /* <DEDUP_REMOVED lines=18> */
.L_x_507:
[----:B------:R-:W-:Y:S05]  /*5bb0*/  BSYNC B2 ;  /* 0x0000000000027941 */ /* 0x000fea0003800000 */
.L_x_506:
[----:B--2---:R1:W-:Y:S02]  /*5bc0*/  STG.E.128 desc[UR60][R48.64+0xc0], R44 ;  /* 0x0000c02c30007986 */ /* 0x0043e4000c101d3c */
.L_x_505:
[----:B------:R-:W-:Y:S05]  /*5bd0*/  BSYNC B1 ;  /* 0x0000000000017941 */ /* 0x000fea0003800000 */
.L_x_504:
        /* <DEDUP_REMOVED lines=8> */
[--C-:B------:R-:W-:Y:S01]  /*5c60*/  SHF.R.U64 R61, R58, 0x10, R59.reuse ;  /* 0x000000103a3d7819 */ /* 0x100fe2000000123b */
[----:B--2---:R-:W-:Y:S01]  /*5c70*/  IMAD.U32 R50, R46, 0x10000, RZ ;  /* 0x000100002e327824 */ /* 0x004fe200078e00ff */
[----:B------:R-:W-:Y:S02]  /*5c80*/  SHF.R.U32.HI R58, RZ, 0x10, R59 ;  /* 0x00000010ff3a7819 */ /* 0x000fe4000001163b */
[--C-:B------:R-:W-:Y:S02]  /*5c90*/  SHF.R.U32.HI R60, RZ, 0x10, R57.reuse ;  /* 0x00000010ff3c7819 */ /* 0x100fe40000011639 */
[----:B------:R-:W-:Y:S02]  /*5ca0*/  PRMT R133, R133, 0x5410, R58 ;  /* 0x0000541085857816 */ /* 0x000fe4000000003a */
[----:B------:R-:W-:Y:S01]  /*5cb0*/  SHF.R.U64 R63, R56, 0x10, R57 ;  /* 0x00000010383f7819 */ /* 0x000fe20000001239 */
[----:B------:R-:W-:Y:S01]  /*5cc0*/  IMAD.U32 R56, R47, 0x10000, RZ ;  /* 0x000100002f387824 */ /* 0x000fe200078e00ff */
[----:B------:R-:W-:-:S02]  /*5cd0*/  PRMT R131, R131, 0x5410, R60 ;  /* 0x0000541083837816 */ /* 0x000fc4000000003c */
[----:B------:R-:W-:Y:S01]  /*5ce0*/  PRMT R132, R132, 0x5410, R61 ;  /* 0x0000541084847816 */ /* 0x000fe2000000003d */
[----:B------:R-:W-:Y:S01]  /*5cf0*/  IMAD.U32 R61, R133, 0x10000, RZ ;  /* 0x00010000853d7824 */ /* 0x000fe200078e00ff */
[----:B------:R-:W-:Y:S01]  /*5d00*/  LOP3.LUT R51, R46, 0xffff0000, RZ, 0xc0, !PT ;  /* 0xffff00002e337812 */ /* 0x000fe200078ec0ff */
[----:B------:R-:W-:Y:S01]  /*5d10*/  IMAD.U32 R59, R131, 0x10000, RZ ;  /* 0x00010000833b7824 */ /* 0x000fe200078e00ff */
[----:B------:R-:W-:Y:S01]  /*5d20*/  LOP3.LUT R57, R47, 0xffff0000, RZ, 0xc0, !PT ;  /* 0xffff00002f397812 */ /* 0x000fe200078ec0ff */
[----:B------:R-:W-:Y:S01]  /*5d30*/  IMAD.U32 R46, R45, 0x10000, RZ ;  /* 0x000100002d2e7824 */ /* 0x000fe200078e00ff */
[----:B------:R-:W-:Y:S01]  /*5d40*/  PRMT R130, R130, 0x5410, R63 ;  /* 0x0000541082827816 */ /* 0x000fe2000000003f */
[----:B------:R-:W-:Y:S01]  /*5d50*/  FMUL.FTZ R65, R51, R61 ;  /* 0x0000003d33417220 */ /* 0x000fe20000410000 */
[----:B------:R-:W-:Y:S01]  /*5d60*/  LOP3.LUT R47, R45, 0xffff0000, RZ, 0xc0, !PT ;  /* 0xffff00002d2f7812 */ /* 0x000fe200078ec0ff */
[-C--:B------:R-:W-:Y:S01]  /*5d70*/  FMUL.FTZ R51, R51, R59.reuse ;  /* 0x0000003b33337220 */ /* 0x080fe20000410000 */
[----:B------:R-:W-:Y:S01]  /*5d80*/  LOP3.LUT R60, R132, 0xffff0000, RZ, 0xc0, !PT ;  /* 0xffff0000843c7812 */ /* 0x000fe200078ec0ff */
[----:B------:R-:W-:Y:S01]  /*5d90*/  IMAD.U32 R45, R44, 0x10000, RZ ;  /* 0x000100002c2d7824 */ /* 0x000fe200078e00ff */
[----:B------:R-:W-:Y:S01]  /*5da0*/  LOP3.LUT R58, R130, 0xffff0000, RZ, 0xc0, !PT ;  /* 0xffff0000823a7812 */ /* 0x000fe200078ec0ff */
[----:B------:R-:W-:Y:S01]  /*5db0*/  FFMA.FTZ R65, R50, R59, -R65 ;  /* 0x0000003b32417223 */ /* 0x000fe20000010841 */
[----:B------:R-:W-:Y:S01]  /*5dc0*/  LOP3.LUT R133, R133, 0xffff0000, RZ, 0xc0, !PT ;  /* 0xffff000085857812 */ /* 0x000fe200078ec0ff */
[----:B------:R-:W-:Y:S01]  /*5dd0*/  FMUL.FTZ R63, R47, R60 ;  /* 0x0000003c2f3f7220 */ /* 0x000fe20000410000 */
[----:B------:R-:W-:Y:S01]  /*5de0*/  LOP3.LUT R131, R131, 0xffff0000, RZ, 0xc0, !PT ;  /* 0xffff000083837812 */ /* 0x000fe200078ec0ff */
[-C--:B------:R-:W-:Y:S01]  /*5df0*/  FMUL.FTZ R47, R47, R58.reuse ;  /* 0x0000003a2f2f7220 */ /* 0x080fe20000410000 */
[----:B------:R-:W-:Y:S01]  /*5e00*/  LOP3.LUT R44, R44, 0xffff0000, RZ, 0xc0, !PT ;  /* 0xffff00002c2c7812 */ /* 0x000fe200078ec0ff */
[----:B------:R-:W-:Y:S01]  /*5e10*/  FFMA.FTZ R63, R46, R58, -R63 ;  /* 0x0000003a2e3f7223 */ /* 0x000fe2000001083f */
[----:B------:R-:W-:Y:S01]  /*5e20*/  FFMA.FTZ R50, R50, R61, R51 ;  /* 0x0000003d32327223 */ /* 0x000fe20000010033 */
[----:B------:R-:W-:-:S02]  /*5e30*/  IMAD.U32 R132, R132, 0x10000, RZ ;  /* 0x0001000084847824 */ /* 0x000fc400078e00ff */
[C---:B------:R-:W-:Y:S01]  /*5e40*/  FMUL.FTZ R51, R57.reuse, R133 ;  /* 0x0000008539337220 */ /* 0x040fe20000410000 */
[----:B------:R-:W-:Y:S02]  /*5e50*/  IMAD.U32 R130, R130, 0x10000, RZ ;  /* 0x0001000082827824 */ /* 0x000fe400078e00ff */
[-C--:B------:R-:W-:Y:S01]  /*5e60*/  FMUL.FTZ R58, R57, R131.reuse ;  /* 0x00000083393a7220 */ /* 0x080fe20000410000 */
[----:B------:R-:W-:Y:S01]  /*5e70*/  FFMA.FTZ R60, R46, R60, R47 ;  /* 0x0000003c2e3c7223 */ /* 0x000fe2000001002f */
[C---:B------:R-:W-:Y:S01]  /*5e80*/  FMUL.FTZ R46, R44.reuse, R132 ;  /* 0x000000842c2e7220 */ /* 0x040fe20000410000 */
[-C--:B------:R-:W-:Y:S01]  /*5e90*/  FMUL.FTZ R47, R44, R130.reuse ;  /* 0x000000822c2f7220 */ /* 0x080fe20000410000 */
[C---:B------:R-:W-:Y:S01]  /*5ea0*/  FFMA.FTZ R51, R56.reuse, R131, -R51 ;  /* 0x0000008338337223 */ /* 0x040fe20000010833 */
[----:B------:R-:W-:Y:S01]  /*5eb0*/  FFMA.FTZ R58, R56, R133, R58 ;  /* 0x00000085383a7223 */ /* 0x000fe2000001003a */
[C---:B------:R-:W-:Y:S01]  /*5ec0*/  FFMA.FTZ R46, R45.reuse, R130, -R46 ;  /* 0x000000822d2e7223 */ /* 0x040fe2000001082e */
[----:B------:R-:W-:Y:S01]  /*5ed0*/  FFMA.FTZ R47, R45, R132, R47 ;  /* 0x000000842d2f7223 */ /* 0x000fe2000001002f */
[----:B------:R-:W-:-:S02]  /*5ee0*/  F2FP.BF16.F32.PACK_AB R50, R50, R65 ;  /* 0x000000413232723e */ /* 0x000fc400000010ff */
[----:B------:R-:W-:Y:S02]  /*5ef0*/  F2FP.BF16.F32.PACK_AB R51, R58, R51 ;  /* 0x000000333a33723e */ /* 0x000fe400000010ff */
[----:B------:R-:W-:Y:S01]  /*5f00*/  F2FP.BF16.F32.PACK_AB R44, R47, R46 ;  /* 0x0000002e2f2c723e */ /* 0x000fe200000010ff */
[----:B------:R-:W-:Y:S01]  /*5f10*/  IMAD.MOV.U32 R46, RZ, RZ, R50 ;  /* 0x000000ffff2e7224 */ /* 0x000fe200078e0032 */
[----:B------:R-:W-:Y:S01]  /*5f20*/  F2FP.BF16.F32.PACK_AB R45, R60, R63 ;  /* 0x0000003f3c2d723e */ /* 0x000fe200000010ff */
[----:B------:R-:W-:-:S07]  /*5f30*/  IMAD.MOV.U32 R47, RZ, RZ, R51 ;  /* 0x000000ffff2f7224 */ /* 0x000fce00078e0033 */
.L_x_511:
[----:B------:R-:W-:Y:S05]  /*5f40*/  BSYNC B2 ;  /* 0x0000000000027941 */ /* 0x000fea0003800000 */
.L_x_510:
[----:B--2---:R1:W-:Y:S02]  /*5f50*/  STG.E.128 desc[UR60][R48.64+0x100], R44 ;  /* 0x0001002c30007986 */ /* 0x0043e4000c101d3c */
.L_x_509:
[----:B------:R-:W-:Y:S05]  /*5f60*/  BSYNC B1 ;  /* 0x0000000000017941 */ /* 0x000fea0003800000 */
.L_x_508:
[----:B------:R-:W-:-:S13]  /*5f70*/  ISETP.NE.AND P3, PT, R39, RZ, PT ;  /* 0x000000ff2700720c */ /* 0x000fda0003f65270 */
[----:B------:R-:W-:Y:S05]  /*5f80*/  @!P3 BRA `(.L_x_491) ;  /* 0x000000440010b947 */ /* 0x000fea0003800000 */
[----:B-1234-:R1:W2:Y:S01]  /*5f90*/  LDS.128 R44, [R42+0x2a000] ;  /* 0x02a000002a2c7984 */ /* 0x01e2a20000000c00 */
        /* <DEDUP_REMOVED lines=15> */
[----:B------:R-:W-:Y:S02]  /*6090*/  LOP3.LUT R53, R47, 0xffff0000, RZ, 0xc0, !PT ;  /* 0xffff00002f357812 */ /* 0x000fe400078ec0ff */
[----:B------:R-:W-:Y:S01]  /*60a0*/  PRMT R93, R93, 0x5410, R56 ;  /* 0x000054105d5d7816 */ /* 0x000fe20000000038 */
[----:B------:R-:W-:Y:S01]  /*60b0*/  FMUL.FTZ R61, R51, R57 ;  /* 0x00000039333d7220 */ /* 0x000fe20000410000 */
[----:B------:R-:W-:Y:S01]  /*60c0*/  LOP3.LUT R47, R45, 0xffff0000, RZ, 0xc0, !PT ;  /* 0xffff00002d2f7812 */ /* 0x000fe200078ec0ff */
[-C--:B------:R-:W-:Y:S01]  /*60d0*/  FMUL.FTZ R51, R51, R55.reuse ;  /* 0x0000003733337220 */ /* 0x080fe20000410000 */
[C---:B------:R-:W-:Y:S01]  /*60e0*/  LOP3.LUT R56, R94.reuse, 0xffff0000, RZ, 0xc0, !PT ;  /* 0xffff00005e387812 */ /* 0x040fe200078ec0ff */
[----:B------:R-:W-:Y:S01]  /*60f0*/  IMAD.U32 R94, R94, 0x10000, RZ ;  /* 0x000100005e5e7824 */ /* 0x000fe200078e00ff */
[----:B------:R-:W-:Y:S01]  /*6100*/  SHF.L.U32 R50, R46, 0x10, RZ ;  /* 0x000000102e327819 */ /* 0x000fe200000006ff */
[----:B------:R-:W-:Y:S01]  /*6110*/  IMAD.U32 R46, R45, 0x10000, RZ ;  /* 0x000100002d2e7824 */ /* 0x000fe200078e00ff */
[----:B------:R-:W-:Y:S01]  /*6120*/  LOP3.LUT R54, R93, 0xffff0000, RZ, 0xc0, !PT ;  /* 0xffff00005d367812 */ /* 0x000fe200078ec0ff */
[----:B------:R-:W-:Y:S01]  /*6130*/  FMUL.FTZ R59, R47, R56 ;  /* 0x000000382f3b7220 */ /* 0x000fe20000410000 */
[----:B------:R-:W-:Y:S01]  /*6140*/  LOP3.LUT R95, R95, 0xffff0000, RZ, 0xc0, !PT ;  /* 0xffff00005f5f7812 */ /* 0x000fe200078ec0ff */
[----:B------:R-:W-:Y:S01]  /*6150*/  IMAD.U32 R45, R44, 0x10000, RZ ;  /* 0x000100002c2d7824 */ /* 0x000fe200078e00ff */
[----:B------:R-:W-:Y:S01]  /*6160*/  LOP3.LUT R92, R92, 0xffff0000, RZ, 0xc0, !PT ;  /* 0xffff00005c5c7812 */ /* 0x000fe200078ec0ff */
[----:B------:R-:W-:Y:S01]  /*6170*/  FFMA.FTZ R61, R50, R55, -R61 ;  /* 0x00000037323d7223 */ /* 0x000fe2000001083d */
[-C--:B------:R-:W-:Y:S01]  /*6180*/  FMUL.FTZ R47, R47, R54.reuse ;  /* 0x000000362f2f7220 */ /* 0x080fe20000410000 */
[----:B------:R-:W-:Y:S01]  /*6190*/  LOP3.LUT R44, R44, 0xffff0000, RZ, 0xc0, !PT ;  /* 0xffff00002c2c7812 */ /* 0x000fe200078ec0ff */
[----:B------:R-:W-:Y:S01]  /*61a0*/  FFMA.FTZ R59, R46, R54, -R59 ;  /* 0x000000362e3b7223 */ /* 0x000fe2000001083b */
[----:B------:R-:W-:Y:S01]  /*61b0*/  FFMA.FTZ R50, R50, R57, R51 ;  /* 0x0000003932327223 */ /* 0x000fe20000010033 */
[----:B------:R-:W-:-:S02]  /*61c0*/  IMAD.U32 R93, R93, 0x10000, RZ ;  /* 0x000100005d5d7824 */ /* 0x000fc400078e00ff */
[C---:B------:R-:W-:Y:S01]  /*61d0*/  FMUL.FTZ R51, R53.reuse, R95 ;  /* 0x0000005f35337220 */ /* 0x040fe20000410000 */
[----:B------:R-:W-:Y:S01]  /*61e0*/  FMUL.FTZ R54, R53, R92 ;  /* 0x0000005c35367220 */ /* 0x000fe20000410000 */
[----:B------:R-:W-:Y:S01]  /*61f0*/  FFMA.FTZ R56, R46, R56, R47 ;  /* 0x000000382e387223 */ /* 0x000fe2000001002f */
[C---:B------:R-:W-:Y:S01]  /*6200*/  FMUL.FTZ R46, R44.reuse, R94 ;  /* 0x0000005e2c2e7220 */ /* 0x040fe20000410000 */
[----:B------:R-:W-:Y:S01]  /*6210*/  FMUL.FTZ R47, R44, R93 ;  /* 0x0000005d2c2f7220 */ /* 0x000fe20000410000 */
[C---:B------:R-:W-:Y:S01]  /*6220*/  FFMA.FTZ R51, R52.reuse, R92, -R51 ;  /* 0x0000005c34337223 */ /* 0x040fe20000010833 */
[----:B------:R-:W-:Y:S01]  /*6230*/  FFMA.FTZ R54, R52, R95, R54 ;  /* 0x0000005f34367223 */ /* 0x000fe20000010036 */
[C---:B------:R-:W-:Y:S01]  /*6240*/  FFMA.FTZ R46, R45.reuse, R93, -R46 ;  /* 0x0000005d2d2e7223 */ /* 0x040fe2000001082e */
[----:B------:R-:W-:Y:S01]  /*6250*/  FFMA.FTZ R47, R45, R94, R47 ;  /* 0x0000005e2d2f7223 */ /* 0x000fe2000001002f */
[----:B------:R-:W-:Y:S02]  /*6260*/  F2FP.BF16.F32.PACK_AB R50, R50, R61 ;  /* 0x0000003d3232723e */ /* 0x000fe400000010ff */
[----:B------:R-:W-:-:S02]  /*6270*/  F2FP.BF16.F32.PACK_AB R51, R54, R51 ;  /* 0x000000333633723e */ /* 0x000fc400000010ff */
[----:B------:R-:W-:Y:S01]  /*6280*/  F2FP.BF16.F32.PACK_AB R44, R47, R46 ;  /* 0x0000002e2f2c723e */ /* 0x000fe200000010ff */
[----:B------:R-:W-:Y:S01]  /*6290*/  IMAD.MOV.U32 R46, RZ, RZ, R50 ;  /* 0x000000ffff2e7224 */ /* 0x000fe200078e0032 */
[----:B------:R-:W-:Y:S01]  /*62a0*/  F2FP.BF16.F32.PACK_AB R45, R56, R59 ;  /* 0x0000003b382d723e */ /* 0x000fe200000010ff */
[----:B------:R-:W-:-:S07]  /*62b0*/  IMAD.MOV.U32 R47, RZ, RZ, R51 ;  /* 0x000000ffff2f7224 */ /* 0x000fce00078e0033 */
.L_x_513:
[----:B------:R-:W-:Y:S05]  /*62c0*/  BSYNC B1 ;  /* 0x0000000000017941 */ /* 0x000fea0003800000 */
.L_x_512:
[----:B--2---:R1:W-:Y:S01]  /*62d0*/  STG.E.128 desc[UR60][R48.64+0x140], R44 ;  /* 0x0001402c30007986 */ /* 0x0043e2000c101d3c */
[----:B------:R-:W-:Y:S05]  /*62e0*/  BRA `(.L_x_491) ;  /* 0x0000004000387947 */ /* 0x000fea0003800000 */
.L_x_459:
        /* <DEDUP_REMOVED lines=19> */
[----:B------:R-:W-:Y:S02]  /*6420*/  CS2R R52, SRZ ;  /* 0x0000000000347805 */ /* 0x000fe4000001ff00 */
[----:B------:R-:W-:Y:S01]  /*6430*/  CS2R R66, SRZ ;  /* 0x0000000000427805 */ /* 0x000fe2000001ff00 */
[----:B------:R-:W-:Y:S01]  /*6440*/  IMAD.X R45, R100, 0x1, R15, P2 ;  /* 0x00000001642d7824 */ /* 0x000fe200010e060f */
[----:B------:R-:W-:Y:S02]  /*6450*/  LEA R68, P2, R44, UR4, 0x1 ;  /* 0x000000042c447c11 */ /* 0x000fe4000f8408ff */
[----:B------:R-:W-:-:S02]  /*6460*/  CS2R R64, SRZ ;  /* 0x0000000000407805 */ /* 0x000fc4000001ff00 */
        /* <DEDUP_REMOVED lines=8> */
[----:B------:R-:W-:Y:S02]  /*64f0*/  CS2R R48, SRZ ;  /* 0x0000000000307805 */ /* 0x000fe4000001ff00 */
[----:B------:R-:W-:Y:S02]  /*6500*/  CS2R R62, SRZ ;  /* 0x00000000003e7805 */ /* 0x000fe4000001ff00 */
[----:B------:R-:W-:-:S05]  /*6510*/  CS2R R60, SRZ ;  /* 0x00000000003c7805 */ /* 0x000fca000001ff00 */
[----:B------:R0:W5:Y:S04]  /*6520*/  @!P2 LDG.E.128 R52, desc[UR60][R68.64] ;  /* 0x0000003c4434a981 */ /* 0x000168000c1e1d00 */
[----:B------:R0:W5:Y:S01]  /*6530*/  @!P2 LDG.E.128 R64, desc[UR60][R72.64] ;  /* 0x0000003c4840a981 */ /* 0x000162000c1e1d00 */
[----:B------:R-:W-:Y:S02]  /*6540*/  ISETP.GE.AND P2, PT, R204, R124, PT ;  /* 0x0000007ccc00720c */ /* 0x000fe40003f46270 */
[----:B------:R-:W-:Y:S02]  /*6550*/  CS2R R46, SRZ ;  /* 0x00000000002e7805 */ /* 0x000fe4000001ff00 */
[----:B------:R-:W-:Y:S02]  /*6560*/  CS2R R44, SRZ ;  /* 0x00000000002c7805 */ /* 0x000fe4000001ff00 */
[----:B------:R-:W-:-:S02]  /*6570*/  CS2R R58, SRZ ;  /* 0x00000000003a7805 */ /* 0x000fc4000001ff00 */
[----:B------:R-:W-:-:S05]  /*6580*/  CS2R R56, SRZ ;  /* 0x0000000000387805 */ /* 0x000fca000001ff00 */
[----:B------:R0:W5:Y:S04]  /*6590*/  @!P2 LDG.E.128 R48, desc[UR60][R68.64+0x40] ;  /* 0x0000403c4430a981 */ /* 0x000168000c1e1d00 */
[----:B------:R0:W5:Y:S01]  /*65a0*/  @!P2 LDG.E.128 R60, desc[UR60][R72.64+0x40] ;  /* 0x0000403c483ca981 */ /* 0x000162000c1e1d00 */
[----:B------:R-:W-:-:S13]  /*65b0*/  ISETP.GE.AND P2, PT, R205, R124, PT ;  /* 0x0000007ccd00720c */ /* 0x000fda0003f46270 */
[----:B------:R0:W5:Y:S04]  /*65c0*/  @!P2 LDG.E.128 R44, desc[UR60][R68.64+0x80] ;  /* 0x0000803c442ca981 */ /* 0x000168000c1e1d00 */
[----:B------:R0:W5:Y:S02]  /*65d0*/  @!P2 LDG.E.128 R56, desc[UR60][R72.64+0x80] ;  /* 0x0000803c4838a981 */ /* 0x000164000c1e1d00 */
.L_x_515:
[----:B------:R-:W-:Y:S05]  /*65e0*/  BSYNC B1 ;  /* 0x0000000000017941 */ /* 0x000fea0003800000 */
.L_x_514:
[----:B------:R-:W-:Y:S01]  /*65f0*/  ISETP.GE.AND P3, PT, R223, R43, PT ;  /* 0x0000002bdf00720c */ /* 0x000fe20003f66270 */
[----:B------:R-:W-:Y:S01]  /*6600*/  BSSY B1, `(.L_x_516) ;  /* 0x000002e000017945 */ /* 0x000fe20003800000 */
[----:B0-----:R-:W-:Y:S02]  /*6610*/  CS2R R68, SRZ ;  /* 0x0000000000447805 */ /* 0x001fe4000001ff00 */
        /* <DEDUP_REMOVED lines=17> */
[----:B------:R-:W-:Y:S02]  /*6730*/  IADD3.X R69, R15, R100, R9, P2, P5 ;  /* 0x000000640f457210 */ /* 0x000fe400017ea409 */
[----:B------:R-:W-:Y:S02]  /*6740*/  CS2R R90, SRZ ;  /* 0x00000000005a7805 */ /* 0x000fe4000001ff00 */
[----:B------:R-:W-:-:S02]  /*6750*/  IADD3 R68, P2, P5, R110, R92, R8 ;  /* 0x0000005c6e447210 */ /* 0x000fc40007d5e008 */
[----:B------:R-:W-:Y:S02]  /*6760*/  CS2R R88, SRZ ;  /* 0x0000000000587805 */ /* 0x000fe4000001ff00 */
[----:B------:R-:W-:Y:S02]  /*6770*/  IADD3.X R101, R13, R101, R7, P2, P5 ;  /* 0x000000650d657210 */ /* 0x000fe400017ea407 */
[----:B------:R-:W-:-:S04]  /*6780*/  LEA R92, P2, R94, UR4, 0x1 ;  /* 0x000000045e5c7c11 */ /* 0x000fc8000f8408ff */
[----:B------:R-:W-:Y:S01]  /*6790*/  LEA.HI.X R93, R94, UR5, R69, 0x1, P2 ;  /* 0x000000055e5d7c11 */ /* 0x000fe200090f0c45 */
[----:B------:R-:W-:Y:S02]  /*67a0*/  ULDC.64 UR4, c[0x0][0x3e0] ;  /* 0x0000f80000047ab9 */ /* 0x000fe40000000a00 */
        /* <DEDUP_REMOVED lines=19> */
.L_x_517:
[----:B------:R-:W-:Y:S05]  /*68e0*/  BSYNC B1 ;  /* 0x0000000000017941 */ /* 0x000fea0003800000 */
.L_x_516:
[----:B0-----:R-:W2:Y:S01]  /*68f0*/  LDL R92, [R1+0x14] ;  /* 0x00001400015c7983 */ /* 0x001ea20000100800 */
[----:B------:R-:W-:Y:S01]  /*6900*/  IMAD.MOV.U32 R93, RZ, RZ, R45 ;  /* 0x000000ffff5d7224 */ /* 0x000fe200078e002d */
[----:B------:R-:W-:Y:S01]  /*6910*/  MOV R95, R49 ;  /* 0x00000031005f7202 */ /* 0x000fe20000000f00 */
[----:B------:R-:W-:Y:S01]  /*6920*/  IMAD.MOV.U32 R94, RZ, RZ, R48 ;  /* 0x000000ffff5e7224 */ /* 0x000fe200078e0030 */
[----:B------:R-:W-:Y:S02]  /*6930*/  PRMT R180, R98, 0x7610, R180 ;  /* 0x0000761062b47816 */ /* 0x000fe400000000b4 */
[----:B------:R-:W-:Y:S01]  /*6940*/  PRMT R183, R93, 0x7610, R183 ;  /* 0x000076105db77816 */ /* 0x000fe200000000b7 */
[----:B------:R-:W-:Y:S01]  /*6950*/  IMAD.MOV.U32 R93, RZ, RZ, R51 ;  /* 0x000000ffff5d7224 */ /* 0x000fe200078e0033 */
[----:B------:R-:W-:Y:S01]  /*6960*/  PRMT R185, R95, 0x5410, R94 ;  /* 0x000054105fb97816 */ /* 0x000fe2000000005e */
[----:B------:R-:W-:Y:S02]  /*6970*/  IMAD.MOV.U32 R95, RZ, RZ, R53 ;  /* 0x000000ffff5f7224 */ /* 0x000fe400078e0035 */
[----:B------:R-:W-:-:S03]  /*6980*/  IMAD.MOV.U32 R94, RZ, RZ, R52 ;  /* 0x000000ffff5e7224 */ /* 0x000fc600078e0034 */
[----:B------:R-:W-:Y:S01]  /*6990*/  PRMT R167, R167, 0x5410, R95 ;  /* 0x00005410a7a77816 */ /* 0x000fe2000000005f */
[----:B------:R-:W-:Y:S01]  /*69a0*/  IMAD.MOV.U32 R95, RZ, RZ, R57 ;  /* 0x000000ffff5f7224 */ /* 0x000fe200078e0039 */
[----:B------:R-:W-:Y:S01]  /*69b0*/  PRMT R187, R187, 0x5410, R94 ;  /* 0x00005410bbbb7816 */ /* 0x000fe2000000005e */
[----:B------:R-:W-:-:S05]  /*69c0*/  IMAD.MOV.U32 R94, RZ, RZ, R56 ;  /* 0x000000ffff5e7224 */ /* 0x000fca00078e0038 */
[----:B------:R-:W-:Y:S01]  /*69d0*/  PRMT R183, R183, 0x5410, R94 ;  /* 0x00005410b7b77816 */ /* 0x000fe2000000005e */
[----:B------:R-:W-:-:S05]  /*69e0*/  IMAD.MOV.U32 R94, RZ, RZ, R60 ;  /* 0x000000ffff5e7224 */ /* 0x000fca00078e003c */
[----:B------:R-:W-:Y:S01]  /*69f0*/  PRMT R187, R94, 0x7610, R187 ;  /* 0x000076105ebb7816 */ /* 0x000fe200000000bb */
[----:B------:R-:W-:-:S05]  /*6a00*/  IMAD.MOV.U32 R94, RZ, RZ, R64 ;  /* 0x000000ffff5e7224 */ /* 0x000fca00078e0040 */
[----:B------:R-:W-:Y:S02]  /*6a10*/  PRMT R191, R191, 0x5410, R94 ;  /* 0x00005410bfbf7816 */ /* 0x000fe4000000005e */
[----:B-----5:R-:W-:Y:S02]  /*6a20*/  MOV R94, R68 ;  /* 0x00000044005e7202 */ /* 0x020fe40000000f00 */
[----:B--2---:R-:W-:Y:S01]  /*6a30*/  R2UR UR4, R92 ;  /* 0x000000005c0472ca */ /* 0x004fe200000e0000 */
[----:B------:R-:W-:-:S05]  /*6a40*/  IMAD.MOV.U32 R92, RZ, RZ, R44 ;  /* 0x000000ffff5c7224 */ /* 0x000fca00078e002c */
[----:B------:R-:W-:Y:S01]  /*6a50*/  PRMT R182, R92, 0x5410, R97 ;  /* 0x000054105cb67816 */ /* 0x000fe20000000061 */
[----:B------:R-:W-:-:S05]  /*6a60*/  IMAD.MOV.U32 R92, RZ, RZ, R50 ;  /* 0x000000ffff5c7224 */ /* 0x000fca00078e0032 */
[----:B------:R-:W-:Y:S01]  /*6a70*/  PRMT R184, R93, 0x5410, R92 ;  /* 0x000054105db87816 */ /* 0x000fe2000000005c */
[----:B------:R-:W-:Y:S01]  /*6a80*/  IMAD.MOV.U32 R92, RZ, RZ, R54 ;  /* 0x000000ffff5c7224 */ /* 0x000fe200078e0036 */
[----:B------:R-:W-:Y:S01]  /*6a90*/  UISETP.NE.AND UP0, UPT, UR4, 0x3, UPT ;  /* 0x000000030400788c */ /* 0x000fe2000bf05270 */
[----:B------:R-:W-:-:S03]  /*6aa0*/  IMAD.MOV.U32 R93, RZ, RZ, R55 ;  /* 0x000000ffff5d7224 */ /* 0x000fc600078e0037 */
[----:B------:R-:W-:Y:S01]  /*6ab0*/  PRMT R186, R186, 0x5410, R92 ;  /* 0x00005410baba7816 */ /* 0x000fe2000000005c */
[----:B------:R-:W-:Y:S01]  /*6ac0*/  IMAD.MOV.U32 R92, RZ, RZ, R58 ;  /* 0x000000ffff5c7224 */ /* 0x000fe200078e003a */
[----:B------:R-:W-:Y:S01]  /*6ad0*/  PRMT R173, R93, 0x7610, R173 ;  /* 0x000076105dad7816 */ /* 0x000fe200000000ad */
[----:B------:R-:W-:Y:S01]  /*6ae0*/  IMAD.MOV.U32 R93, RZ, RZ, R59 ;  /* 0x000000ffff5d7224 */ /* 0x000fe200078e003b */
[----:B------:R-:W-:Y:S02]  /*6af0*/  PLOP3.LUT P2, PT, PT, PT, UP0, 0x80, 0x0 ;  /* 0x000000000000781c */ /* 0x000fe40003f4f008 */
[----:B------:R-:W-:Y:S01]  /*6b00*/  PRMT R180, R180, 0x5410, R92 ;  /* 0x00005410b4b47816 */ /* 0x000fe2000000005c */
[----:B------:R-:W-:Y:S01]  /*6b10*/  IMAD.MOV.U32 R92, RZ, RZ, R62 ;  /* 0x000000ffff5c7224 */ /* 0x000fe200078e003e */
[----:B------:R-:W-:Y:S01]  /*6b20*/  PRMT R181, R93, 0x5410, R95 ;  /* 0x000054105db57816 */ /* 0x000fe2000000005f */
[----:B------:R-:W-:Y:S02]  /*6b30*/  IMAD.MOV.U32 R93, RZ, RZ, R63 ;  /* 0x000000ffff5d7224 */ /* 0x000fe400078e003f */
        /* <DEDUP_REMOVED lines=12> */
[----:B------:R-:W-:-:S03]  /*6c00*/  IMAD.MOV.U32 R95, RZ, RZ, R69 ;  /* 0x000000ffff5f7224 */ /* 0x000fc600078e0045 */
[----:B------:R-:W-:Y:S01]  /*6c10*/  PRMT R155, R92, 0x5410, R93 ;  /* 0x000054105c9b7816 */ /* 0x000fe2000000005d */
[----:B------:R-:W-:Y:S01]  /*6c20*/  IMAD.MOV.U32 R92, RZ, RZ, R74 ;  /* 0x000000ffff5c7224 */ /* 0x000fe200078e004a */
[----:B------:R-:W-:Y:S01]  /*6c30*/  PRMT R156, R94, 0x5410, R95 ;  /* 0x000054105e9c7816 */ /* 0x000fe2000000005f */
[----:B------:R-:W-:Y:S02]  /*6c40*/  IMAD.MOV.U32 R93, RZ, RZ, R75 ;  /* 0x000000ffff5d7224 */ /* 0x000fe400078e004b */
[----:B------:R-:W-:Y:S02]  /*6c50*/  IMAD.MOV.U32 R94, RZ, RZ, R72 ;  /* 0x000000ffff5e7224 */ /* 0x000fe400078e0048 */
[----:B------:R-:W-:Y:S01]  /*6c60*/  IMAD.MOV.U32 R95, RZ, RZ, R73 ;  /* 0x000000ffff5f7224 */ /* 0x000fe200078e0049 */
[----:B------:R-:W-:Y:S01]  /*6c70*/  PRMT R160, R92, 0x5410, R93 ;  /* 0x000054105ca07816 */ /* 0x000fe2000000005d */
[----:B------:R-:W-:Y:S02]  /*6c80*/  IMAD.MOV.U32 R92, RZ, RZ, R78 ;  /* 0x000000ffff5c7224 */ /* 0x000fe400078e004e */
[----:B------:R-:W-:Y:S01]  /*6c90*/  IMAD.MOV.U32 R93, RZ, RZ, R79 ;  /* 0x000000ffff5d7224 */ /* 0x000fe200078e004f */
[----:B------:R-:W-:Y:S01]  /*6ca0*/  PRMT R161, R94, 0x5410, R95 ;  /* 0x000054105ea17816 */ /* 0x000fe2000000005f */
[----:B------:R-:W-:-:S02]  /*6cb0*/  IMAD.MOV.U32 R94, RZ, RZ, R76 ;  /* 0x000000ffff5e7224 */ /* 0x000fc400078e004c */
[----:B------:R-:W-:Y:S01]  /*6cc0*/  IMAD.MOV.U32 R95, RZ, RZ, R77 ;  /* 0x000000ffff5f7224 */ /* 0x000fe200078e004d */
[----:B------:R-:W-:Y:S01]  /*6cd0*/  PRMT R176, R92, 0x5410, R93 ;  /* 0x000054105cb07816 */ /* 0x000fe2000000005d */
        /* <DEDUP_REMOVED lines=15> */
[----:B------:R-:W-:Y:S01]  /*6dd0*/  IMAD.MOV.U32 R95, RZ, RZ, R90 ;  /* 0x000000ffff5f7224 */ /* 0x000fe200078e005a */
[----:B------:R-:W-:-:S02]  /*6de0*/  MOV R94, R91 ;  /* 0x0000005b005e7202 */ /* 0x000fc40000000f00 */
[----:B------:R-:W-:Y:S02]  /*6df0*/  PRMT R179, R93, 0x5410, R92 ;  /* 0x000054105db37816 */ /* 0x000fe4000000005c */
[----:B------:R-:W-:Y:S01]  /*6e00*/  PRMT R178, R95, 0x5410, R94 ;  /* 0x000054105fb27816 */ /* 0x000fe2000000005e */
[----:B------:R-:W-:Y:S06]  /*6e10*/  @!P2 BRA `(.L_x_518) ;  /* 0x000000000004a947 */ /* 0x000fec0003800000 */
[----:B------:R-:W-:Y:S01]  /*6e20*/  BPT.TRAP 0x1 ;  /* 0x000000040000795c */ /* 0x000fe20000300000 */
.L_x_518:
[----:B------:R-:W-:Y:S01]  /*6e30*/  IMAD R100, R18, 0x8, R2 ;  /* 0x0000000812647824 */ /* 0x000fe200078e0202 */
[----:B------:R-:W-:Y:S01]  /*6e40*/  SHF.L.U32 R101, R206, 0x1f, RZ ;  /* 0x0000001fce657819 */ /* 0x000fe200000006ff */
[----:B------:R-:W0:Y:S01]  /*6e50*/  LDC R147, c[0x0][0x2e4] ;  /* 0x0000b900ff937b82 */ /* 0x000e220000000800 */
[----:B------:R-:W-:Y:S02]  /*6e60*/  BSSY B1, `(.L_x_519) ;  /* 0x0000004000017945 */ /* 0x000fe40003800000 */
[----:B------:R-:W1:Y:S05]  /*6e70*/  SYNCS.PHASECHK.TRANS64.TRYWAIT P5, [R100+URZ+0x36890], R101 ;  /* 0x03689065640075a7 */ /* 0x000e6a00080a017f */
[----:B------:R-:W2:Y:S01]  /*6e80*/  LDC.64 R128, c[0x0][0x2f0] ;  /* 0x0000bc00ff807b82 */ /* 0x000ea20000000a00 */
[----:B-1----:R-:W-:Y:S05]  /*6e90*/  @!P5 BRA `(.L_x_520) ;  /* 0x000001dc00dcd947 */ /* 0x002fea0003800000 */
.L_x_763:
[----:B------:R-:W-:Y:S05]  /*6ea0*/  BSYNC B1 ;  /* 0x0000000000017941 */ /* 0x000fea0003800000 */
.L_x_519:
[----:B------:R-:W-:Y:S01]  /*6eb0*/  BSSY B1, `(.L_x_521) ;  /* 0x0000192000017945 */ /* 0x000fe20003800000 */
[----:B0-----:R-:W-:Y:S02]  /*6ec0*/  IMAD.IADD R150, R147, 0x1, -R125 ;  /* 0x0000000193967824 */ /* 0x001fe400078e0a7d */
[----:B------:R-:W-:Y:S01]  /*6ed0*/  IMAD.MOV.U32 R131, RZ, RZ, R96 ;  /* 0x000000ffff837224 */ /* 0x000fe200078e0060 */
[----:B------:R-:W-:Y:S06]  /*6ee0*/  @P4 BRA `(.L_x_522) ;  /* 0x0000001800384947 */ /* 0x000fec0003800000 */
[----:B------:R-:W-:Y:S01]  /*6ef0*/  ISETP.NE.AND P4, PT, R31, RZ, PT ;  /* 0x000000ff1f00720c */ /* 0x000fe20003f85270 */
[-C--:B--2---:R-:W-:Y:S01]  /*6f00*/  IMAD R92, R146, R128.reuse, RZ ;  /* 0x00000080925c7224 */ /* 0x084fe200078e02ff */
[----:B------:R-:W-:Y:S01]  /*6f10*/  BSSY B2, `(.L_x_523) ;  /* 0x0000085000027945 */ /* 0x000fe20003800000 */
[----:B------:R-:W-:-:S04]  /*6f20*/  IMAD.WIDE.U32 R132, R19, R128, R130 ;  /* 0x0000008013847225 */ /* 0x000fc800078e0082 */
[----:B------:R-:W-:-:S04]  /*6f30*/  IMAD R92, R19, R129, R92 ;  /* 0x00000081135c7224 */ /* 0x000fc800078e025c */
[----:B------:R-:W-:Y:S02]  /*6f40*/  IMAD.IADD R157, R92, 0x1, R133 ;  /* 0x000000015c9d7824 */ /* 0x000fe400078e0285 */
[----:B------:R-:W-:Y:S05]  /*6f50*/  @!P4 BRA `(.L_x_524) ;  /* 0x000000080000c947 */ /* 0x000fea0003800000 */
[----:B------:R-:W-:Y:S01]  /*6f60*/  SEL R92, R125, R150, !P0 ;  /* 0x000000967d5c7207 */ /* 0x000fe20004000000 */
[----:B------:R-:W-:Y:S01]  /*6f70*/  BSSY B3, `(.L_x_525) ;  /* 0x0000074000037945 */ /* 0x000fe20003800000 */
[----:B------:R-:W-:Y:S02]  /*6f80*/  IADD3 R163, P4, P5, R118, R132, R21 ;  /* 0x0000008476a37210 */ /* 0x000fe40007d9e015 */
[----:B------:R-:W-:Y:S02]  /*6f90*/  SHF.R.S32.HI R93, RZ, 0x1f, R92 ;  /* 0x0000001fff5d7819 */ /* 0x000fe4000001145c */
[----:B------:R-:W-:Y:S02]  /*6fa0*/  IADD3.X R164, R4, R157, R32, P4, P5 ;  /* 0x0000009d04a47210 */ /* 0x000fe400027ea420 */
[----:B------:R-:W-:Y:S02]  /*6fb0*/  LEA.HI R93, R93, R92, RZ, 0x4 ;  /* 0x0000005c5d5d7211 */ /* 0x000fe400078f20ff */
[----:B------:R-:W-:-:S02]  /*6fc0*/  ISETP.GE.AND P4, PT, R22, R124, PT ;  /* 0x0000007c1600720c */ /* 0x000fc40003f86270 */
[----:B------:R-:W-:-:S04]  /*6fd0*/  LEA.HI.SX32 R165, R93, R20, 0x1c ;  /* 0x000000145da57211 */ /* 0x000fc800078fe2ff */
[----:B------:R-:W-:-:S04]  /*6fe0*/  SHF.R.S32.HI R93, RZ, 0x1f, R165 ;  /* 0x0000001fff5d7819 */ /* 0x000fc800000114a5 */
[----:B------:R-:W-:Y:S01]  /*6ff0*/  LEA.HI R93, R93, R165, RZ, 0x3 ;  /* 0x000000a55d5d7211 */ /* 0x000fe200078f18ff */
[----:B------:R-:W-:-:S03]  /*7000*/  IMAD.SHL.U32 R165, R165, 0x8, RZ ;  /* 0x00000008a5a57824 */ /* 0x000fc600078e00ff */
[----:B------:R-:W-:Y:S02]  /*7010*/  SHF.R.S32.HI R93, RZ, 0x3, R93 ;  /* 0x00000003ff5d7819 */ /* 0x000fe4000001145d */
[----:B------:R-:W-:-:S03]  /*7020*/  LOP3.LUT R92, R208, 0x38, R165, 0xf8, !PT ;  /* 0x00000038d05c7812 */ /* 0x000fc600078ef8a5 */
[----:B------:R-:W-:Y:S01]  /*7030*/  IMAD R93, R93, 0x1c00, R210 ;  /* 0x00001c005d5d7824 */ /* 0x000fe200078e02d2 */
[----:B------:R-:W-:-:S05]  /*7040*/  LOP3.LUT R92, R92, R209, RZ, 0x3c, !PT ;  /* 0x000000d15c5c7212 */ /* 0x000fca00078e3cff */
[----:B------:R-:W-:Y:S02]  /*7050*/  IMAD.IADD R93, R93, 0x1, R92 ;  /* 0x000000015d5d7824 */ /* 0x000fe400078e025c */
[C---:B------:R-:W-:Y:S02]  /*7060*/  IMAD R92, R18.reuse, 0x5400, R144 ;  /* 0x00005400125c7824 */ /* 0x040fe400078e0290 */
[----:B------:R-:W-:Y:S02]  /*7070*/  IMAD R96, R18, 0x5400, R93 ;  /* 0x0000540012607824 */ /* 0x000fe400078e025d */
[--C-:B------:R-:W-:Y:S02]  /*7080*/  IMAD R92, R92, 0x2, R2.reuse ;  /* 0x000000025c5c7824 */ /* 0x100fe400078e0202 */
[----:B------:R-:W-:-:S04]  /*7090*/  IMAD R96, R96, 0x2, R2 ;  /* 0x0000000260607824 */ /* 0x000fc800078e0202 */
[----:B------:R-:W0:Y:S04]  /*70a0*/  LDS.128 R92, [R92+0x21400] ;  /* 0x021400005c5c7984 */ /* 0x000e280000000c00 */
[----:B------:R-:W2:Y:S01]  /*70b0*/  LDS.128 R96, [R96+0x21400] ;  /* 0x0214000060607984 */ /* 0x000ea20000000c00 */
[----:B------:R-:W-:Y:S05]  /*70c0*/  @P4 BRA `(.L_x_526) ;  /* 0x0000000400784947 */ /* 0x000fea0003800000 */
[----:B------:R-:W-:Y:S01]  /*70d0*/  SHF.R.U32.HI R166, RZ, 0x10, R65 ;  /* 0x00000010ffa67819 */ /* 0x000fe20000011641 */
[----:B--2---:R-:W-:Y:S01]  /*70e0*/  IMAD.U32 R171, R97, 0x10000, RZ ;  /* 0x0001000061ab7824 */ /* 0x004fe200078e00ff */
[----:B------:R-:W-:Y:S01]  /*70f0*/  SHF.R.U32.HI R170, RZ, 0x10, R53 ;  /* 0x00000010ffaa7819 */ /* 0x000fe20000011635 */
[----:B------:R-:W-:Y:S01]  /*7100*/  IMAD.U32 R174, R99, 0x10000, RZ ;  /* 0x0001000063ae7824 */ /* 0x000fe200078e00ff */
[----:B------:R-:W-:Y:S02]  /*7110*/  PRMT R166, R168, 0x5432, R166 ;  /* 0x00005432a8a67816 */ /* 0x000fe400000000a6 */
[----:B------:R-:W-:Y:S01]  /*7120*/  PRMT R170, R167, 0x5432, R170 ;  /* 0x00005432a7aa7816 */ /* 0x000fe200000000aa */
[C---:B0-----:R-:W-:Y:S01]  /*7130*/  IMAD.U32 R167, R93.reuse, 0x10000, RZ ;  /* 0x000100005da77824 */ /* 0x041fe200078e00ff */
[----:B------:R-:W-:Y:S01]  /*7140*/  LOP3.LUT R93, R93, 0xffff0000, RZ, 0xc0, !PT ;  /* 0xffff00005d5d7812 */ /* 0x000fe200078ec0ff */
[C---:B------:R-:W-:Y:S01]  /*7150*/  IMAD.U32 R169, R166.reuse, 0x10000, RZ ;  /* 0x00010000a6a97824 */ /* 0x040fe200078e00ff */
[----:B------:R-:W-:Y:S01]  /*7160*/  LOP3.LUT R166, R166, 0xffff0000, RZ, 0xc0, !PT ;  /* 0xffff0000a6a67812 */ /* 0x000fe200078ec0ff */
[----:B------:R-:W-:Y:S01]  /*7170*/  IMAD.U32 R168, R170, 0x10000, RZ ;  /* 0x00010000aaa87824 */ /* 0x000fe200078e00ff */
[----:B------:R-:W-:Y:S01]  /*7180*/  SHF.R.U64 R66, R66, 0x10, R67 ;  /* 0x0000001042427819 */ /* 0x000fe20000001243 */
[CC--:B------:R-:W-:Y:S01]  /*7190*/  FMUL.FTZ R172, R171.reuse, R169.reuse ;  /* 0x000000a9abac7220 */ /* 0x0c0fe20000410000 */
[----:B------:R-:W-:Y:S01]  /*71a0*/  SHF.R.U64 R64, R64, 0x10, R65 ;  /* 0x0000001040407819 */ /* 0x000fe20000001241 */
[-C--:B------:R-:W-:Y:S01]  /*71b0*/  FMUL.FTZ R171, R171, R168.reuse ;  /* 0x000000a8abab7220 */ /* 0x080fe20000410000 */
[----:B------:R-:W-:Y:S01]  /*71c0*/  SHF.R.U64 R52, R52, 0x10, R53 ;  /* 0x0000001034347819 */ /* 0x000fe20000001235 */
[----:B------:R-:W-:Y:S01]  /*71d0*/  FFMA.FTZ R168, R167, R168, -R172 ;  /* 0x000000a8a7a87223 */ /* 0x000fe200000108ac */
[----:B------:R-:W-:Y:S01]  /*71e0*/  PRMT R64, R191, 0x5432, R64 ;  /* 0x00005432bf407816 */ /* 0x000fe20000000040 */
[----:B------:R-:W-:Y:S01]  /*71f0*/  FFMA.FTZ R167, R167, R169, R171 ;  /* 0x000000a9a7a77223 */ /* 0x000fe200000100ab */
[----:B------:R-:W-:Y:S01]  /*7200*/  LOP3.LUT R169, R97, 0xffff0000, RZ, 0xc0, !PT ;  /* 0xffff000061a97812 */ /* 0x000fe200078ec0ff */
[----:B------:R-:W-:Y:S01]  /*7210*/  IMAD.U32 R65, R94, 0x10000, RZ ;  /* 0x000100005e417824 */ /* 0x000fe200078e00ff */
[----:B------:R-:W-:-:S02]  /*7220*/  LOP3.LUT R97, R170, 0xffff0000, RZ, 0xc0, !PT ;  /* 0xffff0000aa617812 */ /* 0x000fc400078ec0ff */
[----:B------:R-:W-:Y:S01]  /*7230*/  SHF.R.U64 R54, R54, 0x10, R55 ;  /* 0x0000001036367819 */ /* 0x000fe20000001237 */
[-C--:B------:R-:W-:Y:S01]  /*7240*/  FMUL.FTZ R170, R169, R166.reuse ;  /* 0x000000a6a9aa7220 */ /* 0x080fe20000410000 */
[----:B------:R-:W-:Y:S01]  /*7250*/  PRMT R52, R187, 0x5432, R52 ;  /* 0x00005432bb347816 */ /* 0x000fe20000000034 */
[-C--:B------:R-:W-:Y:S01]  /*7260*/  FMUL.FTZ R169, R169, R97.reuse ;  /* 0x00000061a9a97220 */ /* 0x080fe20000410000 */
[----:B------:R-:W-:Y:S01]  /*7270*/  SHF.L.U32 R53, R92, 0x10, RZ ;  /* 0x000000105c357819 */ /* 0x000fe200000006ff */
[----:B------:R-:W-:Y:S01]  /*7280*/  FFMA.FTZ R97, R93, R97, -R170 ;  /* 0x000000615d617223 */ /* 0x000fe200000108aa */
[----:B------:R-:W-:Y:S02]  /*7290*/  IMAD.U32 R170, R95, 0x10000, RZ ;  /* 0x000100005faa7824 */ /* 0x000fe400078e00ff */
[----:B------:R-:W-:Y:S01]  /*72a0*/  FFMA.FTZ R93, R93, R166, R169 ;  /* 0x000000a65d5d7223 */ /* 0x000fe200000100a9 */
[----:B------:R-:W-:Y:S02]  /*72b0*/  SHF.R.U32.HI R166, RZ, 0x10, R67 ;  /* 0x00000010ffa67819 */ /* 0x000fe40000011643 */
[----:B------:R-:W-:Y:S01]  /*72c0*/  SHF.R.U32.HI R169, RZ, 0x10, R55 ;  /* 0x00000010ffa97819 */ /* 0x000fe20000011637 */
[----:B------:R-:W-:Y:S01]  /*72d0*/  IMAD.U32 R55, R96, 0x10000, RZ ;  /* 0x0001000060377824 */ /* 0x000fe200078e00ff */
[----:B------:R-:W-:-:S02]  /*72e0*/  PRMT R166, R173, 0x5432, R166 ;  /* 0x00005432ada67816 */ /* 0x000fc400000000a6 */
[----:B------:R-:W-:Y:S02]  /*72f0*/  PRMT R169, R173, 0x5410, R169 ;  /* 0x00005410ada97816 */ /* 0x000fe400000000a9 */
[----:B------:R-:W-:Y:S01]  /*7300*/  LOP3.LUT R67, R95, 0xffff0000, RZ, 0xc0, !PT ;  /* 0xffff00005f437812 */ /* 0x000fe200078ec0ff */
[C---:B------:R-:W-:Y:S01]  /*7310*/  IMAD.U32 R171, R166.reuse, 0x10000, RZ ;  /* 0x00010000a6ab7824 */ /* 0x040fe200078e00ff */
[----:B------:R-:W-:Y:S01]  /*7320*/  LOP3.LUT R95, R99, 0xffff0000, RZ, 0xc0, !PT ;  /* 0xffff0000635f7812 */ /* 0x000fe200078ec0ff */
[C---:B------:R-:W-:Y:S01]  /*7330*/  IMAD.U32 R172, R169.reuse, 0x10000, RZ ;  /* 0x00010000a9ac7824 */ /* 0x040fe200078e00ff */
[----:B------:R-:W-:Y:S01]  /*7340*/  LOP3.LUT R166, R166, 0xffff0000, RZ, 0xc0, !PT ;  /* 0xffff0000a6a67812 */ /* 0x000fe200078ec0ff */
[C---:B------:R-:W-:Y:S01]  /*7350*/  FMUL.FTZ R173, R174.reuse, R171 ;  /* 0x000000abaead7220 */ /* 0x040fe20000410000 */
[----:B------:R-:W-:Y:S01]  /*7360*/  LOP3.LUT R169, R169, 0xffff0000, RZ, 0xc0, !PT ;  /* 0xffff0000a9a97812 */ /* 0x000fe200078ec0ff */
[----:B------:R-:W-:Y:S01]  /*7370*/  FMUL.FTZ R174, R174, R172 ;  /* 0x000000acaeae7220 */ /* 0x000fe20000410000 */
[----:B------:R-:W-:Y:S01]  /*7380*/  LOP3.LUT R96, R96, 0xffff0000, RZ, 0xc0, !PT ;  /* 0xffff000060607812 */ /* 0x000fe200078ec0ff */
[C---:B------:R-:W-:Y:S01]  /*7390*/  FMUL.FTZ R99, R95.reuse, R166 ;  /* 0x000000a65f637220 */ /* 0x040fe20000410000 */
[----:B------:R-:W-:Y:S01]  /*73a0*/  LOP3.LUT R92, R92, 0xffff0000, RZ, 0xc0, !PT ;  /* 0xffff00005c5c7812 */ /* 0x000fe200078ec0ff */
[-C--:B------:R-:W-:Y:S01]  /*73b0*/  FMUL.FTZ R95, R95, R169.reuse ;  /* 0x000000a95f5f7220 */ /* 0x080fe20000410000 */
[----:B------:R-:W-:Y:S01]  /*73c0*/  PRMT R66, R190, 0x5432, R66 ;  /* 0x00005432be427816 */ /* 0x000fe20000000042 */
[----:B------:R-:W-:Y:S01]  /*73d0*/  FFMA.FTZ R99, R67, R169, -R99 ;  /* 0x000000a943637223 */ /* 0x000fe20000010863 */
[----:B------:R-:W-:-:S02]  /*73e0*/  IMAD.U32 R169, R64, 0x10000, RZ ;  /* 0x0001000040a97824 */ /* 0x000fc400078e00ff */
[----:B------:R-:W-:Y:S01]  /*73f0*/  FFMA.FTZ R95, R67, R166, R95 ;  /* 0x000000a6435f7223 */ /* 0x000fe2000001005f */
[----:B------:R-:W-:Y:S01]  /*7400*/  IMAD.U32 R67, R52, 0x10000, RZ ;  /* 0x0001000034437824 */ /* 0x000fe200078e00ff */
[----:B------:R-:W-:Y:S01]  /*7410*/  LOP3.LUT R64, R64, 0xffff0000, RZ, 0xc0, !PT ;  /* 0xffff000040407812 */ /* 0x000fe200078ec0ff */
[C---:B------:R-:W-:Y:S01]  /*7420*/  FMUL.FTZ R166, R55.reuse, R169 ;  /* 0x000000a937a67220 */ /* 0x040fe20000410000 */
[----:B------:R-:W-:Y:S01]  /*7430*/  LOP3.LUT R52, R52, 0xffff0000, RZ, 0xc0, !PT ;  /* 0xffff000034347812 */ /* 0x000fe200078ec0ff */
[-C--:B------:R-:W-:Y:S01]  /*7440*/  FMUL.FTZ R55, R55, R67.reuse ;  /* 0x0000004337377220 */ /* 0x080fe20000410000 */
[----:B------:R-:W-:Y:S01]  /*7450*/  FFMA.FTZ R173, R170, R172, -R173 ;  /* 0x000000acaaad7223 */ /* 0x000fe200000108ad */
[C---:B------:R-:W-:Y:S01]  /*7460*/  FFMA.FTZ R166, R53.reuse, R67, -R166 ;  /* 0x0000004335a67223 */ /* 0x040fe200000108a6 */
[----:B------:R-:W-:Y:S01]  /*7470*/  FMUL.FTZ R67, R96, R64 ;  /* 0x0000004060437220 */ /* 0x000fe20000410000 */
[----:B------:R-:W-:Y:S01]  /*7480*/  FFMA.FTZ R174, R170, R171, R174 ;  /* 0x000000abaaae7223 */ /* 0x000fe200000100ae */
[----:B------:R-:W-:Y:S01]  /*7490*/  LOP3.LUT R170, R94, 0xffff0000, RZ, 0xc0, !PT ;  /* 0xffff00005eaa7812 */ /* 0x000fe200078ec0ff */
[-C--:B------:R-:W-:Y:S01]  /*74a0*/  FMUL.FTZ R96, R96, R52.reuse ;  /* 0x0000003460607220 */ /* 0x080fe20000410000 */
[----:B------:R-:W-:Y:S01]  /*74b0*/  PRMT R54, R186, 0x5432, R54 ;  /* 0x00005432ba367816 */ /* 0x000fe20000000036 */
[----:B------:R-:W-:Y:S01]  /*74c0*/  FFMA.FTZ R67, R92, R52, -R67 ;  /* 0x000000345c437223 */ /* 0x000fe20000010843 */
[C---:B------:R-:W-:Y:S01]  /*74d0*/  IMAD.U32 R94, R98.reuse, 0x10000, RZ ;  /* 0x00010000625e7824 */ /* 0x040fe200078e00ff */
[----:B------:R-:W-:Y:S01]  /*74e0*/  LOP3.LUT R98, R98, 0xffff0000, RZ, 0xc0, !PT ;  /* 0xffff000062627812 */ /* 0x000fe200078ec0ff */
[C---:B------:R-:W-:Y:S01]  /*74f0*/  IMAD.U32 R52, R66.reuse, 0x10000, RZ ;  /* 0x0001000042347824 */ /* 0x040fe200078e00ff */
[----:B------:R-:W-:Y:S01]  /*7500*/  LOP3.LUT R66, R66, 0xffff0000, RZ, 0xc0, !PT ;  /* 0xffff000042427812 */ /* 0x000fe200078ec0ff */
[----:B------:R-:W-:Y:S01]  /*7510*/  FFMA.FTZ R55, R53, R169, R55 ;  /* 0x000000a935377223 */ /* 0x000fe20000010037 */
[C---:B------:R-:W-:Y:S01]  /*7520*/  IMAD.U32 R53, R54.reuse, 0x10000, RZ ;  /* 0x0001000036357824 */ /* 0x040fe200078e00ff */
[----:B------:R-:W-:Y:S01]  /*7530*/  LOP3.LUT R54, R54, 0xffff0000, RZ, 0xc0, !PT ;  /* 0xffff000036367812 */ /* 0x000fe200078ec0ff */
[----:B------:R-:W-:Y:S01]  /*7540*/  FFMA.FTZ R96, R92, R64, R96 ;  /* 0x000000405c607223 */ /* 0x000fe20000010060 */
[----:B------:R-:W-:Y:S01]  /*7550*/  FMUL.FTZ R64, R94, R52 ;  /* 0x000000345e407220 */ /* 0x000fe20000410000 */
[----:B------:R-:W-:Y:S01]  /*7560*/  FMUL.FTZ R92, R98, R66 ;  /* 0x00000042625c7220 */ /* 0x000fe20000410000 */
        /* <DEDUP_REMOVED lines=19> */
[----:B------:R-:W-:-:S07]  /*76a0*/  IMAD.MOV.U32 R94, RZ, RZ, R64 ;  /* 0x000000ffff5e7224 */ /* 0x000fce00078e0040 */
.L_x_526:
[----:B------:R-:W-:Y:S05]  /*76b0*/  BSYNC B3 ;  /* 0x0000000000037941 */ /* 0x000fea0003800000 */
.L_x_525:
[----:B------:R-:W-:-:S13]  /*76c0*/  ISETP.GE.AND P4, PT, R165, R147, PT ;  /* 0x00000093a500720c */ /* 0x000fda0003f86270 */
[--C-:B------:R-:W-:Y:S02]  /*76d0*/  @!P4 SHF.R.S32.HI R55, RZ, 0x1f, R165.reuse ;  /* 0x0000001fff37c819 */ /* 0x100fe400000114a5 */
[----:B------:R-:W-:-:S04]  /*76e0*/  @!P4 IADD3 R165, P5, P6, R118, R132, R165 ;  /* 0x0000008476a5c210 */ /* 0x000fc80007ebe0a5 */
[----:B------:R-:W-:Y:S02]  /*76f0*/  @!P4 IADD3.X R55, R4, R157, R55, P5, P6 ;  /* 0x0000009d0437c210 */ /* 0x000fe40002fec437 */
[----:B------:R-:W-:-:S04]  /*7700*/  LEA R52, P5, R163, R122, 0x1 ;  /* 0x0000007aa3347211 */ /* 0x000fc800078a08ff */
[----:B------:R-:W-:Y:S02]  /*7710*/  LEA.HI.X R53, R163, R123, R164, 0x1, P5 ;  /* 0x0000007ba3357211 */ /* 0x000fe400028f0ca4 */
[----:B------:R-:W-:-:S03]  /*7720*/  @!P4 LEA R54, P5, R165, R122, 0x1 ;  /* 0x0000007aa536c211 */ /* 0x000fc600078a08ff */
[----:B0-----:R0:W-:Y:S01]  /*7730*/  STG.E.128 desc[UR60][R52.64], R92 ;  /* 0x0000005c34007986 */ /* 0x0011e2000c101d3c */
[----:B------:R-:W-:-:S05]  /*7740*/  @!P4 LEA.HI.X R55, R165, R123, R55, 0x1, P5 ;  /* 0x0000007ba537c211 */ /* 0x000fca00028f0c37 */
[----:B--2---:R0:W-:Y:S04]  /*7750*/  @!P4 STG.E.128 desc[UR60][R54.64], R96 ;  /* 0x000000603600c986 */ /* 0x0041e8000c101d3c */
.L_x_524:
[----:B------:R-:W-:Y:S05]  /*7760*/  BSYNC B2 ;  /* 0x0000000000027941 */ /* 0x000fea0003800000 */
.L_x_523:
[----:B------:R-:W-:Y:S01]  /*7770*/  ISETP.NE.AND P4, PT, R35, RZ, PT ;  /* 0x000000ff2300720c */ /* 0x000fe20003f85270 */
[----:B------:R-:W-:-:S12]  /*7780*/  BSSY B2, `(.L_x_527) ;  /* 0x0000081000027945 */ /* 0x000fd80003800000 */
[----:B------:R-:W-:Y:S05]  /*7790*/  @!P4 BRA `(.L_x_528) ;  /* 0x0000000400fcc947 */ /* 0x000fea0003800000 */
[----:B0-----:R-:W-:Y:S01]  /*77a0*/  SEL R52, R125, R150, !P1 ;  /* 0x000000967d347207 */ /* 0x001fe20004800000 */
[----:B------:R-:W-:Y:S01]  /*77b0*/  IMAD R55, R18, 0x5400, R143 ;  /* 0x0000540012377824 */ /* 0x000fe200078e028f */
[----:B------:R-:W-:Y:S01]  /*77c0*/  IADD3 R92, P4, P5, R118, R132, R28 ;  /* 0x00000084765c7210 */ /* 0x000fe20007d9e01c */
[----:B------:R-:W-:Y:S01]  /*77d0*/  BSSY B3, `(.L_x_529) ;  /* 0x0000071000037945 */ /* 0x000fe20003800000 */
        /* <DEDUP_REMOVED lines=13> */
[----:B------:R-:W-:Y:S02]  /*78b0*/  IMAD R52, R55, 0x2, R2 ;  /* 0x0000000237347824 */ /* 0x000fe400078e0202 */
[----:B------:R-:W-:-:S04]  /*78c0*/  IMAD R53, R18, 0x5400, R53 ;  /* 0x0000540012357824 */ /* 0x000fc800078e0235 */
[----:B------:R-:W-:Y:S02]  /*78d0*/  IMAD R64, R53, 0x2, R2 ;  /* 0x0000000235407824 */ /* 0x000fe400078e0202 */
[----:B------:R-:W0:Y:S04]  /*78e0*/  LDS.128 R52, [R52+0x21400] ;  /* 0x0214000034347984 */ /* 0x000e280000000c00 */
[----:B------:R-:W2:Y:S01]  /*78f0*/  LDS.128 R64, [R64+0x21400] ;  /* 0x0214000040407984 */ /* 0x000ea20000000c00 */
[----:B------:R-:W-:Y:S05]  /*7900*/  @P4 BRA `(.L_x_530) ;  /* 0x0000000400744947 */ /* 0x000fea0003800000 */
[--C-:B------:R-:W-:Y:S01]  /*7910*/  SHF.R.U64 R50, R50, 0x10, R51.reuse ;  /* 0x0000001032327819 */ /* 0x100fe20000001233 */
[----:B--2---:R-:W-:Y:S01]  /*7920*/  IMAD.U32 R97, R65, 0x10000, RZ ;  /* 0x0001000041617824 */ /* 0x004fe200078e00ff */
[----:B------:R-:W-:Y:S01]  /*7930*/  SHF.R.U32.HI R95, RZ, 0x10, R51 ;  /* 0x00000010ff5f7819 */ /* 0x000fe20000011633 */
[----:B------:R-:W-:Y:S01]  /*7940*/  IMAD.U32 R165, R67, 0x10000, RZ ;  /* 0x0001000043a57824 */ /* 0x000fe200078e00ff */
[--C-:B------:R-:W-:Y:S01]  /*7950*/  SHF.R.U64 R51, R60, 0x10, R61.reuse ;  /* 0x000000103c337819 */ /* 0x100fe2000000123d */
[----:B0-----:R-:W-:Y:S01]  /*7960*/  IMAD.U32 R163, R55, 0x10000, RZ ;  /* 0x0001000037a37824 */ /* 0x001fe200078e00ff */
[----:B------:R-:W-:Y:S01]  /*7970*/  SHF.R.U32.HI R60, RZ, 0x10, R61 ;  /* 0x00000010ff3c7819 */ /* 0x000fe2000001163d */
[----:B------:R-:W-:Y:S01]  /*7980*/  IMAD.U32 R99, R54, 0x10000, RZ ;  /* 0x0001000036637824 */ /* 0x000fe200078e00ff */
[--C-:B------:R-:W-:Y:S02]  /*7990*/  SHF.R.U64 R48, R48, 0x10, R49.reuse ;  /* 0x0000001030307819 */ /* 0x100fe40000001231 */
[----:B------:R-:W-:-:S02]  /*79a0*/  SHF.R.U32.HI R49, RZ, 0x10, R49 ;  /* 0x00000010ff317819 */ /* 0x000fc40000011631 */
[----:B------:R-:W-:Y:S02]  /*79b0*/  PRMT R60, R189, 0x5432, R60 ;  /* 0x00005432bd3c7816 */ /* 0x000fe4000000003c */
[----:B------:R-:W-:Y:S02]  /*79c0*/  SHF.R.U64 R61, R62, 0x10, R63 ;  /* 0x000000103e3d7819 */ /* 0x000fe4000000123f */
[----:B------:R-:W-:Y:S01]  /*79d0*/  PRMT R49, R185, 0x5410, R49 ;  /* 0x00005410b9317816 */ /* 0x000fe20000000031 */
[----:B------:R-:W-:Y:S01]  /*79e0*/  IMAD.U32 R166, R60, 0x10000, RZ ;  /* 0x000100003ca67824 */ /* 0x000fe200078e00ff */
[----:B------:R-:W-:Y:S01]  /*79f0*/  SHF.R.U32.HI R62, RZ, 0x10, R63 ;  /* 0x00000010ff3e7819 */ /* 0x000fe2000001163f */
[----:B------:R-:W-:Y:S01]  /*7a00*/  IMAD.U32 R63, R53, 0x10000, RZ ;  /* 0x00010000353f7824 */ /* 0x000fe200078e00ff */
[----:B------:R-:W-:Y:S01]  /*7a10*/  LOP3.LUT R98, R65, 0xffff0000, RZ, 0xc0, !PT ;  /* 0xffff000041627812 */ /* 0x000fe200078ec0ff */
[----:B------:R-:W-:Y:S01]  /*7a20*/  IMAD.U32 R167, R49, 0x10000, RZ ;  /* 0x0001000031a77824 */ /* 0x000fe200078e00ff */
[----:B------:R-:W-:Y:S01]  /*7a30*/  PRMT R168, R186, 0x5410, R61 ;  /* 0x00005410baa87816 */ /* 0x000fe2000000003d */
[C---:B------:R-:W-:Y:S01]  /*7a40*/  FMUL.FTZ R61, R97.reuse, R166 ;  /* 0x000000a6613d7220 */ /* 0x040fe20000410000 */
[----:B------:R-:W-:Y:S01]  /*7a50*/  LOP3.LUT R60, R60, 0xffff0000, RZ, 0xc0, !PT ;  /* 0xffff00003c3c7812 */ /* 0x000fe200078ec0ff */
[-C--:B------:R-:W-:Y:S01]  /*7a60*/  FMUL.FTZ R97, R97, R167.reuse ;  /* 0x000000a761617220 */ /* 0x080fe20000410000 */
[----:B------:R-:W-:Y:S01]  /*7a70*/  PRMT R62, R188, 0x5432, R62 ;  /* 0x00005432bc3e7816 */ /* 0x000fe2000000003e */
[----:B------:R-:W-:Y:S01]  /*7a80*/  FFMA.FTZ R61, R63, R167, -R61 ;  /* 0x000000a73f3d7223 */ /* 0x000fe2000001083d */
[----:B------:R-:W-:Y:S01]  /*7a90*/  LOP3.LUT R49, R49, 0xffff0000, RZ, 0xc0, !PT ;  /* 0xffff000031317812 */ /* 0x000fe200078ec0ff */
[----:B------:R-:W-:Y:S01]  /*7aa0*/  FMUL.FTZ R169, R98, R60 ;  /* 0x0000003c62a97220 */ /* 0x000fe20000410000 */
[----:B------:R-:W-:Y:S01]  /*7ab0*/  LOP3.LUT R96, R53, 0xffff0000, RZ, 0xc0, !PT ;  /* 0xffff000035607812 */ /* 0x000fe200078ec0ff */
[----:B------:R-:W-:Y:S01]  /*7ac0*/  IMAD.U32 R167, R62, 0x10000, RZ ;  /* 0x000100003ea77824 */ /* 0x000fe200078e00ff */
[----:B------:R-:W-:Y:S01]  /*7ad0*/  PRMT R95, R184, 0x5410, R95 ;  /* 0x00005410b85f7816 */ /* 0x000fe2000000005f */
[-C--:B------:R-:W-:Y:S01]  /*7ae0*/  FMUL.FTZ R98, R98, R49.reuse ;  /* 0x0000003162627220 */ /* 0x080fe20000410000 */
[----:B------:R-:W-:Y:S01]  /*7af0*/  LOP3.LUT R67, R67, 0xffff0000, RZ, 0xc0, !PT ;  /* 0xffff000043437812 */ /* 0x000fe200078ec0ff */
[----:B------:R-:W-:Y:S01]  /*7b00*/  FFMA.FTZ R97, R63, R166, R97 ;  /* 0x000000a63f617223 */ /* 0x000fe20000010061 */
[----:B------:R-:W-:Y:S01]  /*7b10*/  LOP3.LUT R62, R62, 0xffff0000, RZ, 0xc0, !PT ;  /* 0xffff00003e3e7812 */ /* 0x000fe200078ec0ff */
[----:B------:R-:W-:Y:S01]  /*7b20*/  FFMA.FTZ R169, R96, R49, -R169 ;  /* 0x0000003160a97223 */ /* 0x000fe200000108a9 */
[----:B------:R-:W-:Y:S01]  /*7b30*/  PRMT R51, R187, 0x5410, R51 ;  /* 0x00005410bb337816 */ /* 0x000fe20000000033 */
[----:B------:R-:W-:-:S02]  /*7b40*/  IMAD.U32 R63, R95, 0x10000, RZ ;  /* 0x000100005f3f7824 */ /* 0x000fc400078e00ff */
[----:B------:R-:W-:Y:S01]  /*7b50*/  FMUL.FTZ R49, R165, R167 ;  /* 0x000000a7a5317220 */ /* 0x000fe20000410000 */
[----:B------:R-:W-:Y:S01]  /*7b60*/  PRMT R48, R185, 0x5432, R48 ;  /* 0x00005432b9307816 */ /* 0x000fe20000000030 */
[----:B------:R-:W-:Y:S01]  /*7b70*/  FFMA.FTZ R98, R96, R60, R98 ;  /* 0x0000003c60627223 */ /* 0x000fe20000010062 */
[----:B------:R-:W-:Y:S01]  /*7b80*/  LOP3.LUT R55, R55, 0xffff0000, RZ, 0xc0, !PT ;  /* 0xffff000037377812 */ /* 0x000fe200078ec0ff */
[----:B------:R-:W-:Y:S01]  /*7b90*/  FMUL.FTZ R96, R67, R62 ;  /* 0x0000003e43607220 */ /* 0x000fe20000410000 */
[----:B------:R-:W-:Y:S01]  /*7ba0*/  LOP3.LUT R95, R95, 0xffff0000, RZ, 0xc0, !PT ;  /* 0xffff00005f5f7812 */ /* 0x000fe200078ec0ff */
[-C--:B------:R-:W-:Y:S01]  /*7bb0*/  FMUL.FTZ R165, R165, R63.reuse ;  /* 0x0000003fa5a57220 */ /* 0x080fe20000410000 */
[----:B------:R-:W-:Y:S01]  /*7bc0*/  FFMA.FTZ R49, R163, R63, -R49 ;  /* 0x0000003fa3317223 */ /* 0x000fe20000010831 */
[----:B------:R-:W-:Y:S01]  /*7bd0*/  IMAD.U32 R65, R64, 0x10000, RZ ;  /* 0x0001000040417824 */ /* 0x000fe200078e00ff */
[----:B------:R-:W-:Y:S01]  /*7be0*/  SHF.L.U32 R53, R52, 0x10, RZ ;  /* 0x0000001034357819 */ /* 0x000fe200000006ff */
[----:B------:R-:W-:-:S02]  /*7bf0*/  IMAD.U32 R63, R51, 0x10000, RZ ;  /* 0x00010000333f7824 */ /* 0x000fc400078e00ff */
[-C--:B------:R-:W-:Y:S01]  /*7c00*/  FMUL.FTZ R67, R67, R95.reuse ;  /* 0x0000005f43437220 */ /* 0x080fe20000410000 */
[C---:B------:R-:W-:Y:S02]  /*7c10*/  IMAD.U32 R60, R48.reuse, 0x10000, RZ ;  /* 0x00010000303c7824 */ /* 0x040fe400078e00ff */
[----:B------:R-:W-:Y:S01]  /*7c20*/  FFMA.FTZ R96, R55, R95, -R96 ;  /* 0x0000005f37607223 */ /* 0x000fe20000010860 */
[----:B------:R-:W-:Y:S01]  /*7c30*/  LOP3.LUT R95, R48, 0xffff0000, RZ, 0xc0, !PT ;  /* 0xffff0000305f7812 */ /* 0x000fe200078ec0ff */
[CC--:B------:R-:W-:Y:S01]  /*7c40*/  FMUL.FTZ R48, R65.reuse, R63.reuse ;  /* 0x0000003f41307220 */ /* 0x0c0fe20000410000 */
[----:B------:R-:W-:Y:S01]  /*7c50*/  LOP3.LUT R64, R64, 0xffff0000, RZ, 0xc0, !PT ;  /* 0xffff000040407812 */ /* 0x000fe200078ec0ff */
[----:B------:R-:W-:Y:S01]  /*7c60*/  FMUL.FTZ R65, R65, R60 ;  /* 0x0000003c41417220 */ /* 0x000fe20000410000 */
[----:B------:R-:W-:Y:S01]  /*7c70*/  LOP3.LUT R51, R51, 0xffff0000, RZ, 0xc0, !PT ;  /* 0xffff000033337812 */ /* 0x000fe200078ec0ff */
[----:B------:R-:W-:Y:S01]  /*7c80*/  FFMA.FTZ R67, R55, R62, R67 ;  /* 0x0000003e37437223 */ /* 0x000fe20000010043 */
[----:B------:R-:W-:Y:S01]  /*7c90*/  LOP3.LUT R164, R54, 0xffff0000, RZ, 0xc0, !PT ;  /* 0xffff000036a47812 */ /* 0x000fe200078ec0ff */
[C---:B------:R-:W-:Y:S01]  /*7ca0*/  FFMA.FTZ R48, R53.reuse, R60, -R48 ;  /* 0x0000003c35307223 */ /* 0x040fe20000010830 */
[----:B------:R-:W-:Y:S01]  /*7cb0*/  PRMT R50, R184, 0x5432, R50 ;  /* 0x00005432b8327816 */ /* 0x000fe20000000032 */
[----:B------:R-:W-:Y:S01]  /*7cc0*/  FFMA.FTZ R65, R53, R63, R65 ;  /* 0x0000003f35417223 */ /* 0x000fe20000010041 */
[----:B------:R-:W-:Y:S01]  /*7cd0*/  LOP3.LUT R52, R52, 0xffff0000, RZ, 0xc0, !PT ;  /* 0xffff000034347812 */ /* 0x000fe200078ec0ff */
[----:B------:R-:W-:-:S02]  /*7ce0*/  IMAD.U32 R54, R66, 0x10000, RZ ;  /* 0x0001000042367824 */ /* 0x000fc400078e00ff */
[----:B------:R-:W-:Y:S01]  /*7cf0*/  FMUL.FTZ R55, R64, R51 ;  /* 0x0000003340377220 */ /* 0x000fe20000410000 */
[----:B------:R-:W-:Y:S01]  /*7d00*/  IMAD.U32 R53, R168, 0x10000, RZ ;  /* 0x00010000a8357824 */ /* 0x000fe200078e00ff */
[----:B------:R-:W-:Y:S01]  /*7d10*/  LOP3.LUT R66, R66, 0xffff0000, RZ, 0xc0, !PT ;  /* 0xffff000042427812 */ /* 0x000fe200078ec0ff */
[-C--:B------:R-:W-:Y:S01]  /*7d20*/  FMUL.FTZ R64, R64, R95.reuse ;  /* 0x0000005f40407220 */ /* 0x080fe20000410000 */
[----:B------:R-:W-:Y:S01]  /*7d30*/  LOP3.LUT R168, R168, 0xffff0000, RZ, 0xc0, !PT ;  /* 0xffff0000a8a87812 */ /* 0x000fe200078ec0ff */
[----:B------:R-:W-:Y:S02]  /*7d40*/  IMAD.U32 R60, R50, 0x10000, RZ ;  /* 0x00010000323c7824 */ /* 0x000fe400078e00ff */
[----:B------:R-:W-:Y:S01]  /*7d50*/  FFMA.FTZ R55, R52, R95, -R55 ;  /* 0x0000005f34377223 */ /* 0x000fe20000010837 */
[----:B------:R-:W-:Y:S01]  /*7d60*/  LOP3.LUT R50, R50, 0xffff0000, RZ, 0xc0, !PT ;  /* 0xffff000032327812 */ /* 0x000fe200078ec0ff */
[----:B------:R-:W-:Y:S01]  /*7d70*/  FFMA.FTZ R64, R52, R51, R64 ;  /* 0x0000003334407223 */ /* 0x000fe20000010040 */
[-C--:B------:R-:W-:Y:S01]  /*7d80*/  FMUL.FTZ R51, R54, R53.reuse ;  /* 0x0000003536337220 */ /* 0x080fe20000410000 */
[----:B------:R-:W-:Y:S01]  /*7d90*/  FMUL.FTZ R52, R66, R168 ;  /* 0x000000a842347220 */ /* 0x000fe20000410000 */
[----:B------:R-:W-:Y:S01]  /*7da0*/  FMUL.FTZ R54, R54, R60 ;  /* 0x0000003c36367220 */ /* 0x000fe20000410000 */
[----:B------:R-:W-:Y:S01]  /*7db0*/  FMUL.FTZ R66, R66, R50 ;  /* 0x0000003242427220 */ /* 0x000fe20000410000 */
[C---:B------:R-:W-:Y:S01]  /*7dc0*/  FFMA.FTZ R51, R99.reuse, R60, -R51 ;  /* 0x0000003c63337223 */ /* 0x040fe20000010833 */
[C---:B------:R-:W-:Y:S01]  /*7dd0*/  FFMA.FTZ R52, R164.reuse, R50, -R52 ;  /* 0x00000032a4347223 */ /* 0x040fe20000010834 */
[----:B------:R-:W-:Y:S01]  /*7de0*/  FFMA.FTZ R54, R99, R53, R54 ;  /* 0x0000003563367223 */ /* 0x000fe20000010036 */
[----:B------:R-:W-:Y:S01]  /*7df0*/  FFMA.FTZ R66, R164, R168, R66 ;  /* 0x000000a8a4427223 */ /* 0x000fe20000010042 */
[----:B------:R-:W-:Y:S01]  /*7e00*/  FFMA.FTZ R165, R163, R167, R165 ;  /* 0x000000a7a3a57223 */ /* 0x000fe200000100a5 */
[----:B------:R-:W-:-:S02]  /*7e10*/  F2FP.BF16.F32.PACK_AB R61, R169, R61 ;  /* 0x0000003da93d723e */ /* 0x000fc400000010ff */
[----:B------:R-:W-:Y:S02]  /*7e20*/  F2FP.BF16.F32.PACK_AB R97, R98, R97 ;  /* 0x000000616261723e */ /* 0x000fe400000010ff */
[----:B------:R-:W-:Y:S01]  /*7e30*/  F2FP.BF16.F32.PACK_AB R48, R55, R48 ;  /* 0x000000303730723e */ /* 0x000fe200000010ff */
[----:B------:R-:W-:Y:S01]  /*7e40*/  IMAD.MOV.U32 R53, RZ, RZ, R61 ;  /* 0x000000ffff357224 */ /* 0x000fe200078e003d */
[----:B------:R-:W-:Y:S02]  /*7e50*/  F2FP.BF16.F32.PACK_AB R51, R52, R51 ;  /* 0x000000333433723e */ /* 0x000fe400000010ff */
[----:B------:R-:W-:Y:S01]  /*7e60*/  F2FP.BF16.F32.PACK_AB R49, R96, R49 ;  /* 0x000000316031723e */ /* 0x000fe200000010ff */
[----:B------:R-:W-:Y:S01]  /*7e70*/  IMAD.MOV.U32 R52, RZ, RZ, R48 ;  /* 0x000000ffff347224 */ /* 0x000fe200078e0030 */
[----:B------:R-:W-:Y:S01]  /*7e80*/  F2FP.BF16.F32.PACK_AB R64, R64, R65 ;  /* 0x000000414040723e */ /* 0x000fe200000010ff */
[----:B------:R-:W-:Y:S01]  /*7e90*/  IMAD.MOV.U32 R65, RZ, RZ, R97 ;  /* 0x000000ffff417224 */ /* 0x000fe200078e0061 */
[----:B------:R-:W-:Y:S01]  /*7ea0*/  F2FP.BF16.F32.PACK_AB R66, R66, R54 ;  /* 0x000000364242723e */ /* 0x000fe200000010ff */
[----:B------:R-:W-:Y:S01]  /*7eb0*/  IMAD.MOV.U32 R54, RZ, RZ, R51 ;  /* 0x000000ffff367224 */ /* 0x000fe200078e0033 */
[----:B------:R-:W-:-:S02]  /*7ec0*/  F2FP.BF16.F32.PACK_AB R67, R67, R165 ;  /* 0x000000a54343723e */ /* 0x000fc400000010ff */
[----:B------:R-:W-:-:S07]  /*7ed0*/  MOV R55, R49 ;  /* 0x0000003100377202 */ /* 0x000fce0000000f00 */
.L_x_530:
[----:B------:R-:W-:Y:S05]  /*7ee0*/  BSYNC B3 ;  /* 0x0000000000037941 */ /* 0x000fea0003800000 */
.L_x_529:
        /* <DEDUP_REMOVED lines=10> */
.L_x_528:
[----:B------:R-:W-:Y:S05]  /*7f90*/  BSYNC B2 ;  /* 0x0000000000027941 */ /* 0x000fea0003800000 */
.L_x_527:
[----:B------:R-:W-:-:S13]  /*7fa0*/  ISETP.NE.AND P4, PT, R36, RZ, PT ;  /* 0x000000ff2400720c */ /* 0x000fda0003f85270 */
[----:B------:R-:W-:Y:S05]  /*7fb0*/  @!P4 BRA `(.L_x_522) ;  /* 0x000000080004c947 */ /* 0x000fea0003800000 */
[----:B---3--:R-:W2:Y:S01]  /*7fc0*/  LDL R48, [R1] ;  /* 0x0000000001307983 */ /* 0x008ea20000100800 */
[----:B------:R-:W-:Y:S01]  /*7fd0*/  IADD3 R60, P4, P5, R118, R132, R30 ;  /* 0x00000084763c7210 */ /* 0x000fe20007d9e01e */
[----:B------:R-:W-:Y:S03]  /*7fe0*/  BSSY B2, `(.L_x_531) ;  /* 0x0000074000027945 */ /* 0x000fe60003800000 */
[----:B------:R-:W-:Y:S02]  /*7ff0*/  IADD3.X R61, R4, R157, R34, P4, P5 ;  /* 0x0000009d043d7210 */ /* 0x000fe400027ea422 */
[----:B------:R-:W-:Y:S02]  /*8000*/  ISETP.GE.AND P4, PT, R205, R124, PT ;  /* 0x0000007ccd00720c */ /* 0x000fe40003f86270 */
[----:B--2---:R-:W-:-:S04]  /*8010*/  LOP3.LUT P6, RZ, R48, 0x1, RZ, 0xc0, !PT ;  /* 0x0000000130ff7812 */ /* 0x004fc800078cc0ff */
[----:B------:R-:W-:-:S04]  /*8020*/  SEL R48, R125, R150, !P6 ;  /* 0x000000967d307207 */ /* 0x000fc80007000000 */
[----:B------:R-:W-:-:S04]  /*8030*/  SHF.R.S32.HI R49, RZ, 0x1f, R48 ;  /* 0x0000001fff317819 */ /* 0x000fc80000011430 */
[----:B------:R-:W-:-:S04]  /*8040*/  LEA.HI R48, R49, R48, RZ, 0x4 ;  /* 0x0000003031307211 */ /* 0x000fc800078f20ff */
[----:B------:R-:W-:-:S04]  /*8050*/  LEA.HI.SX32 R48, R48, R29, 0x1c ;  /* 0x0000001d30307211 */ /* 0x000fc800078fe2ff */
[----:B------:R-:W-:Y:S01]  /*8060*/  SHF.R.S32.HI R49, RZ, 0x1f, R48 ;  /* 0x0000001fff317819 */ /* 0x000fe20000011430 */
[----:B------:R-:W-:-:S03]  /*8070*/  IMAD.SHL.U32 R62, R48, 0x8, RZ ;  /* 0x00000008303e7824 */ /* 0x000fc600078e00ff */
[----:B------:R-:W-:Y:S02]  /*8080*/  LEA.HI R49, R49, R48, RZ, 0x3 ;  /* 0x0000003031317211 */ /* 0x000fe400078f18ff */
[----:B------:R-:W-:Y:S02]  /*8090*/  LOP3.LUT R48, R208, 0x38, R62, 0xf8, !PT ;  /* 0x00000038d0307812 */ /* 0x000fe400078ef83e */
[----:B------:R-:W-:Y:S02]  /*80a0*/  SHF.R.S32.HI R49, RZ, 0x3, R49 ;  /* 0x00000003ff317819 */ /* 0x000fe40000011431 */
[----:B------:R-:W-:-:S03]  /*80b0*/  LOP3.LUT R48, R48, R209, RZ, 0x3c, !PT ;  /* 0x000000d130307212 */ /* 0x000fc600078e3cff */
[----:B------:R-:W-:-:S04]  /*80c0*/  IMAD R49, R49, 0x1c00, R210 ;  /* 0x00001c0031317824 */ /* 0x000fc800078e02d2 */
[----:B------:R-:W-:Y:S02]  /*80d0*/  IMAD.IADD R51, R49, 0x1, R48 ;  /* 0x0000000131337824 */ /* 0x000fe400078e0230 */
[C---:B------:R-:W-:Y:S02]  /*80e0*/  IMAD R49, R18.reuse, 0x5400, R141 ;  /* 0x0000540012317824 */ /* 0x040fe400078e028d */
[----:B------:R-:W-:Y:S02]  /*80f0*/  IMAD R51, R18, 0x5400, R51 ;  /* 0x0000540012337824 */ /* 0x000fe400078e0233 */
[--C-:B------:R-:W-:Y:S02]  /*8100*/  IMAD R49, R49, 0x2, R2.reuse ;  /* 0x0000000231317824 */ /* 0x100fe400078e0202 */
[----:B0-----:R-:W-:-:S04]  /*8110*/  IMAD R52, R51, 0x2, R2 ;  /* 0x0000000233347824 */ /* 0x001fc800078e0202 */
[----:B------:R-:W0:Y:S04]  /*8120*/  LDS.128 R48, [R49+0x21400] ;  /* 0x0214000031307984 */ /* 0x000e280000000c00 */
[----:B------:R-:W2:Y:S01]  /*8130*/  LDS.128 R52, [R52+0x21400] ;  /* 0x0214000034347984 */ /* 0x000ea20000000c00 */
[----:B------:R-:W-:Y:S05]  /*8140*/  @P4 BRA `(.L_x_532) ;  /* 0x0000000400744947 */ /* 0x000fea0003800000 */
[--C-:B------:R-:W-:Y:S01]  /*8150*/  SHF.R.U64 R46, R46, 0x10, R47.reuse ;  /* 0x000000102e2e7819 */ /* 0x100fe2000000122f */
[----:B--2---:R-:W-:Y:S01]  /*8160*/  IMAD.U32 R65, R53, 0x10000, RZ ;  /* 0x0001000035417824 */ /* 0x004fe200078e00ff */
[----:B------:R-:W-:Y:S01]  /*8170*/  SHF.R.U32.HI R63, RZ, 0x10, R47 ;  /* 0x00000010ff3f7819 */ /* 0x000fe2000001162f */
[----:B------:R-:W-:Y:S01]  /*8180*/  IMAD.U32 R93, R55, 0x10000, RZ ;  /* 0x00010000375d7824 */ /* 0x000fe200078e00ff */
[----:B------:R-:W-:Y:S01]  /*8190*/  SHF.R.U64 R44, R44, 0x10, R45 ;  /* 0x000000102c2c7819 */ /* 0x000fe2000000122d */
[----:B0-----:R-:W-:Y:S01]  /*81a0*/  IMAD.U32 R92, R51, 0x10000, RZ ;  /* 0x00010000335c7824 */ /* 0x001fe200078e00ff */
[----:B------:R-:W-:Y:S01]  /*81b0*/  SHF.R.U64 R47, R56, 0x10, R57 ;  /* 0x00000010382f7819 */ /* 0x000fe20000001239 */
[----:B------:R-:W-:Y:S01]  /*81c0*/  IMAD.U32 R94, R54, 0x10000, RZ ;  /* 0x00010000365e7824 */ /* 0x000fe200078e00ff */
[----:B------:R-:W-:Y:S01]  /*81d0*/  SHF.R.U32.HI R45, RZ, 0x10, R45 ;  /* 0x00000010ff2d7819 */ /* 0x000fe2000001162d */
[----:B------:R-:W-:Y:S01]  /*81e0*/  IMAD.U32 R67, R50, 0x10000, RZ ;  /* 0x0001000032437824 */ /* 0x000fe200078e00ff */
[----:B------:R-:W-:-:S02]  /*81f0*/  SHF.R.U32.HI R56, RZ, 0x10, R57 ;  /* 0x00000010ff387819 */ /* 0x000fc40000011639 */
[----:B------:R-:W-:Y:S02]  /*8200*/  PRMT R45, R183, 0x5410, R45 ;  /* 0x00005410b72d7816 */ /* 0x000fe4000000002d */
[----:B------:R-:W-:Y:S02]  /*8210*/  PRMT R56, R181, 0x5432, R56 ;  /* 0x00005432b5387816 */ /* 0x000fe40000000038 */
[--C-:B------:R-:W-:Y:S01]  /*8220*/  SHF.R.U64 R57, R58, 0x10, R59.reuse ;  /* 0x000000103a397819 */ /* 0x100fe2000000123b */
[----:B------:R-:W-:Y:S01]  /*8230*/  IMAD.U32 R96, R45, 0x10000, RZ ;  /* 0x000100002d607824 */ /* 0x000fe200078e00ff */
[----:B------:R-:W-:Y:S01]  /*8240*/  SHF.R.U32.HI R58, RZ, 0x10, R59 ;  /* 0x00000010ff3a7819 */ /* 0x000fe2000001163b */
[C---:B------:R-:W-:Y:S01]  /*8250*/  IMAD.U32 R95, R56.reuse, 0x10000, RZ ;  /* 0x00010000385f7824 */ /* 0x040fe200078e00ff */
[----:B------:R-:W-:Y:S01]  /*8260*/  LOP3.LUT R66, R53, 0xffff0000, RZ, 0xc0, !PT ;  /* 0xffff000035427812 */ /* 0x000fe200078ec0ff */
[----:B------:R-:W-:Y:S01]  /*8270*/  IMAD.U32 R59, R49, 0x10000, RZ ;  /* 0x00010000313b7824 */ /* 0x000fe200078e00ff */
[----:B------:R-:W-:Y:S01]  /*8280*/  LOP3.LUT R97, R56, 0xffff0000, RZ, 0xc0, !PT ;  /* 0xffff000038617812 */ /* 0x000fe200078ec0ff */
[----:B------:R-:W-:Y:S01]  /*8290*/  FMUL.FTZ R98, R65, R95 ;  /* 0x0000005f41627220 */ /* 0x000fe20000410000 */
[----:B------:R-:W-:Y:S01]  /*82a0*/  PRMT R181, R181, 0x5410, R58 ;  /* 0x00005410b5b57816 */ /* 0x000fe2000000003a */
[-C--:B------:R-:W-:Y:S01]  /*82b0*/  FMUL.FTZ R56, R65, R96.reuse ;  /* 0x0000006041387220 */ /* 0x080fe20000410000 */
[----:B------:R-:W-:Y:S01]  /*82c0*/  PRMT R63, R180, 0x5410, R63 ;  /* 0x00005410b43f7816 */ /* 0x000fe2000000003f */
[----:B------:R-:W-:Y:S01]  /*82d0*/  FFMA.FTZ R98, R59, R96, -R98 ;  /* 0x000000603b627223 */ /* 0x000fe20000010862 */
[----:B------:R-:W-:Y:S01]  /*82e0*/  LOP3.LUT R65, R45, 0xffff0000, RZ, 0xc0, !PT ;  /* 0xffff00002d417812 */ /* 0x000fe200078ec0ff */
[----:B------:R-:W-:Y:S01]  /*82f0*/  FMUL.FTZ R45, R66, R97 ;  /* 0x00000061422d7220 */ /* 0x000fe20000410000 */
[----:B------:R-:W-:Y:S01]  /*8300*/  LOP3.LUT R64, R49, 0xffff0000, RZ, 0xc0, !PT ;  /* 0xffff000031407812 */ /* 0x000fe200078ec0ff */
[----:B------:R-:W-:-:S02]  /*8310*/  IMAD.U32 R58, R181, 0x10000, RZ ;  /* 0x00010000b53a7824 */ /* 0x000fc400078e00ff */
[----:B------:R-:W-:Y:S01]  /*8320*/  FFMA.FTZ R56, R59, R95, R56 ;  /* 0x0000005f3b387223 */ /* 0x000fe20000010038 */
[----:B------:R-:W-:Y:S02]  /*8330*/  IMAD.U32 R59, R63, 0x10000, RZ ;  /* 0x000100003f3b7824 */ /* 0x000fe400078e00ff */
[-C--:B------:R-:W-:Y:S01]  /*8340*/  FMUL.FTZ R95, R66, R65.reuse ;  /* 0x00000041425f7220 */ /* 0x080fe20000410000 */
[----:B------:R-:W-:Y:S01]  /*8350*/  FFMA.FTZ R65, R64, R65, -R45 ;  /* 0x0000004140417223 */ /* 0x000fe2000001082d */
[-C--:B------:R-:W-:Y:S01]  /*8360*/  FMUL.FTZ R45, R93, R58.reuse ;  /* 0x0000003a5d2d7220 */ /* 0x080fe20000410000 */
[----:B------:R-:W-:Y:S01]  /*8370*/  PRMT R47, R183, 0x5432, R47 ;  /* 0x00005432b72f7816 */ /* 0x000fe2000000002f */
[----:B------:R-:W-:Y:S01]  /*8380*/  FMUL.FTZ R93, R93, R59 ;  /* 0x0000003b5d5d7220 */ /* 0x000fe20000410000 */
[----:B------:R-:W-:Y:S01]  /*8390*/  PRMT R44, R182, 0x5410, R44 ;  /* 0x00005410b62c7816 */ /* 0x000fe2000000002c */
[----:B------:R-:W-:Y:S01]  /*83a0*/  FFMA.FTZ R95, R64, R97, R95 ;  /* 0x00000061405f7223 */ /* 0x000fe2000001005f */
[----:B------:R-:W-:Y:S01]  /*83b0*/  LOP3.LUT R55, R55, 0xffff0000, RZ, 0xc0, !PT ;  /* 0xffff000037377812 */ /* 0x000fe200078ec0ff */
[----:B------:R-:W-:Y:S01]  /*83c0*/  FFMA.FTZ R93, R92, R58, R93 ;  /* 0x0000003a5c5d7223 */ /* 0x000fe2000001005d */
[----:B------:R-:W-:Y:S01]  /*83d0*/  LOP3.LUT R66, R181, 0xffff0000, RZ, 0xc0, !PT ;  /* 0xffff0000b5427812 */ /* 0x000fe200078ec0ff */
[----:B------:R-:W-:Y:S01]  /*83e0*/  IMAD.U32 R53, R52, 0x10000, RZ ;  /* 0x0001000034357824 */ /* 0x000fe200078e00ff */
[----:B------:R-:W-:Y:S01]  /*83f0*/  LOP3.LUT R64, R63, 0xffff0000, RZ, 0xc0, !PT ;  /* 0xffff00003f407812 */ /* 0x000fe200078ec0ff */
[----:B------:R-:W-:Y:S01]  /*8400*/  FFMA.FTZ R45, R92, R59, -R45 ;  /* 0x0000003b5c2d7223 */ /* 0x000fe2000001082d */
[----:B------:R-:W-:Y:S01]  /*8410*/  IMAD.U32 R58, R47, 0x10000, RZ ;  /* 0x000100002f3a7824 */ /* 0x000fe200078e00ff */
[----:B------:R-:W-:Y:S01]  /*8420*/  LOP3.LUT R51, R51, 0xffff0000, RZ, 0xc0, !PT ;  /* 0xffff000033337812 */ /* 0x000fe200078ec0ff */
[----:B------:R-:W-:Y:S01]  /*8430*/  IMAD.U32 R92, R44, 0x10000, RZ ;  /* 0x000100002c5c7824 */ /* 0x000fe200078e00ff */
[----:B------:R-:W-:Y:S01]  /*8440*/  LOP3.LUT R52, R52, 0xffff0000, RZ, 0xc0, !PT ;  /* 0xffff000034347812 */ /* 0x000fe200078ec0ff */
[C---:B------:R-:W-:Y:S01]  /*8450*/  FMUL.FTZ R164, R55.reuse, R66 ;  /* 0x0000004237a47220 */ /* 0x040fe20000410000 */
[----:B------:R-:W-:Y:S01]  /*8460*/  FMUL.FTZ R96, R55, R64 ;  /* 0x0000004037607220 */ /* 0x000fe20000410000 */
[----:B------:R-:W-:Y:S01]  /*8470*/  LOP3.LUT R47, R47, 0xffff0000, RZ, 0xc0, !PT ;  /* 0xffff00002f2f7812 */ /* 0x000fe200078ec0ff */
[----:B------:R-:W-:Y:S01]  /*8480*/  IMAD.U32 R49, R48, 0x10000, RZ ;  /* 0x0001000030317824 */ /* 0x000fe200078e00ff */
[----:B------:R-:W-:Y:S01]  /*8490*/  LOP3.LUT R55, R44, 0xffff0000, RZ, 0xc0, !PT ;  /* 0xffff00002c377812 */ /* 0x000fe200078ec0ff */
[C---:B------:R-:W-:Y:S01]  /*84a0*/  FMUL.FTZ R44, R53.reuse, R58 ;  /* 0x0000003a352c7220 */ /* 0x040fe20000410000 */
[----:B------:R-:W-:Y:S01]  /*84b0*/  PRMT R57, R180, 0x5432, R57 ;  /* 0x00005432b4397816 */ /* 0x000fe20000000039 */
[----:B------:R-:W-:Y:S01]  /*84c0*/  FMUL.FTZ R53, R53, R92 ;  /* 0x0000005c35357220 */ /* 0x000fe20000410000 */
[----:B------:R-:W-:Y:S01]  /*84d0*/  LOP3.LUT R48, R48, 0xffff0000, RZ, 0xc0, !PT ;  /* 0xffff000030307812 */ /* 0x000fe200078ec0ff */
[C---:B------:R-:W-:Y:S01]  /*84e0*/  FFMA.FTZ R64, R51.reuse, R64, -R164 ;  /* 0x0000004033407223 */ /* 0x040fe200000108a4 */
[----:B------:R-:W-:Y:S01]  /*84f0*/  FFMA.FTZ R66, R51, R66, R96 ;  /* 0x0000004233427223 */ /* 0x000fe20000010060 */
[----:B------:R-:W-:Y:S01]  /*8500*/  FMUL.FTZ R51, R52, R47 ;  /* 0x0000002f34337220 */ /* 0x000fe20000410000 */
[----:B------:R-:W-:Y:S01]  /*8510*/  PRMT R46, R182, 0x5432, R46 ;  /* 0x00005432b62e7816 */ /* 0x000fe2000000002e */
[C---:B------:R-:W-:Y:S01]  /*8520*/  FFMA.FTZ R92, R49.reuse, R92, -R44 ;  /* 0x0000005c315c7223 */ /* 0x040fe2000001082c */
[----:B------:R-:W-:Y:S01]  /*8530*/  FFMA.FTZ R49, R49, R58, R53 ;  /* 0x0000003a31317223 */ /* 0x000fe20000010035 */
[C---:B------:R-:W-:Y:S01]  /*8540*/  SHF.L.U32 R44, R57.reuse, 0x10, RZ ;  /* 0x00000010392c7819 */ /* 0x040fe200000006ff */
[-C--:B------:R-:W-:Y:S01]  /*8550*/  FMUL.FTZ R53, R52, R55.reuse ;  /* 0x0000003734357220 */ /* 0x080fe20000410000 */
[----:B------:R-:W-:Y:S01]  /*8560*/  LOP3.LUT R54, R54, 0xffff0000, RZ, 0xc0, !PT ;  /* 0xffff000036367812 */ /* 0x000fe200078ec0ff */
[----:B------:R-:W-:Y:S01]  /*8570*/  FFMA.FTZ R55, R48, R55, -R51 ;  /* 0x0000003730377223 */ /* 0x000fe20000010833 */
[----:B------:R-:W-:Y:S01]  /*8580*/  LOP3.LUT R57, R57, 0xffff0000, RZ, 0xc0, !PT ;  /* 0xffff000039397812 */ /* 0x000fe200078ec0ff */
[C---:B------:R-:W-:Y:S01]  /*8590*/  IMAD.U32 R52, R46.reuse, 0x10000, RZ ;  /* 0x000100002e347824 */ /* 0x040fe200078e00ff */
[----:B------:R-:W-:Y:S01]  /*85a0*/  LOP3.LUT R51, R46, 0xffff0000, RZ, 0xc0, !PT ;  /* 0xffff00002e337812 */ /* 0x000fe200078ec0ff */
[----:B------:R-:W-:Y:S01]  /*85b0*/  FFMA.FTZ R48, R48, R47, R53 ;  /* 0x0000002f30307223 */ /* 0x000fe20000010035 */
[----:B------:R-:W-:Y:S01]  /*85c0*/  LOP3.LUT R50, R50, 0xffff0000, RZ, 0xc0, !PT ;  /* 0xffff000032327812 */ /* 0x000fe200078ec0ff */
[----:B------:R-:W-:Y:S01]  /*85d0*/  FMUL.FTZ R53, R54, R57 ;  /* 0x0000003936357220 */ /* 0x000fe20000410000 */
[C---:B------:R-:W-:Y:S01]  /*85e0*/  FMUL.FTZ R46, R94.reuse, R44 ;  /* 0x0000002c5e2e7220 */ /* 0x040fe20000410000 */
[-C--:B------:R-:W-:Y:S01]  /*85f0*/  FMUL.FTZ R47, R94, R52.reuse ;  /* 0x000000345e2f7220 */ /* 0x080fe20000410000 */
[-C--:B------:R-:W-:Y:S01]  /*8600*/  FMUL.FTZ R54, R54, R51.reuse ;  /* 0x0000003336367220 */ /* 0x080fe20000410000 */
[----:B------:R-:W-:Y:S01]  /*8610*/  FFMA.FTZ R53, R50, R51, -R53 ;  /* 0x0000003332357223 */ /* 0x000fe20000010835 */
[C---:B------:R-:W-:Y:S01]  /*8620*/  FFMA.FTZ R52, R67.reuse, R52, -R46 ;  /* 0x0000003443347223 */ /* 0x040fe2000001082e */
[----:B------:R-:W-:Y:S01]  /*8630*/  F2FP.BF16.F32.PACK_AB R51, R64, R45 ;  /* 0x0000002d4033723e */ /* 0x000fe200000010ff */
[----:B------:R-:W-:Y:S01]  /*8640*/  FFMA.FTZ R47, R67, R44, R47 ;  /* 0x0000002c432f7223 */ /* 0x000fe2000001002f */
[----:B------:R-:W-:Y:S01]  /*8650*/  FFMA.FTZ R54, R50, R57, R54 ;  /* 0x0000003932367223 */ /* 0x000fe20000010036 */
[----:B------:R-:W-:-:S02]  /*8660*/  F2FP.BF16.F32.PACK_AB R65, R65, R98 ;  /* 0x000000624141723e */ /* 0x000fc400000010ff */
[----:B------:R-:W-:Y:S02]  /*8670*/  F2FP.BF16.F32.PACK_AB R56, R95, R56 ;  /* 0x000000385f38723e */ /* 0x000fe400000010ff */
[----:B------:R-:W-:Y:S02]  /*8680*/  F2FP.BF16.F32.PACK_AB R66, R66, R93 ;  /* 0x0000005d4242723e */ /* 0x000fe400000010ff */
[----:B------:R-:W-:Y:S02]  /*8690*/  F2FP.BF16.F32.PACK_AB R64, R55, R92 ;  /* 0x0000005c3740723e */ /* 0x000fe400000010ff */
[----:B------:R-:W-:Y:S01]  /*86a0*/  F2FP.BF16.F32.PACK_AB R45, R48, R49 ;  /* 0x00000031302d723e */ /* 0x000fe200000010ff */
[----:B------:R-:W-:Y:S01]  /*86b0*/  IMAD.MOV.U32 R49, RZ, RZ, R65 ;  /* 0x000000ffff317224 */ /* 0x000fe200078e0041 */
[----:B------:R-:W-:Y:S01]  /*86c0*/  F2FP.BF16.F32.PACK_AB R50, R53, R52 ;  /* 0x000000343532723e */ /* 0x000fe200000010ff */
[----:B------:R-:W-:Y:S01]  /*86d0*/  IMAD.MOV.U32 R48, RZ, RZ, R64 ;  /* 0x000000ffff307224 */ /* 0x000fe200078e0040 */
[----:B------:R-:W-:Y:S01]  /*86e0*/  F2FP.BF16.F32.PACK_AB R54, R54, R47 ;  /* 0x0000002f3636723e */ /* 0x000fe200000010ff */
[----:B------:R-:W-:-:S02]  /*86f0*/  IMAD.MOV.U32 R52, RZ, RZ, R45 ;  /* 0x000000ffff347224 */ /* 0x000fc400078e002d */
[----:B------:R-:W-:Y:S02]  /*8700*/  IMAD.MOV.U32 R53, RZ, RZ, R56 ;  /* 0x000000ffff357224 */ /* 0x000fe400078e0038 */
[----:B------:R-:W-:-:S07]  /*8710*/  IMAD.MOV.U32 R55, RZ, RZ, R66 ;  /* 0x000000ffff377224 */ /* 0x000fce00078e0042 */
.L_x_532:
[----:B------:R-:W-:Y:S05]  /*8720*/  BSYNC B2 ;  /* 0x0000000000027941 */ /* 0x000fea0003800000 */
.L_x_531:
        /* <DEDUP_REMOVED lines=10> */
.L_x_522:
[----:B------:R-:W-:Y:S05]  /*87d0*/  BSYNC B1 ;  /* 0x0000000000017941 */ /* 0x000fea0003800000 */
.L_x_521:
[-C--:B--2-4-:R-:W-:Y:S02]  /*87e0*/  IMAD R44, R148, R128.reuse, RZ ;  /* 0x00000080942c7224 */ /* 0x094fe400078e02ff */
[----:B------:R-:W-:-:S04]  /*87f0*/  IMAD.WIDE.U32 R130, R223, R128, R130 ;  /* 0x00000080df827225 */ /* 0x000fc800078e0082 */
[----:B------:R-:W-:Y:S01]  /*8800*/  IMAD R57, R223, R129, R44 ;  /* 0x00000081df397224 */ /* 0x000fe200078e022c */
[----:B------:R-:W-:Y:S06]  /*8810*/  @P3 BRA `(.L_x_491) ;  /* 0x0000001800ec3947 */ /* 0x000fec0003800000 */
[----:B------:R-:W-:Y:S01]  /*8820*/  ISETP.NE.AND P3, PT, R31, RZ, PT ;  /* 0x000000ff1f00720c */ /* 0x000fe20003f65270 */
[----:B------:R-:W-:Y:S01]  /*8830*/  BSSY B1, `(.L_x_533) ;  /* 0x000007f000017945 */ /* 0x000fe20003800000 */
[----:B------:R-:W-:-:S11]  /*8840*/  IMAD.IADD R57, R131, 0x1, R57 ;  /* 0x0000000183397824 */ /* 0x000fd600078e0239 */
[----:B------:R-:W-:Y:S05]  /*8850*/  @!P3 BRA `(.L_x_534) ;  /* 0x0000000400f0b947 */ /* 0x000fea0003800000 */
[----:B------:R-:W-:Y:S01]  /*8860*/  SEL R44, R125, R150, !P0 ;  /* 0x000000967d2c7207 */ /* 0x000fe20004000000 */
[----:B------:R-:W-:Y:S01]  /*8870*/  BSSY B2, `(.L_x_535) ;  /* 0x0000078000027945 */ /* 0x000fe20003800000 */
[----:B------:R-:W-:Y:S02]  /*8880*/  IADD3 R46, P3, P4, R118, R130, R21 ;  /* 0x00000082762e7210 */ /* 0x000fe40007c7e015 */
[----:B------:R-:W-:Y:S02]  /*8890*/  SHF.R.S32.HI R45, RZ, 0x1f, R44 ;  /* 0x0000001fff2d7819 */ /* 0x000fe4000001142c */
[----:B------:R-:W-:Y:S02]  /*88a0*/  IADD3.X R47, R4, R57, R32, P3, P4 ;  /* 0x00000039042f7210 */ /* 0x000fe40001fe8420 */
[----:B------:R-:W-:-:S04]  /*88b0*/  LEA.HI R45, R45, R44, RZ, 0x4 ;  /* 0x0000002c2d2d7211 */ /* 0x000fc800078f20ff */
[----:B---3--:R-:W-:-:S05]  /*88c0*/  LEA.HI.SX32 R48, R45, R20, 0x1c ;  /* 0x000000142d307211 */ /* 0x008fca00078fe2ff */
[----:B------:R-:W-:-:S05]  /*88d0*/  IMAD.SHL.U32 R49, R48, 0x8, RZ ;  /* 0x0000000830317824 */ /* 0x000fca00078e00ff */
[----:B------:R-:W-:-:S13]  /*88e0*/  ISETP.GE.AND P3, PT, R49, R147, PT ;  /* 0x000000933100720c */ /* 0x000fda0003f66270 */
[--C-:B------:R-:W-:Y:S02]  /*88f0*/  @!P3 SHF.R.S32.HI R45, RZ, 0x1f, R49.reuse ;  /* 0x0000001fff2db819 */ /* 0x100fe40000011431 */
[----:B------:R-:W-:-:S04]  /*8900*/  @!P3 IADD3 R44, P4, P5, R118, R130, R49 ;  /* 0x00000082762cb210 */ /* 0x000fc80007d9e031 */
[----:B------:R-:W-:Y:S02]  /*8910*/  @!P3 IADD3.X R45, R4, R57, R45, P4, P5 ;  /* 0x00000039042db210 */ /* 0x000fe400027ea42d */
[----:B0-----:R-:W-:-:S04]  /*8920*/  LEA R52, P4, R46, R122, 0x1 ;  /* 0x0000007a2e347211 */ /* 0x001fc800078808ff */
[----:B------:R-:W-:Y:S02]  /*8930*/  LEA.HI.X R53, R46, R123, R47, 0x1, P4 ;  /* 0x0000007b2e357211 */ /* 0x000fe400020f0c2f */
[----:B------:R-:W-:-:S04]  /*8940*/  @!P3 LEA R54, P4, R44, R122, 0x1 ;  /* 0x0000007a2c36b211 */ /* 0x000fc800078808ff */
[----:B------:R-:W-:Y:S02]  /*8950*/  @!P3 LEA.HI.X R55, R44, R123, R45, 0x1, P4 ;  /* 0x0000007b2c37b211 */ /* 0x000fe400020f0c2d */
[----:B------:R-:W-:Y:S02]  /*8960*/  SHF.R.S32.HI R45, RZ, 0x1f, R48 ;  /* 0x0000001fff2d7819 */ /* 0x000fe40000011430 */
[----:B------:R-:W-:Y:S02]  /*8970*/  ISETP.GE.AND P4, PT, R22, R124, PT ;  /* 0x0000007c1600720c */ /* 0x000fe40003f86270 */
[----:B------:R-:W-:-:S04]  /*8980*/  LEA.HI R45, R45, R48, RZ, 0x3 ;  /* 0x000000302d2d7211 */ /* 0x000fc800078f18ff */
        /* <DEDUP_REMOVED lines=12> */
[----:B------:R-:W-:Y:S01]  /*8a50*/  SHF.R.U64 R63, R78, 0x10, R79 ;  /* 0x000000104e3f7819 */ /* 0x000fe2000000124f */
[----:B0-----:R-:W-:Y:S01]  /*8a60*/  IMAD.U32 R62, R45, 0x10000, RZ ;  /* 0x000100002d3e7824 */ /* 0x001fe200078e00ff */
[----:B------:R-:W-:Y:S01]  /*8a70*/  SHF.R.U32.HI R78, RZ, 0x10, R89 ;  /* 0x00000010ff4e7819 */ /* 0x000fe20000011659 */
[----:B--2---:R-:W-:Y:S01]  /*8a80*/  IMAD.U32 R67, R51, 0x10000, RZ ;  /* 0x0001000033437824 */ /* 0x004fe200078e00ff */
[--C-:B------:R-:W-:Y:S01]  /*8a90*/  SHF.R.U64 R92, R76, 0x10, R77.reuse ;  /* 0x000000104c5c7819 */ /* 0x100fe2000000124d */
[----:B------:R-:W-:Y:S01]  /*8aa0*/  IMAD.U32 R76, R49, 0x10000, RZ ;  /* 0x00010000314c7824 */ /* 0x000fe200078e00ff */
[----:B------:R-:W-:Y:S01]  /*8ab0*/  SHF.R.U32.HI R94, RZ, 0x10, R77 ;  /* 0x00000010ff5e7819 */ /* 0x000fe2000001164d */
[----:B------:R-:W-:Y:S01]  /*8ac0*/  IMAD.U32 R60, R47, 0x10000, RZ ;  /* 0x000100002f3c7824 */ /* 0x000fe200078e00ff */
[----:B------:R-:W-:Y:S02]  /*8ad0*/  PRMT R78, R179, 0x5432, R78 ;  /* 0x00005432b34e7816 */ /* 0x000fe4000000004e */
[----:B------:R-:W-:-:S02]  /*8ae0*/  PRMT R61, R177, 0x5410, R92 ;  /* 0x00005410b13d7816 */ /* 0x000fc4000000005c */
[----:B------:R-:W-:Y:S02]  /*8af0*/  SHF.R.U32.HI R79, RZ, 0x10, R79 ;  /* 0x00000010ff4f7819 */ /* 0x000fe4000001164f */
[----:B------:R-:W-:Y:S01]  /*8b00*/  SHF.R.U64 R66, R88, 0x10, R89 ;  /* 0x0000001058427819 */ /* 0x000fe20000001259 */
[----:B------:R-:W-:Y:S01]  /*8b10*/  IMAD.U32 R89, R78, 0x10000, RZ ;  /* 0x000100004e597824 */ /* 0x000fe200078e00ff */
[----:B------:R-:W-:Y:S02]  /*8b20*/  PRMT R177, R177, 0x5432, R94 ;  /* 0x00005432b1b17816 */ /* 0x000fe4000000005e */
[--C-:B------:R-:W-:Y:S02]  /*8b30*/  SHF.R.U64 R65, R90, 0x10, R91.reuse ;  /* 0x000000105a417819 */ /* 0x100fe4000000125b */
[----:B------:R-:W-:Y:S01]  /*8b40*/  SHF.R.U32.HI R91, RZ, 0x10, R91 ;  /* 0x00000010ff5b7819 */ /* 0x000fe2000001165b */
[----:B------:R-:W-:Y:S01]  /*8b50*/  IMAD.U32 R77, R177, 0x10000, RZ ;  /* 0x00010000b14d7824 */ /* 0x000fe200078e00ff */
[----:B------:R-:W-:-:S02]  /*8b60*/  PRMT R63, R176, 0x5410, R63 ;  /* 0x00005410b03f7816 */ /* 0x000fc4000000003f */
[----:B------:R-:W-:Y:S01]  /*8b70*/  PRMT R176, R176, 0x5432, R79 ;  /* 0x00005432b0b07816 */ /* 0x000fe2000000004f */
[----:B------:R-:W-:Y:S01]  /*8b80*/  FMUL.FTZ R79, R76, R89 ;  /* 0x000000594c4f7220 */ /* 0x000fe20000410000 */
[----:B------:R-:W-:Y:S01]  /*8b90*/  PRMT R91, R178, 0x5432, R91 ;  /* 0x00005432b25b7816 */ /* 0x000fe2000000005b */
[-C--:B------:R-:W-:Y:S01]  /*8ba0*/  FMUL.FTZ R93, R76, R77.reuse ;  /* 0x0000004d4c5d7220 */ /* 0x080fe20000410000 */
[----:B------:R-:W-:Y:S01]  /*8bb0*/  LOP3.LUT R64, R49, 0xffff0000, RZ, 0xc0, !PT ;  /* 0xffff000031407812 */ /* 0x000fe200078ec0ff */
[----:B------:R-:W-:Y:S01]  /*8bc0*/  IMAD.U32 R76, R176, 0x10000, RZ ;  /* 0x00010000b04c7824 */ /* 0x000fe200078e00ff */
[----:B------:R-:W-:Y:S01]  /*8bd0*/  PRMT R179, R179, 0x5410, R66 ;  /* 0x00005410b3b37816 */ /* 0x000fe20000000042 */
[----:B------:R-:W-:Y:S01]  /*8be0*/  FFMA.FTZ R66, R62, R77, -R79 ;  /* 0x0000004d3e427223 */ /* 0x000fe2000001084f */
[----:B------:R-:W-:Y:S01]  /*8bf0*/  LOP3.LUT R78, R78, 0xffff0000, RZ, 0xc0, !PT ;  /* 0xffff00004e4e7812 */ /* 0x000fe200078ec0ff */
[----:B------:R-:W-:Y:S01]  /*8c00*/  IMAD.U32 R79, R91, 0x10000, RZ ;  /* 0x000100005b4f7824 */ /* 0x000fe200078e00ff */
[----:B------:R-:W-:Y:S01]  /*8c10*/  LOP3.LUT R77, R177, 0xffff0000, RZ, 0xc0, !PT ;  /* 0xffff0000b14d7812 */ /* 0x000fe200078ec0ff */
[----:B------:R-:W-:Y:S01]  /*8c20*/  FFMA.FTZ R62, R62, R89, R93 ;  /* 0x000000593e3e7223 */ /* 0x000fe2000001005d */
[----:B------:R-:W-:Y:S01]  /*8c30*/  LOP3.LUT R59, R45, 0xffff0000, RZ, 0xc0, !PT ;  /* 0xffff00002d3b7812 */ /* 0x000fe200078ec0ff */
[C---:B------:R-:W-:Y:S01]  /*8c40*/  FMUL.FTZ R88, R64.reuse, R78 ;  /* 0x0000004e40587220 */ /* 0x040fe20000410000 */
[----:B------:R-:W-:Y:S01]  /*8c50*/  FMUL.FTZ R89, R67, R79 ;  /* 0x0000004f43597220 */ /* 0x000fe20000410000 */
[-C--:B------:R-:W-:Y:S01]  /*8c60*/  FMUL.FTZ R64, R64, R77.reuse ;  /* 0x0000004d40407220 */ /* 0x080fe20000410000 */
[----:B------:R-:W-:Y:S01]  /*8c70*/  LOP3.LUT R51, R51, 0xffff0000, RZ, 0xc0, !PT ;  /* 0xffff000033337812 */ /* 0x000fe200078ec0ff */
[----:B------:R-:W-:Y:S01]  /*8c80*/  FFMA.FTZ R77, R59, R77, -R88 ;  /* 0x0000004d3b4d7223 */ /* 0x000fe20000010858 */
[----:B------:R-:W-:Y:S01]  /*8c90*/  LOP3.LUT R91, R91, 0xffff0000, RZ, 0xc0, !PT ;  /* 0xffff00005b5b7812 */ /* 0x000fe200078ec0ff */
[----:B------:R-:W-:Y:S01]  /*8ca0*/  FMUL.FTZ R88, R67, R76 ;  /* 0x0000004c43587220 */ /* 0x000fe20000410000 */
[----:B------:R-:W-:Y:S01]  /*8cb0*/  LOP3.LUT R176, R176, 0xffff0000, RZ, 0xc0, !PT ;  /* 0xffff0000b0b07812 */ /* 0x000fe200078ec0ff */
[----:B------:R-:W-:Y:S01]  /*8cc0*/  FFMA.FTZ R59, R59, R78, R64 ;  /* 0x0000004e3b3b7223 */ /* 0x000fe20000010040 */
[----:B------:R-:W-:-:S02]  /*8cd0*/  IMAD.U32 R49, R48, 0x10000, RZ ;  /* 0x0001000030317824 */ /* 0x000fc400078e00ff */
[C---:B------:R-:W-:Y:S01]  /*8ce0*/  FFMA.FTZ R64, R60.reuse, R76, -R89 ;  /* 0x0000004c3c407223 */ /* 0x040fe20000010859 */
[----:B------:R-:W-:Y:S01]  /*8cf0*/  IMAD.U32 R78, R179, 0x10000, RZ ;  /* 0x00010000b34e7824 */ /* 0x000fe200078e00ff */
[----:B------:R-:W-:Y:S01]  /*8d00*/  LOP3.LUT R56, R47, 0xffff0000, RZ, 0xc0, !PT ;  /* 0xffff00002f387812 */ /* 0x000fe200078ec0ff */
[----:B------:R-:W-:Y:S02]  /*8d10*/  IMAD.U32 R76, R61, 0x10000, RZ ;  /* 0x000100003d4c7824 */ /* 0x000fe400078e00ff */
[----:B------:R-:W-:Y:S01]  /*8d20*/  FFMA.FTZ R60, R60, R79, R88 ;  /* 0x0000004f3c3c7223 */ /* 0x000fe20000010058 */
[----:B------:R-:W-:Y:S01]  /*8d30*/  LOP3.LUT R48, R48, 0xffff0000, RZ, 0xc0, !PT ;  /* 0xffff000030307812 */ /* 0x000fe200078ec0ff */
[CC--:B------:R-:W-:Y:S01]  /*8d40*/  FMUL.FTZ R67, R51.reuse, R91.reuse ;  /* 0x0000005b33437220 */ /* 0x0c0fe20000410000 */
[----:B------:R-:W-:Y:S01]  /*8d50*/  FMUL.FTZ R79, R51, R176 ;  /* 0x000000b0334f7220 */ /* 0x000fe20000410000 */
[----:B------:R-:W-:Y:S01]  /*8d60*/  LOP3.LUT R179, R179, 0xffff0000, RZ, 0xc0, !PT ;  /* 0xffff0000b3b37812 */ /* 0x000fe200078ec0ff */
[----:B------:R-:W-:Y:S01]  /*8d70*/  FMUL.FTZ R88, R49, R78 ;  /* 0x0000004e31587220 */ /* 0x000fe20000410000 */
[----:B------:R-:W-:Y:S01]  /*8d80*/  LOP3.LUT R61, R61, 0xffff0000, RZ, 0xc0, !PT ;  /* 0xffff00003d3d7812 */ /* 0x000fe200078ec0ff */
[----:B------:R-:W-:Y:S01]  /*8d90*/  IMAD.U32 R45, R44, 0x10000, RZ ;  /* 0x000100002c2d7824 */ /* 0x000fe200078e00ff */
[----:B------:R-:W-:Y:S01]  /*8da0*/  PRMT R65, R178, 0x5410, R65 ;  /* 0x00005410b2417816 */ /* 0x000fe20000000041 */
[----:B------:R-:W-:Y:S01]  /*8db0*/  FMUL.FTZ R49, R49, R76 ;  /* 0x0000004c31317220 */ /* 0x000fe20000410000 */
[C---:B------:R-:W-:Y:S01]  /*8dc0*/  FFMA.FTZ R51, R56.reuse, R176, -R67 ;  /* 0x000000b038337223 */ /* 0x040fe20000010843 */
[----:B------:R-:W-:Y:S01]  /*8dd0*/  FFMA.FTZ R91, R56, R91, R79 ;  /* 0x0000005b385b7223 */ /* 0x000fe2000001004f */
[----:B------:R-:W-:Y:S01]  /*8de0*/  LOP3.LUT R44, R44, 0xffff0000, RZ, 0xc0, !PT ;  /* 0xffff00002c2c7812 */ /* 0x000fe200078ec0ff */
[C---:B------:R-:W-:Y:S01]  /*8df0*/  IMAD.U32 R47, R46.reuse, 0x10000, RZ ;  /* 0x000100002e2f7824 */ /* 0x040fe200078e00ff */
[----:B------:R-:W-:Y:S01]  /*8e00*/  LOP3.LUT R58, R46, 0xffff0000, RZ, 0xc0, !PT ;  /* 0xffff00002e3a7812 */ /* 0x000fe200078ec0ff */
[C---:B------:R-:W-:Y:S01]  /*8e10*/  FMUL.FTZ R67, R48.reuse, R179 ;  /* 0x000000b330437220 */ /* 0x040fe20000410000 */
[-C--:B------:R-:W-:Y:S01]  /*8e20*/  FMUL.FTZ R79, R48, R61.reuse ;  /* 0x0000003d304f7220 */ /* 0x080fe20000410000 */
[C---:B------:R-:W-:Y:S01]  /*8e30*/  SHF.L.U32 R46, R50.reuse, 0x10, RZ ;  /* 0x00000010322e7819 */ /* 0x040fe200000006ff */
[C---:B------:R-:W-:Y:S01]  /*8e40*/  FFMA.FTZ R88, R45.reuse, R76, -R88 ;  /* 0x0000004c2d587223 */ /* 0x040fe20000010858 */
[----:B------:R-:W-:Y:S01]  /*8e50*/  FFMA.FTZ R49, R45, R78, R49 ;  /* 0x0000004e2d317223 */ /* 0x000fe20000010031 */
[----:B------:R-:W-:Y:S01]  /*8e60*/  IMAD.U32 R48, R65, 0x10000, RZ ;  /* 0x0001000041307824 */ /* 0x000fe200078e00ff */
[----:B------:R-:W-:Y:S01]  /*8e70*/  LOP3.LUT R50, R50, 0xffff0000, RZ, 0xc0, !PT ;  /* 0xffff000032327812 */ /* 0x000fe200078ec0ff */
[----:B------:R-:W-:Y:S01]  /*8e80*/  IMAD.U32 R45, R63, 0x10000, RZ ;  /* 0x000100003f2d7824 */ /* 0x000fe200078e00ff */
[----:B------:R-:W-:Y:S01]  /*8e90*/  LOP3.LUT R65, R65, 0xffff0000, RZ, 0xc0, !PT ;  /* 0xffff000041417812 */ /* 0x000fe200078ec0ff */
[C---:B------:R-:W-:Y:S01]  /*8ea0*/  FFMA.FTZ R67, R44.reuse, R61, -R67 ;  /* 0x0000003d2c437223 */ /* 0x040fe20000010843 */
        /* <DEDUP_REMOVED lines=10> */
[----:B------:R-:W-:-:S02]  /*8f50*/  F2FP.BF16.F32.PACK_AB R59, R59, R62 ;  /* 0x0000003e3b3b723e */ /* 0x000fc400000010ff */
[----:B------:R-:W-:Y:S02]  /*8f60*/  F2FP.BF16.F32.PACK_AB R88, R67, R88 ;  /* 0x000000584358723e */ /* 0x000fe400000010ff */
[----:B------:R-:W-:Y:S02]  /*8f70*/  F2FP.BF16.F32.PACK_AB R47, R51, R64 ;  /* 0x00000040332f723e */ /* 0x000fe400000010ff */
[----:B------:R-:W-:Y:S01]  /*8f80*/  F2FP.BF16.F32.PACK_AB R48, R44, R49 ;  /* 0x000000312c30723e */ /* 0x000fe200000010ff */
[----:B------:R-:W-:Y:S01]  /*8f90*/  IMAD.MOV.U32 R44, RZ, RZ, R88 ;  /* 0x000000ffff2c7224 */ /* 0x000fe200078e0058 */
[----:B------:R-:W-:Y:S01]  /*8fa0*/  F2FP.BF16.F32.PACK_AB R45, R77, R66 ;  /* 0x000000424d2d723e */ /* 0x000fe200000010ff */
[----:B------:R-:W-:Y:S01]  /*8fb0*/  IMAD.MOV.U32 R49, RZ, RZ, R59 ;  /* 0x000000ffff317224 */ /* 0x000fe200078e003b */
[----:B------:R-:W-:Y:S02]  /*8fc0*/  F2FP.BF16.F32.PACK_AB R51, R91, R60 ;  /* 0x0000003c5b33723e */ /* 0x000fe400000010ff */
[----:B------:R-:W-:-:S02]  /*8fd0*/  F2FP.BF16.F32.PACK_AB R46, R79, R56 ;  /* 0x000000384f2e723e */ /* 0x000fc400000010ff */
[----:B------:R-:W-:-:S07]  /*8fe0*/  F2FP.BF16.F32.PACK_AB R50, R50, R61 ;  /* 0x0000003d3232723e */ /* 0x000fce00000010ff */
.L_x_536:
[----:B------:R-:W-:Y:S05]  /*8ff0*/  BSYNC B2 ;  /* 0x0000000000027941 */ /* 0x000fea0003800000 */
.L_x_535:
[----:B0-----:R4:W-:Y:S04]  /*9000*/  STG.E.128 desc[UR60][R52.64], R44 ;  /* 0x0000002c34007986 */ /* 0x0019e8000c101d3c */
[----:B--2---:R4:W-:Y:S02]  /*9010*/  @!P3 STG.E.128 desc[UR60][R54.64], R48 ;  /* 0x000000303600b986 */ /* 0x0049e4000c101d3c */
.L_x_534:
[----:B------:R-:W-:Y:S05]  /*9020*/  BSYNC B1 ;  /* 0x0000000000017941 */ /* 0x000fea0003800000 */
.L_x_533:
[----:B------:R-:W-:Y:S01]  /*9030*/  ISETP.NE.AND P3, PT, R35, RZ, PT ;  /* 0x000000ff2300720c */ /* 0x000fe20003f65270 */
[----:B------:R-:W-:-:S12]  /*9040*/  BSSY B1, `(.L_x_537) ;  /* 0x000007e000017945 */ /* 0x000fd80003800000 */
[----:B------:R-:W-:Y:S05]  /*9050*/  @!P3 BRA `(.L_x_538) ;  /* 0x0000000400f0b947 */ /* 0x000fea0003800000 */
[----:B----4-:R-:W-:Y:S01]  /*9060*/  SEL R44, R125, R150, !P1 ;  /* 0x000000967d2c7207 */ /* 0x010fe20004800000 */
        /* <DEDUP_REMOVED lines=31> */
[----:B--2---:R-:W-:Y:S01]  /*9260*/  IMAD.U32 R67, R51, 0x10000, RZ ;  /* 0x0001000033437824 */ /* 0x004fe200078e00ff */
[----:B------:R-:W-:Y:S01]  /*9270*/  SHF.R.U32.HI R72, RZ, 0x10, R85 ;  /* 0x00000010ff487819 */ /* 0x000fe20000011655 */
[----:B------:R-:W-:Y:S01]  /*9280*/  IMAD.U32 R65, R49, 0x10000, RZ ;  /* 0x0001000031417824 */ /* 0x000fe200078e00ff */
[----:B------:R-:W-:Y:S01]  /*9290*/  SHF.R.U32.HI R76, RZ, 0x10, R73 ;  /* 0x00000010ff4c7819 */ /* 0x000fe20000011649 */
[----:B0-----:R-:W-:Y:S01]  /*92a0*/  IMAD.U32 R60, R45, 0x10000, RZ ;  /* 0x000100002d3c7824 */ /* 0x001fe200078e00ff */
[----:B------:R-:W-:Y:S01]  /*92b0*/  SHF.R.U64 R73, R74, 0x10, R75 ;  /* 0x000000104a497819 */ /* 0x000fe2000000124b */
[----:B------:R-:W-:Y:S01]  /*92c0*/  IMAD.U32 R58, R48, 0x10000, RZ ;  /* 0x00010000303a7824 */ /* 0x000fe200078e00ff */
[----:B------:R-:W-:Y:S01]  /*92d0*/  PRMT R72, R175, 0x5432, R72 ;  /* 0x00005432af487816 */ /* 0x000fe20000000048 */
[----:B------:R-:W-:Y:S01]  /*92e0*/  IMAD.U32 R56, R44, 0x10000, RZ ;  /* 0x000100002c387824 */ /* 0x000fe200078e00ff */
[----:B------:R-:W-:-:S02]  /*92f0*/  PRMT R62, R161, 0x5410, R62 ;  /* 0x00005410a13e7816 */ /* 0x000fc4000000003e */
[----:B------:R-:W-:Y:S02]  /*9300*/  SHF.R.U32.HI R77, RZ, 0x10, R75 ;  /* 0x00000010ff4d7819 */ /* 0x000fe4000001164b */
[----:B------:R-:W-:Y:S02]  /*9310*/  SHF.R.U64 R74, R84, 0x10, R85 ;  /* 0x00000010544a7819 */ /* 0x000fe40000001255 */
[----:B------:R-:W-:Y:S02]  /*9320*/  LOP3.LUT R61, R51, 0xffff0000, RZ, 0xc0, !PT ;  /* 0xffff0000333d7812 */ /* 0x000fe400078ec0ff */
[----:B------:R-:W-:Y:S02]  /*9330*/  PRMT R161, R161, 0x5432, R76 ;  /* 0x00005432a1a17816 */ /* 0x000fe4000000004c */
[----:B------:R-:W-:Y:S02]  /*9340*/  SHF.R.U64 R75, R86, 0x10, R87 ;  /* 0x00000010564b7819 */ /* 0x000fe40000001257 */
[----:B------:R-:W-:Y:S01]  /*9350*/  PRMT R51, R160, 0x5410, R73 ;  /* 0x00005410a0337816 */ /* 0x000fe20000000049 */
[----:B------:R-:W-:Y:S01]  /*9360*/  IMAD.U32 R73, R72, 0x10000, RZ ;  /* 0x0001000048497824 */ /* 0x000fe200078e00ff */
[----:B------:R-:W-:-:S02]  /*9370*/  SHF.R.U32.HI R87, RZ, 0x10, R87 ;  /* 0x00000010ff577819 */ /* 0x000fc40000011657 */
[----:B------:R-:W-:Y:S01]  /*9380*/  LOP3.LUT R66, R49, 0xffff0000, RZ, 0xc0, !PT ;  /* 0xffff000031427812 */ /* 0x000fe200078ec0ff */
[----:B------:R-:W-:Y:S01]  /*9390*/  IMAD.U32 R49, R161, 0x10000, RZ ;  /* 0x00010000a1317824 */ /* 0x000fe200078e00ff */
[----:B------:R-:W-:Y:S02]  /*93a0*/  PRMT R175, R175, 0x5410, R74 ;  /* 0x00005410afaf7816 */ /* 0x000fe4000000004a */
[C---:B------:R-:W-:Y:S01]  /*93b0*/  PRMT R74, R162.reuse, 0x5410, R75 ;  /* 0x00005410a24a7816 */ /* 0x040fe2000000004b */
[C---:B------:R-:W-:Y:S01]  /*93c0*/  FMUL.FTZ R75, R65.reuse, R73 ;  /* 0x00000049414b7220 */ /* 0x040fe20000410000 */
[----:B------:R-:W-:Y:S01]  /*93d0*/  PRMT R162, R162, 0x5432, R87 ;  /* 0x00005432a2a27816 */ /* 0x000fe20000000057 */
[-C--:B------:R-:W-:Y:S01]  /*93e0*/  FMUL.FTZ R65, R65, R49.reuse ;  /* 0x0000003141417220 */ /* 0x080fe20000410000 */
[----:B------:R-:W-:Y:S01]  /*93f0*/  PRMT R160, R160, 0x5432, R77 ;  /* 0x00005432a0a07816 */ /* 0x000fe2000000004d */
[----:B------:R-:W-:Y:S01]  /*9400*/  FFMA.FTZ R49, R60, R49, -R75 ;  /* 0x000000313c317223 */ /* 0x000fe2000001084b */
[----:B------:R-:W-:Y:S01]  /*9410*/  LOP3.LUT R72, R72, 0xffff0000, RZ, 0xc0, !PT ;  /* 0xffff000048487812 */ /* 0x000fe200078ec0ff */
[----:B------:R-:W-:Y:S01]  /*9420*/  IMAD.U32 R75, R162, 0x10000, RZ ;  /* 0x00010000a24b7824 */ /* 0x000fe200078e00ff */
[----:B------:R-:W-:Y:S01]  /*9430*/  LOP3.LUT R161, R161, 0xffff0000, RZ, 0xc0, !PT ;  /* 0xffff0000a1a17812 */ /* 0x000fe200078ec0ff */
[----:B------:R-:W-:Y:S01]  /*9440*/  FFMA.FTZ R60, R60, R73, R65 ;  /* 0x000000493c3c7223 */ /* 0x000fe20000010041 */
[----:B------:R-:W-:Y:S01]  /*9450*/  SHF.L.U32 R64, R47, 0x10, RZ ;  /* 0x000000102f407819 */ /* 0x000fe200000006ff */
[----:B------:R-:W-:Y:S01]  /*9460*/  FMUL.FTZ R76, R66, R72 ;  /* 0x00000048424c7220 */ /* 0x000fe20000410000 */
[----:B------:R-:W-:Y:S01]  /*9470*/  LOP3.LUT R63, R45, 0xffff0000, RZ, 0xc0, !PT ;  /* 0xffff00002d3f7812 */ /* 0x000fe200078ec0ff */
[----:B------:R-:W-:-:S02]  /*9480*/  IMAD.U32 R65, R160, 0x10000, RZ ;  /* 0x00010000a0417824 */ /* 0x000fc400078e00ff */
[C---:B------:R-:W-:Y:S01]  /*9490*/  FMUL.FTZ R77, R67.reuse, R75 ;  /* 0x0000004b434d7220 */ /* 0x040fe20000410000 */
[----:B------:R-:W-:Y:S01]  /*94a0*/  FMUL.FTZ R66, R66, R161 ;  /* 0x000000a142427220 */ /* 0x000fe20000410000 */
[----:B------:R-:W-:Y:S01]  /*94b0*/  LOP3.LUT R162, R162, 0xffff0000, RZ, 0xc0, !PT ;  /* 0xffff0000a2a27812 */ /* 0x000fe200078ec0ff */
[-C--:B------:R-:W-:Y:S01]  /*94c0*/  FMUL.FTZ R78, R67, R65.reuse ;  /* 0x00000041434e7220 */ /* 0x080fe20000410000 */
[----:B------:R-:W-:Y:S01]  /*94d0*/  FFMA.FTZ R77, R64, R65, -R77 ;  /* 0x00000041404d7223 */ /* 0x000fe2000001084d */
[----:B------:R-:W-:Y:S01]  /*94e0*/  LOP3.LUT R160, R160, 0xffff0000, RZ, 0xc0, !PT ;  /* 0xffff0000a0a07812 */ /* 0x000fe200078ec0ff */
[C---:B------:R-:W-:Y:S01]  /*94f0*/  FFMA.FTZ R76, R63.reuse, R161, -R76 ;  /* 0x000000a13f4c7223 */ /* 0x040fe2000001084c */
[----:B------:R-:W-:Y:S01]  /*9500*/  FFMA.FTZ R73, R63, R72, R66 ;  /* 0x000000483f497223 */ /* 0x000fe20000010042 */
[----:B------:R-:W-:Y:S02]  /*9510*/  IMAD.U32 R65, R175, 0x10000, RZ ;  /* 0x00010000af417824 */ /* 0x000fe400078e00ff */
[----:B------:R-:W-:Y:S01]  /*9520*/  FFMA.FTZ R78, R64, R75, R78 ;  /* 0x0000004b404e7223 */ /* 0x000fe2000001004e */
[----:B------:R-:W-:Y:S01]  /*9530*/  IMAD.U32 R63, R62, 0x10000, RZ ;  /* 0x000100003e3f7824 */ /* 0x000fe200078e00ff */
[----:B------:R-:W-:Y:S01]  /*9540*/  LOP3.LUT R59, R47, 0xffff0000, RZ, 0xc0, !PT ;  /* 0xffff00002f3b7812 */ /* 0x000fe200078ec0ff */
[C---:B------:R-:W-:Y:S01]  /*9550*/  FMUL.FTZ R64, R61.reuse, R162 ;  /* 0x000000a23d407220 */ /* 0x040fe20000410000 */
[-C--:B------:R-:W-:Y:S01]  /*9560*/  FMUL.FTZ R66, R61, R160.reuse ;  /* 0x000000a03d427220 */ /* 0x080fe20000410000 */
[----:B------:R-:W-:Y:S01]  /*9570*/  FMUL.FTZ R67, R58, R65 ;  /* 0x000000413a437220 */ /* 0x000fe20000410000 */
[----:B------:R-:W-:Y:S01]  /*9580*/  LOP3.LUT R48, R48, 0xffff0000, RZ, 0xc0, !PT ;  /* 0xffff000030307812 */ /* 0x000fe200078ec0ff */
[-C--:B------:R-:W-:Y:S01]  /*9590*/  FMUL.FTZ R58, R58, R63.reuse ;  /* 0x0000003f3a3a7220 */ /* 0x080fe20000410000 */
[----:B------:R-:W-:Y:S01]  /*95a0*/  LOP3.LUT R175, R175, 0xffff0000, RZ, 0xc0, !PT ;  /* 0xffff0000afaf7812 */ /* 0x000fe200078ec0ff */
[----:B------:R-:W-:Y:S01]  /*95b0*/  IMAD.U32 R45, R46, 0x10000, RZ ;  /* 0x000100002e2d7824 */ /* 0x000fe200078e00ff */
[----:B------:R-:W-:Y:S01]  /*95c0*/  LOP3.LUT R61, R62, 0xffff0000, RZ, 0xc0, !PT ;  /* 0xffff00003e3d7812 */ /* 0x000fe200078ec0ff */
[C---:B------:R-:W-:Y:S01]  /*95d0*/  FFMA.FTZ R64, R59.reuse, R160, -R64 ;  /* 0x000000a03b407223 */ /* 0x040fe20000010840 */
[----:B------:R-:W-:Y:S01]  /*95e0*/  LOP3.LUT R44, R44, 0xffff0000, RZ, 0xc0, !PT ;  /* 0xffff00002c2c7812 */ /* 0x000fe200078ec0ff */
[----:B------:R-:W-:Y:S01]  /*95f0*/  FFMA.FTZ R75, R59, R162, R66 ;  /* 0x000000a23b4b7223 */ /* 0x000fe20000010042 */
[----:B------:R-:W-:Y:S01]  /*9600*/  LOP3.LUT R47, R46, 0xffff0000, RZ, 0xc0, !PT ;  /* 0xffff00002e2f7812 */ /* 0x000fe200078ec0ff */
[C---:B------:R-:W-:Y:S01]  /*9610*/  FFMA.FTZ R67, R56.reuse, R63, -R67 ;  /* 0x0000003f38437223 */ /* 0x040fe20000010843 */
[----:B------:R-:W-:Y:S01]  /*9620*/  FFMA.FTZ R58, R56, R65, R58 ;  /* 0x00000041383a7223 */ /* 0x000fe2000001003a */
[----:B------:R-:W-:-:S02]  /*9630*/  IMAD.U32 R46, R50, 0x10000, RZ ;  /* 0x00010000322e7824 */ /* 0x000fc400078e00ff */
[C---:B------:R-:W-:Y:S01]  /*9640*/  FMUL.FTZ R59, R48.reuse, R175 ;  /* 0x000000af303b7220 */ /* 0x040fe20000410000 */
[-C--:B------:R-:W-:Y:S01]  /*9650*/  FMUL.FTZ R63, R48, R61.reuse ;  /* 0x0000003d303f7220 */ /* 0x080fe20000410000 */
[----:B------:R-:W-:Y:S01]  /*9660*/  IMAD.U32 R56, R74, 0x10000, RZ ;  /* 0x000100004a387824 */ /* 0x000fe200078e00ff */
[----:B------:R-:W-:Y:S01]  /*9670*/  LOP3.LUT R50, R50, 0xffff0000, RZ, 0xc0, !PT ;  /* 0xffff000032327812 */ /* 0x000fe200078ec0ff */
[C---:B------:R-:W-:Y:S01]  /*9680*/  IMAD.U32 R48, R51.reuse, 0x10000, RZ ;  /* 0x0001000033307824 */ /* 0x040fe200078e00ff */
[----:B------:R-:W-:Y:S01]  /*9690*/  LOP3.LUT R74, R74, 0xffff0000, RZ, 0xc0, !PT ;  /* 0xffff00004a4a7812 */ /* 0x000fe200078ec0ff */
[C---:B------:R-:W-:Y:S01]  /*96a0*/  FFMA.FTZ R62, R44.reuse, R61, -R59 ;  /* 0x0000003d2c3e7223 */ /* 0x040fe2000001083b */
[----:B------:R-:W-:Y:S01]  /*96b0*/  LOP3.LUT R51, R51, 0xffff0000, RZ, 0xc0, !PT ;  /* 0xffff000033337812 */ /* 0x000fe200078ec0ff */
[----:B------:R-:W-:Y:S01]  /*96c0*/  FFMA.FTZ R63, R44, R175, R63 ;  /* 0x000000af2c3f7223 */ /* 0x000fe2000001003f */
[C---:B------:R-:W-:Y:S01]  /*96d0*/  FMUL.FTZ R44, R46.reuse, R56 ;  /* 0x000000382e2c7220 */ /* 0x040fe20000410000 */
[----:B------:R-:W-:Y:S01]  /*96e0*/  FMUL.FTZ R59, R46, R48 ;  /* 0x000000302e3b7220 */ /* 0x000fe20000410000 */
        /* <DEDUP_REMOVED lines=16> */
.L_x_540:
[----:B------:R-:W-:Y:S05]  /*97f0*/  BSYNC B2 ;  /* 0x0000000000027941 */ /* 0x000fea0003800000 */
.L_x_539:
[----:B0-----:R0:W-:Y:S04]  /*9800*/  STG.E.128 desc[UR60][R52.64], R44 ;  /* 0x0000002c34007986 */ /* 0x0011e8000c101d3c */
[----:B--2---:R0:W-:Y:S02]  /*9810*/  @!P3 STG.E.128 desc[UR60][R54.64], R48 ;  /* 0x000000303600b986 */ /* 0x0041e4000c101d3c */
.L_x_538:
[----:B------:R-:W-:Y:S05]  /*9820*/  BSYNC B1 ;  /* 0x0000000000017941 */ /* 0x000fea0003800000 */
.L_x_537:
[----:B------:R-:W-:-:S13]  /*9830*/  ISETP.NE.AND P3, PT, R36, RZ, PT ;  /* 0x000000ff2400720c */ /* 0x000fda0003f65270 */
[----:B------:R-:W-:Y:S05]  /*9840*/  @!P3 BRA `(.L_x_491) ;  /* 0x0000000800e0b947 */ /* 0x000fea0003800000 */
[----:B0---4-:R-:W2:Y:S01]  /*9850*/  LDL R44, [R1] ;  /* 0x00000000012c7983 */ /* 0x011ea20000100800 */
[----:B------:R-:W-:Y:S01]  /*9860*/  IADD3 R46, P3, P4, R118, R130, R30 ;  /* 0x00000082762e7210 */ /* 0x000fe20007c7e01e */
[----:B------:R-:W-:Y:S03]  /*9870*/  BSSY B1, `(.L_x_541) ;  /* 0x0000073000017945 */ /* 0x000fe60003800000 */
[----:B---3--:R-:W-:Y:S02]  /*9880*/  IADD3.X R49, R4, R57, R34, P3, P4 ;  /* 0x0000003904317210 */ /* 0x008fe40001fe8422 */
[----:B------:R-:W-:-:S04]  /*9890*/  LEA R52, P3, R46, R122, 0x1 ;  /* 0x0000007a2e347211 */ /* 0x000fc800078608ff */
[----:B------:R-:W-:Y:S02]  /*98a0*/  LEA.HI.X R53, R46, R123, R49, 0x1, P3 ;  /* 0x0000007b2e357211 */ /* 0x000fe400018f0c31 */
        /* <DEDUP_REMOVED lines=23> */
[----:B------:R-:W-:Y:S01]  /*9a20*/  SHF.R.U64 R67, R68, 0x10, R69 ;  /* 0x0000001044437819 */ /* 0x000fe20000001245 */
[----:B0-----:R-:W-:Y:S01]  /*9a30*/  IMAD.U32 R56, R45, 0x10000, RZ ;  /* 0x000100002d387824 */ /* 0x001fe200078e00ff */
[--C-:B------:R-:W-:Y:S01]  /*9a40*/  SHF.R.U64 R70, R80, 0x10, R81.reuse ;  /* 0x0000001050467819 */ /* 0x100fe20000001251 */
[----:B------:R-:W-:Y:S01]  /*9a50*/  IMAD.U32 R63, R51, 0x10000, RZ ;  /* 0x00010000333f7824 */ /* 0x000fe200078e00ff */
[----:B------:R-:W-:Y:S01]  /*9a60*/  SHF.R.U32.HI R80, RZ, 0x10, R81 ;  /* 0x00000010ff507819 */ /* 0x000fe20000011651 */
[----:B------:R-:W-:Y:S01]  /*9a70*/  IMAD.U32 R59, R48, 0x10000, RZ ;  /* 0x00010000303b7824 */ /* 0x000fe200078e00ff */
[----:B------:R-:W-:Y:S02]  /*9a80*/  SHF.R.U32.HI R65, RZ, 0x10, R69 ;  /* 0x00000010ff417819 */ /* 0x000fe40000011645 */
[----:B------:R-:W-:-:S02]  /*9a90*/  PRMT R64, R156, 0x5410, R67 ;  /* 0x000054109c407816 */ /* 0x000fc40000000043 */
[----:B------:R-:W-:Y:S02]  /*9aa0*/  PRMT R67, R159, 0x5432, R80 ;  /* 0x000054329f437816 */ /* 0x000fe40000000050 */
[----:B------:R-:W-:Y:S02]  /*9ab0*/  PRMT R156, R156, 0x5432, R65 ;  /* 0x000054329c9c7816 */ /* 0x000fe40000000041 */
[--C-:B------:R-:W-:Y:S01]  /*9ac0*/  SHF.R.U64 R69, R82, 0x10, R83.reuse ;  /* 0x0000001052457819 */ /* 0x100fe20000001253 */
[----:B------:R-:W-:Y:S01]  /*9ad0*/  IMAD.U32 R68, R67, 0x10000, RZ ;  /* 0x0001000043447824 */ /* 0x000fe200078e00ff */
[----:B------:R-:W-:Y:S01]  /*9ae0*/  SHF.R.U32.HI R83, RZ, 0x10, R83 ;  /* 0x00000010ff537819 */ /* 0x000fe20000011653 */
[----:B------:R-:W-:Y:S01]  /*9af0*/  IMAD.U32 R65, R156, 0x10000, RZ ;  /* 0x000100009c417824 */ /* 0x000fe200078e00ff */
[----:B------:R-:W-:Y:S01]  /*9b00*/  SHF.R.U32.HI R72, RZ, 0x10, R71 ;  /* 0x00000010ff487819 */ /* 0x000fe20000011647 */
[-C--:B------:R-:W-:Y:S01]  /*9b10*/  FMUL.FTZ R71, R61, R68.reuse ;  /* 0x000000443d477220 */ /* 0x080fe20000410000 */
[----:B------:R-:W-:Y:S01]  /*9b20*/  LOP3.LUT R62, R49, 0xffff0000, RZ, 0xc0, !PT ;  /* 0xffff0000313e7812 */ /* 0x000fe200078ec0ff */
[-C--:B------:R-:W-:Y:S01]  /*9b30*/  FMUL.FTZ R73, R61, R65.reuse ;  /* 0x000000413d497220 */ /* 0x080fe20000410000 */
[----:B------:R-:W-:Y:S01]  /*9b40*/  PRMT R69, R158, 0x5410, R69 ;  /* 0x000054109e457816 */ /* 0x000fe20000000045 */
[C---:B------:R-:W-:Y:S01]  /*9b50*/  FFMA.FTZ R71, R56.reuse, R65, -R71 ;  /* 0x0000004138477223 */ /* 0x040fe20000010847 */
[----:B------:R-:W-:Y:S01]  /*9b60*/  LOP3.LUT R67, R67, 0xffff0000, RZ, 0xc0, !PT ;  /* 0xffff000043437812 */ /* 0x000fe200078ec0ff */
[----:B------:R-:W-:Y:S01]  /*9b70*/  FFMA.FTZ R73, R56, R68, R73 ;  /* 0x0000004438497223 */ /* 0x000fe20000010049 */
[----:B------:R-:W-:-:S02]  /*9b80*/  PRMT R66, R155, 0x5410, R66 ;  /* 0x000054109b427816 */ /* 0x000fc40000000042 */
[----:B------:R-:W-:Y:S01]  /*9b90*/  PRMT R158, R158, 0x5432, R83 ;  /* 0x000054329e9e7816 */ /* 0x000fe20000000053 */
[----:B------:R-:W-:Y:S01]  /*9ba0*/  FMUL.FTZ R75, R62, R67 ;  /* 0x000000433e4b7220 */ /* 0x000fe20000410000 */
[----:B------:R-:W-:Y:S02]  /*9bb0*/  PRMT R155, R155, 0x5432, R72 ;  /* 0x000054329b9b7816 */ /* 0x000fe40000000048 */
[----:B------:R-:W-:Y:S01]  /*9bc0*/  LOP3.LUT R58, R45, 0xffff0000, RZ, 0xc0, !PT ;  /* 0xffff00002d3a7812 */ /* 0x000fe200078ec0ff */
[----:B------:R-:W-:Y:S01]  /*9bd0*/  IMAD.U32 R65, R158, 0x10000, RZ ;  /* 0x000100009e417824 */ /* 0x000fe200078e00ff */
[----:B------:R-:W-:Y:S01]  /*9be0*/  LOP3.LUT R61, R156, 0xffff0000, RZ, 0xc0, !PT ;  /* 0xffff00009c3d7812 */ /* 0x000fe200078ec0ff */
[----:B------:R-:W-:Y:S01]  /*9bf0*/  IMAD.U32 R56, R155, 0x10000, RZ ;  /* 0x000100009b387824 */ /* 0x000fe200078e00ff */
[----:B------:R-:W-:Y:S01]  /*9c00*/  LOP3.LUT R60, R48, 0xffff0000, RZ, 0xc0, !PT ;  /* 0xffff0000303c7812 */ /* 0x000fe200078ec0ff */
[----:B------:R-:W-:Y:S01]  /*9c10*/  IMAD.U32 R48, R47, 0x10000, RZ ;  /* 0x000100002f307824 */ /* 0x000fe200078e00ff */
[----:B------:R-:W-:Y:S01]  /*9c20*/  LOP3.LUT R51, R51, 0xffff0000, RZ, 0xc0, !PT ;  /* 0xffff000033337812 */ /* 0x000fe200078ec0ff */
[-C--:B------:R-:W-:Y:S01]  /*9c30*/  FMUL.FTZ R77, R62, R61.reuse ;  /* 0x0000003d3e4d7220 */ /* 0x080fe20000410000 */
[----:B------:R-:W-:Y:S01]  /*9c40*/  FFMA.FTZ R68, R58, R61, -R75 ;  /* 0x0000003d3a447223 */ /* 0x000fe2000001084b */
[CC--:B------:R-:W-:Y:S01]  /*9c50*/  FMUL.FTZ R61, R63.reuse, R65.reuse ;  /* 0x000000413f3d7220 */ /* 0x0c0fe20000410000 */
[----:B------:R-:W-:Y:S01]  /*9c60*/  LOP3.LUT R158, R158, 0xffff0000, RZ, 0xc0, !PT ;  /* 0xffff00009e9e7812 */ /* 0x000fe200078ec0ff */
[-C--:B------:R-:W-:Y:S01]  /*9c70*/  FMUL.FTZ R62, R63, R56.reuse ;  /* 0x000000383f3e7220 */ /* 0x080fe20000410000 */
[----:B------:R-:W-:Y:S01]  /*9c80*/  PRMT R159, R159, 0x5410, R70 ;  /* 0x000054109f9f7816 */ /* 0x000fe20000000046 */
[C---:B------:R-:W-:Y:S01]  /*9c90*/  FFMA.FTZ R61, R48.reuse, R56, -R61 ;  /* 0x00000038303d7223 */ /* 0x040fe2000001083d */
[----:B------:R-:W-:Y:S01]  /*9ca0*/  LOP3.LUT R49, R47, 0xffff0000, RZ, 0xc0, !PT ;  /* 0xffff00002f317812 */ /* 0x000fe200078ec0ff */
[----:B------:R-:W-:Y:S01]  /*9cb0*/  FFMA.FTZ R65, R48, R65, R62 ;  /* 0x0000004130417223 */ /* 0x000fe2000001003e */
[----:B------:R-:W-:Y:S01]  /*9cc0*/  LOP3.LUT R56, R155, 0xffff0000, RZ, 0xc0, !PT ;  /* 0xffff00009b387812 */ /* 0x000fe200078ec0ff */
[----:B------:R-:W-:Y:S01]  /*9cd0*/  FFMA.FTZ R70, R58, R67, R77 ;  /* 0x000000433a467223 */ /* 0x000fe2000001004d */
[----:B------:R-:W-:Y:S01]  /*9ce0*/  FMUL.FTZ R62, R51, R158 ;  /* 0x0000009e333e7220 */ /* 0x000fe20000410000 */
[C---:B------:R-:W-:Y:S01]  /*9cf0*/  IMAD.U32 R58, R159.reuse, 0x10000, RZ ;  /* 0x000100009f3a7824 */ /* 0x040fe200078e00ff */
[----:B------:R-:W-:Y:S01]  /*9d00*/  LOP3.LUT R159, R159, 0xffff0000, RZ, 0xc0, !PT ;  /* 0xffff00009f9f7812 */ /* 0x000fe200078ec0ff */
[----:B------:R-:W-:Y:S01]  /*9d10*/  IMAD.U32 R48, R64, 0x10000, RZ ;  /* 0x0001000040307824 */ /* 0x000fe200078e00ff */
[----:B------:R-:W-:Y:S01]  /*9d20*/  SHF.L.U32 R55, R44, 0x10, RZ ;  /* 0x000000102c377819 */ /* 0x000fe200000006ff */
[-C--:B------:R-:W-:Y:S01]  /*9d30*/  FMUL.FTZ R74, R51, R56.reuse ;  /* 0x00000038334a7220 */ /* 0x080fe20000410000 */
[----:B------:R-:W-:Y:S01]  /*9d40*/  FFMA.FTZ R72, R49, R56, -R62 ;  /* 0x0000003831487223 */ /* 0x000fe2000001083e */
[----:B------:R-:W-:Y:S01]  /*9d50*/  LOP3.LUT R64, R64, 0xffff0000, RZ, 0xc0, !PT ;  /* 0xffff000040407812 */ /* 0x000fe200078ec0ff */
[C---:B------:R-:W-:Y:S01]  /*9d60*/  FMUL.FTZ R56, R59.reuse, R58 ;  /* 0x0000003a3b387220 */ /* 0x040fe20000410000 */
[----:B------:R-:W-:Y:S01]  /*9d70*/  LOP3.LUT R45, R44, 0xffff0000, RZ, 0xc0, !PT ;  /* 0xffff00002c2d7812 */ /* 0x000fe200078ec0ff */
[----:B------:R-:W-:Y:S01]  /*9d80*/  FMUL.FTZ R59, R59, R48 ;  /* 0x000000303b3b7220 */ /* 0x000fe20000410000 */
[----:B------:R-:W-:Y:S01]  /*9d90*/  FMUL.FTZ R62, R60, R159 ;  /* 0x0000009f3c3e7220 */ /* 0x000fe20000410000 */
[----:B------:R-:W-:-:S02]  /*9da0*/  IMAD.U32 R47, R50, 0x10000, RZ ;  /* 0x00010000322f7824 */ /* 0x000fc400078e00ff */
[----:B------:R-:W-:Y:S01]  /*9db0*/  FFMA.FTZ R56, R55, R48, -R56 ;  /* 0x0000003037387223 */ /* 0x000fe20000010838 */
[----:B------:R-:W-:Y:S01]  /*9dc0*/  FMUL.FTZ R60, R60, R64 ;  /* 0x000000403c3c7220 */ /* 0x000fe20000410000 */
[----:B------:R-:W-:Y:S01]  /*9dd0*/  IMAD.U32 R51, R69, 0x10000, RZ ;  /* 0x0001000045337824 */ /* 0x000fe200078e00ff */
[----:B------:R-:W-:Y:S01]  /*9de0*/  LOP3.LUT R50, R50, 0xffff0000, RZ, 0xc0, !PT ;  /* 0xffff000032327812 */ /* 0x000fe200078ec0ff */
[----:B------:R-:W-:Y:S01]  /*9df0*/  FFMA.FTZ R74, R49, R158, R74 ;  /* 0x0000009e314a7223 */ /* 0x000fe2000001004a */
[C---:B------:R-:W-:Y:S01]  /*9e00*/  IMAD.U32 R48, R66.reuse, 0x10000, RZ ;  /* 0x0001000042307824 */ /* 0x040fe200078e00ff */
[----:B------:R-:W-:Y:S01]  /*9e10*/  LOP3.LUT R69, R69, 0xffff0000, RZ, 0xc0, !PT ;  /* 0xffff000045457812 */ /* 0x000fe200078ec0ff */
[----:B------:R-:W-:Y:S01]  /*9e20*/  FFMA.FTZ R59, R55, R58, R59 ;  /* 0x0000003a373b7223 */ /* 0x000fe2000001003b */
[----:B------:R-:W-:Y:S01]  /*9e30*/  LOP3.LUT R49, R66, 0xffff0000, RZ, 0xc0, !PT ;  /* 0xffff000042317812 */ /* 0x000fe200078ec0ff */
[C---:B------:R-:W-:Y:S02]  /*9e40*/  IMAD.U32 R44, R46.reuse, 0x10000, RZ ;  /* 0x000100002e2c7824 */ /* 0x040fe400078e00ff */
[C---:B------:R-:W-:Y:S01]  /*9e50*/  FFMA.FTZ R55, R45.reuse, R64, -R62 ;  /* 0x000000402d377223 */ /* 0x040fe2000001083e */
[----:B------:R-:W-:Y:S01]  /*9e60*/  FFMA.FTZ R60, R45, R159, R60 ;  /* 0x0000009f2d3c7223 */ /* 0x000fe2000001003c */
[----:B------:R-:W-:Y:S01]  /*9e70*/  LOP3.LUT R46, R46, 0xffff0000, RZ, 0xc0, !PT ;  /* 0xffff00002e2e7812 */ /* 0x000fe200078ec0ff */
[C---:B------:R-:W-:Y:S01]  /*9e80*/  FMUL.FTZ R45, R47.reuse, R51 ;  /* 0x000000332f2d7220 */ /* 0x040fe20000410000 */
[-C--:B------:R-:W-:Y:S01]  /*9e90*/  FMUL.FTZ R58, R47, R48.reuse ;  /* 0x000000302f3a7220 */ /* 0x080fe20000410000 */
[C---:B------:R-:W-:Y:S01]  /*9ea0*/  FMUL.FTZ R47, R50.reuse, R69 ;  /* 0x00000045322f7220 */ /* 0x040fe20000410000 */
[----:B------:R-:W-:Y:S01]  /*9eb0*/  FMUL.FTZ R50, R50, R49 ;  /* 0x0000003132327220 */ /* 0x000fe20000410000 */
        /* <DEDUP_REMOVED lines=9> */
[----:B------:R-:W-:Y:S01]  /*9f50*/  IMAD.MOV.U32 R44, RZ, RZ, R55 ;  /* 0x000000ffff2c7224 */ /* 0x000fe200078e0037 */
[----:B------:R-:W-:Y:S02]  /*9f60*/  F2FP.BF16.F32.PACK_AB R49, R70, R73 ;  /* 0x000000494631723e */ /* 0x000fe400000010ff */
[----:B------:R-:W-:Y:S02]  /*9f70*/  F2FP.BF16.F32.PACK_AB R51, R74, R65 ;  /* 0x000000414a33723e */ /* 0x000fe400000010ff */
[----:B------:R-:W-:-:S02]  /*9f80*/  F2FP.BF16.F32.PACK_AB R48, R60, R59 ;  /* 0x0000003b3c30723e */ /* 0x000fc400000010ff */
[----:B------:R-:W-:-:S07]  /*9f90*/  F2FP.BF16.F32.PACK_AB R50, R69, R58 ;  /* 0x0000003a4532723e */ /* 0x000fce00000010ff */
.L_x_542:
[----:B------:R-:W-:Y:S05]  /*9fa0*/  BSYNC B1 ;  /* 0x0000000000017941 */ /* 0x000fea0003800000 */
.L_x_541:
[----:B0-----:R0:W-:Y:S01]  /*9fb0*/  STG.E.128 desc[UR60][R52.64], R44 ;  /* 0x0000002c34007986 */ /* 0x0011e2000c101d3c */
[----:B------:R-:W-:-:S13]  /*9fc0*/  ISETP.GE.AND P3, PT, R54, R147, PT ;  /* 0x000000933600720c */ /* 0x000fda0003f66270 */
[----:B------:R-:W-:Y:S05]  /*9fd0*/  @P3 BRA `(.L_x_491) ;  /* 0x0000000000fc3947 */ /* 0x000fea0003800000 */
[--C-:B0-----:R-:W-:Y:S02]  /*9fe0*/  SHF.R.S32.HI R44, RZ, 0x1f, R54.reuse ;  /* 0x0000001fff2c7819 */ /* 0x101fe40000011436 */
[----:B------:R-:W-:-:S04]  /*9ff0*/  IADD3 R54, P3, P4, R118, R130, R54 ;  /* 0x0000008276367210 */ /* 0x000fc80007c7e036 */
[----:B------:R-:W-:Y:S02]  /*a000*/  IADD3.X R57, R4, R57, R44, P3, P4 ;  /* 0x0000003904397210 */ /* 0x000fe40001fe842c */
[----:B------:R-:W-:-:S04]  /*a010*/  LEA R122, P3, R54, R122, 0x1 ;  /* 0x0000007a367a7211 */ /* 0x000fc800078608ff */
[----:B------:R-:W-:-:S05]  /*a020*/  LEA.HI.X R123, R54, R123, R57, 0x1, P3 ;  /* 0x0000007b367b7211 */ /* 0x000fca00018f0c39 */
[----:B--2---:R0:W-:Y:S01]  /*a030*/  STG.E.128 desc[UR60][R122.64], R48 ;  /* 0x000000307a007986 */ /* 0x0041e2000c101d3c */
[----:B------:R-:W-:Y:S05]  /*a040*/  BRA `(.L_x_491) ;  /* 0x0000000000e07947 */ /* 0x000fea0003800000 */
.L_x_458:
[----:B------:R-:W2:Y:S02]  /*a050*/  LDL R44, [R1+0x14] ;  /* 0x00001400012c7983 */ /* 0x000ea40000100800 */
[----:B--2---:R-:W-:-:S13]  /*a060*/  R2UR UR4, R44 ;  /* 0x000000002c0472ca */ /* 0x004fda00000e0000 */
[----:B------:R-:W-:-:S06]  /*a070*/  UISETP.NE.AND UP0, UPT, UR4, 0x3, UPT ;  /* 0x000000030400788c */ /* 0x000fcc000bf05270 */
[----:B------:R-:W-:-:S13]  /*a080*/  PLOP3.LUT P2, PT, PT, PT, UP0, 0x80, 0x0 ;  /* 0x000000000000781c */ /* 0x000fda0003f4f008 */
[----:B------:R-:W-:Y:S05]  /*a090*/  @!P2 BRA `(.L_x_543) ;  /* 0x000000000004a947 */ /* 0x000fea0003800000 */
[----:B------:R-:W-:Y:S01]  /*a0a0*/  BPT.TRAP 0x1 ;  /* 0x000000040000795c */ /* 0x000fe20000300000 */
.L_x_543:
[----:B------:R-:W-:Y:S01]  /*a0b0*/  IMAD R100, R18, 0x8, R2 ;  /* 0x0000000812647824 */ /* 0x000fe200078e0202 */
[----:B------:R-:W-:Y:S01]  /*a0c0*/  SHF.L.U32 R101, R206, 0x1f, RZ ;  /* 0x0000001fce657819 */ /* 0x000fe200000006ff */
[----:B------:R-:W-:Y:S01]  /*a0d0*/  IMAD R43, R25, -0x70, R24 ;  /* 0xffffff90192b7824 */ /* 0x000fe200078e0218 */
[----:B------:R-:W-:Y:S02]  /*a0e0*/  BSSY B1, `(.L_x_544) ;  /* 0x0000004000017945 */ /* 0x000fe40003800000 */
[----:B------:R-:W1:Y:S02]  /*a0f0*/  SYNCS.PHASECHK.TRANS64.TRYWAIT P3, [R100+URZ+0x36890], R101 ;  /* 0x03689065640075a7 */ /* 0x000e64000806017f */
[----:B------:R-:W-:Y:S01]  /*a100*/  VIMNMX R43, R43, 0x70, PT ;  /* 0x000000702b2b7848 */ /* 0x000fe20003fe0100 */
[----:B-1----:R-:W-:Y:S06]  /*a110*/  @!P3 BRA `(.L_x_545) ;  /* 0x000001ac0050b947 */ /* 0x002fec0003800000 */
.L_x_764:
[----:B------:R-:W-:Y:S05]  /*a120*/  BSYNC B1 ;  /* 0x0000000000017941 */ /* 0x000fea0003800000 */
.L_x_544:
[----:B------:R-:W-:Y:S01]  /*a130*/  ISETP.GE.AND P3, PT, R19, R43, PT ;  /* 0x0000002b1300720c */ /* 0x000fe20003f66270 */
[----:B------:R-:W-:-:S12]  /*a140*/  BSSY B1, `(.L_x_546) ;  /* 0x0000014000017945 */ /* 0x000fd80003800000 */
[----:B------:R-:W-:Y:S05]  /*a150*/  @P3 BRA `(.L_x_547) ;  /* 0x0000000000483947 */ /* 0x000fea0003800000 */
[----:B------:R-:W-:-:S13]  /*a160*/  ISETP.NE.AND P3, PT, R31, RZ, PT ;  /* 0x000000ff1f00720c */ /* 0x000fda0003f65270 */
[----:B0-----:R-:W0:Y:S04]  /*a170*/  @P3 LDS.128 R44, [R41+0x21000] ;  /* 0x02100000292c3984 */ /* 0x001e280000000c00 */
[----:B0-----:R-:W-:Y:S01]  /*a180*/  @P3 STG.E.128 desc[UR60][R50.64], R44 ;  /* 0x0000002c32003986 */ /* 0x001fe2000c101d3c */
[----:B------:R-:W-:-:S13]  /*a190*/  ISETP.NE.AND P3, PT, R35, RZ, PT ;  /* 0x000000ff2300720c */ /* 0x000fda0003f65270 */
[----:B------:R-:W0:Y:S04]  /*a1a0*/  @P3 LDS.128 R44, [R42+0x21000] ;  /* 0x021000002a2c3984 */ /* 0x000e280000000c00 */
        /* <DEDUP_REMOVED lines=12> */
[----:B0-----:R2:W-:Y:S02]  /*a270*/  @P3 STG.E.128 desc[UR60][R50.64+0x140], R44 ;  /* 0x0001402c32003986 */ /* 0x0015e4000c101d3c */
.L_x_547:
[----:B------:R-:W-:Y:S05]  /*a280*/  BSYNC B1 ;  /* 0x0000000000017941 */ /* 0x000fea0003800000 */
.L_x_546:
[----:B------:R-:W-:-:S13]  /*a290*/  ISETP.GE.AND P3, PT, R223, R43, PT ;  /* 0x0000002bdf00720c */ /* 0x000fda0003f66270 */
[----:B------:R-:W-:Y:S05]  /*a2a0*/  @P3 BRA `(.L_x_491) ;  /* 0x0000000000483947 */ /* 0x000fea0003800000 */
[----:B------:R-:W-:-:S13]  /*a2b0*/  ISETP.NE.AND P3, PT, R31, RZ, PT ;  /* 0x000000ff1f00720c */ /* 0x000fda0003f65270 */
[----:B0-2---:R-:W0:Y:S04]  /*a2c0*/  @P3 LDS.128 R44, [R41+0x23000] ;  /* 0x02300000292c3984 */ /* 0x005e280000000c00 */
        /* <DEDUP_REMOVED lines=16> */
.L_x_491:
[----:B------:R-:W-:Y:S05]  /*a3d0*/  BSYNC B0 ;  /* 0x0000000000007941 */ /* 0x000fea0003800000 */
.L_x_457:
[----:B01234-:R-:W0:Y:S01]  /*a3e0*/  S2R R44, SR_TID.X ;  /* 0x00000000002c7919 */ /* 0x01fe220000002100 */
[----:B------:R-:W-:Y:S01]  /*a3f0*/  @!PT LDS RZ, [RZ] ;  /* 0x00000000fffff984 */ /* 0x000fe20000000800 */
[----:B------:R-:W-:Y:S01]  /*a400*/  @!PT LDS RZ, [RZ] ;  /* 0x00000000fffff984 */ /* 0x000fe20000000800 */
[----:B------:R-:W-:Y:S01]  /*a410*/  @!PT LDS RZ, [RZ] ;  /* 0x00000000fffff984 */ /* 0x000fe20000000800 */
[----:B------:R-:W-:Y:S01]  /*a420*/  @!PT LDS RZ, [RZ] ;  /* 0x00000000fffff984 */ /* 0x000fe20000000800 */
[----:B------:R1:W-:Y:S06]  /*a430*/  MEMBAR.ALL.CTA ;  /* 0x0000000000007992 */ /* 0x0003ec0000008000 */
[----:B-1----:R-:W1:Y:S01]  /*a440*/  FENCE.VIEW.ASYNC.S ;  /* 0x00000000000073c6 */ /* 0x002e620000000000 */
[----:B------:R-:W-:Y:S05]  /*a450*/  WARPSYNC.ALL ;  /* 0x0000000000007948 */ /* 0x000fea0003800000 */
[----:B------:R-:W-:Y:S01]  /*a460*/  BSSY B0, `(.L_x_548) ;  /* 0x0000009000007945 */ /* 0x000fe20003800000 */
[----:B0-----:R-:W-:Y:S01]  /*a470*/  LOP3.LUT R44, R44, 0x7f, RZ, 0xc0, !PT ;  /* 0x0000007f2c2c7812 */ /* 0x001fe200078ec0ff */
[----:B-1----:R0:W-:Y:S03]  /*a480*/  BAR.SYNC.DEFER_BLOCKING R154, 0x80 ;  /* 0x0002009a0000751d */ /* 0x0021e60000010000 */
[----:B------:R-:W-:-:S13]  /*a490*/  ISETP.NE.AND P3, PT, R44, RZ, PT ;  /* 0x000000ff2c00720c */ /* 0x000fda0003f65270 */
[----:B------:R-:W-:-:S05]  /*a4a0*/  @!P3 VIADD R44, R100, 0x368a0 ;  /* 0x000368a0642cb836 */ /* 0x000fca0000000000 */
[----:B------:R-:W-:-:S04]  /*a4b0*/  @!P3 PRMT R44, RZ, 0x654, R44 ;  /* 0x00000654ff2cb816 */ /* 0x000fc8000000002c */
[----:B------:R0:W-:Y:S01]  /*a4c0*/  @!P3 SYNCS.ARRIVE.TRANS64.RED.A1T0 RZ, [R44+URZ], RZ ;  /* 0x000000ff2cffb9a7 */ /* 0x0001e2000810043f */
[----:B------:R-:W-:Y:S05]  /*a4d0*/  @!P2 BRA `(.L_x_549) ;  /* 0x000000000004a947 */ /* 0x000fea0003800000 */
[----:B------:R-:W-:Y:S01]  /*a4e0*/  BPT.TRAP 0x1 ;  /* 0x000000040000795c */ /* 0x000fe20000300000 */
.L_x_549:
[----:B------:R-:W-:Y:S05]  /*a4f0*/  BSYNC B0 ;  /* 0x0000000000007941 */ /* 0x000fea0003800000 */
.L_x_548:
[----:B------:R-:W1:Y:S01]  /*a500*/  SYNCS.PHASECHK.TRANS64.TRYWAIT P2, [R100+URZ+0x368b0], R101 ;  /* 0x0368b065640075a7 */ /* 0x000e62000804017f */
[----:B------:R-:W-:Y:S01]  /*a510*/  ULDC.64 UR4, c[0x0][0x308] ;  /* 0x0000c20000047ab9 */ /* 0x000fe20000000a00 */
[----:B------:R-:W-:Y:S01]  /*a520*/  ULDC.64 UR6, c[0x0][0x318] ;  /* 0x0000c60000067ab9 */ /* 0x000fe20000000a00 */
[----:B0-----:R-:W-:Y:S01]  /*a530*/  MOV R44, UR4 ;  /* 0x00000004002c7c02 */ /* 0x001fe20008000f00 */
[----:B------:R-:W-:Y:S01]  /*a540*/  IMAD.U32 R46, RZ, RZ, UR6 ;  /* 0x00000006ff2e7e24 */ /* 0x000fe2000f8e00ff */
[----:B------:R-:W-:Y:S01]  /*a550*/  BSSY B0, `(.L_x_550) ;  /* 0x0000008000007945 */ /* 0x000fe20003800000 */
[----:B------:R-:W-:Y:S02]  /*a560*/  IMAD.U32 R45, RZ, RZ, UR7 ;  /* 0x00000007ff2d7e24 */ /* 0x000fe4000f8e00ff */
[----:B------:R0:W-:Y:S04]  /*a570*/  STL [R1+0x8], R44 ;  /* 0x0000082c01007387 */ /* 0x0001e80000100800 */
[----:B------:R2:W-:Y:S01]  /*a580*/  STL [R1+0x10], R46 ;  /* 0x0000102e01007387 */ /* 0x0005e20000100800 */
[----:B0-----:R-:W-:-:S05]  /*a590*/  IMAD.U32 R44, RZ, RZ, UR5 ;  /* 0x00000005ff2c7e24 */ /* 0x001fca000f8e00ff */
[----:B------:R2:W-:Y:S04]  /*a5a0*/  STL [R1+0x4], R44 ;  /* 0x0000042c01007387 */ /* 0x0005e80000100800 */
[----:B------:R2:W-:Y:S02]  /*a5b0*/  STL [R1+0xc], R45 ;  /* 0x00000c2d01007387 */ /* 0x0005e40000100800 */
[----:B-12---:R-:W-:Y:S05]  /*a5c0*/  @!P2 BRA `(.L_x_551) ;  /* 0x000001a80038a947 */ /* 0x006fea0003800000 */
.L_x_765:
[----:B------:R-:W-:Y:S05]  /*a5d0*/  BSYNC B0 ;  /* 0x0000000000007941 */ /* 0x000fea0003800000 */
.L_x_550:
[----:B------:R1:W5:Y:S04]  /*a5e0*/  LDL R55, [R1+0x10] ;  /* 0x0000100001377983 */ /* 0x0003680000100800 */
[----:B------:R1:W5:Y:S04]  /*a5f0*/  LDL R54, [R1+0xc] ;  /* 0x00000c0001367983 */ /* 0x0003680000100800 */
[----:B------:R1:W5:Y:S04]  /*a600*/  LDL R53, [R1+0x8] ;  /* 0x0000080001357983 */ /* 0x0003680000100800 */
[----:B------:R1:W5:Y:S01]  /*a610*/  LDL R52, [R1+0x4] ;  /* 0x0000040001347983 */ /* 0x0003620000100800 */
[----:B------:R-:W-:Y:S01]  /*a620*/  ISETP.GE.AND P2, PT, R19, R43, PT ;  /* 0x0000002b1300720c */ /* 0x000fe20003f46270 */
[----:B------:R-:W-:Y:S01]  /*a630*/  BSSY B0, `(.L_x_552) ;  /* 0x0000022000007945 */ /* 0x000fe20003800000 */
[----:B------:R-:W-:-:S11]  /*a640*/  IMAD.WIDE R48, R25, 0x70, R120 ;  /* 0x0000007019307825 */ /* 0x000fd600078e0278 */
[----:B-1----:R-:W-:Y:S05]  /*a650*/  @P2 BRA `(.L_x_553) ;  /* 0x00000000007c2947 */ /* 0x002fea0003800000 */
[----:B-----5:R-:W-:Y:S01]  /*a660*/  R2UR UR7, R55 ;  /* 0x00000000370772ca */ /* 0x020fe200000e0000 */
[----:B------:R-:W-:Y:S01]  /*a670*/  IMAD.MOV.U32 R44, RZ, RZ, R116 ;  /* 0x000000ffff2c7224 */ /* 0x000fe200078e0074 */
[----:B------:R-:W-:Y:S01]  /*a680*/  R2UR UR4, R54 ;  /* 0x00000000360472ca */ /* 0x000fe200000e0000 */
[----:B------:R-:W-:Y:S01]  /*a690*/  IMAD.MOV.U32 R45, RZ, RZ, R40 ;  /* 0x000000ffff2d7224 */ /* 0x000fe200078e0028 */
[----:B------:R-:W-:Y:S02]  /*a6a0*/  R2UR UR6, R53 ;  /* 0x00000000350672ca */ /* 0x000fe400000e0000 */
[----:B------:R-:W-:-:S07]  /*a6b0*/  R2UR UR5, R52 ;  /* 0x00000000340572ca */ /* 0x000fce00000e0000 */
[----:B------:R-:W-:Y:S02]  /*a6c0*/  IMAD R47, R49, UR7, RZ ;  /* 0x00000007312f7c24 */ /* 0x000fe4000f8e02ff */
[----:B------:R-:W-:-:S04]  /*a6d0*/  IMAD.WIDE.U32 R44, R48, UR7, R44 ;  /* 0x00000007302c7c25 */ /* 0x000fc8000f8e002c */
[----:B------:R-:W-:Y:S01]  /*a6e0*/  IMAD R47, R48, UR4, R47 ;  /* 0x00000004302f7c24 */ /* 0x000fe2000f8e022f */
[----:B------:R-:W-:Y:S01]  /*a6f0*/  LEA R50, P2, R44, UR6, 0x1 ;  /* 0x000000062c327c11 */ /* 0x000fe2000f8408ff */
[----:B------:R-:W-:Y:S02]  /*a700*/  ULDC UR4, c[0x0][0x2e4] ;  /* 0x0000b90000047ab9 */ /* 0x000fe40000000800 */
[----:B------:R-:W-:-:S05]  /*a710*/  IMAD.IADD R45, R45, 0x1, R47 ;  /* 0x000000012d2d7824 */ /* 0x000fca00078e022f */
[----:B------:R-:W-:Y:S02]  /*a720*/  LEA.HI.X R51, R44, UR5, R45, 0x1, P2 ;  /* 0x000000052c337c11 */ /* 0x000fe400090f0c2d */
[----:B------:R-:W-:-:S13]  /*a730*/  ISETP.GE.AND P2, PT, R22, UR4, PT ;  /* 0x0000000416007c0c */ /* 0x000fda000bf46270 */
[----:B------:R-:W1:Y:S04]  /*a740*/  @!P2 LDS.128 R44, [R41] ;  /* 0x00000000292ca984 */ /* 0x000e680000000c00 */
[----:B-1----:R-:W-:Y:S01]  /*a750*/  @!P2 STG.E.128 desc[UR60][R50.64], R44 ;  /* 0x0000002c3200a986 */ /* 0x002fe2000c101d3c */
[----:B------:R-:W-:-:S13]  /*a760*/  ISETP.GE.AND P2, PT, R204, UR4, PT ;  /* 0x00000004cc007c0c */ /* 0x000fda000bf46270 */
[----:B------:R-:W1:Y:S04]  /*a770*/  @!P2 LDS.128 R44, [R42] ;  /* 0x000000002a2ca984 */ /* 0x000e680000000c00 */
[----:B-1----:R-:W-:Y:S01]  /*a780*/  @!P2 STG.E.128 desc[UR60][R50.64+0x40], R44 ;  /* 0x0000402c3200a986 */ /* 0x002fe2000c101d3c */
[----:B------:R-:W-:-:S13]  /*a790*/  ISETP.GE.AND P2, PT, R205, UR4, PT ;  /* 0x00000004cd007c0c */ /* 0x000fda000bf46270 */
[----:B------:R-:W1:Y:S04]  /*a7a0*/  @!P2 LDS.128 R44, [R41+0x3800] ;  /* 0x00380000292ca984 */ /* 0x000e680000000c00 */
        /* <DEDUP_REMOVED lines=9> */
[----:B-1----:R1:W-:Y:S02]  /*a840*/  @!P2 STG.E.128 desc[UR60][R50.64+0x140], R44 ;  /* 0x0001402c3200a986 */ /* 0x0023e4000c101d3c */
.L_x_553:
[----:B------:R-:W-:Y:S05]  /*a850*/  BSYNC B0 ;  /* 0x0000000000007941 */ /* 0x000fea0003800000 */
.L_x_552:
[----:B------:R-:W-:Y:S01]  /*a860*/  ISETP.GE.AND P2, PT, R223, R43, PT ;  /* 0x0000002bdf00720c */ /* 0x000fe20003f46270 */
[----:B------:R-:W-:-:S12]  /*a870*/  BSSY B0, `(.L_x_554) ;  /* 0x0000023000007945 */ /* 0x000fd80003800000 */
[----:B------:R-:W-:Y:S05]  /*a880*/  @P2 BRA `(.L_x_555) ;  /* 0x0000000000842947 */ /* 0x000fea0003800000 */
[----:B-----5:R-:W-:Y:S01]  /*a890*/  R2UR UR7, R55 ;  /* 0x00000000370772ca */ /* 0x020fe200000e0000 */
[----:B-1----:R-:W-:Y:S01]  /*a8a0*/  IMAD.MOV.U32 R44, RZ, RZ, R116 ;  /* 0x000000ffff2c7224 */ /* 0x002fe200078e0074 */
[----:B------:R-:W-:Y:S01]  /*a8b0*/  R2UR UR4, R54 ;  /* 0x00000000360472ca */ /* 0x000fe200000e0000 */
[----:B------:R-:W-:Y:S01]  /*a8c0*/  IMAD.MOV.U32 R45, RZ, RZ, R40 ;  /* 0x000000ffff2d7224 */ /* 0x000fe200078e0028 */
[----:B------:R-:W-:Y:S02]  /*a8d0*/  IADD3 R43, P2, R48, 0x40, RZ ;  /* 0x00000040302b7810 */ /* 0x000fe40007f5e0ff */
[----:B------:R-:W-:Y:S02]  /*a8e0*/  R2UR UR6, R53 ;  /* 0x00000000350672ca */ /* 0x000fe400000e0000 */
[----:B------:R-:W-:Y:S01]  /*a8f0*/  R2UR UR5, R52 ;  /* 0x00000000340572ca */ /* 0x000fe200000e0000 */
[----:B------:R-:W-:-:S04]  /*a900*/  IMAD.X R48, RZ, RZ, R49, P2 ;  /* 0x000000ffff307224 */ /* 0x000fc800010e0631 */
        /* <DEDUP_REMOVED lines=25> */
.L_x_555:
[----:B------:R-:W-:Y:S05]  /*aaa0*/  BSYNC B0 ;  /* 0x0000000000007941 */ /* 0x000fea0003800000 */
.L_x_554:
[----:B------:R-:W3:Y:S01]  /*aab0*/  LDL R41, [R1] ;  /* 0x0000000001297983 */ /* 0x000ee20000100800 */
[----:B0-----:R-:W-:Y:S01]  /*aac0*/  @!P3 VIADD R100, R100, 0x368c0 ;  /* 0x000368c06464b836 */ /* 0x001fe20000000000 */
[----:B------:R-:W-:Y:S01]  /*aad0*/  PLOP3.LUT P2, PT, PT, PT, PT, 0x8, 0x0 ;  /* 0x000000000000781c */ /* 0x000fe20003f4e170 */
[----:B------:R-:W-:Y:S01]  /*aae0*/  VIADD R18, R18, 0x1 ;  /* 0x0000000112127836 */ /* 0x000fe20000000000 */
[----:B------:R-:W-:Y:S01]  /*aaf0*/  @!PT LDS RZ, [RZ] ;  /* 0x00000000fffff984 */ /* 0x000fe20000000800 */
[----:B------:R-:W-:Y:S01]  /*ab00*/  @!PT LDS RZ, [RZ] ;  /* 0x00000000fffff984 */ /* 0x000fe20000000800 */
[----:B------:R-:W-:Y:S01]  /*ab10*/  @!PT LDS RZ, [RZ] ;  /* 0x00000000fffff984 */ /* 0x000fe20000000800 */
[----:B------:R-:W-:Y:S01]  /*ab20*/  @!PT LDS RZ, [RZ] ;  /* 0x00000000fffff984 */ /* 0x000fe20000000800 */
[----:B------:R0:W-:Y:S06]  /*ab30*/  MEMBAR.ALL.CTA ;  /* 0x0000000000007992 */ /* 0x0001ec0000008000 */
[----:B0-----:R-:W0:Y:S01]  /*ab40*/  FENCE.VIEW.ASYNC.S ;  /* 0x00000000000073c6 */ /* 0x001e220000000000 */
[----:B------:R-:W-:Y:S01]  /*ab50*/  @!P3 PRMT R100, RZ, 0x654, R100 ;  /* 0x00000654ff64b816 */ /* 0x000fe20000000064 */
[----:B0-----:R0:W-:Y:S06]  /*ab60*/  BAR.SYNC.DEFER_BLOCKING R154, 0x80 ;  /* 0x0002009a0000751d */ /* 0x0011ec0000010000 */
[----:B------:R0:W-:Y:S01]  /*ab70*/  @!P3 SYNCS.ARRIVE.TRANS64.RED.A1T0 RZ, [R100+URZ], RZ ;  /* 0x000000ff64ffb9a7 */ /* 0x0001e2000810043f */
[----:B------:R-:W-:-:S04]  /*ab80*/  ISETP.NE.AND P3, PT, R18, 0x2, PT ;  /* 0x000000021200780c */ /* 0x000fc80003f65270 */
[----:B------:R-:W-:Y:S02]  /*ab90*/  SEL R18, R18, RZ, P3 ;  /* 0x000000ff12127207 */ /* 0x000fe40001800000 */
[----:B---3--:R-:W-:Y:S02]  /*aba0*/  LOP3.LUT P4, RZ, R41, 0x2, RZ, 0xc0, !PT ;  /* 0x0000000229ff7812 */ /* 0x008fe4000788c0ff */
[----:B------:R-:W-:-:S04]  /*abb0*/  SEL R41, RZ, 0x1, P3 ;  /* 0x00000001ff297807 */ /* 0x000fc80001800000 */
[----:B------:R-:W-:-:S07]  /*abc0*/  LOP3.LUT R206, R206, R41, RZ, 0x3c, !PT ;  /* 0x00000029cece7212 */ /* 0x000fce00078e3cff */
[----:B0-----:R-:W-:Y:S05]  /*abd0*/  @P4 BRA `(.L_x_556) ;  /* 0xffffff7800e04947 */ /* 0x001fea000383ffff */
.L_x_452:
[----:B------:R-:W-:Y:S01]  /*abe0*/  BSSY B0, `(.L_x_557) ;  /* 0x000003a000007945 */ /* 0x000fe20003800000 */
[----:B------:R-:W-:Y:S01]  /*abf0*/  ISETP.GE.AND P1, PT, R151, 0x1, PT ;  /* 0x000000019700780c */ /* 0x000fe20003f26270 */
[----:B------:R-:W-:Y:S01]  /*ac00*/  IMAD.MOV.U32 R0, RZ, RZ, RZ ;  /* 0x000000ffff007224 */ /* 0x000fe200078e00ff */
[----:B------:R-:W-:Y:S01]  /*ac10*/  PLOP3.LUT P0, PT, PT, PT, PT, 0x80, 0x0 ;  /* 0x000000000000781c */ /* 0x000fe20003f0f070 */
[----:B------:R-:W-:Y:S01]  /*ac20*/  IMAD.MOV.U32 R3, RZ, RZ, RZ ;  /* 0x000000ffff037224 */ /* 0x000fe200078e00ff */
[----:B------:R-:W-:Y:S02]  /*ac30*/  CS2R R118, SRZ ;  /* 0x0000000000767805 */ /* 0x000fe4000001ff00 */
[----:B------:R-:W-:Y:S02]  /*ac40*/  CS2R R116, SRZ ;  /* 0x0000000000747805 */ /* 0x000fe4000001ff00 */
[----:B------:R-:W-:Y:S02]  /*ac50*/  CS2R R114, SRZ ;  /* 0x0000000000727805 */ /* 0x000fe4000001ff00 */
[----:B------:R-:W-:-:S02]  /*ac60*/  CS2R R112, SRZ ;  /* 0x0000000000707805 */ /* 0x000fc4000001ff00 */
[----:B------:R-:W-:Y:S01]  /*ac70*/  CS2R R106, SRZ ;  /* 0x00000000006a7805 */ /* 0x000fe2000001ff00 */
[----:B------:R-:W-:Y:S01]  /*ac80*/  IMAD.MOV.U32 R110, RZ, RZ, RZ ;  /* 0x000000ffff6e7224 */ /* 0x000fe200078e00ff */
[----:B------:R-:W-:Y:S02]  /*ac90*/  CS2R R108, SRZ ;  /* 0x00000000006c7805 */ /* 0x000fe4000001ff00 */
[----:B-----5:R-:W-:Y:S02]  /*aca0*/  CS2R R54, SRZ ;  /* 0x0000000000367805 */ /* 0x020fe4000001ff00 */
[----:B------:R-:W-:Y:S01]  /*acb0*/  CS2R R104, SRZ ;  /* 0x0000000000687805 */ /* 0x000fe2000001ff00 */
[----:B------:R-:W-:Y:S01]  /*acc0*/  IMAD.MOV.U32 R103, RZ, RZ, RZ ;  /* 0x000000ffff677224 */ /* 0x000fe200078e00ff */
[----:B------:R-:W-:Y:S02]  /*acd0*/  CS2R R98, SRZ ;  /* 0x0000000000627805 */ /* 0x000fe4000001ff00 */
[----:B------:R-:W-:-:S02]  /*ace0*/  CS2R R100, SRZ ;  /* 0x0000000000647805 */ /* 0x000fc4000001ff00 */
[----:B------:R-:W-:Y:S01]  /*acf0*/  CS2R R96, SRZ ;  /* 0x0000000000607805 */ /* 0x000fe2000001ff00 */
[----:B------:R-:W-:Y:S01]  /*ad00*/  IMAD.MOV.U32 R95, RZ, RZ, RZ ;  /* 0x000000ffff5f7224 */ /* 0x000fe200078e00ff */
[----:B------:R-:W-:Y:S02]  /*ad10*/  CS2R R90, SRZ ;  /* 0x00000000005a7805 */ /* 0x000fe4000001ff00 */
[----:B------:R-:W-:Y:S02]  /*ad20*/  CS2R R92, SRZ ;  /* 0x00000000005c7805 */ /* 0x000fe4000001ff00 */
[----:B------:R-:W-:Y:S02]  /*ad30*/  CS2R R62, SRZ ;  /* 0x00000000003e7805 */ /* 0x000fe4000001ff00 */
[----:B------:R-:W-:Y:S01]  /*ad40*/  CS2R R88, SRZ ;  /* 0x0000000000587805 */ /* 0x000fe2000001ff00 */
[----:B------:R-:W-:Y:S01]  /*ad50*/  IMAD.MOV.U32 R87, RZ, RZ, RZ ;  /* 0x000000ffff577224 */ /* 0x000fe200078e00ff */
[----:B------:R-:W-:-:S02]  /*ad60*/  CS2R R82, SRZ ;  /* 0x0000000000527805 */ /* 0x000fc4000001ff00 */
[----:B------:R-:W-:Y:S02]  /*ad70*/  CS2R R84, SRZ ;  /* 0x0000000000547805 */ /* 0x000fe4000001ff00 */
[----:B------:R-:W-:Y:S02]  /*ad80*/  CS2R R80, SRZ ;  /* 0x0000000000507805 */ /* 0x000fe4000001ff00 */
[----:B------:R-:W-:Y:S02]  /*ad90*/  MOV R79, RZ ;  /* 0x000000ff004f7202 */ /* 0x000fe40000000f00 */
        /* <DEDUP_REMOVED lines=13> */
[----:B-1----:R-:W-:Y:S02]  /*ae70*/  CS2R R50, SRZ ;  /* 0x0000000000327805 */ /* 0x002fe4000001ff00 */
[----:B------:R-:W-:-:S02]  /*ae80*/  CS2R R52, SRZ ;  /* 0x0000000000347805 */ /* 0x000fc4000001ff00 */
[----:B--2---:R-:W-:Y:S02]  /*ae90*/  CS2R R48, SRZ ;  /* 0x0000000000307805 */ /* 0x004fe4000001ff00 */
        /* <DEDUP_REMOVED lines=8> */
[----:B------:R-:W-:Y:S01]  /*af20*/  CS2R R134, SRZ ;  /* 0x0000000000867805 */ /* 0x000fe2000001ff00 */
[----:B------:R-:W-:Y:S01]  /*af30*/  IMAD.MOV.U32 R6, RZ, RZ, RZ ;  /* 0x000000ffff067224 */ /* 0x000fe200078e00ff */
[----:B------:R-:W-:Y:S01]  /*af40*/  CS2R R28, SRZ ;  /* 0x00000000001c7805 */ /* 0x000fe2000001ff00 */
[----:B------:R-:W-:Y:S06]  /*af50*/  @P2 BRA `(.L_x_558) ;  /* 0x0000000000082947 */ /* 0x000fec0003800000 */
[----:B------:R-:W0:Y:S02]  /*af60*/  FENCE.VIEW.ASYNC.G ;  /* 0x00000000000073c6 */ /* 0x000e240000000100 */
[----:B0-----:R-:W-:Y:S06]  /*af70*/  BAR.ARV 0xc, 0x120 ;  /* 0x0304800000007b1d */ /* 0x001fec0000002000 */
.L_x_558:
[----:B------:R-:W-:Y:S05]  /*af80*/  BSYNC B0 ;  /* 0x0000000000007941 */ /* 0x000fea0003800000 */
.L_x_557:
[----:B------:R-:W-:Y:S01]  /*af90*/  CS2R R24, SRZ ;  /* 0x0000000000187805 */ /* 0x000fe2000001ff00 */
[----:B------:R-:W-:Y:S06]  /*afa0*/  @!P1 BRA `(.L_x_559) ;  /* 0x0000011c00249947 */ /* 0x000fec0003800000 */
[----:B------:R-:W2:Y:S04]  /*afb0*/  LDL R4, [R1+0x54] ;  /* 0x0000540001047983 */ /* 0x000ea80000100800 */
[----:B------:R-:W0:Y:S02]  /*afc0*/  SHFL.IDX PT, R0, R237, RZ, 0x1f ;  /* 0x00001fffed007589 */ /* 0x000e2400000e0000 */
[----:B0-----:R-:W-:-:S04]  /*afd0*/  LEA.HI R3, R0, R0, RZ, 0x1 ;  /* 0x0000000000037211 */ /* 0x001fc800078f08ff */
[----:B------:R-:W-:-:S05]  /*afe0*/  LOP3.LUT R3, R3, 0x1e, RZ, 0xc0, !PT ;  /* 0x0000001e03037812 */ /* 0x000fca00078ec0ff */
[----:B------:R-:W-:Y:S01]  /*aff0*/  IMAD.IADD R3, R0, 0x1, -R3 ;  /* 0x0000000100037824 */ /* 0x000fe200078e0a03 */
[----:B--2---:R-:W-:-:S13]  /*b000*/  R2UR UR4, R4 ;  /* 0x00000000040472ca */ /* 0x004fda00000e0000 */
[----:B------:R-:W-:Y:S02]  /*b010*/  ULOP3.LUT UP0, URZ, UR4, 0x9f, URZ, 0xc0, !UPT ;  /* 0x0000009f043f7892 */ /* 0x000fe4000f80c03f */
[----:B------:R-:W-:-:S04]  /*b020*/  LEA R3, R3, UR4, 0xd ;  /* 0x0000000403037c11 */ /* 0x000fc8000f8e68ff */
[----:B------:R-:W-:Y:S02]  /*b030*/  SHF.R.U32.HI R3, RZ, 0x4, R3 ;  /* 0x00000004ff037819 */ /* 0x000fe40000011603 */
[----:B------:R-:W-:Y:S02]  /*b040*/  PLOP3.LUT P0, PT, PT, PT, UP0, 0x80, 0x0 ;  /* 0x000000000000781c */ /* 0x000fe40003f0f008 */
[----:B------:R-:W-:-:S11]  /*b050*/  LOP3.LUT R36, R3, 0x3fff, RZ, 0xc0, !PT ;  /* 0x00003fff03247812 */ /* 0x000fd600078ec0ff */
        /* <DEDUP_REMOVED lines=16> */
[----:B-1----:R-:W-:Y:S05]  /*b160*/  CALL.ABS.NOINC R14 ;  /* 0x000000000e007343 */ /* 0x002fea0003c00000 */
.L_x_560:
[----:B------:R-:W-:Y:S02]  /*b170*/  ULDC UR4, c[0x0][0x3d4] ;  /* 0x0000f50000047ab9 */ /* 0x000fe40000000800 */
[----:B------:R-:W-:-:S13]  /*b180*/  ISETP.LT.AND P0, PT, RZ, UR4, PT ;  /* 0x00000004ff007c0c */ /* 0x000fda000bf01270 */
[----:B------:R-:W-:Y:S05]  /*b190*/  @P0 BRA `(.L_x_561) ;  /* 0x00000000003c0947 */ /* 0x000fea0003800000 */
[----:B------:R-:W-:-:S04]  /*b1a0*/  LEA.HI R0, R224, R224, RZ, 0x1 ;  /* 0x000000e0e0007211 */ /* 0x000fc800078f08ff */
[----:B------:R-:W-:-:S05]  /*b1b0*/  LOP3.LUT R3, R0, 0xfffffffe, RZ, 0xc0, !PT ;  /* 0xfffffffe00037812 */ /* 0x000fca00078ec0ff */
[----:B------:R-:W-:-:S05]  /*b1c0*/  IMAD.IADD R3, R224, 0x1, -R3 ;  /* 0x00000001e0037824 */ /* 0x000fca00078e0a03 */
[----:B------:R-:W-:-:S04]  /*b1d0*/  SHF.L.U32 R3, R3, 0x1f, RZ ;  /* 0x0000001f03037819 */ /* 0x000fc800000006ff */
[----:B------:R0:W1:Y:S03]  /*b1e0*/  SYNCS.PHASECHK.TRANS64.TRYWAIT P0, [R2+URZ+0x36800], R3 ;  /* 0x03680003020075a7 */ /* 0x000066000800017f */
[----:B-1----:R-:W-:Y:S05]  /*b1f0*/  @!P0 NANOSLEEP.SYNCS 0x989680 ;  /* 0x009896800000895d */ /* 0x002fea0003900000 */
[----:B------:R-:W1:Y:S01]  /*b200*/  @!P0 SYNCS.PHASECHK.TRANS64 P0, [R2+URZ+0x36800], R3 ;  /* 0x03680003020085a7 */ /* 0x000e62000800007f */
[----:B------:R-:W-:Y:S04]  /*b210*/  BSSY B0, `(.L_x_562) ;  /* 0x0000006000007945 */ /* 0x000fe80003800000 */
[----:B-1----:R-:W-:Y:S05]  /*b220*/  @P0 BRA `(.L_x_563) ;  /* 0x0000000000100947 */ /* 0x002fea0003800000 */
.L_x_564:
[----:B-1----:R1:W2:Y:S02]  /*b230*/  SYNCS.PHASECHK.TRANS64.TRYWAIT P0, [R2+URZ+0x36800], R3 ;  /* 0x03680003020075a7 */ /* 0x0022a4000800017f */
[----:B--2---:R-:W-:Y:S05]  /*b240*/  @!P0 NANOSLEEP.SYNCS 0x989680 ;  /* 0x009896800000895d */ /* 0x004fea0003900000 */
[----:B------:R-:W2:Y:S02]  /*b250*/  @!P0 SYNCS.PHASECHK.TRANS64 P0, [R2+URZ+0x36800], R3 ;  /* 0x03680003020085a7 */ /* 0x000ea4000800007f */
[----:B--2---:R-:W-:Y:S05]  /*b260*/  @!P0 BRA `(.L_x_564) ;  /* 0xfffffffc00f08947 */ /* 0x004fea000383ffff */
.L_x_563:
[----:B------:R-:W-:Y:S05]  /*b270*/  BSYNC B0 ;  /* 0x0000000000007941 */ /* 0x000fea0003800000 */
.L_x_562:
[----:B------:R-:W-:Y:S05]  /*b280*/  BRA `(.L_x_565) ;  /* 0x0000005800347947 */ /* 0x000fea0003800000 */
.L_x_561:
[----:B------:R-:W2:Y:S01]  /*b290*/  LDL R0, [R1+0x54] ;  /* 0x0000540001007983 */ /* 0x000ea20000100800 */
[----:B------:R-:W-:Y:S01]  /*b2a0*/  ULDC.64 UR4, c[0x0][0x3d8] ;  /* 0x0000f60000047ab9 */ /* 0x000fe20000000a00 */
[----:B------:R-:W-:Y:S01]  /*b2b0*/  ULDC.64 UR6, c[0x0][0x3e8] ;  /* 0x0000fa0000067ab9 */ /* 0x000fe20000000a00 */
[C---:B------:R-:W-:Y:S01]  /*b2c0*/  IMAD.WIDE.U32 R4, R145.reuse, UR4, RZ ;  /* 0x0000000491047c25 */ /* 0x040fe2000f8e00ff */
[----:B------:R-:W-:Y:S02]  /*b2d0*/  SHF.R.S32.HI R8, RZ, 0x1f, R16 ;  /* 0x0000001fff087819 */ /* 0x000fe40000011410 */
[----:B------:R-:W-:Y:S01]  /*b2e0*/  SHF.R.S32.HI R10, RZ, 0x1f, R22 ;  /* 0x0000001fff0a7819 */ /* 0x000fe20000011416 */
[----:B------:R-:W-:Y:S01]  /*b2f0*/  IMAD.WIDE.U32 R40, R145, UR6, RZ ;  /* 0x0000000691287c25 */ /* 0x000fe2000f8e00ff */
[----:B--2---:R-:W-:Y:S02]  /*b300*/  R2UR UR8, R0 ;  /* 0x00000000000872ca */ /* 0x004fe400000e0000 */
[----:B------:R-:W-:-:S05]  /*b310*/  SHF.R.S32.HI R0, RZ, 0x1f, R145 ;  /* 0x0000001fff007819 */ /* 0x000fca0000011491 */
[C---:B------:R-:W-:Y:S02]  /*b320*/  IMAD R6, R0.reuse, UR4, RZ ;  /* 0x0000000400067c24 */ /* 0x040fe4000f8e02ff */
[----:B------:R-:W-:Y:S02]  /*b330*/  IMAD R0, R0, UR6, RZ ;  /* 0x0000000600007c24 */ /* 0x000fe4000f8e02ff */
[C---:B------:R-:W-:Y:S01]  /*b340*/  IMAD R11, R145.reuse, UR5, R6 ;  /* 0x00000005910b7c24 */ /* 0x040fe2000f8e0206 */
[----:B------:R-:W-:Y:S01]  /*b350*/  ULDC.64 UR4, c[0x0][0x3c8] ;  /* 0x0000f20000047ab9 */ /* 0x000fe20000000a00 */
[----:B------:R-:W-:Y:S01]  /*b360*/  IMAD R9, R145, UR7, R0 ;  /* 0x0000000791097c24 */ /* 0x000fe2000f8e0200 */
[----:B------:R-:W-:Y:S01]  /*b370*/  IADD3 R0, P0, R16, R4, RZ ;  /* 0x0000000410007210 */ /* 0x000fe20007f1e0ff */
[----:B------:R-:W-:Y:S01]  /*b380*/  IMAD.IADD R11, R11, 0x1, R5 ;  /* 0x000000010b0b7824 */ /* 0x000fe200078e0205 */
[----:B------:R-:W-:Y:S01]  /*b390*/  ULOP3.LUT UP0, URZ, UR8, 0x3ff, URZ, 0xc0, !UPT ;  /* 0x000003ff083f7892 */ /* 0x000fe2000f80c03f */
[----:B------:R-:W-:Y:S01]  /*b3a0*/  LEA R37, P1, R4, UR4, 0x1 ;  /* 0x0000000404257c11 */ /* 0x000fe2000f8208ff */
[----:B------:R-:W-:Y:S01]  /*b3b0*/  IMAD.IADD R9, R9, 0x1, R41 ;  /* 0x0000000109097824 */ /* 0x000fe200078e0229 */
[----:B------:R-:W-:Y:S01]  /*b3c0*/  LEA R24, P2, R0, UR4, 0x1 ;  /* 0x0000000400187c11 */ /* 0x000fe2000f8408ff */
[--C-:B------:R-:W-:Y:S01]  /*b3d0*/  IMAD.X R3, R8, 0x1, R11.reuse, P0 ;  /* 0x0000000108037824 */ /* 0x100fe200000e060b */
[----:B------:R-:W-:Y:S01]  /*b3e0*/  LEA.HI.X R39, R4, UR5, R11, 0x1, P1 ;  /* 0x0000000504277c11 */ /* 0x000fe200088f0c0b */
[----:B------:R-:W-:Y:S01]  /*b3f0*/  ULDC.64 UR6, c[0x0][0x3e0] ;  /* 0x0000f80000067ab9 */ /* 0x000fe20000000a00 */
[----:B------:R-:W-:-:S02]  /*b400*/  PLOP3.LUT P1, PT, PT, PT, UP0, 0x80, 0x0 ;  /* 0x000000000000781c */ /* 0x000fc40003f2f008 */
[----:B------:R-:W-:Y:S02]  /*b410*/  LEA.HI.X R25, R0, UR5, R3, 0x1, P2 ;  /* 0x0000000500197c11 */ /* 0x000fe400090f0c03 */
[----:B------:R-:W-:Y:S02]  /*b420*/  IADD3 R5, P0, R22, R4, RZ ;  /* 0x0000000416057210 */ /* 0x000fe40007f1e0ff */
[-C--:B------:R-:W-:Y:S02]  /*b430*/  IADD3 R6, P4, R16, R40.reuse, RZ ;  /* 0x0000002810067210 */ /* 0x080fe40007f9e0ff */
[----:B------:R-:W-:Y:S01]  /*b440*/  IADD3 R0, P5, R22, R40, RZ ;  /* 0x0000002816007210 */ /* 0x000fe20007fbe0ff */
[----:B------:R-:W-:Y:S01]  /*b450*/  IMAD.X R4, R10, 0x1, R11, P0 ;  /* 0x000000010a047824 */ /* 0x000fe200000e060b */
[----:B------:R-:W-:Y:S01]  /*b460*/  LEA R42, P2, R6, UR6, 0x1 ;  /* 0x00000006062a7c11 */ /* 0x000fe2000f8408ff */
[--C-:B------:R-:W-:Y:S01]  /*b470*/  IMAD.X R7, R8, 0x1, R9.reuse, P4 ;  /* 0x0000000108077824 */ /* 0x100fe200020e0609 */
[----:B------:R-:W-:Y:S01]  /*b480*/  LEA R44, P3, R5, UR4, 0x1 ;  /* 0x00000004052c7c11 */ /* 0x000fe2000f8608ff */
[----:B------:R-:W-:Y:S01]  /*b490*/  IMAD.X R3, R10, 0x1, R9, P5 ;  /* 0x000000010a037824 */ /* 0x000fe200028e0609 */
[----:B------:R-:W-:-:S02]  /*b4a0*/  LEA R46, P4, R0, UR6, 0x1 ;  /* 0x00000006002e7c11 */ /* 0x000fc4000f8808ff */
[----:B------:R-:W-:Y:S02]  /*b4b0*/  LEA R38, P0, R40, UR6, 0x1 ;  /* 0x0000000628267c11 */ /* 0x000fe4000f8008ff */
[----:B------:R-:W-:Y:S02]  /*b4c0*/  LEA.HI.X R43, R6, UR7, R7, 0x1, P2 ;  /* 0x00000007062b7c11 */ /* 0x000fe400090f0c07 */
[----:B------:R-:W-:Y:S02]  /*b4d0*/  LEA.HI.X R45, R5, UR5, R4, 0x1, P3 ;  /* 0x00000005052d7c11 */ /* 0x000fe400098f0c04 */
[----:B------:R-:W-:Y:S02]  /*b4e0*/  LEA.HI.X R47, R0, UR7, R3, 0x1, P4 ;  /* 0x00000007002f7c11 */ /* 0x000fe4000a0f0c03 */
[----:B------:R-:W-:Y:S01]  /*b4f0*/  LEA.HI.X R40, R40, UR7, R9, 0x1, P0 ;  /* 0x0000000728287c11 */ /* 0x000fe200080f0c09 */
[----:B------:R-:W-:Y:S06]  /*b500*/  @!P1 BRA `(.L_x_566) ;  /* 0x0000000000409947 */ /* 0x000fec0003800000 */
[----:B------:R-:W-:Y:S01]  /*b510*/  MOV R0, 0x0 ;  /* 0x0000000000007802 */ /* 0x000fe20000000f00 */
[----:B------:R-:W-:Y:S01]  /*b520*/  ULDC.64 UR4, c[0x4][0xa8] ;  /* 0x01002a0000047ab9 */ /* 0x000fe20000000a00 */
[----:B------:R-:W-:Y:S01]  /*b530*/  ULDC.64 UR6, c[0x4][0xb0] ;  /* 0x01002c0000067ab9 */ /* 0x000fe20000000a00 */
[----:B------:R-:W-:Y:S01]  /*b540*/  MOV R4, UR4 ;  /* 0x0000000400047c02 */ /* 0x000fe20008000f00 */
        /* <DEDUP_REMOVED lines=12> */
.L_x_566:
[----:B------:R-:W-:Y:S01]  /*b610*/  ULDC.U8 UR4, c[0x0][0x3f0] ;  /* 0x0000fc0000047ab9 */ /* 0x000fe20000000000 */
[----:B------:R-:W-:Y:S01]  /*b620*/  IMAD R0, R149, -0x80, R152 ;  /* 0xffffff8095007824 */ /* 0x000fe200078e0298 */
[----:B------:R-:W-:Y:S01]  /*b630*/  ISETP.NE.AND P0, PT, RZ, UR4, PT ;  /* 0x00000004ff007c0c */ /* 0x000fe2000bf05270 */
[----:B------:R-:W-:Y:S03]  /*b640*/  BSSY B0, `(.L_x_567) ;  /* 0x0000549000007945 */ /* 0x000fe60003800000 */
[----:B------:R-:W-:-:S09]  /*b650*/  VIMNMX R0, R0, 0x80, PT ;  /* 0x0000008000007848 */ /* 0x000fd20003fe0100 */
[----:B------:R-:W-:Y:S05]  /*b660*/  @!P0 BRA `(.L_x_568) ;  /* 0x0000002800788947 */ /* 0x000fea0003800000 */
        /* <DEDUP_REMOVED lines=14> */
[----:B------:R-:W-:Y:S06]  /*b750*/  @P0 BRA `(.L_x_570) ;  /* 0x0000000000900947 */ /* 0x000fec0003800000 */
[C---:B------:R-:W-:Y:S01]  /*b760*/  VIADD R3, R16.reuse, 0x10 ;  /* 0x0000001010037836 */ /* 0x040fe20000000000 */
[----:B------:R-:W-:Y:S01]  /*b770*/  ULDC UR4, c[0x0][0x3d4] ;  /* 0x0000f50000047ab9 */ /* 0x000fe20000000800 */
[C---:B------:R-:W-:Y:S01]  /*b780*/  VIADD R4, R16.reuse, 0x20 ;  /* 0x0000002010047836 */ /* 0x040fe20000000000 */
[C---:B------:R-:W-:Y:S01]  /*b790*/  ISETP.GE.AND P1, PT, R16.reuse, UR4, PT ;  /* 0x0000000410007c0c */ /* 0x040fe2000bf26270 */
[C---:B------:R-:W-:Y:S01]  /*b7a0*/  VIADD R5, R16.reuse, 0x30 ;  /* 0x0000003010057836 */ /* 0x040fe20000000000 */
[----:B------:R-:W-:Y:S01]  /*b7b0*/  ISETP.GE.AND P2, PT, R3, UR4, PT ;  /* 0x0000000403007c0c */ /* 0x000fe2000bf46270 */
[----:B------:R-:W-:Y:S01]  /*b7c0*/  VIADD R3, R16, 0x40 ;  /* 0x0000004010037836 */ /* 0x000fe20000000000 */
[----:B------:R-:W-:Y:S01]  /*b7d0*/  ISETP.GE.AND P3, PT, R4, UR4, PT ;  /* 0x0000000404007c0c */ /* 0x000fe2000bf66270 */
[----:B------:R-:W-:Y:S01]  /*b7e0*/  VIADD R6, R16, 0x50 ;  /* 0x0000005010067836 */ /* 0x000fe20000000000 */
[----:B------:R-:W-:Y:S02]  /*b7f0*/  ISETP.GE.AND P4, PT, R5, UR4, PT ;  /* 0x0000000405007c0c */ /* 0x000fe4000bf86270 */
[----:B------:R-:W-:-:S02]  /*b800*/  CS2R R20, SRZ ;  /* 0x0000000000147805 */ /* 0x000fc4000001ff00 */
[----:B------:R-:W-:Y:S02]  /*b810*/  ISETP.GE.AND P5, PT, R3, UR4, PT ;  /* 0x0000000403007c0c */ /* 0x000fe4000bfa6270 */
[----:B------:R-:W-:Y:S02]  /*b820*/  CS2R R26, SRZ ;  /* 0x00000000001a7805 */ /* 0x000fe4000001ff00 */
[----:B------:R-:W-:Y:S02]  /*b830*/  ISETP.GE.AND P6, PT, R6, UR4, PT ;  /* 0x0000000406007c0c */ /* 0x000fe4000bfc6270 */
        /* <DEDUP_REMOVED lines=10> */
[----:B------:R0:W5:Y:S04]  /*b8e0*/  @!P1 LDG.E.64 R20, desc[UR60][R24.64] ;  /* 0x0000003c18149981 */ /* 0x000168000c1e1b00 */
        /* <DEDUP_REMOVED lines=10> */
[----:B------:R0:W5:Y:S02]  /*b990*/  @!P6 LDG.E.64 R4, desc[UR60][R42.64+0xa0] ;  /* 0x0000a03c2a04e981 */ /* 0x000164000c1e1b00 */
.L_x_570:
[----:B------:R-:W-:Y:S05]  /*b9a0*/  BSYNC B1 ;  /* 0x0000000000017941 */ /* 0x000fea0003800000 */
.L_x_569:
[----:B0----5:R-:W-:Y:S01]  /*b9b0*/  IMAD.MOV.U32 R24, RZ, RZ, R20 ;  /* 0x000000ffff187224 */ /* 0x021fe200078e0014 */
[----:B------:R-:W-:Y:S01]  /*b9c0*/  SHF.R.U64 R54, R20, 0x10, R21 ;  /* 0x0000001014367819 */ /* 0x000fe20000001215 */
[----:B------:R-:W-:Y:S01]  /*b9d0*/  IMAD.MOV.U32 R20, RZ, RZ, R10 ;  /* 0x000000ffff147224 */ /* 0x000fe200078e000a */
[----:B------:R-:W-:Y:S01]  /*b9e0*/  SHF.R.U64 R66, R10, 0x10, R11 ;  /* 0x000000100a427819 */ /* 0x000fe2000000120b */
[----:B------:R-:W-:Y:S01]  /*b9f0*/  IMAD.MOV.U32 R45, RZ, RZ, R21 ;  /* 0x000000ffff2d7224 */ /* 0x000fe200078e0015 */
[----:B------:R-:W-:Y:S01]  /*ba00*/  LOP3.LUT R10, R208, 0x18, R22, 0xf8, !PT ;  /* 0x00000018d00a7812 */ /* 0x000fe200078ef816 */
[----:B------:R-:W-:Y:S01]  /*ba10*/  IMAD.MOV.U32 R46, RZ, RZ, R27 ;  /* 0x000000ffff2e7224 */ /* 0x000fe200078e001b */
[----:B------:R-:W-:Y:S01]  /*ba20*/  LOP3.LUT P1, RZ, R218, 0x4, RZ, 0xc0, !PT ;  /* 0x00000004daff7812 */ /* 0x000fe2000782c0ff */
[----:B------:R-:W-:Y:S01]  /*ba30*/  IMAD.MOV.U32 R42, RZ, RZ, R6 ;  /* 0x000000ffff2a7224 */ /* 0x000fe200078e0006 */
[----:B------:R-:W-:Y:S01]  /*ba40*/  LOP3.LUT R3, R10, R209, RZ, 0x3c, !PT ;  /* 0x000000d10a037212 */ /* 0x000fe200078e3cff */
[----:B------:R-:W-:Y:S01]  /*ba50*/  IMAD.MOV.U32 R48, RZ, RZ, R30 ;  /* 0x000000ffff307224 */ /* 0x000fe200078e001e */
[----:B------:R-:W-:Y:S01]  /*ba60*/  SHF.R.U32.HI R55, RZ, 0x10, R21 ;  /* 0x00000010ff377819 */ /* 0x000fe20000011615 */
[----:B------:R-:W-:Y:S01]  /*ba70*/  IMAD.MOV.U32 R21, RZ, RZ, R26 ;  /* 0x000000ffff157224 */ /* 0x000fe200078e001a */
[----:B------:R-:W-:Y:S01]  /*ba80*/  SHF.R.U64 R56, R26, 0x10, R27 ;  /* 0x000000101a387819 */ /* 0x000fe2000000121b */
[----:B------:R-:W-:Y:S01]  /*ba90*/  IMAD.IADD R3, R210, 0x1, R3 ;  /* 0x00000001d2037824 */ /* 0x000fe200078e0203 */
[----:B------:R-:W-:Y:S01]  /*baa0*/  SHF.R.U64 R72, R8, 0x10, R9 ;  /* 0x0000001008487819 */ /* 0x000fe20000001209 */
[----:B------:R-:W-:Y:S01]  /*bab0*/  IMAD.MOV.U32 R26, RZ, RZ, R8 ;  /* 0x000000ffff1a7224 */ /* 0x000fe200078e0008 */
[----:B------:R-:W-:Y:S01]  /*bac0*/  SHF.R.U32.HI R57, RZ, 0x10, R27 ;  /* 0x00000010ff397819 */ /* 0x000fe2000001161b */
[----:B------:R-:W-:Y:S01]  /*bad0*/  IMAD R8, R3, 0x2, R2 ;  /* 0x0000000203087824 */ /* 0x000fe200078e0202 */
[----:B------:R-:W-:Y:S01]  /*bae0*/  SHF.R.U64 R74, R6, 0x10, R7 ;  /* 0x00000010064a7819 */ /* 0x000fe20000001207 */
[----:B------:R-:W-:Y:S01]  /*baf0*/  IMAD.MOV.U32 R27, RZ, RZ, R28 ;  /* 0x000000ffff1b7224 */ /* 0x000fe200078e001c */
[----:B------:R-:W-:Y:S01]  /*bb00*/  UMOV UR4, 0xffffffff ;  /* 0xffffffff00047882 */ /* 0x000fe20000000000 */
[----:B------:R-:W-:Y:S01]  /*bb10*/  IMAD.MOV.U32 R49, RZ, RZ, R31 ;  /* 0x000000ffff317224 */ /* 0x000fe200078e001f */
[----:B------:R-:W-:Y:S01]  /*bb20*/  MOV R47, R29 ;  /* 0x0000001d002f7202 */ /* 0x000fe20000000f00 */
[----:B------:R-:W-:Y:S01]  /*bb30*/  VIADD R6, R8, 0x15400 ;  /* 0x0001540008067836 */ /* 0x000fe20000000000 */
[----:B------:R-:W-:Y:S01]  /*bb40*/  SHF.R.U64 R58, R28, 0x10, R29 ;  /* 0x000000101c3a7819 */ /* 0x000fe2000000121d */
[----:B------:R-:W-:Y:S01]  /*bb50*/  IMAD.MOV.U32 R53, RZ, RZ, R35 ;  /* 0x000000ffff357224 */ /* 0x000fe200078e0023 */
[----:B------:R-:W-:Y:S01]  /*bb60*/  SHF.R.U32.HI R59, RZ, 0x10, R29 ;  /* 0x00000010ff3b7819 */ /* 0x000fe2000001161d */
[----:B------:R-:W-:Y:S01]  /*bb70*/  IMAD.MOV.U32 R43, RZ, RZ, R7 ;  /* 0x000000ffff2b7224 */ /* 0x000fe200078e0007 */
[--C-:B------:R-:W-:Y:S01]  /*bb80*/  SHF.R.U64 R60, R30, 0x10, R31.reuse ;  /* 0x000000101e3c7819 */ /* 0x100fe2000000121f */
[----:B------:R-:W-:Y:S01]  /*bb90*/  VIADD R3, R8, 0x15440 ;  /* 0x0001544008037836 */ /* 0x000fe20000000000 */
[----:B------:R-:W-:Y:S01]  /*bba0*/  SHF.R.U32.HI R61, RZ, 0x10, R31 ;  /* 0x00000010ff3d7819 */ /* 0x000fe2000001161f */
[----:B------:R-:W-:Y:S01]  /*bbb0*/  IMAD.MOV.U32 R50, RZ, RZ, R32 ;  /* 0x000000ffff327224 */ /* 0x000fe200078e0020 */
[----:B------:R-:W-:Y:S01]  /*bbc0*/  SHF.R.U64 R64, R34, 0x10, R35 ;  /* 0x0000001022407819 */ /* 0x000fe20000001223 */
[----:B------:R-:W-:Y:S01]  /*bbd0*/  IMAD.MOV.U32 R51, RZ, RZ, R33 ;  /* 0x000000ffff337224 */ /* 0x000fe200078e0021 */
[----:B------:R-:W-:Y:S01]  /*bbe0*/  SHF.R.U32.HI R65, RZ, 0x10, R35 ;  /* 0x00000010ff417819 */ /* 0x000fe20000011623 */
[----:B------:R-:W-:Y:S01]  /*bbf0*/  IMAD.MOV.U32 R52, RZ, RZ, R34 ;  /* 0x000000ffff347224 */ /* 0x000fe200078e0022 */
[----:B------:R-:W-:Y:S01]  /*bc00*/  SHF.R.U32.HI R75, RZ, 0x10, R7 ;  /* 0x00000010ff4b7819 */ /* 0x000fe20000011607 */
[----:B------:R-:W-:Y:S01]  /*bc10*/  @P1 VIADD R3, R6, 0xffffffc0 ;  /* 0xffffffc006031836 */ /* 0x000fe20000000000 */
[----:B------:R-:W-:Y:S01]  /*bc20*/  SHF.R.U64 R62, R32, 0x10, R33 ;  /* 0x00000010203e7819 */ /* 0x000fe20000001221 */
[----:B------:R-:W-:Y:S01]  /*bc30*/  IMAD.MOV.U32 R25, RZ, RZ, R11 ;  /* 0x000000ffff197224 */ /* 0x000fe200078e000b */
[----:B------:R-:W-:Y:S01]  /*bc40*/  SHF.R.U32.HI R63, RZ, 0x10, R33 ;  /* 0x00000010ff3f7819 */ /* 0x000fe20000011621 */
[----:B------:R-:W-:Y:S01]  /*bc50*/  IMAD.MOV.U32 R33, RZ, RZ, R12 ;  /* 0x000000ffff217224 */ /* 0x000fe200078e000c */
[----:B------:R-:W-:Y:S01]  /*bc60*/  MOV R7, R4 ;  /* 0x0000000400077202 */ /* 0x000fe20000000f00 */
[----:B------:R-:W-:Y:S01]  /*bc70*/  IMAD.MOV.U32 R34, RZ, RZ, R13 ;  /* 0x000000ffff227224 */ /* 0x000fe200078e000d */
[----:B------:R-:W-:Y:S01]  /*bc80*/  SHF.R.U64 R76, R4, 0x10, R5 ;  /* 0x00000010044c7819 */ /* 0x000fe20000001205 */
[----:B------:R-:W-:Y:S01]  /*bc90*/  IMAD.MOV.U32 R29, RZ, RZ, R14 ;  /* 0x000000ffff1d7224 */ /* 0x000fe200078e000e */
[----:B------:R-:W-:Y:S01]  /*bca0*/  PRMT R35, R24, 0x5410, R54 ;  /* 0x0000541018237816 */ /* 0x000fe20000000036 */
[----:B------:R-:W-:Y:S01]  /*bcb0*/  IMAD.MOV.U32 R30, RZ, RZ, R15 ;  /* 0x000000ffff1e7224 */ /* 0x000fe200078e000f */
[----:B------:R-:W-:Y:S01]  /*bcc0*/  PRMT R31, R21, 0x5410, R56 ;  /* 0x00005410151f7816 */ /* 0x000fe20000000038 */
[----:B------:R-:W-:Y:S01]  /*bcd0*/  IMAD.MOV.U32 R41, RZ, RZ, R9 ;  /* 0x000000ffff297224 */ /* 0x000fe200078e0009 */
[----:B------:R-:W-:Y:S01]  /*bce0*/  SHF.R.U32.HI R67, RZ, 0x10, R11 ;  /* 0x00000010ff437819 */ /* 0x000fe2000001160b */
[----:B------:R-:W-:Y:S01]  /*bcf0*/  IMAD.MOV.U32 R44, RZ, RZ, R5 ;  /* 0x000000ffff2c7224 */ /* 0x000fe200078e0005 */
[----:B------:R-:W-:-:S02]  /*bd00*/  SHF.R.U64 R68, R12, 0x10, R13 ;  /* 0x000000100c447819 */ /* 0x000fc4000000120d */
[----:B------:R-:W-:Y:S02]  /*bd10*/  SHF.R.U32.HI R69, RZ, 0x10, R13 ;  /* 0x00000010ff457819 */ /* 0x000fe4000001160d */
[--C-:B------:R-:W-:Y:S02]  /*bd20*/  SHF.R.U64 R70, R14, 0x10, R15.reuse ;  /* 0x000000100e467819 */ /* 0x100fe4000000120f */
[----:B------:R-:W-:Y:S02]  /*bd30*/  SHF.R.U32.HI R71, RZ, 0x10, R15 ;  /* 0x00000010ff477819 */ /* 0x000fe4000001160f */
[----:B------:R-:W-:Y:S02]  /*bd40*/  SHF.R.U32.HI R73, RZ, 0x10, R9 ;  /* 0x00000010ff497819 */ /* 0x000fe40000011609 */
[----:B------:R-:W-:Y:S02]  /*bd50*/  SHF.R.U32.HI R77, RZ, 0x10, R5 ;  /* 0x00000010ff4d7819 */ /* 0x000fe40000011605 */
[----:B------:R-:W-:-:S02]  /*bd60*/  PRMT R6, R45, 0x5410, R55 ;  /* 0x000054102d067816 */ /* 0x000fc40000000037 */
[----:B------:R-:W-:Y:S02]  /*bd70*/  PRMT R32, R46, 0x5410, R57 ;  /* 0x000054102e207816 */ /* 0x000fe40000000039 */
[----:B------:R-:W-:Y:S02]  /*bd80*/  PRMT R28, R47, 0x5410, R59 ;  /* 0x000054102f1c7816 */ /* 0x000fe4000000003b */
[----:B------:R-:W-:Y:S02]  /*bd90*/  PRMT R27, R27, 0x5410, R58 ;  /* 0x000054101b1b7816 */ /* 0x000fe4000000003a */
[----:B------:R-:W-:Y:S02]  /*bda0*/  PRMT R21, R48, 0x7610, R21 ;  /* 0x0000761030157816 */ /* 0x000fe40000000015 */
[----:B------:R-:W-:Y:S02]  /*bdb0*/  PRMT R24, R49, 0x7610, R24 ;  /* 0x0000761031187816 */ /* 0x000fe40000000018 */
[----:B------:R-:W-:Y:S01]  /*bdc0*/  LEA.HI R4, R224, R224, RZ, 0x1 ;  /* 0x000000e0e0047211 */ /* 0x000fe200078f08ff */
[----:B------:R-:W-:Y:S06]  /*bdd0*/  BRA.DIV UR4, `(.L_x_571) ;  /* 0x0000019204487947 */ /* 0x000fec000b800000 */
.L_x_768:
[----:B------:R-:W-:Y:S01]  /*bde0*/  UMOV UR4, 0xffffffff ;  /* 0xffffffff00047882 */ /* 0x000fe20000000000 */
[----:B------:R-:W-:Y:S02]  /*bdf0*/  LOP3.LUT R5, R4, 0xfffffffe, RZ, 0xc0, !PT ;  /* 0xfffffffe04057812 */ /* 0x000fe400078ec0ff */
[----:B------:R-:W-:Y:S05]  /*be00*/  BRA.DIV UR4, `(.L_x_572) ;  /* 0x0000019204647947 */ /* 0x000fea000b800000 */
.L_x_771:
[----:B------:R-:W-:Y:S01]  /*be10*/  UMOV UR4, 0xffffffff ;  /* 0xffffffff00047882 */ /* 0x000fe20000000000 */
[----:B------:R-:W-:Y:S02]  /*be20*/  IMAD.IADD R5, R224, 0x1, -R5 ;  /* 0x00000001e0057824 */ /* 0x000fe400078e0a05 */
[----:B------:R-:W-:Y:S05]  /*be30*/  BRA.DIV UR4, `(.L_x_573) ;  /* 0x0000019204807947 */ /* 0x000fea000b800000 */
.L_x_774:
[----:B------:R-:W-:Y:S01]  /*be40*/  UMOV UR4, 0xffffffff ;  /* 0xffffffff00047882 */ /* 0x000fe20000000000 */
[----:B------:R-:W-:Y:S02]  /*be50*/  SHF.L.U32 R5, R5, 0x1f, RZ ;  /* 0x0000001f05057819 */ /* 0x000fe400000006ff */
[----:B------:R-:W-:Y:S05]  /*be60*/  BRA.DIV UR4, `(.L_x_574) ;  /* 0x00000192049c7947 */ /* 0x000fea000b800000 */
.L_x_777:
[----:B------:R-:W0:Y:S01]  /*be70*/  SYNCS.PHASECHK.TRANS64.TRYWAIT P1, [R2+URZ+0x36800], R5 ;  /* 0x03680005020075a7 */ /* 0x000e22000802017f */
[----:B------:R-:W-:Y:S01]  /*be80*/  PRMT R39, R25, 0x5410, R67 ;  /* 0x0000541019277816 */ /* 0x000fe20000000043 */
[----:B------:R-:W-:Y:S01]  /*be90*/  BSSY B1, `(.L_x_575) ;  /* 0x0000014000017945 */ /* 0x000fe20003800000 */
[----:B------:R-:W-:Y:S02]  /*bea0*/  PRMT R25, R26, 0x5410, R72 ;  /* 0x000054101a197816 */ /* 0x000fe40000000048 */
[----:B------:R-:W-:Y:S02]  /*beb0*/  PRMT R26, R41, 0x7610, R26 ;  /* 0x00007610291a7816 */ /* 0x000fe4000000001a */
[----:B------:R-:W-:Y:S02]  /*bec0*/  PRMT R38, R20, 0x5410, R66 ;  /* 0x0000541014267816 */ /* 0x000fe40000000042 */
[----:B------:R-:W-:Y:S02]  /*bed0*/  PRMT R21, R21, 0x5410, R60 ;  /* 0x0000541015157816 */ /* 0x000fe4000000003c */
[----:B------:R-:W-:-:S02]  /*bee0*/  PRMT R24, R24, 0x5410, R61 ;  /* 0x0000541018187816 */ /* 0x000fc4000000003d */
[----:B------:R-:W-:Y:S02]  /*bef0*/  PRMT R13, R50, 0x5410, R62 ;  /* 0x00005410320d7816 */ /* 0x000fe4000000003e */
        /* <DEDUP_REMOVED lines=11> */
[----:B------:R-:W-:Y:S01]  /*bfb0*/  PRMT R12, R44, 0x5410, R77 ;  /* 0x000054102c0c7816 */ /* 0x000fe2000000004d */
[----:B0-----:R-:W-:Y:S06]  /*bfc0*/  @!P1 BRA `(.L_x_576) ;  /* 0x00000190006c9947 */ /* 0x001fec0003800000 */
.L_x_778:
[----:B------:R-:W-:Y:S05]  /*bfd0*/  BSYNC B1 ;  /* 0x0000000000017941 */ /* 0x000fea0003800000 */
.L_x_575:
[----:B------:R-:W-:Y:S01]  /*bfe0*/  BSSY B1, `(.L_x_577) ;  /* 0x0000103000017945 */ /* 0x000fe20003800000 */
[----:B------:R-:W-:-:S03]  /*bff0*/  IMAD.MOV.U32 R37, RZ, RZ, R6 ;  /* 0x000000ffff257224 */ /* 0x000fc600078e0006 */
[----:B------:R-:W-:Y:S05]  /*c000*/  @P0 BRA `(.L_x_578) ;  /* 0x0000001000000947 */ /* 0x000fea0003800000 */
[----:B0-----:R-:W0:Y:S01]  /*c010*/  LDC R5, c[0x0][0x3d4] ;  /* 0x0000f500ff057b82 */ /* 0x001e220000000800 */
[C---:B------:R-:W-:Y:S01]  /*c020*/  VIADD R4, R16.reuse, 0x10 ;  /* 0x0000001010047836 */ /* 0x040fe20000000000 */
[----:B------:R-:W-:Y:S01]  /*c030*/  BSSY B2, `(.L_x_579) ;  /* 0x0000032000027945 */ /* 0x000fe20003800000 */
[C---:B------:R-:W-:Y:S02]  /*c040*/  VIADD R6, R16.reuse, 0x20 ;  /* 0x0000002010067836 */ /* 0x040fe40000000000 */
[C---:B------:R-:W-:Y:S01]  /*c050*/  VIADD R40, R16.reuse, 0x30 ;  /* 0x0000003010287836 */ /* 0x040fe20000000000 */
[-C--:B0-----:R-:W-:Y:S02]  /*c060*/  ISETP.GE.AND P0, PT, R16, R5.reuse, PT ;  /* 0x000000051000720c */ /* 0x081fe40003f06270 */
[-C--:B------:R-:W-:Y:S01]  /*c070*/  ISETP.GE.AND P1, PT, R4, R5.reuse, PT ;  /* 0x000000050400720c */ /* 0x080fe20003f26270 */
[----:B------:R-:W-:Y:S01]  /*c080*/  VIADD R4, R16, 0x40 ;  /* 0x0000004010047836 */ /* 0x000fe20000000000 */
[-C--:B------:R-:W-:Y:S01]  /*c090*/  ISETP.GE.AND P2, PT, R6, R5.reuse, PT ;  /* 0x000000050600720c */ /* 0x080fe20003f46270 */
[----:B------:R-:W-:Y:S01]  /*c0a0*/  VIADD R6, R16, 0x50 ;  /* 0x0000005010067836 */ /* 0x000fe20000000000 */
[----:B------:R-:W-:-:S02]  /*c0b0*/  ISETP.GE.AND P3, PT, R40, R5, PT ;  /* 0x000000052800720c */ /* 0x000fc40003f66270 */
[-C--:B------:R-:W-:Y:S02]  /*c0c0*/  ISETP.GE.AND P4, PT, R4, R5.reuse, PT ;  /* 0x000000050400720c */ /* 0x080fe40003f86270 */
[----:B------:R-:W-:-:S03]  /*c0d0*/  ISETP.GE.AND P5, PT, R6, R5, PT ;  /* 0x000000050600720c */ /* 0x000fc60003fa6270 */
[----:B------:R-:W-:Y:S10]  /*c0e0*/  @P0 BRA `(.L_x_580) ;  /* 0x0000000000980947 */ /* 0x000ff40003800000 */
[----:B------:R-:W0:Y:S01]  /*c0f0*/  LDS.128 R4, [R8+0x15400] ;  /* 0x0154000008047984 */ /* 0x000e220000000c00 */
[C---:B------:R-:W-:Y:S01]  /*c100*/  IMAD.U32 R47, R38.reuse, 0x10000, RZ ;  /* 0x00010000262f7824 */ /* 0x040fe200078e00ff */
[C---:B------:R-:W-:Y:S01]  /*c110*/  LOP3.LUT R44, R35.reuse, 0xffff0000, RZ, 0xc0, !PT ;  /* 0xffff0000232c7812 */ /* 0x040fe200078ec0ff */
[----:B------:R-:W-:Y:S01]  /*c120*/  IMAD.U32 R45, R35, 0x10000, RZ ;  /* 0x00010000232d7824 */ /* 0x000fe200078e00ff */
[----:B------:R-:W-:Y:S01]  /*c130*/  LOP3.LUT R46, R38, 0xffff0000, RZ, 0xc0, !PT ;  /* 0xffff0000262e7812 */ /* 0x000fe200078ec0ff */
[C---:B0-----:R-:W-:Y:S01]  /*c140*/  IMAD.U32 R40, R4.reuse, 0x10000, RZ ;  /* 0x0001000004287824 */ /* 0x041fe200078e00ff */
[----:B------:R-:W-:Y:S01]  /*c150*/  LOP3.LUT R4, R4, 0xffff0000, RZ, 0xc0, !PT ;  /* 0xffff000004047812 */ /* 0x000fe200078ec0ff */
[C---:B------:R-:W-:Y:S01]  /*c160*/  IMAD.U32 R41, R5.reuse, 0x10000, RZ ;  /* 0x0001000005297824 */ /* 0x040fe200078e00ff */
[----:B------:R-:W-:Y:S01]  /*c170*/  LOP3.LUT R5, R5, 0xffff0000, RZ, 0xc0, !PT ;  /* 0xffff000005057812 */ /* 0x000fe200078ec0ff */
[C---:B------:R-:W-:Y:S01]  /*c180*/  IMAD.U32 R42, R6.reuse, 0x10000, RZ ;  /* 0x00010000062a7824 */ /* 0x040fe200078e00ff */
[----:B------:R-:W-:Y:S01]  /*c190*/  LOP3.LUT R6, R6, 0xffff0000, RZ, 0xc0, !PT ;  /* 0xffff000006067812 */ /* 0x000fe200078ec0ff */
[C---:B------:R-:W-:Y:S01]  /*c1a0*/  FMUL.FTZ R49, R4.reuse, R47 ;  /* 0x0000002f04317220 */ /* 0x040fe20000410000 */
[----:B------:R-:W-:Y:S01]  /*c1b0*/  FMUL.FTZ R4, R4, R45 ;  /* 0x0000002d04047220 */ /* 0x000fe20000410000 */
[----:B------:R-:W-:-:S02]  /*c1c0*/  IMAD.U32 R43, R7, 0x10000, RZ ;  /* 0x00010000072b7824 */ /* 0x000fc400078e00ff */
[C---:B------:R-:W-:Y:S01]  /*c1d0*/  FMUL.FTZ R50, R5.reuse, R46 ;  /* 0x0000002e05327220 */ /* 0x040fe20000410000 */
[C---:B------:R-:W-:Y:S01]  /*c1e0*/  FFMA.FTZ R49, R40.reuse, R45, -R49 ;  /* 0x0000002d28317223 */ /* 0x040fe20000010831 */
[----:B------:R-:W-:Y:S01]  /*c1f0*/  FFMA.FTZ R48, R40, R47, R4 ;  /* 0x0000002f28307223 */ /* 0x000fe20000010004 */
[-C--:B------:R-:W-:Y:S01]  /*c200*/  FMUL.FTZ R52, R5, R44.reuse ;  /* 0x0000002c05347220 */ /* 0x080fe20000410000 */
[----:B------:R-:W-:Y:S01]  /*c210*/  LOP3.LUT R7, R7, 0xffff0000, RZ, 0xc0, !PT ;  /* 0xffff000007077812 */ /* 0x000fe200078ec0ff */
[----:B------:R-:W-:Y:S01]  /*c220*/  IMAD.U32 R45, R39, 0x10000, RZ ;  /* 0x00010000272d7824 */ /* 0x000fe200078e00ff */
[----:B------:R-:W-:Y:S01]  /*c230*/  SHF.L.U32 R5, R37, 0x10, RZ ;  /* 0x0000001025057819 */ /* 0x000fe200000006ff */
[----:B------:R-:W-:Y:S01]  /*c240*/  FFMA.FTZ R50, R41, R44, -R50 ;  /* 0x0000002c29327223 */ /* 0x000fe20000010832 */
[----:B------:R-:W-:Y:S01]  /*c250*/  LOP3.LUT R40, R39, 0xffff0000, RZ, 0xc0, !PT ;  /* 0xffff000027287812 */ /* 0x000fe200078ec0ff */
[----:B------:R-:W-:Y:S01]  /*c260*/  FFMA.FTZ R41, R41, R46, R52 ;  /* 0x0000002e29297223 */ /* 0x000fe20000010034 */
[----:B------:R-:W-:Y:S01]  /*c270*/  LOP3.LUT R4, R37, 0xffff0000, RZ, 0xc0, !PT ;  /* 0xffff000025047812 */ /* 0x000fe200078ec0ff */
[C---:B------:R-:W-:Y:S01]  /*c280*/  FMUL.FTZ R47, R6.reuse, R45 ;  /* 0x0000002d062f7220 */ /* 0x040fe20000410000 */
[----:B------:R-:W-:Y:S01]  /*c290*/  FMUL.FTZ R44, R6, R5 ;  /* 0x00000005062c7220 */ /* 0x000fe20000410000 */
[----:B------:R-:W-:-:S02]  /*c2a0*/  FMUL.FTZ R46, R7, R40 ;  /* 0x00000028072e7220 */ /* 0x000fc40000410000 */
[-C--:B------:R-:W-:Y:S01]  /*c2b0*/  FMUL.FTZ R51, R7, R4.reuse ;  /* 0x0000000407337220 */ /* 0x080fe20000410000 */
[C---:B------:R-:W-:Y:S01]  /*c2c0*/  FFMA.FTZ R6, R42.reuse, R5, -R47 ;  /* 0x000000052a067223 */ /* 0x040fe2000001082f */
[----:B------:R-:W-:Y:S01]  /*c2d0*/  FFMA.FTZ R45, R42, R45, R44 ;  /* 0x0000002d2a2d7223 */ /* 0x000fe2000001002c */
[C---:B------:R-:W-:Y:S01]  /*c2e0*/  FFMA.FTZ R7, R43.reuse, R4, -R46 ;  /* 0x000000042b077223 */ /* 0x040fe2000001082e */
[----:B------:R-:W-:Y:S01]  /*c2f0*/  FFMA.FTZ R40, R43, R40, R51 ;  /* 0x000000282b287223 */ /* 0x000fe20000010033 */
[----:B------:R-:W-:Y:S02]  /*c300*/  F2FP.BF16.F32.PACK_AB R4, R48, R49 ;  /* 0x000000313004723e */ /* 0x000fe400000010ff */
[----:B------:R-:W-:Y:S02]  /*c310*/  F2FP.BF16.F32.PACK_AB R5, R41, R50 ;  /* 0x000000322905723e */ /* 0x000fe400000010ff */
[----:B------:R-:W-:Y:S02]  /*c320*/  F2FP.BF16.F32.PACK_AB R6, R45, R6 ;  /* 0x000000062d06723e */ /* 0x000fe400000010ff */
[----:B------:R-:W-:-:S05]  /*c330*/  F2FP.BF16.F32.PACK_AB R7, R40, R7 ;  /* 0x000000072807723e */ /* 0x000fca00000010ff */
[----:B------:R0:W-:Y:S02]  /*c340*/  STS.128 [R8+0x15400], R4 ;  /* 0x0154000408007388 */ /* 0x0001e40000000c00 */
.L_x_580:
[----:B------:R-:W-:Y:S05]  /*c350*/  BSYNC B2 ;  /* 0x0000000000027941 */ /* 0x000fea0003800000 */
.L_x_579:
[----:B------:R-:W-:Y:S04]  /*c360*/  BSSY B2, `(.L_x_581) ;  /* 0x0000028000027945 */ /* 0x000fe80003800000 */
[----:B------:R-:W-:Y:S05]  /*c370*/  @P1 BRA `(.L_x_582) ;  /* 0x0000000000981947 */ /* 0x000fea0003800000 */
[----:B0-----:R-:W0:Y:S01]  /*c380*/  LDS.128 R4, [R3] ;  /* 0x0000000003047984 */ /* 0x001e220000000c00 */
[C---:B------:R-:W-:Y:S01]  /*c390*/  IMAD.U32 R47, R33.reuse, 0x10000, RZ ;  /* 0x00010000212f7824 */ /* 0x040fe200078e00ff */
[----:B------:R-:W-:Y:S01]  /*c3a0*/  LOP3.LUT R46, R33, 0xffff0000, RZ, 0xc0, !PT ;  /* 0xffff0000212e7812 */ /* 0x000fe200078ec0ff */
[C---:B------:R-:W-:Y:S01]  /*c3b0*/  IMAD.U32 R45, R31.reuse, 0x10000, RZ ;  /* 0x000100001f2d7824 */ /* 0x040fe200078e00ff */
        /* <DEDUP_REMOVED lines=10> */
[----:B------:R-:W-:Y:S01]  /*c460*/  FMUL.FTZ R50, R5, R46 ;  /* 0x0000002e05327220 */ /* 0x000fe20000410000 */
[C---:B------:R-:W-:Y:S01]  /*c470*/  FFMA.FTZ R49, R40.reuse, R45, -R49 ;  /* 0x0000002d28317223 */ /* 0x040fe20000010831 */
[----:B------:R-:W-:Y:S01]  /*c480*/  FFMA.FTZ R48, R40, R47, R4 ;  /* 0x0000002f28307223 */ /* 0x000fe20000010004 */
[----:B------:R-:W-:Y:S01]  /*c490*/  LOP3.LUT R7, R7, 0xffff0000, RZ, 0xc0, !PT ;  /* 0xffff000007077812 */ /* 0x000fe200078ec0ff */
[-C--:B------:R-:W-:Y:S01]  /*c4a0*/  FMUL.FTZ R52, R5, R44.reuse ;  /* 0x0000002c05347220 */ /* 0x080fe20000410000 */
[C---:B------:R-:W-:Y:S01]  /*c4b0*/  LOP3.LUT R40, R34.reuse, 0xffff0000, RZ, 0xc0, !PT ;  /* 0xffff000022287812 */ /* 0x040fe200078ec0ff */
[----:B------:R-:W-:Y:S01]  /*c4c0*/  IMAD.U32 R45, R34, 0x10000, RZ ;  /* 0x00010000222d7824 */ /* 0x000fe200078e00ff */
[C---:B------:R-:W-:Y:S01]  /*c4d0*/  LOP3.LUT R4, R32.reuse, 0xffff0000, RZ, 0xc0, !PT ;  /* 0xffff000020047812 */ /* 0x040fe200078ec0ff */
[----:B------:R-:W-:Y:S02]  /*c4e0*/  IMAD.U32 R5, R32, 0x10000, RZ ;  /* 0x0001000020057824 */ /* 0x000fe400078e00ff */
[C---:B------:R-:W-:Y:S01]  /*c4f0*/  FFMA.FTZ R50, R41.reuse, R44, -R50 ;  /* 0x0000002c29327223 */ /* 0x040fe20000010832 */
[----:B------:R-:W-:Y:S01]  /*c500*/  FFMA.FTZ R41, R41, R46, R52 ;  /* 0x0000002e29297223 */ /* 0x000fe20000010034 */
[C---:B------:R-:W-:Y:S01]  /*c510*/  FMUL.FTZ R47, R6.reuse, R45 ;  /* 0x0000002d062f7220 */ /* 0x040fe20000410000 */
[-C--:B------:R-:W-:Y:S01]  /*c520*/  FMUL.FTZ R44, R6, R5.reuse ;  /* 0x00000005062c7220 */ /* 0x080fe20000410000 */
        /* <DEDUP_REMOVED lines=9> */
[----:B------:R-:W-:-:S05]  /*c5c0*/  F2FP.BF16.F32.PACK_AB R7, R40, R7 ;  /* 0x000000072807723e */ /* 0x000fca00000010ff */
[----:B------:R1:W-:Y:S02]  /*c5d0*/  STS.128 [R3], R4 ;  /* 0x0000000403007388 */ /* 0x0003e40000000c00 */
.L_x_582:
[----:B------:R-:W-:Y:S05]  /*c5e0*/  BSYNC B2 ;  /* 0x0000000000027941 */ /* 0x000fea0003800000 */
.L_x_581:
[----:B------:R-:W-:Y:S04]  /*c5f0*/  BSSY B2, `(.L_x_583) ;  /* 0x0000028000027945 */ /* 0x000fe80003800000 */
[----:B------:R-:W-:Y:S05]  /*c600*/  @P2 BRA `(.L_x_584) ;  /* 0x0000000000982947 */ /* 0x000fea0003800000 */
[----:B01----:R-:W0:Y:S01]  /*c610*/  LDS.128 R4, [R8+0x19400] ;  /* 0x0194000008047984 */ /* 0x003e220000000c00 */
        /* <DEDUP_REMOVED lines=36> */
[----:B------:R2:W-:Y:S02]  /*c860*/  STS.128 [R8+0x19400], R4 ;  /* 0x0194000408007388 */ /* 0x0005e40000000c00 */
.L_x_584:
[----:B------:R-:W-:Y:S05]  /*c870*/  BSYNC B2 ;  /* 0x0000000000027941 */ /* 0x000fea0003800000 */
.L_x_583:
[----:B------:R-:W-:Y:S04]  /*c880*/  BSSY B2, `(.L_x_585) ;  /* 0x0000028000027945 */ /* 0x000fe80003800000 */
[----:B------:R-:W-:Y:S05]  /*c890*/  @P3 BRA `(.L_x_586) ;  /* 0x0000000000983947 */ /* 0x000fea0003800000 */
[----:B012---:R-:W0:Y:S01]  /*c8a0*/  LDS.128 R4, [R3+0x4000] ;  /* 0x0040000003047984 */ /* 0x007e220000000c00 */
[----:B------:R-:W-:Y:S01]  /*c8b0*/  SHF.L.U32 R45, R21, 0x10, RZ ;  /* 0x00000010152d7819 */ /* 0x000fe200000006ff */
[C---:B------:R-:W-:Y:S01]  /*c8c0*/  IMAD.U32 R47, R25.reuse, 0x10000, RZ ;  /* 0x00010000192f7824 */ /* 0x040fe200078e00ff */
[----:B------:R-:W-:Y:S02]  /*c8d0*/  LOP3.LUT R46, R25, 0xffff0000, RZ, 0xc0, !PT ;  /* 0xffff0000192e7812 */ /* 0x000fe400078ec0ff */
        /* <DEDUP_REMOVED lines=34> */
.L_x_586:
[----:B------:R-:W-:Y:S05]  /*cb00*/  BSYNC B2 ;  /* 0x0000000000027941 */ /* 0x000fea0003800000 */
.L_x_585:
[----:B------:R-:W-:Y:S04]  /*cb10*/  BSSY B2, `(.L_x_587) ;  /* 0x0000028000027945 */ /* 0x000fe80003800000 */
[----:B------:R-:W-:Y:S05]  /*cb20*/  @P4 BRA `(.L_x_588) ;  /* 0x0000000000984947 */ /* 0x000fea0003800000 */
[----:B0123--:R-:W0:Y:S01]  /*cb30*/  LDS.128 R4, [R8+0x1d400] ;  /* 0x01d4000008047984 */ /* 0x00fe220000000c00 */
        /* <DEDUP_REMOVED lines=37> */
.L_x_588:
[----:B------:R-:W-:Y:S05]  /*cd90*/  BSYNC B2 ;  /* 0x0000000000027941 */ /* 0x000fea0003800000 */
.L_x_587:
[----:B------:R-:W-:Y:S05]  /*cda0*/  @P5 BRA `(.L_x_578) ;  /* 0x0000000000985947 */ /* 0x000fea0003800000 */
[----:B01234-:R-:W0:Y:S01]  /*cdb0*/  LDS.128 R4, [R3+0x8000] ;  /* 0x0080000003047984 */ /* 0x01fe220000000c00 */
        /* <DEDUP_REMOVED lines=8> */
[----:B------:R-:W-:Y:S01]  /*ce40*/  IMAD.U32 R42, R6, 0x10000, RZ ;  /* 0x00010000062a7824 */ /* 0x000fe200078e00ff */
[----:B------:R-:W-:Y:S01]  /*ce50*/  SHF.L.U32 R43, R7, 0x10, RZ ;  /* 0x00000010072b7819 */ /* 0x000fe200000006ff */
[C---:B------:R-:W-:Y:S01]  /*ce60*/  FMUL.FTZ R49, R4.reuse, R47 ;  /* 0x0000002f04317220 */ /* 0x040fe20000410000 */
[-C--:B------:R-:W-:Y:S01]  /*ce70*/  FMUL.FTZ R4, R4, R45.reuse ;  /* 0x0000002d04047220 */ /* 0x080fe20000410000 */
[----:B------:R-:W-:Y:S01]  /*ce80*/  FMUL.FTZ R50, R5, R46 ;  /* 0x0000002e05327220 */ /* 0x000fe20000410000 */
[----:B------:R-:W-:Y:S01]  /*ce90*/  LOP3.LUT R6, R6, 0xffff0000, RZ, 0xc0, !PT ;  /* 0xffff000006067812 */ /* 0x000fe200078ec0ff */
[C---:B------:R-:W-:Y:S01]  /*cea0*/  FFMA.FTZ R49, R40.reuse, R45, -R49 ;  /* 0x0000002d28317223 */ /* 0x040fe20000010831 */
[----:B------:R-:W-:Y:S01]  /*ceb0*/  FFMA.FTZ R48, R40, R47, R4 ;  /* 0x0000002f28307223 */ /* 0x000fe20000010004 */
[----:B------:R-:W-:Y:S01]  /*cec0*/  LOP3.LUT R7, R7, 0xffff0000, RZ, 0xc0, !PT ;  /* 0xffff000007077812 */ /* 0x000fe200078ec0ff */
[----:B------:R-:W-:Y:S01]  /*ced0*/  FMUL.FTZ R52, R5, R44 ;  /* 0x0000002c05347220 */ /* 0x000fe20000410000 */
[C---:B------:R-:W-:Y:S01]  /*cee0*/  LOP3.LUT R40, R12.reuse, 0xffff0000, RZ, 0xc0, !PT ;  /* 0xffff00000c287812 */ /* 0x040fe200078ec0ff */
[----:B------:R-:W-:Y:S01]  /*cef0*/  IMAD.U32 R45, R12, 0x10000, RZ ;  /* 0x000100000c2d7824 */ /* 0x000fe200078e00ff */
[C---:B------:R-:W-:Y:S01]  /*cf00*/  LOP3.LUT R4, R10.reuse, 0xffff0000, RZ, 0xc0, !PT ;  /* 0xffff00000a047812 */ /* 0x040fe200078ec0ff */
[----:B------:R-:W-:-:S02]  /*cf10*/  IMAD.U32 R5, R10, 0x10000, RZ ;  /* 0x000100000a057824 */ /* 0x000fc400078e00ff */
        /* <DEDUP_REMOVED lines=15> */
.L_x_578:
[----:B------:R-:W-:Y:S05]  /*d010*/  BSYNC B1 ;  /* 0x0000000000017941 */ /* 0x000fea0003800000 */
.L_x_577:
[----:B------:R-:W-:-:S13]  /*d020*/  ISETP.GE.AND P0, PT, R223, R0, PT ;  /* 0x00000000df00720c */ /* 0x000fda0003f06270 */
[----:B------:R-:W-:Y:S05]  /*d030*/  @P0 BRA `(.L_x_589) ;  /* 0x0000003800a40947 */ /* 0x000fea0003800000 */
[----:B01234-:R-:W0:Y:S01]  /*d040*/  LDC R5, c[0x0][0x3d4] ;  /* 0x0000f500ff057b82 */ /* 0x01fe220000000800 */
        /* <DEDUP_REMOVED lines=15> */
[----:B------:R-:W-:Y:S01]  /*d140*/  LOP3.LUT R48, R38, 0xffff0000, RZ, 0xc0, !PT ;  /* 0xffff000026307812 */ /* 0x000fe200078ec0ff */
[C---:B------:R-:W-:Y:S01]  /*d150*/  IMAD.U32 R42, R35.reuse, 0x10000, RZ ;  /* 0x00010000232a7824 */ /* 0x040fe200078e00ff */
[----:B------:R-:W-:Y:S01]  /*d160*/  LOP3.LUT R44, R35, 0xffff0000, RZ, 0xc0, !PT ;  /* 0xffff0000232c7812 */ /* 0x000fe200078ec0ff */
[----:B------:R-:W-:Y:S02]  /*d170*/  IMAD.U32 R47, R39, 0x10000, RZ ;  /* 0x00010000272f7824 */ /* 0x000fe400078e00ff */
[C---:B0-----:R-:W-:Y:S01]  /*d180*/  IMAD.U32 R0, R4.reuse, 0x10000, RZ ;  /* 0x0001000004007824 */ /* 0x041fe200078e00ff */
[----:B------:R-:W-:Y:S01]  /*d190*/  LOP3.LUT R4, R4, 0xffff0000, RZ, 0xc0, !PT ;  /* 0xffff000004047812 */ /* 0x000fe200078ec0ff */
[C---:B------:R-:W-:Y:S01]  /*d1a0*/  IMAD.U32 R40, R5.reuse, 0x10000, RZ ;  /* 0x0001000005287824 */ /* 0x040fe200078e00ff */
[----:B------:R-:W-:Y:S01]  /*d1b0*/  LOP3.LUT R5, R5, 0xffff0000, RZ, 0xc0, !PT ;  /* 0xffff000005057812 */ /* 0x000fe200078ec0ff */
[C---:B------:R-:W-:Y:S01]  /*d1c0*/  IMAD.U32 R35, R6.reuse, 0x10000, RZ ;  /* 0x0001000006237824 */ /* 0x040fe200078e00ff */
[----:B------:R-:W-:Y:S01]  /*d1d0*/  LOP3.LUT R6, R6, 0xffff0000, RZ, 0xc0, !PT ;  /* 0xffff000006067812 */ /* 0x000fe200078ec0ff */
[-C--:B------:R-:W-:Y:S01]  /*d1e0*/  FMUL.FTZ R41, R46, R4.reuse ;  /* 0x000000042e297220 */ /* 0x080fe20000410000 */
[----:B------:R-:W-:Y:S01]  /*d1f0*/  FMUL.FTZ R43, R42, R4 ;  /* 0x000000042a2b7220 */ /* 0x000fe20000410000 */
[----:B------:R-:W-:Y:S01]  /*d200*/  FMUL.FTZ R45, R48, R5 ;  /* 0x00000005302d7220 */ /* 0x000fe20000410000 */
[----:B------:R-:W-:-:S02]  /*d210*/  IMAD.U32 R38, R7, 0x10000, RZ ;  /* 0x0001000007267824 */ /* 0x000fc400078e00ff */
[----:B------:R-:W-:Y:S01]  /*d220*/  FFMA.FTZ R4, R42, R0, -R41 ;  /* 0x000000002a047223 */ /* 0x000fe20000010829 */
[C---:B------:R-:W-:Y:S01]  /*d230*/  FMUL.FTZ R41, R44.reuse, R5 ;  /* 0x000000052c297220 */ /* 0x040fe20000410000 */
[----:B------:R-:W-:Y:S01]  /*d240*/  FFMA.FTZ R5, R44, R40, -R45 ;  /* 0x000000282c057223 */ /* 0x000fe2000001082d */
[----:B------:R-:W-:Y:S01]  /*d250*/  LOP3.LUT R7, R7, 0xffff0000, RZ, 0xc0, !PT ;  /* 0xffff000007077812 */ /* 0x000fe200078ec0ff */
[----:B------:R-:W-:Y:S01]  /*d260*/  IMAD.U32 R45, R37, 0x10000, RZ ;  /* 0x00010000252d7824 */ /* 0x000fe200078e00ff */
[----:B------:R-:W-:Y:S01]  /*d270*/  LOP3.LUT R44, R39, 0xffff0000, RZ, 0xc0, !PT ;  /* 0xffff0000272c7812 */ /* 0x000fe200078ec0ff */
[----:B------:R-:W-:Y:S01]  /*d280*/  FFMA.FTZ R43, R46, R0, R43 ;  /* 0x000000002e2b7223 */ /* 0x000fe2000001002b */
[----:B------:R-:W-:Y:S01]  /*d290*/  LOP3.LUT R42, R37, 0xffff0000, RZ, 0xc0, !PT ;  /* 0xffff0000252a7812 */ /* 0x000fe200078ec0ff */
[-C--:B------:R-:W-:Y:S01]  /*d2a0*/  FMUL.FTZ R0, R47, R6.reuse ;  /* 0x000000062f007220 */ /* 0x080fe20000410000 */
[C---:B------:R-:W-:Y:S01]  /*d2b0*/  FMUL.FTZ R6, R45.reuse, R6 ;  /* 0x000000062d067220 */ /* 0x040fe20000410000 */
[-C--:B------:R-:W-:Y:S01]  /*d2c0*/  FMUL.FTZ R37, R44, R7.reuse ;  /* 0x000000072c257220 */ /* 0x080fe20000410000 */
[----:B------:R-:W-:Y:S01]  /*d2d0*/  FFMA.FTZ R40, R48, R40, R41 ;  /* 0x0000002830287223 */ /* 0x000fe20000010029 */
[C---:B------:R-:W-:Y:S01]  /*d2e0*/  FMUL.FTZ R39, R42.reuse, R7 ;  /* 0x000000072a277220 */ /* 0x040fe20000410000 */
[-C--:B------:R-:W-:Y:S01]  /*d2f0*/  FFMA.FTZ R0, R45, R35.reuse, -R0 ;  /* 0x000000232d007223 */ /* 0x080fe20000010800 */
[-C--:B------:R-:W-:Y:S01]  /*d300*/  FFMA.FTZ R7, R42, R38.reuse, -R37 ;  /* 0x000000262a077223 */ /* 0x080fe20000010825 */
[----:B------:R-:W-:Y:S01]  /*d310*/  FFMA.FTZ R35, R47, R35, R6 ;  /* 0x000000232f237223 */ /* 0x000fe20000010006 */
[----:B------:R-:W-:Y:S01]  /*d320*/  FFMA.FTZ R38, R44, R38, R39 ;  /* 0x000000262c267223 */ /* 0x000fe20000010027 */
[----:B------:R-:W-:-:S02]  /*d330*/  F2FP.BF16.F32.PACK_AB R4, R43, R4 ;  /* 0x000000042b04723e */ /* 0x000fc400000010ff */
[----:B------:R-:W-:Y:S02]  /*d340*/  F2FP.BF16.F32.PACK_AB R5, R40, R5 ;  /* 0x000000052805723e */ /* 0x000fe400000010ff */
[----:B------:R-:W-:Y:S02]  /*d350*/  F2FP.BF16.F32.PACK_AB R6, R35, R0 ;  /* 0x000000002306723e */ /* 0x000fe400000010ff */
[----:B------:R-:W-:-:S05]  /*d360*/  F2FP.BF16.F32.PACK_AB R7, R38, R7 ;  /* 0x000000072607723e */ /* 0x000fca00000010ff */
[----:B------:R0:W-:Y:S02]  /*d370*/  STS.128 [R8+0x17400], R4 ;  /* 0x0174000408007388 */ /* 0x0001e40000000c00 */
.L_x_591:
[----:B------:R-:W-:Y:S05]  /*d380*/  BSYNC B1 ;  /* 0x0000000000017941 */ /* 0x000fea0003800000 */
.L_x_590:
[----:B------:R-:W-:Y:S04]  /*d390*/  BSSY B1, `(.L_x_592) ;  /* 0x0000028000017945 */ /* 0x000fe80003800000 */
[----:B------:R-:W-:Y:S05]  /*d3a0*/  @P1 BRA `(.L_x_593) ;  /* 0x0000000000981947 */ /* 0x000fea0003800000 */
[----:B0-----:R-:W0:Y:S01]  /*d3b0*/  LDS.128 R4, [R3+0x2000] ;  /* 0x0020000003047984 */ /* 0x001e220000000c00 */
[----:B------:R-:W-:Y:S01]  /*d3c0*/  SHF.L.U32 R42, R33, 0x10, RZ ;  /* 0x00000010212a7819 */ /* 0x000fe200000006ff */
[----:B------:R-:W-:Y:S01]  /*d3d0*/  IMAD.U32 R40, R31, 0x10000, RZ ;  /* 0x000100001f287824 */ /* 0x000fe200078e00ff */
[----:B------:R-:W-:Y:S01]  /*d3e0*/  LOP3.LUT R43, R33, 0xffff0000, RZ, 0xc0, !PT ;  /* 0xffff0000212b7812 */ /* 0x000fe200078ec0ff */
        /* <DEDUP_REMOVED lines=13> */
[-C--:B------:R-:W-:Y:S01]  /*d4c0*/  FFMA.FTZ R4, R40, R0.reuse, -R37 ;  /* 0x0000000028047223 */ /* 0x080fe20000010825 */
[----:B------:R-:W-:Y:S01]  /*d4d0*/  FFMA.FTZ R39, R42, R0, R39 ;  /* 0x000000002a277223 */ /* 0x000fe20000010027 */
[C---:B------:R-:W-:Y:S01]  /*d4e0*/  FMUL.FTZ R0, R41.reuse, R5 ;  /* 0x0000000529007220 */ /* 0x040fe20000410000 */
[-C--:B------:R-:W-:Y:S01]  /*d4f0*/  FFMA.FTZ R5, R41, R35.reuse, -R38 ;  /* 0x0000002329057223 */ /* 0x080fe20000010826 */
[----:B------:R-:W-:Y:S01]  /*d500*/  LOP3.LUT R7, R7, 0xffff0000, RZ, 0xc0, !PT ;  /* 0xffff000007077812 */ /* 0x000fe200078ec0ff */
[C---:B------:R-:W-:Y:S01]  /*d510*/  IMAD.U32 R37, R32.reuse, 0x10000, RZ ;  /* 0x0001000020257824 */ /* 0x040fe200078e00ff */
[----:B------:R-:W-:Y:S01]  /*d520*/  LOP3.LUT R41, R32, 0xffff0000, RZ, 0xc0, !PT ;  /* 0xffff000020297812 */ /* 0x000fe200078ec0ff */
[-C--:B------:R-:W-:Y:S01]  /*d530*/  FMUL.FTZ R32, R45, R6.reuse ;  /* 0x000000062d207220 */ /* 0x080fe20000410000 */
[----:B------:R-:W-:Y:S01]  /*d540*/  FFMA.FTZ R0, R43, R35, R0 ;  /* 0x000000232b007223 */ /* 0x000fe20000010000 */
[----:B------:R-:W-:Y:S01]  /*d550*/  FMUL.FTZ R34, R37, R6 ;  /* 0x0000000625227220 */ /* 0x000fe20000410000 */
[-C--:B------:R-:W-:Y:S01]  /*d560*/  FMUL.FTZ R38, R47, R7.reuse ;  /* 0x000000072f267220 */ /* 0x080fe20000410000 */
[----:B------:R-:W-:Y:S01]  /*d570*/  FMUL.FTZ R40, R41, R7 ;  /* 0x0000000729287220 */ /* 0x000fe20000410000 */
[-C--:B------:R-:W-:Y:S01]  /*d580*/  FFMA.FTZ R6, R37, R31.reuse, -R32 ;  /* 0x0000001f25067223 */ /* 0x080fe20000010820 */
[----:B------:R-:W-:Y:S01]  /*d590*/  FFMA.FTZ R31, R45, R31, R34 ;  /* 0x0000001f2d1f7223 */ /* 0x000fe20000010022 */
[-C--:B------:R-:W-:Y:S01]  /*d5a0*/  FFMA.FTZ R7, R41, R33.reuse, -R38 ;  /* 0x0000002129077223 */ /* 0x080fe20000010826 */
[----:B------:R-:W-:Y:S01]  /*d5b0*/  FFMA.FTZ R40, R47, R33, R40 ;  /* 0x000000212f287223 */ /* 0x000fe20000010028 */
[----:B------:R-:W-:-:S02]  /*d5c0*/  F2FP.BF16.F32.PACK_AB R4, R39, R4 ;  /* 0x000000042704723e */ /* 0x000fc400000010ff */
[----:B------:R-:W-:Y:S02]  /*d5d0*/  F2FP.BF16.F32.PACK_AB R5, R0, R5 ;  /* 0x000000050005723e */ /* 0x000fe400000010ff */
[----:B------:R-:W-:Y:S02]  /*d5e0*/  F2FP.BF16.F32.PACK_AB R6, R31, R6 ;  /* 0x000000061f06723e */ /* 0x000fe400000010ff */
[----:B------:R-:W-:-:S05]  /*d5f0*/  F2FP.BF16.F32.PACK_AB R7, R40, R7 ;  /* 0x000000072807723e */ /* 0x000fca00000010ff */
[----:B------:R1:W-:Y:S02]  /*d600*/  STS.128 [R3+0x2000], R4 ;  /* 0x0020000403007388 */ /* 0x0003e40000000c00 */
.L_x_593:
[----:B------:R-:W-:Y:S05]  /*d610*/  BSYNC B1 ;  /* 0x0000000000017941 */ /* 0x000fea0003800000 */
.L_x_592:
[----:B------:R-:W-:Y:S04]  /*d620*/  BSSY B1, `(.L_x_594) ;  /* 0x0000028000017945 */ /* 0x000fe80003800000 */
[----:B------:R-:W-:Y:S05]  /*d630*/  @P2 BRA `(.L_x_595) ;  /* 0x0000000000982947 */ /* 0x000fea0003800000 */
[----:B01----:R-:W0:Y:S01]  /*d640*/  LDS.128 R4, [R8+0x1b400] ;  /* 0x01b4000008047984 */ /* 0x003e220000000c00 */
[----:B------:R-:W-:Y:S01]  /*d650*/  IMAD.U32 R34, R27, 0x10000, RZ ;  /* 0x000100001b227824 */ /* 0x000fe200078e00ff */
[C---:B------:R-:W-:Y:S01]  /*d660*/  LOP3.LUT R39, R29.reuse, 0xffff0000, RZ, 0xc0, !PT ;  /* 0xffff00001d277812 */ /* 0x040fe200078ec0ff */
[----:B------:R-:W-:Y:S01]  /*d670*/  IMAD.U32 R38, R29, 0x10000, RZ ;  /* 0x000100001d267824 */ /* 0x000fe200078e00ff */
        /* <DEDUP_REMOVED lines=34> */
.L_x_595:
[----:B------:R-:W-:Y:S05]  /*d8a0*/  BSYNC B1 ;  /* 0x0000000000017941 */ /* 0x000fea0003800000 */
.L_x_594:
[----:B------:R-:W-:Y:S04]  /*d8b0*/  BSSY B1, `(.L_x_596) ;  /* 0x0000028000017945 */ /* 0x000fe80003800000 */
[----:B------:R-:W-:Y:S05]  /*d8c0*/  @P3 BRA `(.L_x_597) ;  /* 0x0000000000983947 */ /* 0x000fea0003800000 */
[----:B012---:R-:W0:Y:S01]  /*d8d0*/  LDS.128 R4, [R3+0x6000] ;  /* 0x0060000003047984 */ /* 0x007e220000000c00 */
[----:B------:R-:W-:Y:S01]  /*d8e0*/  IMAD.U32 R30, R21, 0x10000, RZ ;  /* 0x00010000151e7824 */ /* 0x000fe200078e00ff */
[C---:B------:R-:W-:Y:S01]  /*d8f0*/  LOP3.LUT R35, R25.reuse, 0xffff0000, RZ, 0xc0, !PT ;  /* 0xffff000019237812 */ /* 0x040fe200078ec0ff */
[----:B------:R-:W-:Y:S01]  /*d900*/  IMAD.U32 R32, R25, 0x10000, RZ ;  /* 0x0001000019207824 */ /* 0x000fe200078e00ff */
[----:B------:R-:W-:Y:S02]  /*d910*/  LOP3.LUT R33, R21, 0xffff0000, RZ, 0xc0, !PT ;  /* 0xffff000015217812 */ /* 0x000fe400078ec0ff */
[C---:B------:R-:W-:Y:S02]  /*d920*/  SHF.L.U32 R37, R26.reuse, 0x10, RZ ;  /* 0x000000101a257819 */ /* 0x040fe400000006ff */
        /* <DEDUP_REMOVED lines=32> */
.L_x_597:
[----:B------:R-:W-:Y:S05]  /*db30*/  BSYNC B1 ;  /* 0x0000000000017941 */ /* 0x000fea0003800000 */
.L_x_596:
[----:B------:R-:W-:Y:S04]  /*db40*/  BSSY B1, `(.L_x_598) ;  /* 0x0000028000017945 */ /* 0x000fe80003800000 */
[----:B------:R-:W-:Y:S05]  /*db50*/  @P4 BRA `(.L_x_599) ;  /* 0x0000000000984947 */ /* 0x000fea0003800000 */
[----:B0123--:R-:W0:Y:S01]  /*db60*/  LDS.128 R4, [R8+0x1f400] ;  /* 0x01f4000008047984 */ /* 0x00fe220000000c00 */
        /* <DEDUP_REMOVED lines=37> */
.L_x_599:
[----:B------:R-:W-:Y:S05]  /*ddc0*/  BSYNC B1 ;  /* 0x0000000000017941 */ /* 0x000fea0003800000 */
.L_x_598:
[----:B------:R-:W-:Y:S05]  /*ddd0*/  @P5 BRA `(.L_x_589) ;  /* 0x0000002c003c5947 */ /* 0x000fea0003800000 */
[----:B01234-:R-:W0:Y:S01]  /*dde0*/  LDS.128 R4, [R3+0xa000] ;  /* 0x00a0000003047984 */ /* 0x01fe220000000c00 */
[C---:B------:R-:W-:Y:S01]  /*ddf0*/  IMAD.U32 R24, R11.reuse, 0x10000, RZ ;  /* 0x000100000b187824 */ /* 0x040fe200078e00ff */
[----:B------:R-:W-:Y:S01]  /*de00*/  LOP3.LUT R26, R11, 0xffff0000, RZ, 0xc0, !PT ;  /* 0xffff00000b1a7812 */ /* 0x000fe200078ec0ff */
[C---:B------:R-:W-:Y:S01]  /*de10*/  IMAD.U32 R14, R9.reuse, 0x10000, RZ ;  /* 0x00010000090e7824 */ /* 0x040fe200078e00ff */
        /* <DEDUP_REMOVED lines=16> */
[----:B------:R-:W-:Y:S01]  /*df20*/  LOP3.LUT R7, R7, 0xffff0000, RZ, 0xc0, !PT ;  /* 0xffff000007077812 */ /* 0x000fe200078ec0ff */
[----:B------:R-:W-:Y:S01]  /*df30*/  FFMA.FTZ R5, R20, R8, -R21 ;  /* 0x0000000814057223 */ /* 0x000fe20000010815 */
[----:B------:R-:W-:Y:S02]  /*df40*/  IMAD.U32 R21, R10, 0x10000, RZ ;  /* 0x000100000a157824 */ /* 0x000fe400078e00ff */
[----:B------:R-:W-:Y:S01]  /*df50*/  FFMA.FTZ R15, R24, R0, R15 ;  /* 0x00000000180f7223 */ /* 0x000fe2000001000f */
[-C--:B------:R-:W-:Y:S01]  /*df60*/  FMUL.FTZ R0, R27, R6.reuse ;  /* 0x000000061b007220 */ /* 0x080fe20000410000 */
[-C--:B------:R-:W-:Y:S01]  /*df70*/  FMUL.FTZ R10, R29, R7.reuse ;  /* 0x000000071d0a7220 */ /* 0x080fe20000410000 */
[----:B------:R-:W-:Y:S01]  /*df80*/  FMUL.FTZ R6, R21, R6 ;  /* 0x0000000615067220 */ /* 0x000fe20000410000 */
[----:B------:R-:W-:Y:S01]  /*df90*/  FMUL.FTZ R12, R25, R7 ;  /* 0x00000007190c7220 */ /* 0x000fe20000410000 */
[-C--:B------:R-:W-:Y:S01]  /*dfa0*/  FFMA.FTZ R0, R21, R9.reuse, -R0 ;  /* 0x0000000915007223 */ /* 0x080fe20000010800 */
[----:B------:R-:W-:Y:S01]  /*dfb0*/  FFMA.FTZ R8, R26, R8, R13 ;  /* 0x000000081a087223 */ /* 0x000fe2000001000d */
[----:B------:R-:W-:Y:S01]  /*dfc0*/  FFMA.FTZ R9, R27, R9, R6 ;  /* 0x000000091b097223 */ /* 0x000fe20000010006 */
[-C--:B------:R-:W-:Y:S01]  /*dfd0*/  FFMA.FTZ R7, R25, R11.reuse, -R10 ;  /* 0x0000000b19077223 */ /* 0x080fe2000001080a */
[----:B------:R-:W-:Y:S01]  /*dfe0*/  FFMA.FTZ R12, R29, R11, R12 ;  /* 0x0000000b1d0c7223 */ /* 0x000fe2000001000c */
[----:B------:R-:W-:-:S02]  /*dff0*/  F2FP.BF16.F32.PACK_AB R4, R15, R4 ;  /* 0x000000040f04723e */ /* 0x000fc400000010ff */
[----:B------:R-:W-:Y:S02]  /*e000*/  F2FP.BF16.F32.PACK_AB R5, R8, R5 ;  /* 0x000000050805723e */ /* 0x000fe400000010ff */
[----:B------:R-:W-:Y:S02]  /*e010*/  F2FP.BF16.F32.PACK_AB R6, R9, R0 ;  /* 0x000000000906723e */ /* 0x000fe400000010ff */
[----:B------:R-:W-:-:S05]  /*e020*/  F2FP.BF16.F32.PACK_AB R7, R12, R7 ;  /* 0x000000070c07723e */ /* 0x000fca00000010ff */
[----:B------:R0:W-:Y:S01]  /*e030*/  STS.128 [R3+0xa000], R4 ;  /* 0x00a0000403007388 */ /* 0x0001e20000000c00 */
[----:B------:R-:W-:Y:S05]  /*e040*/  BRA `(.L_x_589) ;  /* 0x0000002800a07947 */ /* 0x000fea0003800000 */
.L_x_568:
        /* <DEDUP_REMOVED lines=15> */
[----:B------:R-:W-:Y:S01]  /*e140*/  ULDC UR4, c[0x0][0x3d4] ;  /* 0x0000f50000047ab9 */ /* 0x000fe20000000800 */
[----:B------:R-:W-:Y:S02]  /*e150*/  CS2R R24, SRZ ;  /* 0x0000000000187805 */ /* 0x000fe4000001ff00 */
[----:B------:R-:W-:Y:S02]  /*e160*/  ISETP.GE.AND P0, PT, R22, UR4, PT ;  /* 0x0000000416007c0c */ /* 0x000fe4000bf06270 */
[----:B------:R-:W-:Y:S02]  /*e170*/  CS2R R26, SRZ ;  /* 0x00000000001a7805 */ /* 0x000fe4000001ff00 */
[----:B------:R-:W-:Y:S02]  /*e180*/  ISETP.GE.AND P2, PT, R204, UR4, PT ;  /* 0x00000004cc007c0c */ /* 0x000fe4000bf46270 */
[----:B------:R-:W-:Y:S02]  /*e190*/  CS2R R28, SRZ ;  /* 0x00000000001c7805 */ /* 0x000fe4000001ff00 */
[----:B------:R-:W-:-:S02]  /*e1a0*/  ISETP.GE.AND P3, PT, R205, UR4, PT ;  /* 0x00000004cd007c0c */ /* 0x000fc4000bf66270 */
        /* <DEDUP_REMOVED lines=9> */
[----:B------:R0:W5:Y:S04]  /*e240*/  @!P0 LDG.E.128 R24, desc[UR60][R44.64] ;  /* 0x0000003c2c188981 */ /* 0x000168000c1e1d00 */
[----:B------:R0:W5:Y:S04]  /*e250*/  @!P2 LDG.E.128 R28, desc[UR60][R44.64+0x40] ;  /* 0x0000403c2c1ca981 */ /* 0x000168000c1e1d00 */
[----:B------:R0:W5:Y:S04]  /*e260*/  @!P3 LDG.E.128 R32, desc[UR60][R44.64+0x80] ;  /* 0x0000803c2c20b981 */ /* 0x000168000c1e1d00 */
[----:B------:R0:W5:Y:S04]  /*e270*/  @!P0 LDG.E.128 R4, desc[UR60][R46.64] ;  /* 0x0000003c2e048981 */ /* 0x000168000c1e1d00 */
[----:B------:R0:W5:Y:S04]  /*e280*/  @!P2 LDG.E.128 R8, desc[UR60][R46.64+0x40] ;  /* 0x0000403c2e08a981 */ /* 0x000168000c1e1d00 */
[----:B------:R0:W5:Y:S02]  /*e290*/  @!P3 LDG.E.128 R12, desc[UR60][R46.64+0x80] ;  /* 0x0000803c2e0cb981 */ /* 0x000164000c1e1d00 */
.L_x_601:
[----:B------:R-:W-:Y:S05]  /*e2a0*/  BSYNC B1 ;  /* 0x0000000000017941 */ /* 0x000fea0003800000 */
.L_x_600:
[----:B-----5:R-:W-:Y:S01]  /*e2b0*/  MOV R42, R25 ;  /* 0x00000019002a7202 */ /* 0x020fe20000000f00 */
[----:B------:R-:W-:Y:S01]  /*e2c0*/  IMAD.MOV.U32 R43, RZ, RZ, R27 ;  /* 0x000000ffff2b7224 */ /* 0x000fe200078e001b */
[----:B------:R-:W-:Y:S01]  /*e2d0*/  SHF.R.U64 R49, R24, 0x10, R25 ;  /* 0x0000001018317819 */ /* 0x000fe20000001219 */
[----:B------:R-:W-:Y:S01]  /*e2e0*/  IMAD.MOV.U32 R48, RZ, RZ, R35 ;  /* 0x000000ffff307224 */ /* 0x000fe200078e0023 */
[----:B------:R-:W-:Y:S01]  /*e2f0*/  SHF.R.U32.HI R50, RZ, 0x10, R25 ;  /* 0x00000010ff327819 */ /* 0x000fe20000011619 */
[----:B------:R-:W-:Y:S01]  /*e300*/  IMAD.MOV.U32 R25, RZ, RZ, R26 ;  /* 0x000000ffff197224 */ /* 0x000fe200078e001a */
[--C-:B------:R-:W-:Y:S01]  /*e310*/  SHF.R.U64 R51, R26, 0x10, R27.reuse ;  /* 0x000000101a337819 */ /* 0x100fe2000000121b */
[----:B------:R-:W-:Y:S01]  /*e320*/  IMAD.MOV.U32 R26, RZ, RZ, R28 ;  /* 0x000000ffff1a7224 */ /* 0x000fe200078e001c */
[----:B------:R-:W-:Y:S01]  /*e330*/  SHF.R.U32.HI R52, RZ, 0x10, R27 ;  /* 0x00000010ff347819 */ /* 0x000fe2000001161b */
[--C-:B------:R-:W-:Y:S01]  /*e340*/  IMAD.MOV.U32 R27, RZ, RZ, R29.reuse ;  /* 0x000000ffff1b7224 */ /* 0x100fe200078e001d */
[----:B------:R-:W-:Y:S01]  /*e350*/  SHF.R.U64 R53, R28, 0x10, R29 ;  /* 0x000000101c357819 */ /* 0x000fe2000000121d */
[----:B------:R-:W-:Y:S01]  /*e360*/  IMAD.MOV.U32 R3, RZ, RZ, R24 ;  /* 0x000000ffff037224 */ /* 0x000fe200078e0018 */
[--C-:B------:R-:W-:Y:S01]  /*e370*/  SHF.R.U64 R59, R34, 0x10, R35.reuse ;  /* 0x00000010223b7819 */ /* 0x100fe20000001223 */
[----:B------:R-:W-:Y:S01]  /*e380*/  IMAD.MOV.U32 R28, RZ, RZ, R30 ;  /* 0x000000ffff1c7224 */ /* 0x000fe200078e001e */
[----:B------:R-:W-:Y:S01]  /*e390*/  SHF.R.U32.HI R60, RZ, 0x10, R35 ;  /* 0x00000010ff3c7819 */ /* 0x000fe20000011623 */
[----:B0-----:R-:W-:Y:S01]  /*e3a0*/  IMAD.MOV.U32 R44, RZ, RZ, R31 ;  /* 0x000000ffff2c7224 */ /* 0x001fe200078e001f */
[----:B------:R-:W-:Y:S01]  /*e3b0*/  PRMT R35, R25, 0x5410, R51 ;  /* 0x0000541019237816 */ /* 0x000fe20000000033 */
[----:B------:R-:W-:Y:S01]  /*e3c0*/  UMOV UR4, 0xffffffff ;  /* 0xffffffff00047882 */ /* 0x000fe20000000000 */
[----:B------:R-:W-:Y:S01]  /*e3d0*/  PRMT R25, R26, 0x5410, R53 ;  /* 0x000054101a197816 */ /* 0x000fe20000000035 */
[----:B------:R-:W-:Y:S01]  /*e3e0*/  IMAD.MOV.U32 R46, RZ, RZ, R33 ;  /* 0x000000ffff2e7224 */ /* 0x000fe200078e0021 */
[----:B------:R-:W-:Y:S01]  /*e3f0*/  SHF.R.U32.HI R54, RZ, 0x10, R29 ;  /* 0x00000010ff367819 */ /* 0x000fe2000001161d */
[----:B------:R-:W-:Y:S01]  /*e400*/  IMAD.MOV.U32 R45, RZ, RZ, R32 ;  /* 0x000000ffff2d7224 */ /* 0x000fe200078e0020 */
[----:B------:R-:W-:Y:S01]  /*e410*/  PRMT R26, R27, 0x7610, R26 ;  /* 0x000076101b1a7816 */ /* 0x000fe2000000001a */
[----:B------:R-:W-:Y:S01]  /*e420*/  IMAD.MOV.U32 R47, RZ, RZ, R34 ;  /* 0x000000ffff2f7224 */ /* 0x000fe200078e0022 */
[--C-:B------:R-:W-:Y:S01]  /*e430*/  SHF.R.U64 R55, R30, 0x10, R31.reuse ;  /* 0x000000101e377819 */ /* 0x100fe2000000121f */
[----:B------:R-:W-:Y:S01]  /*e440*/  IMAD.MOV.U32 R20, RZ, RZ, R4 ;  /* 0x000000ffff147224 */ /* 0x000fe200078e0004 */
[----:B------:R-:W-:Y:S01]  /*e450*/  SHF.R.U32.HI R56, RZ, 0x10, R31 ;  /* 0x00000010ff387819 */ /* 0x000fe2000001161f */
        /* <DEDUP_REMOVED lines=13> */
[----:B------:R-:W-:Y:S01]  /*e530*/  SHF.R.U64 R65, R8, 0x10, R9 ;  /* 0x0000001008417819 */ /* 0x000fe20000001209 */
[----:B------:R-:W-:Y:S01]  /*e540*/  IMAD.MOV.U32 R7, RZ, RZ, R13 ;  /* 0x000000ffff077224 */ /* 0x000fe200078e000d */
[----:B------:R-:W-:Y:S01]  /*e550*/  SHF.R.U32.HI R66, RZ, 0x10, R9 ;  /* 0x00000010ff427819 */ /* 0x000fe20000011609 */
[----:B------:R-:W-:Y:S01]  /*e560*/  IMAD.MOV.U32 R8, RZ, RZ, R14 ;  /* 0x000000ffff087224 */ /* 0x000fe200078e000e */
[----:B------:R-:W-:Y:S01]  /*e570*/  PRMT R33, R3, 0x5410, R49 ;  /* 0x0000541003217816 */ /* 0x000fe20000000031 */
[----:B------:R-:W-:Y:S01]  /*e580*/  IMAD.MOV.U32 R9, RZ, RZ, R15 ;  /* 0x000000ffff097224 */ /* 0x000fe200078e000f */
[----:B------:R-:W-:-:S02]  /*e590*/  PRMT R27, R28, 0x7610, R27 ;  /* 0x000076101c1b7816 */ /* 0x000fc4000000001b */
[--C-:B------:R-:W-:Y:S02]  /*e5a0*/  SHF.R.U64 R10, R10, 0x10, R11.reuse ;  /* 0x000000100a0a7819 */ /* 0x100fe4000000120b */
[----:B------:R-:W-:Y:S02]  /*e5b0*/  SHF.R.U32.HI R67, RZ, 0x10, R11 ;  /* 0x00000010ff437819 */ /* 0x000fe4000001160b */
[----:B------:R-:W-:Y:S02]  /*e5c0*/  MOV R6, R12 ;  /* 0x0000000c00067202 */ /* 0x000fe40000000f00 */
[--C-:B------:R-:W-:Y:S02]  /*e5d0*/  SHF.R.U64 R68, R12, 0x10, R13.reuse ;  /* 0x000000100c447819 */ /* 0x100fe4000000120d */
[----:B------:R-:W-:Y:S02]  /*e5e0*/  SHF.R.U32.HI R69, RZ, 0x10, R13 ;  /* 0x00000010ff457819 */ /* 0x000fe4000001160d */
[----:B------:R-:W-:-:S02]  /*e5f0*/  SHF.R.U64 R70, R14, 0x10, R15 ;  /* 0x000000100e467819 */ /* 0x000fc4000000120f */
[----:B------:R-:W-:Y:S02]  /*e600*/  SHF.R.U32.HI R71, RZ, 0x10, R15 ;  /* 0x00000010ff477819 */ /* 0x000fe4000001160f */
[----:B------:R-:W-:Y:S02]  /*e610*/  PRMT R34, R42, 0x5410, R50 ;  /* 0x000054102a227816 */ /* 0x000fe40000000032 */
[----:B------:R-:W-:Y:S02]  /*e620*/  PRMT R4, R43, 0x7610, R4 ;  /* 0x000076102b047816 */ /* 0x000fe40000000004 */
[----:B------:R-:W-:Y:S02]  /*e630*/  PRMT R5, R5, 0x5410, R52 ;  /* 0x0000541005057816 */ /* 0x000fe40000000034 */
[----:B------:R-:W-:Y:S02]  /*e640*/  PRMT R26, R26, 0x5410, R54 ;  /* 0x000054101a1a7816 */ /* 0x000fe40000000036 */
[----:B------:R-:W-:-:S02]  /*e650*/  PRMT R28, R44, 0x7610, R28 ;  /* 0x000076102c1c7816 */ /* 0x000fc4000000001c */
[----:B------:R-:W-:Y:S01]  /*e660*/  LEA.HI R3, R224, R224, RZ, 0x1 ;  /* 0x000000e0e0037211 */ /* 0x000fe200078f08ff */
[----:B------:R-:W-:Y:S06]  /*e670*/  BRA.DIV UR4, `(.L_x_602) ;  /* 0x0000016a04d47947 */ /* 0x000fec000b800000 */
.L_x_781:
[----:B------:R-:W-:Y:S01]  /*e680*/  UMOV UR4, 0xffffffff ;  /* 0xffffffff00047882 */ /* 0x000fe20000000000 */
[----:B------:R-:W-:Y:S02]  /*e690*/  LOP3.LUT R3, R3, 0xfffffffe, RZ, 0xc0, !PT ;  /* 0xfffffffe03037812 */ /* 0x000fe400078ec0ff */
[----:B------:R-:W-:Y:S05]  /*e6a0*/  BRA.DIV UR4, `(.L_x_603) ;  /* 0x0000016a04f07947 */ /* 0x000fea000b800000 */
.L_x_784:
[----:B------:R-:W-:Y:S01]  /*e6b0*/  UMOV UR4, 0xffffffff ;  /* 0xffffffff00047882 */ /* 0x000fe20000000000 */
[----:B------:R-:W-:Y:S02]  /*e6c0*/  IMAD.IADD R3, R224, 0x1, -R3 ;  /* 0x00000001e0037824 */ /* 0x000fe400078e0a03 */
[----:B------:R-:W-:Y:S05]  /*e6d0*/  BRA.DIV UR4, `(.L_x_604) ;  /* 0x0000016e040c7947 */ /* 0x000fea000b800000 */
.L_x_787:
[----:B------:R-:W-:Y:S01]  /*e6e0*/  UMOV UR4, 0xffffffff ;  /* 0xffffffff00047882 */ /* 0x000fe20000000000 */
[----:B------:R-:W-:Y:S02]  /*e6f0*/  SHF.L.U32 R3, R3, 0x1f, RZ ;  /* 0x0000001f03037819 */ /* 0x000fe400000006ff */
[----:B------:R-:W-:Y:S05]  /*e700*/  BRA.DIV UR4, `(.L_x_605) ;  /* 0x0000016e04287947 */ /* 0x000fea000b800000 */
.L_x_790:
        /* <DEDUP_REMOVED lines=22> */
.L_x_791:
[----:B------:R-:W-:Y:S05]  /*e870*/  BSYNC B1 ;  /* 0x0000000000017941 */ /* 0x000fea0003800000 */
.L_x_606:
[----:B------:R-:W-:Y:S01]  /*e880*/  BSSY B1, `(.L_x_608) ;  /* 0x0000115000017945 */ /* 0x000fe20003800000 */
[C---:B------:R-:W-:Y:S02]  /*e890*/  PRMT R37, R4.reuse, 0x7610, R5 ;  /* 0x0000761004257816 */ /* 0x040fe40000000005 */
[----:B0-----:R-:W-:Y:S01]  /*e8a0*/  PRMT R3, R4, 0x7632, R6 ;  /* 0x0000763204037816 */ /* 0x001fe20000000006 */
[----:B------:R-:W-:Y:S06]  /*e8b0*/  @P1 BRA `(.L_x_609) ;  /* 0x0000001000441947 */ /* 0x000fec0003800000 */
[----:B------:R-:W0:Y:S01]  /*e8c0*/  LDC R42, c[0x0][0x3d4] ;  /* 0x0000f500ff2a7b82 */ /* 0x000e220000000800 */
[----:B------:R-:W-:Y:S01]  /*e8d0*/  BSSY B2, `(.L_x_610) ;  /* 0x000005f000027945 */ /* 0x000fe20003800000 */
[-C--:B0-----:R-:W-:Y:S02]  /*e8e0*/  ISETP.GE.AND P0, PT, R22, R42.reuse, PT ;  /* 0x0000002a1600720c */ /* 0x081fe40003f06270 */
[-C--:B------:R-:W-:Y:S02]  /*e8f0*/  ISETP.GE.AND P1, PT, R204, R42.reuse, PT ;  /* 0x0000002acc00720c */ /* 0x080fe40003f26270 */
[----:B------:R-:W-:-:S09]  /*e900*/  ISETP.GE.AND P2, PT, R205, R42, PT ;  /* 0x0000002acd00720c */ /* 0x000fd20003f46270 */
[----:B------:R-:W-:Y:S05]  /*e910*/  @P0 BRA `(.L_x_611) ;  /* 0x0000000400680947 */ /* 0x000fea0003800000 */
[----:B------:R-:W-:Y:S01]  /*e920*/  LEA.HI R6, R42, R227, RZ, 0x1d ;  /* 0x000000e32a067211 */ /* 0x000fe200078fe8ff */
[----:B------:R-:W-:Y:S01]  /*e930*/  IMAD.U32 R54, R38, 0x10000, RZ ;  /* 0x0001000026367824 */ /* 0x000fe200078e00ff */
[----:B------:R-:W-:Y:S01]  /*e940*/  LOP3.LUT R4, R208, 0x38, R22, 0xf8, !PT ;  /* 0x00000038d0047812 */ /* 0x000fe200078ef816 */
[----:B------:R-:W-:Y:S01]  /*e950*/  IMAD.U32 R52, R33, 0x10000, RZ ;  /* 0x0001000021347824 */ /* 0x000fe200078e00ff */
[----:B------:R-:W-:Y:S01]  /*e960*/  SHF.R.S32.HI R9, RZ, 0x1f, R6 ;  /* 0x0000001fff097819 */ /* 0x000fe20000011406 */
[----:B------:R-:W-:Y:S01]  /*e970*/  IMAD.SHL.U32 R7, R6, 0x8, RZ ;  /* 0x0000000806077824 */ /* 0x000fe200078e00ff */
[-C--:B------:R-:W-:Y:S01]  /*e980*/  LOP3.LUT R5, R4, R209.reuse, RZ, 0x3c, !PT ;  /* 0x000000d104057212 */ /* 0x080fe200078e3cff */
[----:B------:R-:W-:Y:S01]  /*e990*/  IMAD.U32 R53, R39, 0x10000, RZ ;  /* 0x0001000027357824 */ /* 0x000fe200078e00ff */
[----:B------:R-:W-:Y:S02]  /*e9a0*/  LEA.HI R9, R9, R6, RZ, 0x3 ;  /* 0x0000000609097211 */ /* 0x000fe400078f18ff */
[----:B------:R-:W-:Y:S01]  /*e9b0*/  LOP3.LUT R4, R208, 0x38, R7, 0xf8, !PT ;  /* 0x00000038d0047812 */ /* 0x000fe200078ef807 */
[----:B------:R-:W-:Y:S01]  /*e9c0*/  IMAD.IADD R5, R210, 0x1, R5 ;  /* 0x00000001d2057824 */ /* 0x000fe200078e0205 */
[----:B------:R-:W-:Y:S01]  /*e9d0*/  LOP3.LUT R51, R38, 0xffff0000, RZ, 0xc0, !PT ;  /* 0xffff000026337812 */ /* 0x000fe200078ec0ff */
[----:B------:R-:W-:Y:S01]  /*e9e0*/  IMAD.SHL.U32 R9, R9, 0x400, RZ ;  /* 0x0000040009097824 */ /* 0x000fe200078e00ff */
[----:B------:R-:W-:Y:S01]  /*e9f0*/  LOP3.LUT R4, R4, R209, RZ, 0x3c, !PT ;  /* 0x000000d104047212 */ /* 0x000fe200078e3cff */
[----:B------:R-:W-:-:S03]  /*ea00*/  IMAD R61, R5, 0x2, R2 ;  /* 0x00000002053d7824 */ /* 0x000fc600078e0202 */
[----:B------:R-:W-:-:S04]  /*ea10*/  LOP3.LUT R9, R9, 0x7fffe000, RZ, 0xc0, !PT ;  /* 0x7fffe00009097812 */ /* 0x000fc800078ec0ff */
[----:B------:R-:W-:Y:S02]  /*ea20*/  IADD3 R9, R4, R9, R210 ;  /* 0x0000000904097210 */ /* 0x000fe40007ffe0d2 */
[----:B------:R-:W0:Y:S03]  /*ea30*/  LDS.128 R4, [R61+0x15400] ;  /* 0x015400003d047984 */ /* 0x000e260000000c00 */
[----:B------:R-:W-:-:S05]  /*ea40*/  IMAD R62, R9, 0x2, R2 ;  /* 0x00000002093e7824 */ /* 0x000fca00078e0202 */
[----:B------:R-:W1:Y:S01]  /*ea50*/  LDS.128 R8, [R62+0x15400] ;  /* 0x015400003e087984 */ /* 0x000e620000000c00 */
[C---:B0-----:R-:W-:Y:S01]  /*ea60*/  IMAD.U32 R43, R4.reuse, 0x10000, RZ ;  /* 0x00010000042b7824 */ /* 0x041fe200078e00ff */
[----:B------:R-:W-:Y:S01]  /*ea70*/  LOP3.LUT R4, R4, 0xffff0000, RZ, 0xc0, !PT ;  /* 0xffff000004047812 */ /* 0x000fe200078ec0ff */
[C---:B------:R-:W-:Y:S01]  /*ea80*/  IMAD.U32 R44, R5.reuse, 0x10000, RZ ;  /* 0x00010000052c7824 */ /* 0x040fe200078e00ff */
[----:B------:R-:W-:Y:S01]  /*ea90*/  LOP3.LUT R5, R5, 0xffff0000, RZ, 0xc0, !PT ;  /* 0xffff000005057812 */ /* 0x000fe200078ec0ff */
[C---:B------:R-:W-:Y:S01]  /*eaa0*/  IMAD.U32 R45, R6.reuse, 0x10000, RZ ;  /* 0x00010000062d7824 */ /* 0x040fe200078e00ff */
[----:B------:R-:W-:Y:S01]  /*eab0*/  LOP3.LUT R6, R6, 0xffff0000, RZ, 0xc0, !PT ;  /* 0xffff000006067812 */ /* 0x000fe200078ec0ff */
[C---:B------:R-:W-:Y:S01]  /*eac0*/  IMAD.U32 R46, R7.reuse, 0x10000, RZ ;  /* 0x00010000072e7824 */ /* 0x040fe200078e00ff */
[----:B------:R-:W-:Y:S01]  /*ead0*/  LOP3.LUT R7, R7, 0xffff0000, RZ, 0xc0, !PT ;  /* 0xffff000007077812 */ /* 0x000fe200078ec0ff */
[C---:B-1----:R-:W-:Y:S01]  /*eae0*/  IMAD.U32 R47, R8.reuse, 0x10000, RZ ;  /* 0x00010000082f7824 */ /* 0x042fe200078e00ff */
[----:B------:R-:W-:Y:S01]  /*eaf0*/  LOP3.LUT R8, R8, 0xffff0000, RZ, 0xc0, !PT ;  /* 0xffff000008087812 */ /* 0x000fe200078ec0ff */
[----:B------:R-:W-:Y:S01]  /*eb00*/  IMAD.U32 R48, R9, 0x10000, RZ ;  /* 0x0001000009307824 */ /* 0x000fe200078e00ff */
[----:B------:R-:W-:Y:S01]  /*eb10*/  SHF.L.U32 R50, R11, 0x10, RZ ;  /* 0x000000100b327819 */ /* 0x000fe200000006ff */
[C---:B------:R-:W-:Y:S01]  /*eb20*/  FMUL.FTZ R56, R47.reuse, R54 ;  /* 0x000000362f387220 */ /* 0x040fe20000410000 */
[-C--:B------:R-:W-:Y:S01]  /*eb30*/  FMUL.FTZ R58, R47, R52.reuse ;  /* 0x000000342f3a7220 */ /* 0x080fe20000410000 */
[----:B------:R-:W-:Y:S01]  /*eb40*/  LOP3.LUT R47, R33, 0xffff0000, RZ, 0xc0, !PT ;  /* 0xffff0000212f7812 */ /* 0x000fe200078ec0ff */
[----:B------:R-:W-:Y:S01]  /*eb50*/  FMUL.FTZ R55, R8, R51 ;  /* 0x0000003308377220 */ /* 0x000fe20000410000 */
[C---:B------:R-:W-:Y:S01]  /*eb60*/  FFMA.FTZ R56, R43.reuse, R52, -R56 ;  /* 0x000000342b387223 */ /* 0x040fe20000010838 */
[----:B------:R-:W-:Y:S01]  /*eb70*/  FFMA.FTZ R58, R43, R54, R58 ;  /* 0x000000362b3a7223 */ /* 0x000fe2000001003a */
[----:B------:R-:W-:-:S02]  /*eb80*/  IMAD.U32 R43, R34, 0x10000, RZ ;  /* 0x00010000222b7824 */ /* 0x000fc400078e00ff */
[-C--:B------:R-:W-:Y:S01]  /*eb90*/  FMUL.FTZ R57, R8, R47.reuse ;  /* 0x0000002f08397220 */ /* 0x080fe20000410000 */
[----:B------:R-:W-:Y:S01]  /*eba0*/  FFMA.FTZ R55, R4, R47, -R55 ;  /* 0x0000002f04377223 */ /* 0x000fe20000010837 */
[----:B------:R-:W-:Y:S01]  /*ebb0*/  FMUL.FTZ R47, R48, R53 ;  /* 0x00000035302f7220 */ /* 0x000fe20000410000 */
[----:B------:R-:W-:Y:S02]  /*ebc0*/  IMAD.U32 R49, R10, 0x10000, RZ ;  /* 0x000100000a317824 */ /* 0x000fe400078e00ff */
[----:B------:R-:W-:Y:S01]  /*ebd0*/  FMUL.FTZ R52, R48, R43 ;  /* 0x0000002b30347220 */ /* 0x000fe20000410000 */
[----:B------:R-:W-:Y:S01]  /*ebe0*/  FFMA.FTZ R57, R4, R51, R57 ;  /* 0x0000003304397223 */ /* 0x000fe20000010039 */
[----:B------:R-:W-:Y:S01]  /*ebf0*/  LOP3.LUT R10, R10, 0xffff0000, RZ, 0xc0, !PT ;  /* 0xffff00000a0a7812 */ /* 0x000fe200078ec0ff */
[----:B------:R-:W-:Y:S01]  /*ec00*/  FFMA.FTZ R48, R44, R43, -R47 ;  /* 0x0000002b2c307223 */ /* 0x000fe2000001082f */
[C---:B------:R-:W-:Y:S01]  /*ec10*/  LOP3.LUT R51, R40.reuse, 0xffff0000, RZ, 0xc0, !PT ;  /* 0xffff000028337812 */ /* 0x040fe200078ec0ff */
[----:B------:R-:W-:Y:S01]  /*ec20*/  IMAD.U32 R8, R40, 0x10000, RZ ;  /* 0x0001000028087824 */ /* 0x000fe200078e00ff */
[C---:B------:R-:W-:Y:S01]  /*ec30*/  LOP3.LUT R43, R35.reuse, 0xffff0000, RZ, 0xc0, !PT ;  /* 0xffff0000232b7812 */ /* 0x040fe200078ec0ff */
[----:B------:R-:W-:-:S02]  /*ec40*/  IMAD.U32 R4, R35, 0x10000, RZ ;  /* 0x0001000023047824 */ /* 0x000fc400078e00ff */
[----:B------:R-:W-:Y:S01]  /*ec50*/  FFMA.FTZ R52, R44, R53, R52 ;  /* 0x000000352c347223 */ /* 0x000fe20000010034 */
[C---:B------:R-:W-:Y:S01]  /*ec60*/  FMUL.FTZ R59, R10.reuse, R51 ;  /* 0x000000330a3b7220 */ /* 0x040fe20000410000 */
[C---:B------:R-:W-:Y:S01]  /*ec70*/  FMUL.FTZ R44, R49.reuse, R8 ;  /* 0x00000008312c7220 */ /* 0x040fe20000410000 */
[-C--:B------:R-:W-:Y:S01]  /*ec80*/  FMUL.FTZ R54, R49, R4.reuse ;  /* 0x0000000431367220 */ /* 0x080fe20000410000 */
[----:B------:R-:W-:Y:S01]  /*ec90*/  FMUL.FTZ R10, R10, R43 ;  /* 0x0000002b0a0a7220 */ /* 0x000fe20000410000 */
[----:B------:R-:W-:Y:S02]  /*eca0*/  IMAD.U32 R49, R41, 0x10000, RZ ;  /* 0x0001000029317824 */ /* 0x000fe400078e00ff */
[----:B------:R-:W-:Y:S01]  /*ecb0*/  FFMA.FTZ R53, R45, R4, -R44 ;  /* 0x000000042d357223 */ /* 0x000fe2000001082c */
[----:B------:R-:W-:Y:S02]  /*ecc0*/  IMAD.U32 R47, R37, 0x10000, RZ ;  /* 0x00010000252f7824 */ /* 0x000fe400078e00ff */
[----:B------:R-:W-:Y:S01]  /*ecd0*/  FFMA.FTZ R54, R45, R8, R54 ;  /* 0x000000082d367223 */ /* 0x000fe20000010036 */
[----:B------:R-:W-:Y:S01]  /*ece0*/  FFMA.FTZ R51, R6, R51, R10 ;  /* 0x0000003306337223 */ /* 0x000fe2000001000a */
[----:B------:R-:W-:Y:S01]  /*ecf0*/  LOP3.LUT R9, R9, 0xffff0000, RZ, 0xc0, !PT ;  /* 0xffff000009097812 */ /* 0x000fe200078ec0ff */
[----:B------:R-:W-:Y:S01]  /*ed00*/  FMUL.FTZ R45, R50, R49 ;  /* 0x00000031322d7220 */ /* 0x000fe20000410000 */
[----:B------:R-:W-:Y:S01]  /*ed10*/  LOP3.LUT R11, R11, 0xffff0000, RZ, 0xc0, !PT ;  /* 0xffff00000b0b7812 */ /* 0x000fe200078ec0ff */
[----:B------:R-:W-:Y:S01]  /*ed20*/  FFMA.FTZ R60, R6, R43, -R59 ;  /* 0x0000002b063c7223 */ /* 0x000fe2000001083b */
[----:B------:R-:W-:Y:S01]  /*ed30*/  LOP3.LUT R8, R39, 0xffff0000, RZ, 0xc0, !PT ;  /* 0xffff000027087812 */ /* 0x000fe200078ec0ff */
[-C--:B------:R-:W-:Y:S01]  /*ed40*/  FMUL.FTZ R43, R50, R47.reuse ;  /* 0x0000002f322b7220 */ /* 0x080fe20000410000 */
[----:B------:R-:W-:Y:S01]  /*ed50*/  LOP3.LUT R10, R41, 0xffff0000, RZ, 0xc0, !PT ;  /* 0xffff0000290a7812 */ /* 0x000fe200078ec0ff */
[----:B------:R-:W-:Y:S01]  /*ed60*/  FFMA.FTZ R45, R46, R47, -R45 ;  /* 0x0000002f2e2d7223 */ /* 0x000fe2000001082d */
[----:B------:R-:W-:Y:S01]  /*ed70*/  LOP3.LUT R4, R34, 0xffff0000, RZ, 0xc0, !PT ;  /* 0xffff000022047812 */ /* 0x000fe200078ec0ff */
[----:B------:R-:W-:Y:S01]  /*ed80*/  FFMA.FTZ R46, R46, R49, R43 ;  /* 0x000000312e2e7223 */ /* 0x000fe2000001002b */
[----:B------:R-:W-:Y:S01]  /*ed90*/  LOP3.LUT R6, R37, 0xffff0000, RZ, 0xc0, !PT ;  /* 0xffff000025067812 */ /* 0x000fe200078ec0ff */
[----:B------:R-:W-:Y:S01]  /*eda0*/  FMUL.FTZ R44, R9, R8 ;  /* 0x00000008092c7220 */ /* 0x000fe20000410000 */
[----:B------:R-:W-:Y:S01]  /*edb0*/  FMUL.FTZ R50, R11, R10 ;  /* 0x0000000a0b327220 */ /* 0x000fe20000410000 */
[----:B------:R-:W-:-:S02]  /*edc0*/  FMUL.FTZ R43, R9, R4 ;  /* 0x00000004092b7220 */ /* 0x000fc40000410000 */
[----:B------:R-:W-:Y:S01]  /*edd0*/  FMUL.FTZ R11, R11, R6 ;  /* 0x000000060b0b7220 */ /* 0x000fe20000410000 */
[----:B------:R-:W-:Y:S01]  /*ede0*/  FFMA.FTZ R9, R5, R4, -R44 ;  /* 0x0000000405097223 */ /* 0x000fe2000001082c */
[----:B------:R-:W-:Y:S01]  /*edf0*/  FFMA.FTZ R50, R7, R6, -R50 ;  /* 0x0000000607327223 */ /* 0x000fe20000010832 */
[----:B------:R-:W-:Y:S01]  /*ee00*/  FFMA.FTZ R43, R5, R8, R43 ;  /* 0x00000008052b7223 */ /* 0x000fe2000001002b */
[----:B------:R-:W-:Y:S01]  /*ee10*/  FFMA.FTZ R11, R7, R10, R11 ;  /* 0x0000000a070b7223 */ /* 0x000fe2000001000b */
[----:B------:R-:W-:Y:S02]  /*ee20*/  F2FP.BF16.F32.PACK_AB R6, R60, R53 ;  /* 0x000000353c06723e */ /* 0x000fe400000010ff */
[----:B------:R-:W-:Y:S02]  /*ee30*/  F2FP.BF16.F32.PACK_AB R4, R55, R56 ;  /* 0x000000383704723e */ /* 0x000fe400000010ff */
[----:B------:R-:W-:Y:S02]  /*ee40*/  F2FP.BF16.F32.PACK_AB R5, R9, R48 ;  /* 0x000000300905723e */ /* 0x000fe400000010ff */
[----:B------:R-:W-:-:S02]  /*ee50*/  F2FP.BF16.F32.PACK_AB R7, R50, R45 ;  /* 0x0000002d3207723e */ /* 0x000fc400000010ff */
[----:B------:R-:W-:Y:S02]  /*ee60*/  F2FP.BF16.F32.PACK_AB R10, R51, R54 ;  /* 0x00000036330a723e */ /* 0x000fe400000010ff */
[----:B------:R-:W-:Y:S01]  /*ee70*/  F2FP.BF16.F32.PACK_AB R8, R57, R58 ;  /* 0x0000003a3908723e */ /* 0x000fe200000010ff */
[----:B------:R0:W-:Y:S01]  /*ee80*/  STS.128 [R61+0x15400], R4 ;  /* 0x015400043d007388 */ /* 0x0001e20000000c00 */
[----:B------:R-:W-:Y:S02]  /*ee90*/  F2FP.BF16.F32.PACK_AB R9, R43, R52 ;  /* 0x000000342b09723e */ /* 0x000fe400000010ff */
[----:B------:R-:W-:-:S05]  /*eea0*/  F2FP.BF16.F32.PACK_AB R11, R11, R46 ;  /* 0x0000002e0b0b723e */ /* 0x000fca00000010ff */
[----:B------:R0:W-:Y:S02]  /*eeb0*/  STS.128 [R62+0x15400], R8 ;  /* 0x015400083e007388 */ /* 0x0001e40000000c00 */
.L_x_611:
[----:B------:R-:W-:Y:S05]  /*eec0*/  BSYNC B2 ;  /* 0x0000000000027941 */ /* 0x000fea0003800000 */
.L_x_610:
[----:B------:R-:W-:Y:S04]  /*eed0*/  BSSY B2, `(.L_x_612) ;  /* 0x0000058000027945 */ /* 0x000fe80003800000 */
[----:B------:R-:W-:Y:S05]  /*eee0*/  @P1 BRA `(.L_x_613) ;  /* 0x0000000400581947 */ /* 0x000fea0003800000 */
[----:B0-----:R-:W-:Y:S01]  /*eef0*/  LEA.HI R4, R42, R228, RZ, 0x1d ;  /* 0x000000e42a047211 */ /* 0x001fe200078fe8ff */
[C---:B------:R-:W-:Y:S01]  /*ef00*/  IMAD.U32 R55, R29.reuse, 0x10000, RZ ;  /* 0x000100001d377824 */ /* 0x040fe200078e00ff */
[----:B------:R-:W-:Y:S01]  /*ef10*/  LOP3.LUT R57, R29, 0xffff0000, RZ, 0xc0, !PT ;  /* 0xffff00001d397812 */ /* 0x000fe200078ec0ff */
[----:B------:R-:W-:Y:S01]  /*ef20*/  IMAD.U32 R53, R25, 0x10000, RZ ;  /* 0x0001000019357824 */ /* 0x000fe200078e00ff */
[----:B------:R-:W-:Y:S01]  /*ef30*/  SHF.R.S32.HI R7, RZ, 0x1f, R4 ;  /* 0x0000001fff077819 */ /* 0x000fe20000011404 */
[----:B------:R-:W-:-:S03]  /*ef40*/  IMAD.SHL.U32 R5, R4, 0x8, RZ ;  /* 0x0000000804057824 */ /* 0x000fc600078e00ff */
[----:B------:R-:W-:Y:S02]  /*ef50*/  LEA.HI R7, R7, R4, RZ, 0x3 ;  /* 0x0000000407077211 */ /* 0x000fe400078f18ff */
[----:B------:R-:W-:-:S03]  /*ef60*/  LOP3.LUT R4, R208, 0x38, R5, 0xf8, !PT ;  /* 0x00000038d0047812 */ /* 0x000fc600078ef805 */
[----:B------:R-:W-:Y:S01]  /*ef70*/  IMAD.SHL.U32 R7, R7, 0x400, RZ ;  /* 0x0000040007077824 */ /* 0x000fe200078e00ff */
[----:B------:R-:W-:-:S04]  /*ef80*/  LOP3.LUT R4, R4, R209, RZ, 0x3c, !PT ;  /* 0x000000d104047212 */ /* 0x000fc800078e3cff */
[----:B------:R-:W-:-:S04]  /*ef90*/  LOP3.LUT R7, R7, 0x7fffe000, RZ, 0xc0, !PT ;  /* 0x7fffe00007077812 */ /* 0x000fc800078ec0ff */
[----:B------:R-:W-:Y:S02]  /*efa0*/  IADD3 R9, R4, R7, R210 ;  /* 0x0000000704097210 */ /* 0x000fe40007ffe0d2 */
[----:B------:R-:W0:Y:S03]  /*efb0*/  LDS.128 R4, [R235] ;  /* 0x00000000eb047984 */ /* 0x000e260000000c00 */
        /* <DEDUP_REMOVED lines=15> */
[----:B------:R-:W-:Y:S01]  /*f0b0*/  FMUL.FTZ R61, R48, R53 ;  /* 0x00000035303d7220 */ /* 0x000fe20000410000 */
[----:B------:R-:W-:Y:S01]  /*f0c0*/  FMUL.FTZ R63, R8, R57 ;  /* 0x00000039083f7220 */ /* 0x000fe20000410000 */
[----:B------:R-:W-:-:S02]  /*f0d0*/  IMAD.U32 R48, R30, 0x10000, RZ ;  /* 0x000100001e307824 */ /* 0x000fc400078e00ff */
[C---:B------:R-:W-:Y:S01]  /*f0e0*/  FFMA.FTZ R59, R44.reuse, R53, -R59 ;  /* 0x000000352c3b7223 */ /* 0x040fe2000001083b */
[----:B------:R-:W-:Y:S01]  /*f0f0*/  LOP3.LUT R53, R25, 0xffff0000, RZ, 0xc0, !PT ;  /* 0xffff000019357812 */ /* 0x000fe200078ec0ff */
[----:B------:R-:W-:Y:S01]  /*f100*/  FFMA.FTZ R61, R44, R55, R61 ;  /* 0x000000372c3d7223 */ /* 0x000fe2000001003d */
[----:B------:R-:W-:Y:S01]  /*f110*/  IMAD.U32 R44, R26, 0x10000, RZ ;  /* 0x000100001a2c7824 */ /* 0x000fe200078e00ff */
[----:B------:R-:W-:Y:S01]  /*f120*/  LOP3.LUT R9, R9, 0xffff0000, RZ, 0xc0, !PT ;  /* 0xffff000009097812 */ /* 0x000fe200078ec0ff */
[----:B------:R-:W-:Y:S02]  /*f130*/  IMAD.U32 R50, R10, 0x10000, RZ ;  /* 0x000100000a327824 */ /* 0x000fe400078e00ff */
[-C--:B------:R-:W-:Y:S01]  /*f140*/  FMUL.FTZ R55, R8, R53.reuse ;  /* 0x0000003508377220 */ /* 0x080fe20000410000 */
[----:B------:R-:W-:Y:S01]  /*f150*/  FFMA.FTZ R52, R4, R53, -R63 ;  /* 0x0000003504347223 */ /* 0x000fe2000001083f */
[----:B------:R-:W-:Y:S01]  /*f160*/  FMUL.FTZ R8, R49, R48 ;  /* 0x0000003031087220 */ /* 0x000fe20000410000 */
[----:B------:R-:W-:-:S02]  /*f170*/  IMAD.U32 R53, R31, 0x10000, RZ ;  /* 0x000100001f357824 */ /* 0x000fc400078e00ff */
[-C--:B------:R-:W-:Y:S01]  /*f180*/  FMUL.FTZ R63, R49, R44.reuse ;  /* 0x0000002c313f7220 */ /* 0x080fe20000410000 */
[----:B------:R-:W-:Y:S01]  /*f190*/  FFMA.FTZ R54, R4, R57, R55 ;  /* 0x0000003904367223 */ /* 0x000fe20000010037 */
[----:B------:R-:W-:Y:S01]  /*f1a0*/  LOP3.LUT R10, R10, 0xffff0000, RZ, 0xc0, !PT ;  /* 0xffff00000a0a7812 */ /* 0x000fe200078ec0ff */
[----:B------:R-:W-:Y:S01]  /*f1b0*/  FFMA.FTZ R56, R45, R44, -R8 ;  /* 0x0000002c2d387223 */ /* 0x000fe20000010808 */
[----:B------:R-:W-:Y:S02]  /*f1c0*/  IMAD.U32 R49, R27, 0x10000, RZ ;  /* 0x000100001b317824 */ /* 0x000fe400078e00ff */
[----:B------:R-:W-:Y:S01]  /*f1d0*/  FFMA.FTZ R63, R45, R48, R63 ;  /* 0x000000302d3f7223 */ /* 0x000fe2000001003f */
[----:B------:R-:W-:Y:S01]  /*f1e0*/  FMUL.FTZ R57, R50, R53 ;  /* 0x0000003532397220 */ /* 0x000fe20000410000 */
[----:B------:R-:W-:Y:S01]  /*f1f0*/  LOP3.LUT R55, R31, 0xffff0000, RZ, 0xc0, !PT ;  /* 0xffff00001f377812 */ /* 0x000fe200078ec0ff */
[----:B------:R-:W-:Y:S01]  /*f200*/  IMAD.U32 R44, R32, 0x10000, RZ ;  /* 0x00010000202c7824 */ /* 0x000fe200078e00ff */
[----:B------:R-:W-:Y:S01]  /*f210*/  LOP3.LUT R45, R27, 0xffff0000, RZ, 0xc0, !PT ;  /* 0xffff00001b2d7812 */ /* 0x000fe200078ec0ff */
[-C--:B------:R-:W-:Y:S01]  /*f220*/  FMUL.FTZ R65, R50, R49.reuse ;  /* 0x0000003132417220 */ /* 0x080fe20000410000 */
[----:B------:R-:W-:Y:S01]  /*f230*/  FFMA.FTZ R57, R46, R49, -R57 ;  /* 0x000000312e397223 */ /* 0x000fe20000010839 */
[----:B------:R-:W-:Y:S01]  /*f240*/  FMUL.FTZ R49, R10, R55 ;  /* 0x000000370a317220 */ /* 0x000fe20000410000 */
[----:B------:R-:W-:-:S02]  /*f250*/  IMAD.U32 R4, R28, 0x10000, RZ ;  /* 0x000100001c047824 */ /* 0x000fc400078e00ff */
[----:B------:R-:W-:Y:S01]  /*f260*/  FMUL.FTZ R10, R10, R45 ;  /* 0x0000002d0a0a7220 */ /* 0x000fe20000410000 */
[----:B------:R-:W-:Y:S01]  /*f270*/  FMUL.FTZ R8, R51, R44 ;  /* 0x0000002c33087220 */ /* 0x000fe20000410000 */
[----:B------:R-:W-:Y:S01]  /*f280*/  FFMA.FTZ R65, R46, R53, R65 ;  /* 0x000000352e417223 */ /* 0x000fe20000010041 */
[C---:B------:R-:W-:Y:S01]  /*f290*/  FFMA.FTZ R46, R6.reuse, R45, -R49 ;  /* 0x0000002d062e7223 */ /* 0x040fe20000010831 */
[----:B------:R-:W-:Y:S01]  /*f2a0*/  FFMA.FTZ R48, R6, R55, R10 ;  /* 0x0000003706307223 */ /* 0x000fe2000001000a */
[-C--:B------:R-:W-:Y:S01]  /*f2b0*/  FFMA.FTZ R49, R47, R4.reuse, -R8 ;  /* 0x000000042f317223 */ /* 0x080fe20000010808 */
[----:B------:R-:W-:Y:S01]  /*f2c0*/  LOP3.LUT R11, R11, 0xffff0000, RZ, 0xc0, !PT ;  /* 0xffff00000b0b7812 */ /* 0x000fe200078ec0ff */
[----:B------:R-:W-:Y:S01]  /*f2d0*/  FMUL.FTZ R50, R51, R4 ;  /* 0x0000000433327220 */ /* 0x000fe20000410000 */
[----:B------:R-:W-:Y:S02]  /*f2e0*/  LOP3.LUT R8, R30, 0xffff0000, RZ, 0xc0, !PT ;  /* 0xffff00001e087812 */ /* 0x000fe400078ec0ff */
[----:B------:R-:W-:Y:S01]  /*f2f0*/  LOP3.LUT R10, R32, 0xffff0000, RZ, 0xc0, !PT ;  /* 0xffff0000200a7812 */ /* 0x000fe200078ec0ff */
[----:B------:R-:W-:Y:S01]  /*f300*/  FFMA.FTZ R50, R47, R44, R50 ;  /* 0x0000002c2f327223 */ /* 0x000fe20000010032 */
[----:B------:R-:W-:Y:S01]  /*f310*/  LOP3.LUT R4, R26, 0xffff0000, RZ, 0xc0, !PT ;  /* 0xffff00001a047812 */ /* 0x000fe200078ec0ff */
[----:B------:R-:W-:Y:S01]  /*f320*/  FMUL.FTZ R44, R9, R8 ;  /* 0x00000008092c7220 */ /* 0x000fe20000410000 */
[----:B------:R-:W-:Y:S01]  /*f330*/  LOP3.LUT R6, R28, 0xffff0000, RZ, 0xc0, !PT ;  /* 0xffff00001c067812 */ /* 0x000fe200078ec0ff */
[----:B------:R-:W-:-:S02]  /*f340*/  FMUL.FTZ R58, R11, R10 ;  /* 0x0000000a0b3a7220 */ /* 0x000fc40000410000 */
[-C--:B------:R-:W-:Y:S01]  /*f350*/  FMUL.FTZ R45, R9, R4.reuse ;  /* 0x00000004092d7220 */ /* 0x080fe20000410000 */
[----:B------:R-:W-:Y:S01]  /*f360*/  FFMA.FTZ R9, R5, R4, -R44 ;  /* 0x0000000405097223 */ /* 0x000fe2000001082c */
[-C--:B------:R-:W-:Y:S01]  /*f370*/  FMUL.FTZ R11, R11, R6.reuse ;  /* 0x000000060b0b7220 */ /* 0x080fe20000410000 */
[----:B------:R-:W-:Y:S01]  /*f380*/  FFMA.FTZ R58, R7, R6, -R58 ;  /* 0x00000006073a7223 */ /* 0x000fe2000001083a */
[----:B------:R-:W-:Y:S01]  /*f390*/  FFMA.FTZ R44, R5, R8, R45 ;  /* 0x00000008052c7223 */ /* 0x000fe2000001002d */
[----:B------:R-:W-:Y:S01]  /*f3a0*/  F2FP.BF16.F32.PACK_AB R6, R46, R57 ;  /* 0x000000392e06723e */ /* 0x000fe200000010ff */
[----:B------:R-:W-:Y:S01]  /*f3b0*/  FFMA.FTZ R11, R7, R10, R11 ;  /* 0x0000000a070b7223 */ /* 0x000fe2000001000b */
[----:B------:R-:W-:Y:S02]  /*f3c0*/  F2FP.BF16.F32.PACK_AB R4, R52, R59 ;  /* 0x0000003b3404723e */ /* 0x000fe400000010ff */
[----:B------:R-:W-:Y:S02]  /*f3d0*/  F2FP.BF16.F32.PACK_AB R5, R9, R56 ;  /* 0x000000380905723e */ /* 0x000fe400000010ff */
[----:B------:R-:W-:-:S02]  /*f3e0*/  F2FP.BF16.F32.PACK_AB R7, R58, R49 ;  /* 0x000000313a07723e */ /* 0x000fc400000010ff */
[----:B------:R-:W-:Y:S02]  /*f3f0*/  F2FP.BF16.F32.PACK_AB R10, R48, R65 ;  /* 0x00000041300a723e */ /* 0x000fe400000010ff */
[----:B------:R-:W-:Y:S01]  /*f400*/  F2FP.BF16.F32.PACK_AB R8, R54, R61 ;  /* 0x0000003d3608723e */ /* 0x000fe200000010ff */
[----:B------:R1:W-:Y:S01]  /*f410*/  STS.128 [R235], R4 ;  /* 0x00000004eb007388 */ /* 0x0003e20000000c00 */
[----:B------:R-:W-:Y:S02]  /*f420*/  F2FP.BF16.F32.PACK_AB R9, R44, R63 ;  /* 0x0000003f2c09723e */ /* 0x000fe400000010ff */
[----:B------:R-:W-:-:S05]  /*f430*/  F2FP.BF16.F32.PACK_AB R11, R11, R50 ;  /* 0x000000320b0b723e */ /* 0x000fca00000010ff */
[----:B------:R1:W-:Y:S02]  /*f440*/  STS.128 [R43+0x15400], R8 ;  /* 0x015400082b007388 */ /* 0x0003e40000000c00 */
.L_x_613:
[----:B------:R-:W-:Y:S05]  /*f450*/  BSYNC B2 ;  /* 0x0000000000027941 */ /* 0x000fea0003800000 */
.L_x_612:
[----:B------:R-:W-:Y:S05]  /*f460*/  @P2 BRA `(.L_x_609) ;  /* 0x0000000400582947 */ /* 0x000fea0003800000 */
[----:B------:R-:W-:Y:S01]  /*f470*/  LEA.HI R42, R42, R233, RZ, 0x1d ;  /* 0x000000e92a2a7211 */ /* 0x000fe200078fe8ff */
[C---:B------:R-:W-:Y:S01]  /*f480*/  IMAD.U32 R54, R15.reuse, 0x10000, RZ ;  /* 0x000100000f367824 */ /* 0x040fe200078e00ff */
[----:B------:R-:W-:Y:S01]  /*f490*/  LOP3.LUT R51, R15, 0xffff0000, RZ, 0xc0, !PT ;  /* 0xffff00000f337812 */ /* 0x000fe200078ec0ff */
[----:B------:R-:W-:Y:S01]  /*f4a0*/  IMAD.U32 R52, R3, 0x10000, RZ ;  /* 0x0001000003347824 */ /* 0x000fe200078e00ff */
[----:B01----:R-:W-:Y:S01]  /*f4b0*/  SHF.R.S32.HI R7, RZ, 0x1f, R42 ;  /* 0x0000001fff077819 */ /* 0x003fe2000001142a */
[----:B------:R-:W-:Y:S02]  /*f4c0*/  IMAD.SHL.U32 R5, R42, 0x8, RZ ;  /* 0x000000082a057824 */ /* 0x000fe400078e00ff */
[----:B------:R-:W-:Y:S01]  /*f4d0*/  IMAD.U32 R53, R20, 0x10000, RZ ;  /* 0x0001000014357824 */ /* 0x000fe200078e00ff */
        /* <DEDUP_REMOVED lines=46> */
[C---:B------:R-:W-:Y:S01]  /*f7c0*/  FFMA.FTZ R53, R45.reuse, R4, -R44 ;  /* 0x000000042d357223 */ /* 0x040fe2000001082c */
        /* <DEDUP_REMOVED lines=32> */
.L_x_609:
[----:B------:R-:W-:Y:S05]  /*f9d0*/  BSYNC B1 ;  /* 0x0000000000017941 */ /* 0x000fea0003800000 */
.L_x_608:
[----:B------:R-:W-:-:S13]  /*f9e0*/  ISETP.GE.AND P0, PT, R223, R0, PT ;  /* 0x00000000df00720c */ /* 0x000fda0003f06270 */
[----:B------:R-:W-:Y:S05]  /*f9f0*/  @P0 BRA `(.L_x_589) ;  /* 0x0000001000340947 */ /* 0x000fea0003800000 */
[----:B------:R-:W3:Y:S01]  /*fa00*/  LDC R0, c[0x0][0x3d4] ;  /* 0x0000f500ff007b82 */ /* 0x000ee20000000800 */
[----:B------:R-:W-:Y:S01]  /*fa10*/  BSSY B1, `(.L_x_614) ;  /* 0x000005b000017945 */ /* 0x000fe20003800000 */
[-C--:B---3--:R-:W-:Y:S02]  /*fa20*/  ISETP.GE.AND P0, PT, R22, R0.reuse, PT ;  /* 0x000000001600720c */ /* 0x088fe40003f06270 */
[-C--:B------:R-:W-:Y:S02]  /*fa30*/  ISETP.GE.AND P1, PT, R204, R0.reuse, PT ;  /* 0x00000000cc00720c */ /* 0x080fe40003f26270 */
[----:B------:R-:W-:-:S09]  /*fa40*/  ISETP.GE.AND P2, PT, R205, R0, PT ;  /* 0x00000000cd00720c */ /* 0x000fd20003f46270 */
[----:B------:R-:W-:Y:S05]  /*fa50*/  @P0 BRA `(.L_x_615) ;  /* 0x0000000400580947 */ /* 0x000fea0003800000 */
[----:B012---:R-:W-:Y:S01]  /*fa60*/  LEA.HI R4, R0, R227, RZ, 0x1d ;  /* 0x000000e300047211 */ /* 0x007fe200078fe8ff */
[C---:B------:R-:W-:Y:S01]  /*fa70*/  IMAD.U32 R53, R38.reuse, 0x10000, RZ ;  /* 0x0001000026357824 */ /* 0x040fe200078e00ff */
[----:B------:R-:W-:Y:S01]  /*fa80*/  LOP3.LUT R58, R38, 0xffff0000, RZ, 0xc0, !PT ;  /* 0xffff0000263a7812 */ /* 0x000fe200078ec0ff */
[C---:B------:R-:W-:Y:S01]  /*fa90*/  IMAD.U32 R51, R33.reuse, 0x10000, RZ ;  /* 0x0001000021337824 */ /* 0x040fe200078e00ff */
[----:B------:R-:W-:Y:S01]  /*faa0*/  SHF.R.S32.HI R5, RZ, 0x1f, R4 ;  /* 0x0000001fff057819 */ /* 0x000fe20000011404 */
[----:B------:R-:W-:Y:S01]  /*fab0*/  IMAD.SHL.U32 R6, R4, 0x8, RZ ;  /* 0x0000000804067824 */ /* 0x000fe200078e00ff */
[----:B------:R-:W-:Y:S01]  /*fac0*/  LOP3.LUT R54, R33, 0xffff0000, RZ, 0xc0, !PT ;  /* 0xffff000021367812 */ /* 0x000fe200078ec0ff */
[----:B------:R-:W-:Y:S01]  /*fad0*/  IMAD.U32 R60, R39, 0x10000, RZ ;  /* 0x00010000273c7824 */ /* 0x000fe200078e00ff */
[----:B------:R-:W-:Y:S01]  /*fae0*/  LEA.HI R4, R5, R4, RZ, 0x3 ;  /* 0x0000000405047211 */ /* 0x000fe200078f18ff */
[----:B------:R-:W-:Y:S01]  /*faf0*/  IMAD.U32 R56, R34, 0x10000, RZ ;  /* 0x0001000022387824 */ /* 0x000fe200078e00ff */
[----:B------:R-:W-:Y:S01]  /*fb00*/  LOP3.LUT R5, R207, 0x38, R6, 0xf8, !PT ;  /* 0x00000038cf057812 */ /* 0x000fe200078ef806 */
[----:B------:R-:W-:-:S02]  /*fb10*/  IMAD.U32 R55, R40, 0x10000, RZ ;  /* 0x0001000028377824 */ /* 0x000fc400078e00ff */
        /* <DEDUP_REMOVED lines=19> */
[-C--:B------:R-:W-:Y:S01]  /*fc50*/  FMUL.FTZ R52, R53, R47.reuse ;  /* 0x0000002f35347220 */ /* 0x080fe20000410000 */
[----:B------:R-:W-:Y:S01]  /*fc60*/  FMUL.FTZ R38, R51, R47 ;  /* 0x0000002f33267220 */ /* 0x000fe20000410000 */
[----:B------:R-:W-:Y:S01]  /*fc70*/  FMUL.FTZ R33, R58, R8 ;  /* 0x000000083a217220 */ /* 0x000fe20000410000 */
[----:B------:R-:W-:-:S02]  /*fc80*/  IMAD.U32 R49, R10, 0x10000, RZ ;  /* 0x000100000a317824 */ /* 0x000fc400078e00ff */
[-C--:B------:R-:W-:Y:S01]  /*fc90*/  FFMA.FTZ R52, R51, R43.reuse, -R52 ;  /* 0x0000002b33347223 */ /* 0x080fe20000010834 */
[----:B------:R-:W-:Y:S01]  /*fca0*/  FFMA.FTZ R38, R53, R43, R38 ;  /* 0x0000002b35267223 */ /* 0x000fe20000010026 */
[----:B------:R-:W-:Y:S01]  /*fcb0*/  FMUL.FTZ R43, R54, R8 ;  /* 0x00000008362b7220 */ /* 0x000fe20000410000 */
[-C--:B------:R-:W-:Y:S01]  /*fcc0*/  FMUL.FTZ R47, R60, R48.reuse ;  /* 0x000000303c2f7220 */ /* 0x080fe20000410000 */
[----:B------:R-:W-:Y:S01]  /*fcd0*/  FMUL.FTZ R51, R56, R48 ;  /* 0x0000003038337220 */ /* 0x000fe20000410000 */
[-C--:B------:R-:W-:Y:S01]  /*fce0*/  FFMA.FTZ R33, R54, R4.reuse, -R33 ;  /* 0x0000000436217223 */ /* 0x080fe20000010821 */
[----:B------:R-:W-:Y:S01]  /*fcf0*/  FFMA.FTZ R43, R58, R4, R43 ;  /* 0x000000043a2b7223 */ /* 0x000fe2000001002b */
[----:B------:R-:W-:Y:S02]  /*fd00*/  IMAD.U32 R53, R35, 0x10000, RZ ;  /* 0x0001000023357824 */ /* 0x000fe400078e00ff */
[-C--:B------:R-:W-:Y:S01]  /*fd10*/  FFMA.FTZ R47, R56, R44.reuse, -R47 ;  /* 0x0000002c382f7223 */ /* 0x080fe2000001082f */
[----:B------:R-:W-:Y:S01]  /*fd20*/  FFMA.FTZ R51, R60, R44, R51 ;  /* 0x0000002c3c337223 */ /* 0x000fe20000010033 */
[----:B------:R-:W-:Y:S01]  /*fd30*/  FMUL.FTZ R4, R55, R49 ;  /* 0x0000003137047220 */ /* 0x000fe20000410000 */
[----:B------:R-:W-:Y:S01]  /*fd40*/  LOP3.LUT R10, R10, 0xffff0000, RZ, 0xc0, !PT ;  /* 0xffff00000a0a7812 */ /* 0x000fe200078ec0ff */
[----:B------:R-:W-:Y:S01]  /*fd50*/  IMAD.U32 R54, R41, 0x10000, RZ ;  /* 0x0001000029367824 */ /* 0x000fe200078e00ff */
[----:B------:R-:W-:Y:S01]  /*fd60*/  LOP3.LUT R44, R35, 0xffff0000, RZ, 0xc0, !PT ;  /* 0xffff0000232c7812 */ /* 0x000fe200078ec0ff */
[C---:B------:R-:W-:Y:S01]  /*fd70*/  FFMA.FTZ R8, R53.reuse, R45, -R4 ;  /* 0x0000002d35087223 */ /* 0x040fe20000010804 */
[----:B------:R-:W-:Y:S01]  /*fd80*/  LOP3.LUT R48, R40, 0xffff0000, RZ, 0xc0, !PT ;  /* 0xffff000028307812 */ /* 0x000fe200078ec0ff */
[----:B------:R-:W-:Y:S01]  /*fd90*/  FMUL.FTZ R40, R53, R49 ;  /* 0x0000003135287220 */ /* 0x000fe20000410000 */
[----:B------:R-:W-:-:S02]  /*fda0*/  IMAD.U32 R4, R37, 0x10000, RZ ;  /* 0x0001000025047824 */ /* 0x000fc400078e00ff */
[-C--:B------:R-:W-:Y:S01]  /*fdb0*/  FMUL.FTZ R49, R44, R10.reuse ;  /* 0x0000000a2c317220 */ /* 0x080fe20000410000 */
[----:B------:R-:W-:Y:S01]  /*fdc0*/  LOP3.LUT R9, R9, 0xffff0000, RZ, 0xc0, !PT ;  /* 0xffff000009097812 */ /* 0x000fe200078ec0ff */
[----:B------:R-:W-:Y:S01]  /*fdd0*/  FMUL.FTZ R35, R48, R10 ;  /* 0x0000000a30237220 */ /* 0x000fe20000410000 */
[----:B------:R-:W-:Y:S01]  /*fde0*/  FFMA.FTZ R10, R55, R45, R40 ;  /* 0x0000002d370a7223 */ /* 0x000fe20000010028 */
[----:B------:R-:W-:Y:S01]  /*fdf0*/  LOP3.LUT R11, R11, 0xffff0000, RZ, 0xc0, !PT ;  /* 0xffff00000b0b7812 */ /* 0x000fe200078ec0ff */
[-C--:B------:R-:W-:Y:S01]  /*fe00*/  FMUL.FTZ R45, R54, R50.reuse ;  /* 0x00000032362d7220 */ /* 0x080fe20000410000 */
[----:B------:R-:W-:Y:S01]  /*fe10*/  LOP3.LUT R55, R39, 0xffff0000, RZ, 0xc0, !PT ;  /* 0xffff000027377812 */ /* 0x000fe200078ec0ff */
[----:B------:R-:W-:Y:S01]  /*fe20*/  FMUL.FTZ R53, R4, R50 ;  /* 0x0000003204357220 */ /* 0x000fe20000410000 */
[----:B------:R-:W-:Y:S01]  /*fe30*/  LOP3.LUT R41, R41, 0xffff0000, RZ, 0xc0, !PT ;  /* 0xffff000029297812 */ /* 0x000fe200078ec0ff */
[----:B------:R-:W-:Y:S01]  /*fe40*/  FFMA.FTZ R35, R44, R6, -R35 ;  /* 0x000000062c237223 */ /* 0x000fe20000010823 */
[----:B------:R-:W-:Y:S01]  /*fe50*/  LOP3.LUT R39, R34, 0xffff0000, RZ, 0xc0, !PT ;  /* 0xffff000022277812 */ /* 0x000fe200078ec0ff */
[----:B------:R-:W-:Y:S01]  /*fe60*/  FFMA.FTZ R45, R4, R46, -R45 ;  /* 0x0000002e042d7223 */ /* 0x000fe2000001082d */
[----:B------:R-:W-:Y:S01]  /*fe70*/  LOP3.LUT R37, R37, 0xffff0000, RZ, 0xc0, !PT ;  /* 0xffff000025257812 */ /* 0x000fe200078ec0ff */
[----:B------:R-:W-:Y:S01]  /*fe80*/  FFMA.FTZ R49, R48, R6, R49 ;  /* 0x0000000630317223 */ /* 0x000fe20000010031 */
[----:B------:R-:W-:Y:S01]  /*fe90*/  FFMA.FTZ R53, R54, R46, R53 ;  /* 0x0000002e36357223 */ /* 0x000fe20000010035 */
[----:B------:R-:W-:Y:S01]  /*fea0*/  FMUL.FTZ R4, R55, R9 ;  /* 0x0000000937047220 */ /* 0x000fe20000410000 */
[----:B------:R-:W-:Y:S01]  /*feb0*/  FMUL.FTZ R44, R41, R11 ;  /* 0x0000000b292c7220 */ /* 0x000fe20000410000 */
[----:B------:R-:W-:Y:S01]  /*fec0*/  FMUL.FTZ R6, R39, R9 ;  /* 0x0000000927067220 */ /* 0x000fe20000410000 */
[----:B------:R-:W-:Y:S01]  /*fed0*/  FMUL.FTZ R46, R37, R11 ;  /* 0x0000000b252e7220 */ /* 0x000fe20000410000 */
[----:B------:R-:W-:Y:S01]  /*fee0*/  FFMA.FTZ R34, R39, R5, -R4 ;  /* 0x0000000527227223 */ /* 0x000fe20000010804 */
[----:B------:R-:W-:Y:S01]  /*fef0*/  FFMA.FTZ R44, R37, R7, -R44 ;  /* 0x00000007252c7223 */ /* 0x000fe2000001082c */
[----:B------:R-:W-:Y:S01]  /*ff00*/  FFMA.FTZ R40, R55, R5, R6 ;  /* 0x0000000537287223 */ /* 0x000fe20000010006 */
[----:B------:R-:W-:Y:S01]  /*ff10*/  FFMA.FTZ R46, R41, R7, R46 ;  /* 0x00000007292e7223 */ /* 0x000fe2000001002e */
[----:B------:R-:W-:-:S02]  /*ff20*/  F2FP.BF16.F32.PACK_AB R6, R35, R8 ;  /* 0x000000082306723e */ /* 0x000fc400000010ff */
[----:B------:R-:W-:Y:S02]  /*ff30*/  F2FP.BF16.F32.PACK_AB R4, R33, R52 ;  /* 0x000000342104723e */ /* 0x000fe400000010ff */
[----:B------:R-:W-:Y:S02]  /*ff40*/  F2FP.BF16.F32.PACK_AB R5, R34, R47 ;  /* 0x0000002f2205723e */ /* 0x000fe400000010ff */
[----:B------:R-:W-:Y:S02]  /*ff50*/  F2FP.BF16.F32.PACK_AB R7, R44, R45 ;  /* 0x0000002d2c07723e */ /* 0x000fe400000010ff */
[----:B------:R-:W-:Y:S02]  /*ff60*/  F2FP.BF16.F32.PACK_AB R10, R49, R10 ;  /* 0x0000000a310a723e */ /* 0x000fe400000010ff */
[----:B------:R-:W-:Y:S01]  /*ff70*/  F2FP.BF16.F32.PACK_AB R8, R43, R38 ;  /* 0x000000262b08723e */ /* 0x000fe200000010ff */
[----:B------:R3:W-:Y:S01]  /*ff80*/  STS.128 [R234], R4 ;  /* 0x00000004ea007388 */ /* 0x0007e20000000c00 */
[----:B------:R-:W-:-:S02]  /*ff90*/  F2FP.BF16.F32.PACK_AB R9, R40, R51 ;  /* 0x000000332809723e */ /* 0x000fc400000010ff */
[----:B------:R-:W-:-:S05]  /*ffa0*/  F2FP.BF16.F32.PACK_AB R11, R46, R53 ;  /* 0x000000352e0b723e */ /* 0x000fca00000010ff */
[----:B------:R3:W-:Y:S02]  /*ffb0*/  STS.128 [R42+0x15400], R8 ;  /* 0x015400082a007388 */ /* 0x0007e40000000c00 */
.L_x_615:
[----:B------:R-:W-:Y:S05]  /*ffc0*/  BSYNC B1 ;  /* 0x0000000000017941 */ /* 0x000fea0003800000 */
.L_x_614:
[----:B------:R-:W-:Y:S04]  /*ffd0*/  BSSY B1, `(.L_x_616) ;  /* 0x0000058000017945 */ /* 0x000fe80003800000 */
[----:B------:R-:W-:Y:S05]  /*ffe0*/  @P1 BRA `(.L_x_617) ;  /* 0x0000000400581947 */ /* 0x000fea0003800000 */
[----:B0123--:R-:W-:Y:S01]  /*fff0*/  LEA.HI R4, R0, R228, RZ, 0x1d ;  /* 0x000000e400047211 */ /* 0x00ffe200078fe8ff */
[C---:B------:R-:W-:Y:S01]  /*10000*/  IMAD.U32 R46, R29.reuse, 0x10000, RZ ;  /* 0x000100001d2e7824 */ /* 0x040fe200078e00ff */
[----:B------:R-:W-:Y:S01]  /*10010*/  LOP3.LUT R48, R29, 0xffff0000, RZ, 0xc0, !PT ;  /* 0xffff00001d307812 */ /* 0x000fe200078ec0ff */
[----:B------:R-:W-:Y:S01]  /*10020*/  IMAD.U32 R44, R25, 0x10000, RZ ;  /* 0x00010000192c7824 */ /* 0x000fe200078e00ff */
        /* <DEDUP_REMOVED lines=9> */
[----:B------:R-:W-:Y:S01]  /*100c0*/  LOP3.LUT R5, R5, R236, RZ, 0x3c, !PT ;  /* 0x000000ec05057212 */ /* 0x000fe200078e3cff */
[----:B------:R-:W-:-:S03]  /*100d0*/  IMAD.U32 R52, R32, 0x10000, RZ ;  /* 0x0001000020347824 */ /* 0x000fc600078e00ff */
        /* <DEDUP_REMOVED lines=19> */
[C---:B------:R-:W-:Y:S01]  /*10210*/  IMAD.U32 R41, R10.reuse, 0x10000, RZ ;  /* 0x000100000a297824 */ /* 0x040fe200078e00ff */
[----:B------:R-:W-:Y:S01]  /*10220*/  LOP3.LUT R10, R10, 0xffff0000, RZ, 0xc0, !PT ;  /* 0xffff00000a0a7812 */ /* 0x000fe200078ec0ff */
[----:B------:R-:W-:Y:S01]  /*10230*/  FFMA.FTZ R43, R44, R34, -R43 ;  /* 0x000000222c2b7223 */ /* 0x000fe2000001082b */
[----:B------:R-:W-:Y:S01]  /*10240*/  LOP3.LUT R44, R25, 0xffff0000, RZ, 0xc0, !PT ;  /* 0xffff0000192c7812 */ /* 0x000fe200078ec0ff */
[----:B------:R-:W-:Y:S01]  /*10250*/  FMUL.FTZ R25, R48, R8 ;  /* 0x0000000830197220 */ /* 0x000fe20000410000 */
[----:B------:R-:W-:Y:S01]  /*10260*/  FFMA.FTZ R39, R46, R34, R39 ;  /* 0x000000222e277223 */ /* 0x000fe20000010027 */
[----:B------:R-:W-:Y:S01]  /*10270*/  LOP3.LUT R9, R9, 0xffff0000, RZ, 0xc0, !PT ;  /* 0xffff000009097812 */ /* 0x000fe200078ec0ff */
[----:B------:R-:W-:Y:S01]  /*10280*/  FMUL.FTZ R31, R52, R42 ;  /* 0x0000002a341f7220 */ /* 0x000fe20000410000 */
[C---:B------:R-:W-:Y:S01]  /*10290*/  FMUL.FTZ R29, R44.reuse, R8 ;  /* 0x000000082c1d7220 */ /* 0x040fe20000410000 */
[----:B------:R-:W-:Y:S01]  /*102a0*/  FFMA.FTZ R8, R44, R4, -R25 ;  /* 0x000000042c087223 */ /* 0x000fe20000010819 */
[----:B------:R-:W-:-:S02]  /*102b0*/  IMAD.U32 R25, R27, 0x10000, RZ ;  /* 0x000100001b197824 */ /* 0x000fc400078e00ff */
[----:B------:R-:W-:Y:S01]  /*102c0*/  FMUL.FTZ R44, R47, R40 ;  /* 0x000000282f2c7220 */ /* 0x000fe20000410000 */
[----:B------:R-:W-:Y:S01]  /*102d0*/  FFMA.FTZ R34, R48, R4, R29 ;  /* 0x0000000430227223 */ /* 0x000fe2000001001d */
[-C--:B------:R-:W-:Y:S01]  /*102e0*/  FMUL.FTZ R4, R49, R41.reuse ;  /* 0x0000002931047220 */ /* 0x080fe20000410000 */
[----:B------:R-:W-:Y:S01]  /*102f0*/  LOP3.LUT R48, R27, 0xffff0000, RZ, 0xc0, !PT ;  /* 0xffff00001b307812 */ /* 0x000fe200078ec0ff */
[----:B------:R-:W-:Y:S01]  /*10300*/  FMUL.FTZ R40, R45, R40 ;  /* 0x000000282d287220 */ /* 0x000fe20000410000 */
[C---:B------:R-:W-:Y:S01]  /*10310*/  FMUL.FTZ R46, R25.reuse, R41 ;  /* 0x00000029192e7220 */ /* 0x040fe20000410000 */
[----:B------:R-:W-:Y:S01]  /*10320*/  FFMA.FTZ R25, R25, R37, -R4 ;  /* 0x0000002519197223 */ /* 0x000fe20000010804 */
[----:B------:R-:W-:Y:S01]  /*10330*/  FMUL.FTZ R27, R50, R10 ;  /* 0x0000000a321b7220 */ /* 0x000fe20000410000 */
[-C--:B------:R-:W-:Y:S01]  /*10340*/  FFMA.FTZ R44, R45, R35.reuse, -R44 ;  /* 0x000000232d2c7223 */ /* 0x080fe2000001082c */
[----:B------:R-:W-:Y:S01]  /*10350*/  FFMA.FTZ R40, R47, R35, R40 ;  /* 0x000000232f287223 */ /* 0x000fe20000010028 */
[----:B------:R-:W-:-:S02]  /*10360*/  IMAD.U32 R4, R28, 0x10000, RZ ;  /* 0x000100001c047824 */ /* 0x000fc400078e00ff */
[----:B------:R-:W-:Y:S01]  /*10370*/  FMUL.FTZ R29, R48, R10 ;  /* 0x0000000a301d7220 */ /* 0x000fe20000410000 */
[----:B------:R-:W-:Y:S01]  /*10380*/  LOP3.LUT R41, R30, 0xffff0000, RZ, 0xc0, !PT ;  /* 0xffff00001e297812 */ /* 0x000fe200078ec0ff */
[----:B------:R-:W-:Y:S01]  /*10390*/  FFMA.FTZ R10, R49, R37, R46 ;  /* 0x00000025310a7223 */ /* 0x000fe2000001002e */
[----:B------:R-:W-:Y:S01]  /*103a0*/  LOP3.LUT R11, R11, 0xffff0000, RZ, 0xc0, !PT ;  /* 0xffff00000b0b7812 */ /* 0x000fe200078ec0ff */
[----:B------:R-:W-:Y:S01]  /*103b0*/  FFMA.FTZ R46, R48, R6, -R27 ;  /* 0x00000006302e7223 */ /* 0x000fe2000001081b */
[----:B------:R-:W-:Y:S01]  /*103c0*/  LOP3.LUT R35, R26, 0xffff0000, RZ, 0xc0, !PT ;  /* 0xffff00001a237812 */ /* 0x000fe200078ec0ff */
[----:B------:R-:W-:Y:S01]  /*103d0*/  FMUL.FTZ R27, R4, R42 ;  /* 0x0000002a041b7220 */ /* 0x000fe20000410000 */
[----:B------:R-:W-:Y:S01]  /*103e0*/  LOP3.LUT R45, R32, 0xffff0000, RZ, 0xc0, !PT ;  /* 0xffff0000202d7812 */ /* 0x000fe200078ec0ff */
[----:B------:R-:W-:Y:S01]  /*103f0*/  FFMA.FTZ R31, R4, R38, -R31 ;  /* 0x00000026041f7223 */ /* 0x000fe2000001081f */
[----:B------:R-:W-:Y:S01]  /*10400*/  LOP3.LUT R37, R28, 0xffff0000, RZ, 0xc0, !PT ;  /* 0xffff00001c257812 */ /* 0x000fe200078ec0ff */
[----:B------:R-:W-:Y:S01]  /*10410*/  FFMA.FTZ R29, R50, R6, R29 ;  /* 0x00000006321d7223 */ /* 0x000fe2000001001d */
[-C--:B------:R-:W-:Y:S01]  /*10420*/  FMUL.FTZ R4, R41, R9.reuse ;  /* 0x0000000929047220 */ /* 0x080fe20000410000 */
[----:B------:R-:W-:Y:S01]  /*10430*/  FMUL.FTZ R6, R35, R9 ;  /* 0x0000000923067220 */ /* 0x000fe20000410000 */
[-C--:B------:R-:W-:Y:S01]  /*10440*/  FMUL.FTZ R26, R45, R11.reuse ;  /* 0x0000000b2d1a7220 */ /* 0x080fe20000410000 */
[----:B------:R-:W-:Y:S01]  /*10450*/  FMUL.FTZ R28, R37, R11 ;  /* 0x0000000b251c7220 */ /* 0x000fe20000410000 */
[-C--:B------:R-:W-:Y:S01]  /*10460*/  FFMA.FTZ R9, R35, R5.reuse, -R4 ;  /* 0x0000000523097223 */ /* 0x080fe20000010804 */
[----:B------:R-:W-:Y:S01]  /*10470*/  FFMA.FTZ R11, R41, R5, R6 ;  /* 0x00000005290b7223 */ /* 0x000fe20000010006 */
[-C--:B------:R-:W-:Y:S01]  /*10480*/  FFMA.FTZ R26, R37, R7.reuse, -R26 ;  /* 0x00000007251a7223 */ /* 0x080fe2000001081a */
[----:B------:R-:W-:Y:S01]  /*10490*/  FFMA.FTZ R27, R52, R38, R27 ;  /* 0x00000026341b7223 */ /* 0x000fe2000001001b */
[----:B------:R-:W-:Y:S01]  /*104a0*/  FFMA.FTZ R28, R45, R7, R28 ;  /* 0x000000072d1c7223 */ /* 0x000fe2000001001c */
[----:B------:R-:W-:-:S02]  /*104b0*/  F2FP.BF16.F32.PACK_AB R5, R9, R44 ;  /* 0x0000002c0905723e */ /* 0x000fc400000010ff */
[----:B------:R-:W-:Y:S02]  /*104c0*/  F2FP.BF16.F32.PACK_AB R6, R46, R25 ;  /* 0x000000192e06723e */ /* 0x000fe400000010ff */
[----:B------:R-:W-:Y:S02]  /*104d0*/  F2FP.BF16.F32.PACK_AB R4, R8, R43 ;  /* 0x0000002b0804723e */ /* 0x000fe400000010ff */
[----:B------:R-:W-:Y:S02]  /*104e0*/  F2FP.BF16.F32.PACK_AB R9, R11, R40 ;  /* 0x000000280b09723e */ /* 0x000fe400000010ff */
[----:B------:R-:W-:Y:S02]  /*104f0*/  F2FP.BF16.F32.PACK_AB R7, R26, R31 ;  /* 0x0000001f1a07723e */ /* 0x000fe400000010ff */
[----:B------:R-:W-:Y:S02]  /*10500*/  F2FP.BF16.F32.PACK_AB R10, R29, R10 ;  /* 0x0000000a1d0a723e */ /* 0x000fe400000010ff */
[----:B------:R-:W-:Y:S01]  /*10510*/  F2FP.BF16.F32.PACK_AB R8, R34, R39 ;  /* 0x000000272208723e */ /* 0x000fe200000010ff */
[----:B------:R4:W-:Y:S01]  /*10520*/  STS.128 [R231], R4 ;  /* 0x00000004e7007388 */ /* 0x0009e20000000c00 */
[----:B------:R-:W-:-:S05]  /*10530*/  F2FP.BF16.F32.PACK_AB R11, R28, R27 ;  /* 0x0000001b1c0b723e */ /* 0x000fca00000010ff */
[----:B------:R4:W-:Y:S02]  /*10540*/  STS.128 [R33+0x15400], R8 ;  /* 0x0154000821007388 */ /* 0x0009e40000000c00 */
.L_x_617:
[----:B------:R-:W-:Y:S05]  /*10550*/  BSYNC B1 ;  /* 0x0000000000017941 */ /* 0x000fea0003800000 */
.L_x_616:
[----:B------:R-:W-:Y:S05]  /*10560*/  @P2 BRA `(.L_x_589) ;  /* 0x0000000400582947 */ /* 0x000fea0003800000 */
[----:B------:R-:W-:Y:S01]  /*10570*/  LEA.HI R0, R0, R233, RZ, 0x1d ;  /* 0x000000e900007211 */ /* 0x000fe200078fe8ff */
[C---:B------:R-:W-:Y:S01]  /*10580*/  IMAD.U32 R35, R15.reuse, 0x10000, RZ ;  /* 0x000100000f237824 */ /* 0x040fe200078e00ff */
[----:B------:R-:W-:Y:S01]  /*10590*/  LOP3.LUT R44, R15, 0xffff0000, RZ, 0xc0, !PT ;  /* 0xffff00000f2c7812 */ /* 0x000fe200078ec0ff */
[C---:B----4-:R-:W-:Y:S01]  /*105a0*/  IMAD.U32 R33, R3.reuse, 0x10000, RZ ;  /* 0x0001000003217824 */ /* 0x050fe200078e00ff */
[----:B0123--:R-:W-:Y:S01]  /*105b0*/  SHF.R.S32.HI R5, RZ, 0x1f, R0 ;  /* 0x0000001fff057819 */ /* 0x00ffe20000011400 */
[----:B------:R-:W-:Y:S01]  /*105c0*/  IMAD.SHL.U32 R4, R0, 0x8, RZ ;  /* 0x0000000800047824 */ /* 0x000fe200078e00ff */
[----:B------:R-:W-:Y:S01]  /*105d0*/  LOP3.LUT R40, R3, 0xffff0000, RZ, 0xc0, !PT ;  /* 0xffff000003287812 */ /* 0x000fe200078ec0ff */
[----:B------:R-:W-:Y:S01]  /*105e0*/  IMAD.U32 R46, R20, 0x10000, RZ ;  /* 0x00010000142e7824 */ /* 0x000fe200078e00ff */
[----:B------:R-:W-:Y:S01]  /*105f0*/  LEA.HI R0, R5, R0, RZ, 0x3 ;  /* 0x0000000005007211 */ /* 0x000fe200078f18ff */
[----:B------:R-:W-:Y:S01]  /*10600*/  IMAD.U32 R42, R12, 0x10000, RZ ;  /* 0x000100000c2a7824 */ /* 0x000fe200078e00ff */
[----:B------:R-:W-:-:S02]  /*10610*/  LOP3.LUT R5, R207, 0x38, R4, 0xf8, !PT ;  /* 0x00000038cf057812 */ /* 0x000fc400078ef804 */
[----:B------:R-:W-:Y:S01]  /*10620*/  LOP3.LUT R37, R20, 0xffff0000, RZ, 0xc0, !PT ;  /* 0xffff000014257812 */ /* 0x000fe200078ec0ff */
[----:B------:R-:W-:Y:S01]  /*10630*/  IMAD.SHL.U32 R0, R0, 0x400, RZ ;  /* 0x0000040000007824 */ /* 0x000fe200078e00ff */
[----:B------:R-:W-:Y:S02]  /*10640*/  LOP3.LUT R5, R5, R236, RZ, 0x3c, !PT ;  /* 0x000000ec05057212 */ /* 0x000fe400078e3cff */
[----:B------:R-:W-:Y:S02]  /*10650*/  LOP3.LUT R39, R24, 0xffff0000, RZ, 0xc0, !PT ;  /* 0xffff000018277812 */ /* 0x000fe400078ec0ff */
        /* <DEDUP_REMOVED lines=18> */
[C---:B------:R-:W-:Y:S01]  /*10780*/  FMUL.FTZ R38, R33.reuse, R29 ;  /* 0x0000001d21267220 */ /* 0x040fe20000410000 */
[-C--:B------:R-:W-:Y:S01]  /*10790*/  FMUL.FTZ R3, R44, R8.reuse ;  /* 0x000000082c037220 */ /* 0x080fe20000410000 */
[----:B------:R-:W-:Y:S01]  /*107a0*/  FMUL.FTZ R15, R40, R8 ;  /* 0x00000008280f7220 */ /* 0x000fe20000410000 */
[-C--:B------:R-:W-:Y:S01]  /*107b0*/  FFMA.FTZ R34, R33, R25.reuse, -R34 ;  /* 0x0000001921227223 */ /* 0x080fe20000010822 */
[----:B------:R-:W-:Y:S01]  /*107c0*/  FFMA.FTZ R38, R35, R25, R38 ;  /* 0x0000001923267223 */ /* 0x000fe20000010026 */
[-C--:B------:R-:W-:Y:S01]  /*107d0*/  FMUL.FTZ R25, R46, R30.reuse ;  /* 0x0000001e2e197220 */ /* 0x080fe20000410000 */
[----:B------:R-:W-:Y:S01]  /*107e0*/  FMUL.FTZ R29, R42, R30 ;  /* 0x0000001e2a1d7220 */ /* 0x000fe20000410000 */
[----:B------:R-:W-:-:S02]  /*107f0*/  IMAD.U32 R31, R10, 0x10000, RZ ;  /* 0x000100000a1f7824 */ /* 0x000fc400078e00ff */
[-C--:B------:R-:W-:Y:S01]  /*10800*/  FFMA.FTZ R3, R40, R4.reuse, -R3 ;  /* 0x0000000428037223 */ /* 0x080fe20000010803 */
[----:B------:R-:W-:Y:S01]  /*10810*/  IMAD.U32 R35, R21, 0x10000, RZ ;  /* 0x0001000015237824 */ /* 0x000fe200078e00ff */
[----:B------:R-:W-:Y:S01]  /*10820*/  LOP3.LUT R10, R10, 0xffff0000, RZ, 0xc0, !PT ;  /* 0xffff00000a0a7812 */ /* 0x000fe200078ec0ff */
[C---:B------:R-:W-:Y:S01]  /*10830*/  IMAD.U32 R33, R13.reuse, 0x10000, RZ ;  /* 0x000100000d217824 */ /* 0x040fe200078e00ff */
[----:B------:R-:W-:Y:S01]  /*10840*/  LOP3.LUT R30, R13, 0xffff0000, RZ, 0xc0, !PT ;  /* 0xffff00000d1e7812 */ /* 0x000fe200078ec0ff */
[----:B------:R-:W-:Y:S01]  /*10850*/  FFMA.FTZ R15, R44, R4, R15 ;  /* 0x000000042c0f7223 */ /* 0x000fe2000001000f */
[----:B------:R-:W-:Y:S01]  /*10860*/  LOP3.LUT R40, R21, 0xffff0000, RZ, 0xc0, !PT ;  /* 0xffff000015287812 */ /* 0x000fe200078ec0ff */
[-C--:B------:R-:W-:Y:S01]  /*10870*/  FFMA.FTZ R25, R42, R26.reuse, -R25 ;  /* 0x0000001a2a197223 */ /* 0x080fe20000010819 */
[----:B------:R-:W-:Y:S01]  /*10880*/  FFMA.FTZ R29, R46, R26, R29 ;  /* 0x0000001a2e1d7223 */ /* 0x000fe2000001001d */
[-C--:B------:R-:W-:Y:S01]  /*10890*/  FMUL.FTZ R4, R35, R31.reuse ;  /* 0x0000001f23047220 */ /* 0x080fe20000410000 */
[----:B------:R-:W-:Y:S01]  /*108a0*/  FMUL.FTZ R26, R33, R31 ;  /* 0x0000001f211a7220 */ /* 0x000fe20000410000 */
[----:B------:R-:W-:-:S02]  /*108b0*/  IMAD.U32 R42, R24, 0x10000, RZ ;  /* 0x00010000182a7824 */ /* 0x000fc400078e00ff */
[-C--:B------:R-:W-:Y:S01]  /*108c0*/  FMUL.FTZ R13, R40, R10.reuse ;  /* 0x0000000a280d7220 */ /* 0x080fe20000410000 */
[----:B------:R-:W-:Y:S01]  /*108d0*/  FMUL.FTZ R21, R30, R10 ;  /* 0x0000000a1e157220 */ /* 0x000fe20000410000 */
[-C--:B------:R-:W-:Y:S01]  /*108e0*/  FFMA.FTZ R8, R33, R27.reuse, -R4 ;  /* 0x0000001b21087223 */ /* 0x080fe20000010804 */
[----:B------:R-:W-:Y:S01]  /*108f0*/  FFMA.FTZ R10, R35, R27, R26 ;  /* 0x0000001b230a7223 */ /* 0x000fe2000001001a */
[----:B------:R-:W-:Y:S01]  /*10900*/  LOP3.LUT R9, R9, 0xffff0000, RZ, 0xc0, !PT ;  /* 0xffff000009097812 */ /* 0x000fe200078ec0ff */
[----:B------:R-:W-:Y:S01]  /*10910*/  IMAD.U32 R4, R14, 0x10000, RZ ;  /* 0x000100000e047824 */ /* 0x000fe200078e00ff */
[----:B------:R-:W-:Y:S01]  /*10920*/  LOP3.LUT R11, R11, 0xffff0000, RZ, 0xc0, !PT ;  /* 0xffff00000b0b7812 */ /* 0x000fe200078ec0ff */
[-C--:B------:R-:W-:Y:S01]  /*10930*/  FMUL.FTZ R27, R42, R32.reuse ;  /* 0x000000202a1b7220 */ /* 0x080fe20000410000 */
[----:B------:R-:W-:Y:S01]  /*10940*/  LOP3.LUT R33, R12, 0xffff0000, RZ, 0xc0, !PT ;  /* 0xffff00000c217812 */ /* 0x000fe200078ec0ff */
[----:B------:R-:W-:Y:S01]  /*10950*/  FMUL.FTZ R31, R4, R32 ;  /* 0x00000020041f7220 */ /* 0x000fe20000410000 */
[----:B------:R-:W-:Y:S01]  /*10960*/  LOP3.LUT R35, R14, 0xffff0000, RZ, 0xc0, !PT ;  /* 0xffff00000e237812 */ /* 0x000fe200078ec0ff */
[----:B------:R-:W-:Y:S01]  /*10970*/  FFMA.FTZ R27, R4, R28, -R27 ;  /* 0x0000001c041b7223 */ /* 0x000fe2000001081b */
[-C--:B------:R-:W-:Y:S01]  /*10980*/  FFMA.FTZ R13, R30, R6.reuse, -R13 ;  /* 0x000000061e0d7223 */ /* 0x080fe2000001080d */
        /* <DEDUP_REMOVED lines=20> */
.L_x_589:
[----:B------:R-:W-:Y:S05]  /*10ad0*/  BSYNC B0 ;  /* 0x0000000000007941 */ /* 0x000fea0003800000 */
.L_x_567:
[----:B------:R-:W-:Y:S01]  /*10ae0*/  @!PT LDS RZ, [RZ] ;  /* 0x00000000fffff984 */ /* 0x000fe20000000800 */
[----:B------:R-:W-:Y:S01]  /*10af0*/  @!PT LDS RZ, [RZ] ;  /* 0x00000000fffff984 */ /* 0x000fe20000000800 */
[----:B------:R-:W-:Y:S01]  /*10b00*/  @!PT LDS RZ, [RZ] ;  /* 0x00000000fffff984 */ /* 0x000fe20000000800 */
[----:B------:R-:W-:Y:S01]  /*10b10*/  @!PT LDS RZ, [RZ] ;  /* 0x00000000fffff984 */ /* 0x000fe20000000800 */
[----:B------:R5:W-:Y:S06]  /*10b20*/  MEMBAR.ALL.CTA ;  /* 0x0000000000007992 */ /* 0x000bec0000008000 */
[----:B-----5:R-:W5:Y:S01]  /*10b30*/  FENCE.VIEW.ASYNC.S ;  /* 0x00000000000073c6 */ /* 0x020f620000000000 */
[----:B------:R-:W-:Y:S05]  /*10b40*/  WARPSYNC.ALL ;  /* 0x0000000000007948 */ /* 0x000fea0003800000 */
[----:B-----5:R-:W-:Y:S06]  /*10b50*/  BAR.SYNC.DEFER_BLOCKING 0xd, 0x100 ;  /* 0x0344000000007b1d */ /* 0x020fec0000010000 */
.L_x_565:
[----:B0-----:R-:W5:Y:S02]  /*10b60*/  LDL R0, [R1+0x14] ;  /* 0x0000140001007983 */ /* 0x001f640000100800 */
[----:B-----5:R-:W-:-:S13]  /*10b70*/  R2UR UR4, R0 ;  /* 0x00000000000472ca */ /* 0x020fda00000e0000 */
[----:B------:R-:W-:-:S05]  /*10b80*/  IMAD.U32 R0, RZ, RZ, UR4 ;  /* 0x00000004ff007e24 */ /* 0x000fca000f8e00ff */
[----:B------:R-:W-:-:S13]  /*10b90*/  ISETP.NE.AND P0, PT, R0, 0x3, PT ;  /* 0x000000030000780c */ /* 0x000fda0003f05270 */
[----:B------:R-:W-:Y:S05]  /*10ba0*/  @!P0 BRA `(.L_x_618) ;  /* 0x0000000000048947 */ /* 0x000fea0003800000 */
[----:B------:R-:W-:Y:S01]  /*10bb0*/  BPT.TRAP 0x1 ;  /* 0x000000040000795c */ /* 0x000fe20000300000 */
.L_x_618:
[----:B------:R-:W-:Y:S01]  /*10bc0*/  IMAD R0, R211, 0x8, R2 ;  /* 0x00000008d3007824 */ /* 0x000fe200078e0202 */
[----:B-1-3--:R-:W-:-:S04]  /*10bd0*/  SHF.L.U32 R3, R213, 0x1f, RZ ;  /* 0x0000001fd5037819 */ /* 0x00afc800000006ff */
[----:B------:R0:W1:Y:S01]  /*10be0*/  SYNCS.PHASECHK.TRANS64.TRYWAIT P2, [R0+URZ+0x36830], R3 ;  /* 0x03683003000075a7 */ /* 0x000062000804017f */
[----:B------:R-:W-:Y:S05]  /*10bf0*/  @!P0 BRA `(.L_x_619) ;  /* 0x0000000000048947 */ /* 0x000fea0003800000 */
[----:B------:R-:W-:Y:S01]  /*10c00*/  BPT.TRAP 0x1 ;  /* 0x000000040000795c */ /* 0x000fe20000300000 */
.L_x_619:
[----:B--2-4-:R-:W2:Y:S01]  /*10c10*/  S2R R4, SR_TID.X ;  /* 0x0000000000047919 */ /* 0x014ea20000002100 */
[----:B------:R-:W-:Y:S01]  /*10c20*/  IMAD.MOV.U32 R119, RZ, RZ, RZ ;  /* 0x000000ffff777224 */ /* 0x000fe200078e00ff */
[----:B--2---:R-:W-:-:S04]  /*10c30*/  LOP3.LUT R4, R4, 0x7f, RZ, 0xc0, !PT ;  /* 0x0000007f04047812 */ /* 0x004fc800078ec0ff */
[----:B------:R-:W-:Y:S01]  /*10c40*/  ISETP.NE.AND P1, PT, R4, RZ, PT ;  /* 0x000000ff0400720c */ /* 0x000fe20003f25270 */
[----:B-1----:R-:W-:-:S12]  /*10c50*/  @P2 BRA `(.L_x_620) ;  /* 0x0000000000082947 */ /* 0x002fd80003800000 */
[----:B------:R-:W1:Y:S02]  /*10c60*/  SYNCS.PHASECHK.TRANS64.TRYWAIT P2, [R0+URZ+0x36830], R3 ;  /* 0x03683003000075a7 */ /* 0x000e64000804017f */
[----:B-1----:R-:W-:Y:S05]  /*10c70*/  @!P2 BRA `(.L_x_621) ;  /* 0x000001480008a947 */ /* 0x002fea0003800000 */
.L_x_620:
[----:B------:R-:W-:Y:S05]  /*10c80*/  WARPSYNC.ALL ;  /* 0x0000000000007948 */ /* 0x000fea0003800000 */
[----:B01----:R-:W-:Y:S01]  /*10c90*/  VIADD R3, R2, 0x21400 ;  /* 0x0002140002037836 */ /* 0x003fe20000000000 */
[----:B------:R-:W-:Y:S01]  /*10ca0*/  R2UR UR24, R36 ;  /* 0x00000000241872ca */ /* 0x000fe200000e0000 */
[----:B------:R-:W-:Y:S01]  /*10cb0*/  IMAD.MOV.U32 R5, RZ, RZ, 0x40000040 ;  /* 0x40000040ff057424 */ /* 0x000fe200078e00ff */
[----:B------:R-:W-:Y:S01]  /*10cc0*/  WARPGROUP.ARRIVE ;  /* 0x00000000000079c5 */ /* 0x000fe20000000000 */
[----:B------:R-:W-:Y:S01]  /*10cd0*/  UMOV UR5, 0x40000040 ;  /* 0x4000004000057882 */ /* 0x000fe20000000000 */
[----:B------:R-:W-:Y:S01]  /*10ce0*/  SHF.R.U32.HI R3, RZ, 0x4, R3 ;  /* 0x00000004ff037819 */ /* 0x000fe20000011603 */
[----:B------:R-:W-:Y:S01]  /*10cf0*/  IMAD.MOV.U32 R7, RZ, RZ, 0x40000040 ;  /* 0x40000040ff077424 */ /* 0x000fe200078e00ff */
[----:B------:R-:W-:Y:S01]  /*10d00*/  R2UR UR7, R5 ;  /* 0x00000000050772ca */ /* 0x000fe200000e0000 */
[----:B------:R-:W-:Y:S01]  /*10d10*/  UMOV UR27, UR5 ;  /* 0x00000005001b7c82 */ /* 0x000fe20008000000 */
[----:B------:R-:W-:Y:S01]  /*10d20*/  LOP3.LUT R3, R3, 0x3fff, RZ, 0xc0, !PT ;  /* 0x00003fff03037812 */ /* 0x000fe200078ec0ff */
[----:B------:R-:W-:Y:S01]  /*10d30*/  UMOV UR17, UR27 ;  /* 0x0000001b00117c82 */ /* 0x000fe20008000000 */
[----:B------:R-:W-:Y:S01]  /*10d40*/  R2UR UR19, R7 ;  /* 0x00000000071372ca */ /* 0x000fe200000e0000 */
[----:B------:R-:W-:Y:S01]  /*10d50*/  UMOV UR21, UR27 ;  /* 0x0000001b00157c82 */ /* 0x000fe20008000000 */
[----:B------:R-:W-:Y:S01]  /*10d60*/  LOP3.LUT R215, R3, 0x10000, RZ, 0xfc, !PT ;  /* 0x0001000003d77812 */ /* 0x000fe200078efcff */
[----:B------:R-:W-:Y:S01]  /*10d70*/  ULOP3.LUT UR24, UR24, 0x10000, URZ, 0xfc, !UPT ;  /* 0x0001000018187892 */ /* 0x000fe2000f8efc3f */
[----:B------:R-:W-:Y:S01]  /*10d80*/  MOV R9, 0x40000040 ;  /* 0x4000004000097802 */ /* 0x000fe20000000f00 */
[----:B------:R-:W-:Y:S01]  /*10d90*/  IMAD.MOV.U32 R7, RZ, RZ, 0x40000040 ;  /* 0x40000040ff077424 */ /* 0x000fe200078e00ff */
[----:B------:R-:W-:Y:S01]  /*10da0*/  UMOV UR9, UR27 ;  /* 0x0000001b00097c82 */ /* 0x000fe20008000000 */
[----:B------:R-:W-:Y:S01]  /*10db0*/  IMAD R4, R211, 0xa80, R215 ;  /* 0x00000a80d3047824 */ /* 0x000fe200078e02d7 */
[----:B------:R-:W-:Y:S01]  /*10dc0*/  R2UR UR23, R9 ;  /* 0x00000000091772ca */ /* 0x000fe200000e0000 */
[----:B------:R-:W-:Y:S01]  /*10dd0*/  IMAD.U32 R15, RZ, RZ, UR5 ;  /* 0x00000005ff0f7e24 */ /* 0x000fe2000f8e00ff */
[----:B------:R-:W-:Y:S01]  /*10de0*/  UMOV UR4, UR24 ;  /* 0x0000001800047c82 */ /* 0x000fe20008000000 */
[C---:B------:R-:W-:Y:S01]  /*10df0*/  VIADD R6, R4.reuse, 0x80 ;  /* 0x0000008004067836 */ /* 0x040fe20000000000 */
[C---:B------:R-:W-:Y:S01]  /*10e00*/  R2UR UR6, R4.reuse ;  /* 0x00000000040672ca */ /* 0x040fe200000e0000 */
[----:B------:R-:W-:Y:S01]  /*10e10*/  UMOV UR26, UR4 ;  /* 0x00000004001a7c82 */ /* 0x000fe20008000000 */
[----:B------:R-:W-:Y:S01]  /*10e20*/  VIADD R8, R4, 0x100 ;  /* 0x0000010004087836 */ /* 0x000fe20000000000 */
[----:B------:R-:W-:Y:S01]  /*10e30*/  UMOV UR16, UR26 ;  /* 0x0000001a00107c82 */ /* 0x000fe20008000000 */
[----:B------:R-:W-:Y:S01]  /*10e40*/  R2UR UR18, R6 ;  /* 0x00000000061272ca */ /* 0x000fe200000e0000 */
[----:B------:R-:W-:Y:S01]  /*10e50*/  UMOV UR20, UR26 ;  /* 0x0000001a00147c82 */ /* 0x000fe20008000000 */
[----:B------:R-:W-:Y:S01]  /*10e60*/  VIADD R6, R4, 0x180 ;  /* 0x0000018004067836 */ /* 0x000fe20000000000 */
[----:B------:R-:W-:Y:S01]  /*10e70*/  R2UR UR22, R8 ;  /* 0x00000000081672ca */ /* 0x000fe200000e0000 */
[----:B------:R-:W-:Y:S01]  /*10e80*/  IMAD.U32 R14, RZ, RZ, UR4 ;  /* 0x00000004ff0e7e24 */ /* 0x000fe2000f8e00ff */
[----:B------:R-:W-:Y:S01]  /*10e90*/  UMOV UR8, UR26 ;  /* 0x0000001a00087c82 */ /* 0x000fe20008000000 */
[----:B------:R-:W-:Y:S01]  /*10ea0*/  VIADD R12, R4, 0x200 ;  /* 0x00000200040c7836 */ /* 0x000fe20000000000 */
[----:B------:R-:W-:Y:S01]  /*10eb0*/  UMOV UR12, UR26 ;  /* 0x0000001a000c7c82 */ /* 0x000fe20008000000 */
[----:B------:R-:W-:Y:S01]  /*10ec0*/  IMAD.MOV.U32 R13, RZ, RZ, 0x40000040 ;  /* 0x40000040ff0d7424 */ /* 0x000fe200078e00ff */
[----:B------:R-:W-:Y:S01]  /*10ed0*/  HGMMA.64x16x16.F32.BF16 R72, gdesc[UR4], RZ, !UPT, gsb0 ;  /* 0x00200000044879f0 */ /* 0x000fe2000c0018ff */
[----:B------:R-:W-:Y:S01]  /*10ee0*/  R2UR UR6, R6 ;  /* 0x00000000060672ca */ /* 0x000fe200000e0000 */
[----:B------:R-:W-:Y:S01]  /*10ef0*/  UMOV UR4, UR26 ;  /* 0x0000001a00047c82 */ /* 0x000fe20008000000 */
[----:B------:R-:W-:Y:S01]  /*10f00*/  R2UR UR7, R7 ;  /* 0x00000000070772ca */ /* 0x000fe200000e0000 */
[----:B------:R-:W-:Y:S01]  /*10f10*/  UMOV UR5, UR27 ;  /* 0x0000001b00057c82 */ /* 0x000fe20008000000 */
[----:B------:R-:W-:Y:S01]  /*10f20*/  R2UR UR10, R12 ;  /* 0x000000000c0a72ca */ /* 0x000fe200000e0000 */
[C---:B------:R-:W-:Y:S01]  /*10f30*/  VIADD R8, R4.reuse, 0x280 ;  /* 0x0000028004087836 */ /* 0x040fe20000000000 */
[----:B------:R-:W-:Y:S01]  /*10f40*/  R2UR UR11, R13 ;  /* 0x000000000d0b72ca */ /* 0x000fe200000e0000 */
[----:B------:R-:W-:Y:S01]  /*10f50*/  IMAD.MOV.U32 R9, RZ, RZ, 0x40000040 ;  /* 0x40000040ff097424 */ /* 0x000fe200078e00ff */
[----:B------:R-:W-:Y:S01]  /*10f60*/  UMOV UR13, UR27 ;  /* 0x0000001b000d7c82 */ /* 0x000fe20008000000 */
[----:B------:R-:W-:Y:S01]  /*10f70*/  VIADD R6, R4, 0x300 ;  /* 0x0000030004067836 */ /* 0x000fe20000000000 */
[----:B------:R-:W-:Y:S01]  /*10f80*/  R2UR UR14, R8 ;  /* 0x00000000080e72ca */ /* 0x000fe200000e0000 */
[----:B------:R-:W-:Y:S01]  /*10f90*/  IMAD.MOV.U32 R7, RZ, RZ, 0x40000040 ;  /* 0x40000040ff077424 */ /* 0x000fe200078e00ff */
[----:B------:R-:W-:Y:S01]  /*10fa0*/  R2UR UR15, R9 ;  /* 0x00000000090f72ca */ /* 0x000fe200000e0000 */
[C---:B------:R-:W-:Y:S01]  /*10fb0*/  VIADD R8, R4.reuse, 0x2 ;  /* 0x0000000204087836 */ /* 0x040fe20000000000 */
[----:B------:R-:W-:Y:S01]  /*10fc0*/  UMOV UR29, 0x40000040 ;  /* 0x40000040001d7882 */ /* 0x000fe20000000000 */
[----:B------:R-:W-:Y:S01]  /*10fd0*/  IMAD.MOV.U32 R9, RZ, RZ, 0x40000040 ;  /* 0x40000040ff097424 */ /* 0x000fe200078e00ff */
[----:B------:R-:W-:Y:S01]  /*10fe0*/  MOV R13, 0x40000040 ;  /* 0x40000040000d7802 */ /* 0x000fe20000000f00 */
[----:B------:R-:W-:Y:S01]  /*10ff0*/  VIADD R12, R4, 0x202 ;  /* 0x00000202040c7836 */ /* 0x000fe20000000000 */
[----:B------:R-:W-:Y:S01]  /*11000*/  R2UR UR30, R8 ;  /* 0x00000000081e72ca */ /* 0x000fe200000e0000 */
[----:B------:R-:W-:Y:S01]  /*11010*/  VIADD R8, R4, 0x102 ;  /* 0x0000010204087836 */ /* 0x000fe20000000000 */
[----:B------:R-:W-:Y:S01]  /*11020*/  R2UR UR31, R9 ;  /* 0x00000000091f72ca */ /* 0x000fe200000e0000 */
[----:B------:R-:W-:Y:S01]  /*11030*/  IMAD.MOV.U32 R9, RZ, RZ, 0x40000040 ;  /* 0x40000040ff097424 */ /* 0x000fe200078e00ff */
[----:B------:R0:W-:Y:S01]  /*11040*/  STL.64 [R1+0x48], R14 ;  /* 0x0000480e01007387 */ /* 0x0001e20000100a00 */
[----:B------:R-:W-:Y:S01]  /*11050*/  P2R R11, PR, RZ, 0x1 ;  /* 0x00000001ff0b7803 */ /* 0x000fe20000000000 */
[----:B0-----:R-:W-:Y:S01]  /*11060*/  IMAD.U32 R15, RZ, RZ, UR29 ;  /* 0x0000001dff0f7e24 */ /* 0x001fe2000f8e00ff */
[----:B------:R-:W-:-:S02]  /*11070*/  WARPGROUP.DEPBAR.LE gsb0, 0x0 ;  /* 0x00008000000079c5 */ /* 0x000fc40000010000 */
[----:B------:R-:W-:-:S06]  /*11080*/  WARPGROUP.ARRIVE ;  /* 0x00000000000079c5 */ /* 0x000fcc0000000000 */
[----:B------:R-:W-:Y:S01]  /*11090*/  HGMMA.64x16x16.F32.BF16 R64, gdesc[UR16], RZ, !UPT, gsb0 ;  /* 0x00200000104079f0 */ /* 0x000fe2000c0018ff */
[----:B------:R-:W-:Y:S01]  /*110a0*/  R2UR UR18, R6 ;  /* 0x00000000061272ca */ /* 0x000fe200000e0000 */
[----:B------:R-:W-:Y:S01]  /*110b0*/  UMOV UR16, UR26 ;  /* 0x0000001a00107c82 */ /* 0x000fe20008000000 */
[----:B------:R-:W-:Y:S01]  /*110c0*/  R2UR UR19, R7 ;  /* 0x00000000071372ca */ /* 0x000fe200000e0000 */
[----:B------:R-:W-:Y:S01]  /*110d0*/  UMOV UR17, UR27 ;  /* 0x0000001b00117c82 */ /* 0x000fe20008000000 */
[----:B------:R-:W-:Y:S01]  /*110e0*/  VIADD R6, R4, 0x82 ;  /* 0x0000008204067836 */ /* 0x000fe20000000000 */
[----:B------:R-:W-:Y:S01]  /*110f0*/  UMOV UR27, UR29 ;  /* 0x0000001d001b7c82 */ /* 0x000fe20008000000 */
[----:B------:R-:W-:Y:S01]  /*11100*/  IMAD.MOV.U32 R7, RZ, RZ, 0x40000040 ;  /* 0x40000040ff077424 */ /* 0x000fe200078e00ff */
[----:B------:R-:W-:Y:S02]  /*11110*/  WARPGROUP.DEPBAR.LE gsb0, 0x0 ;  /* 0x00008000000079c5 */ /* 0x000fe40000010000 */
[----:B------:R-:W-:-:S06]  /*11120*/  WARPGROUP.ARRIVE ;  /* 0x00000000000079c5 */ /* 0x000fcc0000000000 */
[----:B------:R-:W-:Y:S01]  /*11130*/  HGMMA.64x16x16.F32.BF16 R56, gdesc[UR20], RZ, !UPT, gsb0 ;  /* 0x00200000143879f0 */ /* 0x000fe2000c0018ff */
[----:B------:R-:W-:Y:S01]  /*11140*/  R2UR UR22, R8 ;  /* 0x00000000081672ca */ /* 0x000fe200000e0000 */
[----:B------:R-:W-:Y:S01]  /*11150*/  UMOV UR21, UR27 ;  /* 0x0000001b00157c82 */ /* 0x000fe20008000000 */
[----:B------:R-:W-:Y:S01]  /*11160*/  R2UR UR23, R9 ;  /* 0x00000000091772ca */ /* 0x000fe200000e0000 */
[----:B------:R-:W-:Y:S02]  /*11170*/  VIADD R8, R4, 0x282 ;  /* 0x0000028204087836 */ /* 0x000fe40000000000 */
[----:B------:R-:W-:Y:S01]  /*11180*/  IMAD.MOV.U32 R9, RZ, RZ, 0x40000040 ;  /* 0x40000040ff097424 */ /* 0x000fe200078e00ff */
[----:B------:R-:W-:Y:S02]  /*11190*/  WARPGROUP.DEPBAR.LE gsb0, 0x0 ;  /* 0x00008000000079c5 */ /* 0x000fe40000010000 */
[----:B------:R-:W-:-:S06]  /*111a0*/  WARPGROUP.ARRIVE ;  /* 0x00000000000079c5 */ /* 0x000fcc0000000000 */
[----:B------:R-:W-:Y:S01]  /*111b0*/  HGMMA.64x16x16.F32.BF16 R48, gdesc[UR4], RZ, !UPT, gsb0 ;  /* 0x00200000043079f0 */ /* 0x000fe2000c0018ff */
[----:B------:R-:W-:Y:S01]  /*111c0*/  UIADD3 UR4, UR24, 0x2, URZ ;  /* 0x0000000218047890 */ /* 0x000fe2000fffe03f */
[----:B------:R-:W-:-:S06]  /*111d0*/  UMOV UR5, UR27 ;  /* 0x0000001b00057c82 */ /* 0x000fcc0008000000 */
[----:B------:R-:W-:Y:S02]  /*111e0*/  UMOV UR28, UR4 ;  /* 0x00000004001c7c82 */ /* 0x000fe40008000000 */
[----:B------:R-:W-:Y:S01]  /*111f0*/  UMOV UR26, UR28 ;  /* 0x0000001c001a7c82 */ /* 0x000fe20008000000 */
[----:B------:R-:W-:Y:S01]  /*11200*/  IMAD.U32 R14, RZ, RZ, UR28 ;  /* 0x0000001cff0e7e24 */ /* 0x000fe2000f8e00ff */
[----:B------:R-:W-:Y:S01]  /*11210*/  UMOV UR20, UR26 ;  /* 0x0000001a00147c82 */ /* 0x000fe20008000000 */
[----:B------:R-:W-:-:S03]  /*11220*/  UMOV UR4, UR26 ;  /* 0x0000001a00047c82 */ /* 0x000fc60008000000 */
[----:B------:R0:W-:Y:S01]  /*11230*/  STL.64 [R1+0x40], R14 ;  /* 0x0000400e01007387 */ /* 0x0001e20000100a00 */
[----:B------:R-:W-:Y:S02]  /*11240*/  WARPGROUP.DEPBAR.LE gsb0, 0x0 ;  /* 0x00008000000079c5 */ /* 0x000fe40000010000 */
[----:B------:R-:W-:-:S06]  /*11250*/  WARPGROUP.ARRIVE ;  /* 0x00000000000079c5 */ /* 0x000fcc0000000000 */
[----:B------:R-:W-:Y:S01]  /*11260*/  HGMMA.64x16x16.F32.BF16 R40, gdesc[UR8], RZ, !UPT, gsb0 ;  /* 0x00200000082879f0 */ /* 0x000fe2000c0018ff */
[----:B------:R-:W-:Y:S01]  /*11270*/  R2UR UR10, R12 ;  /* 0x000000000c0a72ca */ /* 0x000fe200000e0000 */
[----:B------:R-:W-:Y:S01]  /*11280*/  UMOV UR8, UR26 ;  /* 0x0000001a00087c82 */ /* 0x000fe20008000000 */
[----:B------:R-:W-:Y:S01]  /*11290*/  R2UR UR11, R13 ;  /* 0x000000000d0b72ca */ /* 0x000fe200000e0000 */
[----:B------:R-:W-:Y:S01]  /*112a0*/  UMOV UR9, UR27 ;  /* 0x0000001b00097c82 */ /* 0x000fe20008000000 */
[----:B------:R-:W-:Y:S02]  /*112b0*/  VIADD R12, R4, 0x204 ;  /* 0x00000204040c7836 */ /* 0x000fe40000000000 */
[----:B------:R-:W-:Y:S01]  /*112c0*/  IMAD.MOV.U32 R13, RZ, RZ, 0x40000040 ;  /* 0x40000040ff0d7424 */ /* 0x000fe200078e00ff */
        /* <DEDUP_REMOVED lines=17> */
[----:B------:R-:W-:-:S03]  /*113e0*/  IMAD.MOV.U32 R7, RZ, RZ, 0x40000040 ;  /* 0x40000040ff077424 */ /* 0x000fc600078e00ff */
[----:B------:R-:W-:Y:S01]  /*113f0*/  R2UR UR6, R6 ;  /* 0x00000000060672ca */ /* 0x000fe200000e0000 */
[----:B------:R-:W-:Y:S01]  /*11400*/  VIADD R6, R4, 0x302 ;  /* 0x0000030204067836 */ /* 0x000fe20000000000 */
[----:B------:R-:W-:Y:S01]  /*11410*/  R2UR UR7, R7 ;  /* 0x00000000070772ca */ /* 0x000fe200000e0000 */
[----:B------:R-:W-:Y:S01]  /*11420*/  IMAD.MOV.U32 R7, RZ, RZ, 0x40000040 ;  /* 0x40000040ff077424 */ /* 0x000fe200078e00ff */
[----:B------:R-:W-:Y:S02]  /*11430*/  WARPGROUP.DEPBAR.LE gsb0, 0x0 ;  /* 0x00008000000079c5 */ /* 0x000fe40000010000 */
[----:B------:R-:W-:-:S06]  /*11440*/  WARPGROUP.ARRIVE ;  /* 0x00000000000079c5 */ /* 0x000fcc0000000000 */
[----:B------:R-:W-:Y:S01]  /*11450*/  HGMMA.64x16x16.F32.BF16 R72, gdesc[UR28], R72, gsb0 ;  /* 0x002000001c4879f0 */ /* 0x000fe20008001848 */
[----:B------:R-:W-:Y:S01]  /*11460*/  R2UR UR30, R8 ;  /* 0x00000000081e72ca */ /* 0x000fe200000e0000 */
[----:B------:R-:W-:Y:S01]  /*11470*/  UMOV UR29, 0x40000040 ;  /* 0x40000040001d7882 */ /* 0x000fe20000000000 */
[----:B------:R-:W-:Y:S01]  /*11480*/  R2UR UR31, R9 ;  /* 0x00000000091f72ca */ /* 0x000fe200000e0000 */
[----:B------:R-:W-:Y:S02]  /*11490*/  VIADD R8, R4, 0x104 ;  /* 0x0000010404087836 */ /* 0x000fe40000000000 */
[----:B------:R-:W-:Y:S02]  /*114a0*/  IMAD.MOV.U32 R9, RZ, RZ, 0x40000040 ;  /* 0x40000040ff097424 */ /* 0x000fe400078e00ff */
[----:B0-----:R-:W-:Y:S01]  /*114b0*/  IMAD.U32 R15, RZ, RZ, UR29 ;  /* 0x0000001dff0f7e24 */ /* 0x001fe2000f8e00ff */
[----:B------:R-:W-:Y:S02]  /*114c0*/  WARPGROUP.DEPBAR.LE gsb0, 0x0 ;  /* 0x00008000000079c5 */ /* 0x000fe40000010000 */
[----:B------:R-:W-:-:S06]  /*114d0*/  WARPGROUP.ARRIVE ;  /* 0x00000000000079c5 */ /* 0x000fcc0000000000 */
[----:B------:R-:W-:Y:S01]  /*114e0*/  HGMMA.64x16x16.F32.BF16 R64, gdesc[UR16], R64, gsb0 ;  /* 0x00200000104079f0 */ /* 0x000fe20008001840 */
        /* <DEDUP_REMOVED lines=9> */
[----:B------:R-:W-:Y:S01]  /*11580*/  HGMMA.64x16x16.F32.BF16 R56, gdesc[UR20], R56, gsb0 ;  /* 0x00200000143879f0 */ /* 0x000fe20008001838 */
[----:B------:R-:W-:Y:S01]  /*11590*/  R2UR UR22, R8 ;  /* 0x00000000081672ca */ /* 0x000fe200000e0000 */
[----:B------:R-:W-:Y:S01]  /*115a0*/  UMOV UR21, UR27 ;  /* 0x0000001b00157c82 */ /* 0x000fe20008000000 */
[----:B------:R-:W-:Y:S01]  /*115b0*/  R2UR UR23, R9 ;  /* 0x00000000091772ca */ /* 0x000fe200000e0000 */
[----:B------:R-:W-:Y:S02]  /*115c0*/  VIADD R8, R4, 0x284 ;  /* 0x0000028404087836 */ /* 0x000fe40000000000 */
[----:B------:R-:W-:Y:S01]  /*115d0*/  IMAD.MOV.U32 R9, RZ, RZ, 0x40000040 ;  /* 0x40000040ff097424 */ /* 0x000fe200078e00ff */
[----:B------:R-:W-:Y:S02]  /*115e0*/  WARPGROUP.DEPBAR.LE gsb0, 0x0 ;  /* 0x00008000000079c5 */ /* 0x000fe40000010000 */
[----:B------:R-:W-:-:S06]  /*115f0*/  WARPGROUP.ARRIVE ;  /* 0x00000000000079c5 */ /* 0x000fcc0000000000 */
[----:B------:R-:W-:Y:S01]  /*11600*/  HGMMA.64x16x16.F32.BF16 R48, gdesc[UR4], R48, gsb0 ;  /* 0x00200000043079f0 */ /* 0x000fe20008001830 */
        /* <DEDUP_REMOVED lines=10> */
[----:B------:R-:W-:Y:S01]  /*116b0*/  HGMMA.64x16x16.F32.BF16 R40, gdesc[UR8], R40, gsb0 ;  /* 0x00200000082879f0 */ /* 0x000fe20008001828 */
        /* <DEDUP_REMOVED lines=23> */
[----:B------:R-:W-:-:S03]  /*11830*/  IMAD.MOV.U32 R7, RZ, RZ, 0x40000040 ;  /* 0x40000040ff077424 */ /* 0x000fc600078e00ff */
[----:B------:R-:W-:Y:S02]  /*11840*/  R2UR UR6, R6 ;  /* 0x00000000060672ca */ /* 0x000fe400000e0000 */
[----:B------:R-:W-:Y:S01]  /*11850*/  R2UR UR7, R7 ;  /* 0x00000000070772ca */ /* 0x000fe200000e0000 */
[----:B------:R-:W-:Y:S01]  /*11860*/  IMAD.MOV.U32 R7, RZ, RZ, 0x40000040 ;  /* 0x40000040ff077424 */ /* 0x000fe200078e00ff */
[----:B------:R-:W-:Y:S01]  /*11870*/  IADD3 R6, R4, 0x304, RZ ;  /* 0x0000030404067810 */ /* 0x000fe20007ffe0ff */
        /* <DEDUP_REMOVED lines=67> */
[----:B------:R-:W-:Y:S02]  /*11cb0*/  R2UR UR7, R7 ;  /* 0x00000000070772ca */ /* 0x000fe400000e0000 */
[----:B------:R-:W-:Y:S01]  /*11cc0*/  MOV R7, 0x40000040 ;  /* 0x4000004000077802 */ /* 0x000fe20000000f00 */
        /* <DEDUP_REMOVED lines=103> */
[----:B------:R-:W-:Y:S01]  /*12340*/  MOV R14, UR28 ;  /* 0x0000001c000e7c02 */ /* 0x000fe20008000f00 */
[----:B------:R-:W-:Y:S01]  /*12350*/  UMOV UR20, UR26 ;  /* 0x0000001a00147c82 */ /* 0x000fe20008000000 */
[----:B------:R-:W-:Y:S01]  /*12360*/  UMOV UR4, UR26 ;  /* 0x0000001a00047c82 */ /* 0x000fe20008000000 */
[----:B------:R-:W-:Y:S01]  /*12370*/  UIADD3 UR52, UR24, 0x406, URZ ;  /* 0x0000040618347890 */ /* 0x000fe2000fffe03f */
[----:B------:R-:W-:Y:S01]  /*12380*/  UMOV UR53, 0x40000040 ;  /* 0x4000004000357882 */ /* 0x000fe20000000000 */
[----:B------:R-:W-:Y:S01]  /*12390*/  UIADD3 UR48, UR24, 0x800, URZ ;  /* 0x0000080018307890 */ /* 0x000fe2000fffe03f */
[----:B------:R0:W-:Y:S01]  /*123a0*/  STL.64 [R1+0x20], R14 ;  /* 0x0000200e01007387 */ /* 0x0001e20000100a00 */
[----:B------:R-:W-:Y:S01]  /*123b0*/  UMOV UR49, 0x40000040 ;  /* 0x4000004000317882 */ /* 0x000fe20000000000 */
[----:B------:R-:W-:Y:S01]  /*123c0*/  UIADD3 UR44, UR24, 0x802, URZ ;  /* 0x00000802182c7890 */ /* 0x000fe2000fffe03f */
[----:B------:R-:W-:Y:S01]  /*123d0*/  UMOV UR45, 0x40000040 ;  /* 0x40000040002d7882 */ /* 0x000fe20000000000 */
[----:B------:R-:W-:Y:S01]  /*123e0*/  UIADD3 UR40, UR24, 0x804, URZ ;  /* 0x0000080418287890 */ /* 0x000fe2000fffe03f */
[----:B------:R-:W2:Y:S01]  /*123f0*/  LDL R80, [R1+0x58] ;  /* 0x0000580001507983 */ /* 0x000ea20000100800 */
[----:B------:R-:W-:-:S02]  /*12400*/  WARPGROUP.DEPBAR.LE gsb0, 0x0 ;  /* 0x00008000000079c5 */ /* 0x000fc40000010000 */
[----:B------:R-:W-:-:S06]  /*12410*/  WARPGROUP.ARRIVE ;  /* 0x00000000000079c5 */ /* 0x000fcc0000000000 */
[----:B------:R-:W-:Y:S01]  /*12420*/  HGMMA.64x16x16.F32.BF16 R40, gdesc[UR8], R40, gsb0 ;  /* 0x00200000082879f0 */ /* 0x000fe20008001828 */
[----:B------:R-:W-:Y:S01]  /*12430*/  R2UR UR10, R12 ;  /* 0x000000000c0a72ca */ /* 0x000fe200000e0000 */
[----:B------:R-:W-:Y:S01]  /*12440*/  UMOV UR8, UR26 ;  /* 0x0000001a00087c82 */ /* 0x000fe20008000000 */
[----:B------:R-:W-:Y:S01]  /*12450*/  R2UR UR11, R13 ;  /* 0x000000000d0b72ca */ /* 0x000fe200000e0000 */
[----:B------:R-:W-:Y:S01]  /*12460*/  UMOV UR9, UR27 ;  /* 0x0000001b00097c82 */ /* 0x000fe20008000000 */
        /* <DEDUP_REMOVED lines=28> */
[----:B------:R-:W-:Y:S02]  /*12630*/  WARPGROUP.DEPBAR.LE gsb0, 0x0 ;  /* 0x00008000000079c5 */ /* 0x000fe40000010000 */
[----:B------:R-:W-:Y:S01]  /*12640*/  WARPGROUP.ARRIVE ;  /* 0x00000000000079c5 */ /* 0x000fe20000000000 */
[C---:B------:R-:W-:Y:S02]  /*12650*/  VIADD R8, R4.reuse, 0x484 ;  /* 0x0000048404087836 */ /* 0x040fe40000000000 */
[----:B------:R-:W-:Y:S02]  /*12660*/  VIADD R12, R4, 0x584 ;  /* 0x00000584040c7836 */ /* 0x000fe40000000000 */
[----:B------:R-:W-:Y:S01]  /*12670*/  IMAD.MOV.U32 R13, RZ, RZ, 0x40000040 ;  /* 0x40000040ff0d7424 */ /* 0x000fe200078e00ff */
[----:B------:R-:W-:Y:S01]  /*12680*/  HGMMA.64x16x16.F32.BF16 R64, gdesc[UR16], R64, gsb0 ;  /* 0x00200000104079f0 */ /* 0x000fe20008001840 */
[----:B------:R-:W-:Y:S01]  /*12690*/  R2UR UR18, R6 ;  /* 0x00000000061272ca */ /* 0x000fe200000e0000 */
[----:B------:R-:W-:Y:S01]  /*126a0*/  UMOV UR16, UR26 ;  /* 0x0000001a00107c82 */ /* 0x000fe20008000000 */
[----:B------:R-:W-:Y:S01]  /*126b0*/  R2UR UR19, R7 ;  /* 0x00000000071372ca */ /* 0x000fe200000e0000 */
[----:B------:R-:W-:Y:S01]  /*126c0*/  UMOV UR17, UR27 ;  /* 0x0000001b00117c82 */ /* 0x000fe20008000000 */
[----:B------:R-:W-:Y:S01]  /*126d0*/  UMOV UR41, 0x40000040 ;  /* 0x4000004000297882 */ /* 0x000fe20000000000 */
[----:B------:R-:W-:Y:S01]  /*126e0*/  UIADD3 UR36, UR24, 0x806, URZ ;  /* 0x0000080618247890 */ /* 0x000fe2000fffe03f */
[----:B0-----:R-:W-:Y:S01]  /*126f0*/  IMAD.U32 R15, RZ, RZ, UR29 ;  /* 0x0000001dff0f7e24 */ /* 0x001fe2000f8e00ff */
[----:B------:R-:W-:-:S02]  /*12700*/  WARPGROUP.DEPBAR.LE gsb0, 0x0 ;  /* 0x00008000000079c5 */ /* 0x000fc40000010000 */
[----:B------:R-:W-:-:S06]  /*12710*/  WARPGROUP.ARRIVE ;  /* 0x00000000000079c5 */ /* 0x000fcc0000000000 */
[----:B------:R-:W-:Y:S03]  /*12720*/  HGMMA.64x16x16.F32.BF16 R56, gdesc[UR20], R56, gsb0 ;  /* 0x00200000143879f0 */ /* 0x000fe60008001838 */
[----:B------:R-:W-:Y:S02]  /*12730*/  WARPGROUP.DEPBAR.LE gsb0, 0x0 ;  /* 0x00008000000079c5 */ /* 0x000fe40000010000 */
[----:B------:R-:W-:-:S06]  /*12740*/  WARPGROUP.ARRIVE ;  /* 0x00000000000079c5 */ /* 0x000fcc0000000000 */
[----:B------:R-:W-:Y:S01]  /*12750*/  HGMMA.64x16x16.F32.BF16 R48, gdesc[UR4], R48, gsb0 ;  /* 0x00200000043079f0 */ /* 0x000fe20008001830 */
[----:B------:R-:W-:-:S07]  /*12760*/  UIADD3 UR4, UR24, 0x404, URZ ;  /* 0x0000040418047890 */ /* 0x000fce000fffe03f */
[----:B------:R-:W-:Y:S01]  /*12770*/  UMOV UR28, UR4 ;  /* 0x00000004001c7c82 */ /* 0x000fe20008000000 */
[----:B------:R-:W-:Y:S02]  /*12780*/  WARPGROUP.DEPBAR.LE gsb0, 0x0 ;  /* 0x00008000000079c5 */ /* 0x000fe40000010000 */
[----:B------:R-:W-:Y:S01]  /*12790*/  WARPGROUP.ARRIVE ;  /* 0x00000000000079c5 */ /* 0x000fe20000000000 */
[----:B------:R-:W-:Y:S01]  /*127a0*/  IMAD.MOV.U32 R7, RZ, RZ, 0x40000040 ;  /* 0x40000040ff077424 */ /* 0x000fe200078e00ff */
[----:B------:R-:W-:Y:S01]  /*127b0*/  IADD3 R6, R4, 0x404, RZ ;  /* 0x0000040404067810 */ /* 0x000fe20007ffe0ff */
[----:B------:R-:W-:Y:S01]  /*127c0*/  UMOV UR26, UR28 ;  /* 0x0000001c001a7c82 */ /* 0x000fe20008000000 */
[----:B------:R-:W-:Y:S01]  /*127d0*/  UMOV UR27, UR29 ;  /* 0x0000001d001b7c82 */ /* 0x000fe20008000000 */
[----:B------:R-:W-:Y:S01]  /*127e0*/  IMAD.MOV.U32 R9, RZ, RZ, 0x40000040 ;  /* 0x40000040ff097424 */ /* 0x000fe200078e00ff */
[----:B------:R-:W-:Y:S01]  /*127f0*/  HGMMA.64x16x16.F32.BF16 R40, gdesc[UR8], R40, gsb0 ;  /* 0x00200000082879f0 */ /* 0x000fe20008001828 */
[----:B------:R-:W-:Y:S01]  /*12800*/  R2UR UR22, R8 ;  /* 0x00000000081672ca */ /* 0x000fe200000e0000 */
[----:B------:R-:W-:Y:S01]  /*12810*/  UMOV UR37, 0x40000040 ;  /* 0x4000004000257882 */ /* 0x000fe20000000000 */
[----:B------:R-:W-:Y:S01]  /*12820*/  IMAD.U32 R14, RZ, RZ, UR28 ;  /* 0x0000001cff0e7e24 */ /* 0x000fe2000f8e00ff */
[----:B------:R-:W-:-:S02]  /*12830*/  WARPGROUP.DEPBAR.LE gsb0, 0x0 ;  /* 0x00008000000079c5 */ /* 0x000fc40000010000 */
        /* <DEDUP_REMOVED lines=8> */
[----:B------:R-:W-:Y:S02]  /*128c0*/  R2UR UR18, R6 ;  /* 0x00000000061272ca */ /* 0x000fe400000e0000 */
[----:B------:R-:W-:Y:S01]  /*128d0*/  R2UR UR19, R7 ;  /* 0x00000000071372ca */ /* 0x000fe200000e0000 */
[----:B------:R-:W-:Y:S01]  /*128e0*/  UMOV UR16, UR26 ;  /* 0x0000001a00107c82 */ /* 0x000fe20008000000 */
[----:B------:R-:W-:Y:S01]  /*128f0*/  UMOV UR17, UR27 ;  /* 0x0000001b00117c82 */ /* 0x000fe20008000000 */
[----:B------:R-:W-:Y:S02]  /*12900*/  WARPGROUP.DEPBAR.LE gsb0, 0x0 ;  /* 0x00008000000079c5 */ /* 0x000fe40000010000 */
[----:B------:R-:W-:-:S08]  /*12910*/  WARPGROUP.ARRIVE ;  /* 0x00000000000079c5 */ /* 0x000fd00000000000 */
[----:B------:R-:W-:Y:S01]  /*12920*/  HGMMA.64x16x16.F32.BF16 R64, gdesc[UR16], R64, gsb0 ;  /* 0x00200000104079f0 */ /* 0x000fe20008001840 */
[----:B------:R-:W-:Y:S01]  /*12930*/  R2UR UR23, R9 ;  /* 0x00000000091772ca */ /* 0x000fe200000e0000 */
[----:B------:R-:W-:Y:S01]  /*12940*/  UMOV UR20, UR26 ;  /* 0x0000001a00147c82 */ /* 0x000fe20008000000 */
[----:B------:R-:W-:Y:S01]  /*12950*/  UMOV UR21, UR27 ;  /* 0x0000001b00157c82 */ /* 0x000fe20008000000 */
[----:B------:R-:W-:Y:S01]  /*12960*/  VIADD R6, R4, 0x504 ;  /* 0x0000050404067836 */ /* 0x000fe20000000000 */
[----:B------:R-:W-:Y:S02]  /*12970*/  WARPGROUP.DEPBAR.LE gsb0, 0x0 ;  /* 0x00008000000079c5 */ /* 0x000fe40000010000 */
[----:B------:R-:W-:-:S07]  /*12980*/  WARPGROUP.ARRIVE ;  /* 0x00000000000079c5 */ /* 0x000fce0000000000 */
[----:B------:R-:W-:Y:S01]  /*12990*/  HGMMA.64x16x16.F32.BF16 R56, gdesc[UR20], R56, gsb0 ;  /* 0x00200000143879f0 */ /* 0x000fe20008001838 */
[----:B------:R-:W-:Y:S01]  /*129a0*/  IMAD.MOV.U32 R7, RZ, RZ, 0x40000040 ;  /* 0x40000040ff077424 */ /* 0x000fe200078e00ff */
[----:B------:R-:W-:-:S04]  /*129b0*/  R2UR UR6, R6 ;  /* 0x00000000060672ca */ /* 0x000fc800000e0000 */
[----:B------:R-:W-:Y:S01]  /*129c0*/  R2UR UR7, R7 ;  /* 0x00000000070772ca */ /* 0x000fe200000e0000 */
[----:B------:R-:W-:Y:S01]  /*129d0*/  UMOV UR4, UR26 ;  /* 0x0000001a00047c82 */ /* 0x000fe20008000000 */
[----:B------:R-:W-:Y:S01]  /*129e0*/  UMOV UR5, UR27 ;  /* 0x0000001b00057c82 */ /* 0x000fe20008000000 */
[----:B------:R-:W-:Y:S02]  /*129f0*/  WARPGROUP.DEPBAR.LE gsb0, 0x0 ;  /* 0x00008000000079c5 */ /* 0x000fe40000010000 */
[----:B------:R-:W-:-:S08]  /*12a00*/  WARPGROUP.ARRIVE ;  /* 0x00000000000079c5 */ /* 0x000fd00000000000 */
        /* <DEDUP_REMOVED lines=8> */
[----:B------:R-:W-:Y:S02]  /*12a90*/  VIADD R8, R4, 0x604 ;  /* 0x0000060404087836 */ /* 0x000fe40000000000 */
[----:B------:R-:W-:-:S03]  /*12aa0*/  IMAD.MOV.U32 R9, RZ, RZ, 0x40000040 ;  /* 0x40000040ff097424 */ /* 0x000fc600078e00ff */
        /* <DEDUP_REMOVED lines=20> */
[----:B------:R-:W-:Y:S02]  /*12bf0*/  WARPGROUP.DEPBAR.LE gsb0, 0x0 ;  /* 0x00008000000079c5 */ /* 0x000fe40000010000 */
[----:B------:R-:W-:-:S10]  /*12c00*/  WARPGROUP.ARRIVE ;  /* 0x00000000000079c5 */ /* 0x000fd40000000000 */
        /* <DEDUP_REMOVED lines=28> */
[----:B------:R-:W-:Y:S01]  /*12dd0*/  IMAD.MOV.U32 R13, RZ, RZ, 0x40000040 ;  /* 0x40000040ff0d7424 */ /* 0x000fe200078e00ff */
[----:B------:R-:W-:-:S04]  /*12de0*/  IADD3 R12, R4, 0x586, RZ ;  /* 0x00000586040c7810 */ /* 0x000fc80007ffe0ff */
        /* <DEDUP_REMOVED lines=59> */
[----:B------:R-:W-:Y:S01]  /*131a0*/  VIADD R12, R4, 0x900 ;  /* 0x00000900040c7836 */ /* 0x000fe20000000000 */
[----:B------:R-:W-:-:S04]  /*131b0*/  MOV R13, 0x40000040 ;  /* 0x40000040000d7802 */ /* 0x000fc80000000f00 */
        /* <DEDUP_REMOVED lines=112> */
[----:B------:R-:W-:Y:S01]  /*138c0*/  IMAD.MOV.U32 R7, RZ, RZ, 0x40000040 ;  /* 0x40000040ff077424 */ /* 0x000fe200078e00ff */
[----:B------:R-:W-:Y:S01]  /*138d0*/  UMOV UR20, UR40 ;  /* 0x0000002800147c82 */ /* 0x000fe20008000000 */
[----:B------:R-:W-:Y:S01]  /*138e0*/  UMOV UR21, UR41 ;  /* 0x0000002900157c82 */ /* 0x000fe20008000000 */
[----:B------:R-:W-:Y:S01]  /*138f0*/  R2UR UR22, R6 ;  /* 0x00000000061672ca */ /* 0x000fe200000e0000 */
[C---:B------:R-:W-:Y:S01]  /*13900*/  VIADD R12, R4.reuse, 0x904 ;  /* 0x00000904040c7836 */ /* 0x040fe20000000000 */
[----:B------:R-:W-:Y:S01]  /*13910*/  R2UR UR23, R7 ;  /* 0x00000000071772ca */ /* 0x000fe200000e0000 */
[----:B------:R-:W-:Y:S01]  /*13920*/  IMAD.MOV.U32 R13, RZ, RZ, 0x40000040 ;  /* 0x40000040ff0d7424 */ /* 0x000fe200078e00ff */
[----:B------:R-:W-:Y:S01]  /*13930*/  UMOV UR16, UR40 ;  /* 0x0000002800107c82 */ /* 0x000fe20008000000 */
[----:B------:R-:W-:Y:S01]  /*13940*/  UMOV UR17, UR41 ;  /* 0x0000002900117c82 */ /* 0x000fe20008000000 */
[----:B------:R-:W-:Y:S01]  /*13950*/  VIADD R8, R4, 0x984 ;  /* 0x0000098404087836 */ /* 0x000fe20000000000 */
[----:B------:R-:W-:Y:S01]  /*13960*/  UMOV UR12, UR40 ;  /* 0x00000028000c7c82 */ /* 0x000fe20008000000 */
[----:B------:R-:W-:Y:S01]  /*13970*/  IMAD.MOV.U32 R9, RZ, RZ, 0x40000040 ;  /* 0x40000040ff097424 */ /* 0x000fe200078e00ff */
[----:B------:R-:W-:Y:S01]  /*13980*/  UMOV UR13, UR41 ;  /* 0x00000029000d7c82 */ /* 0x000fe20008000000 */
[----:B------:R-:W-:Y:S01]  /*13990*/  UMOV UR4, UR40 ;  /* 0x0000002800047c82 */ /* 0x000fe20008000000 */
[----:B------:R-:W-:Y:S01]  /*139a0*/  UMOV UR5, UR41 ;  /* 0x0000002900057c82 */ /* 0x000fe20008000000 */
[----:B------:R-:W-:Y:S01]  /*139b0*/  ULDC UR8, c[0x0][0x9d8] ;  /* 0x0002760000087ab9 */ /* 0x000fe20000000800 */
[----:B------:R-:W-:-:S02]  /*139c0*/  WARPGROUP.DEPBAR.LE gsb0, 0x0 ;  /* 0x00008000000079c5 */ /* 0x000fc40000010000 */
[----:B------:R-:W-:-:S06]  /*139d0*/  WARPGROUP.ARRIVE ;  /* 0x00000000000079c5 */ /* 0x000fcc0000000000 */
[----:B------:R-:W-:Y:S01]  /*139e0*/  HGMMA.64x16x16.F32.BF16 R48, gdesc[UR20], R48, gsb0 ;  /* 0x00200000143079f0 */ /* 0x000fe20008001830 */
[----:B------:R-:W-:Y:S02]  /*139f0*/  R2UR UR18, R12 ;  /* 0x000000000c1272ca */ /* 0x000fe400000e0000 */
[----:B------:R-:W-:Y:S01]  /*13a00*/  R2UR UR19, R13 ;  /* 0x000000000d1372ca */ /* 0x000fe200000e0000 */
[----:B------:R-:W-:Y:S02]  /*13a10*/  WARPGROUP.DEPBAR.LE gsb0, 0x0 ;  /* 0x00008000000079c5 */ /* 0x000fe40000010000 */
[----:B------:R-:W-:-:S10]  /*13a20*/  WARPGROUP.ARRIVE ;  /* 0x00000000000079c5 */ /* 0x000fd40000000000 */
[----:B------:R-:W-:Y:S01]  /*13a30*/  HGMMA.64x16x16.F32.BF16 R40, gdesc[UR16], R40, gsb0 ;  /* 0x00200000102879f0 */ /* 0x000fe20008001828 */
[----:B------:R-:W-:Y:S02]  /*13a40*/  R2UR UR14, R8 ;  /* 0x00000000080e72ca */ /* 0x000fe400000e0000 */
[----:B------:R-:W-:Y:S01]  /*13a50*/  R2UR UR15, R9 ;  /* 0x00000000090f72ca */ /* 0x000fe200000e0000 */
[----:B------:R-:W-:Y:S01]  /*13a60*/  VIADD R6, R4, 0xa04 ;  /* 0x00000a0404067836 */ /* 0x000fe20000000000 */
[----:B------:R-:W-:Y:S02]  /*13a70*/  WARPGROUP.DEPBAR.LE gsb0, 0x0 ;  /* 0x00008000000079c5 */ /* 0x000fe40000010000 */
[----:B------:R-:W-:-:S09]  /*13a80*/  WARPGROUP.ARRIVE ;  /* 0x00000000000079c5 */ /* 0x000fd20000000000 */
[----:B------:R-:W-:Y:S01]  /*13a90*/  HGMMA.64x16x16.F32.BF16 R32, gdesc[UR12], R32, gsb0 ;  /* 0x002000000c2079f0 */ /* 0x000fe20008001820 */
[----:B------:R-:W-:Y:S01]  /*13aa0*/  IMAD.MOV.U32 R7, RZ, RZ, 0x40000040 ;  /* 0x40000040ff077424 */ /* 0x000fe200078e00ff */
[----:B------:R-:W-:-:S04]  /*13ab0*/  R2UR UR6, R6 ;  /* 0x00000000060672ca */ /* 0x000fc800000e0000 */
        /* <DEDUP_REMOVED lines=53> */
[----:B------:R-:W-:Y:S01]  /*13e10*/  FMUL.FTZ R72, R72, UR8 ;  /* 0x0000000848487c20 */ /* 0x000fe20008410000 */
[----:B------:R-:W-:Y:S01]  /*13e20*/  FMUL.FTZ R73, R73, UR8 ;  /* 0x0000000849497c20 */ /* 0x000fe20008410000 */
[----:B------:R-:W-:Y:S01]  /*13e30*/  FMUL.FTZ R74, R74, UR8 ;  /* 0x000000084a4a7c20 */ /* 0x000fe20008410000 */
[----:B------:R-:W-:Y:S01]  /*13e40*/  FMUL.FTZ R65, R65, UR8 ;  /* 0x0000000841417c20 */ /* 0x000fe20008410000 */
[----:B------:R-:W-:Y:S02]  /*13e50*/  FMUL.FTZ R76, R76, UR8 ;  /* 0x000000084c4c7c20 */ /* 0x000fe40008410000 */
[----:B------:R-:W-:Y:S01]  /*13e60*/  MUFU.TANH R72, R72 ;  /* 0x0000004800487308 */ /* 0x000fe20000002400 */
[----:B------:R-:W-:Y:S01]  /*13e70*/  FMUL.FTZ R77, R77, UR8 ;  /* 0x000000084d4d7c20 */ /* 0x000fe20008410000 */
[----:B------:R-:W-:-:S02]  /*13e80*/  WARPGROUP.DEPBAR.LE gsb0, 0x0 ;  /* 0x00008000000079c5 */ /* 0x000fc40000010000 */
[----:B------:R-:W-:-:S06]  /*13e90*/  WARPGROUP.ARRIVE ;  /* 0x00000000000079c5 */ /* 0x000fcc0000000000 */
[----:B------:R-:W-:Y:S01]  /*13ea0*/  HGMMA.64x16x16.F32.BF16 R32, gdesc[UR4], R32, gsb0 ;  /* 0x00200000042079f0 */ /* 0x000fe20008001820 */
[----:B------:R-:W0:Y:S01]  /*13eb0*/  MUFU.TANH R8, R74 ;  /* 0x0000004a00087308 */ /* 0x000e220000002400 */
[----:B--2---:R-:W-:Y:S02]  /*13ec0*/  IMAD.IADD R6, R80, 0x1, R151 ;  /* 0x0000000150067824 */ /* 0x004fe400078e0297 */
[----:B------:R-:W-:-:S05]  /*13ed0*/  FMUL.FTZ R64, R64, UR8 ;  /* 0x0000000840407c20 */ /* 0x000fca0008410000 */
[----:B------:R-:W1:Y:S01]  /*13ee0*/  MUFU.TANH R73, R73 ;  /* 0x0000004900497308 */ /* 0x000e620000002400 */
[----:B------:R-:W-:-:S07]  /*13ef0*/  IMAD R5, R153, -0x70, R6 ;  /* 0xffffff9099057824 */ /* 0x000fce00078e0206 */
[----:B------:R-:W2:Y:S01]  /*13f00*/  MUFU.TANH R65, R65 ;  /* 0x0000004100417308 */ /* 0x000ea20000002400 */
[----:B------:R-:W-:-:S07]  /*13f10*/  FMUL.FTZ R60, R60, UR8 ;  /* 0x000000083c3c7c20 */ /* 0x000fce0008410000 */
[----:B------:R-:W3:Y:S01]  /*13f20*/  MUFU.TANH R76, R76 ;  /* 0x0000004c004c7308 */ /* 0x000ee20000002400 */
[----:B------:R-:W-:Y:S01]  /*13f30*/  FMUL.FTZ R75, R75, UR8 ;  /* 0x000000084b4b7c20 */ /* 0x000fe20008410000 */
[----:B------:R-:W-:Y:S01]  /*13f40*/  IMAD.MOV.U32 R7, RZ, RZ, 0x40000040 ;  /* 0x40000040ff077424 */ /* 0x000fe200078e00ff */
[----:B------:R-:W-:-:S05]  /*13f50*/  ISETP.GT.AND P4, PT, R5, RZ, PT ;  /* 0x000000ff0500720c */ /* 0x000fca0003f84270 */
[----:B------:R-:W-:Y:S01]  /*13f60*/  MUFU.TANH R77, R77 ;  /* 0x0000004d004d7308 */ /* 0x000fe20000002400 */
[----:B------:R-:W-:Y:S01]  /*13f70*/  ISETP.GT.AND P2, PT, R5, 0x1, PT ;  /* 0x000000010500780c */ /* 0x000fe20003f44270 */
[----:B------:R-:W-:Y:S01]  /*13f80*/  FMUL.FTZ R68, R68, UR8 ;  /* 0x0000000844447c20 */ /* 0x000fe20008410000 */
[----:B------:R-:W-:Y:S01]  /*13f90*/  FMUL.FTZ R78, R78, UR8 ;  /* 0x000000084e4e7c20 */ /* 0x000fe20008410000 */
[----:B------:R-:W-:Y:S01]  /*13fa0*/  FMUL.FTZ R54, R54, UR8 ;  /* 0x0000000836367c20 */ /* 0x000fe20008410000 */
[----:B0-----:R-:W-:-:S03]  /*13fb0*/  FSEL R8, R8, -INF , P4 ;  /* 0xff80000008087808 */ /* 0x001fc60002000000 */
[----:B------:R-:W-:Y:S01]  /*13fc0*/  MUFU.TANH R64, R64 ;  /* 0x0000004000407308 */ /* 0x000fe20000002400 */
[----:B------:R-:W-:Y:S01]  /*13fd0*/  FMUL.FTZ R66, R66, UR8 ;  /* 0x0000000842427c20 */ /* 0x000fe20008410000 */
[----:B------:R-:W-:Y:S01]  /*13fe0*/  VIADD R6, R4, 0xa06 ;  /* 0x00000a0604067836 */ /* 0x000fe20000000000 */
[----:B------:R-:W-:Y:S01]  /*13ff0*/  R2UR UR7, R7 ;  /* 0x00000000070772ca */ /* 0x000fe200000e0000 */
[----:B------:R-:W-:Y:S01]  /*14000*/  FMUL.FTZ R69, R69, UR8 ;  /* 0x0000000845457c20 */ /* 0x000fe20008410000 */
[----:B------:R-:W-:-:S03]  /*14010*/  ISETP.GT.AND P3, PT, R5, 0x8, PT ;  /* 0x000000080500780c */ /* 0x000fc60003f64270 */
[----:B------:R0:W-:Y:S01]  /*14020*/  MUFU.TANH R13, R60 ;  /* 0x0000003c000d7308 */ /* 0x0001e20000002400 */
[----:B-1----:R-:W-:Y:S01]  /*14030*/  FSEL R7, R73, -INF , P2 ;  /* 0xff80000049077808 */ /* 0x002fe20001000000 */
[----:B------:R1:W-:Y:S01]  /*14040*/  STL.64 [R1+0x18], R14 ;  /* 0x0000180e01007387 */ /* 0x0003e20000100a00 */
[----:B------:R-:W-:-:S05]  /*14050*/  FMUL.FTZ R79, R79, UR8 ;  /* 0x000000084f4f7c20 */ /* 0x000fca0008410000 */
[----:B------:R-:W4:Y:S01]  /*14060*/  MUFU.TANH R3, R75 ;  /* 0x0000004b00037308 */ /* 0x000f220000002400 */
[----:B0-----:R-:W-:Y:S02]  /*14070*/  FSEL R60, R72, -INF , P4 ;  /* 0xff800000483c7808 */ /* 0x001fe40002000000 */
[----:B------:R-:W-:Y:S01]  /*14080*/  ISETP.GT.AND P4, PT, R5, 0x11, PT ;  /* 0x000000110500780c */ /* 0x000fe20003f84270 */
[----:B------:R-:W-:Y:S01]  /*14090*/  FMUL.FTZ R58, R58, UR8 ;  /* 0x000000083a3a7c20 */ /* 0x000fe20008410000 */
[----:B------:R-:W-:-:S03]  /*140a0*/  R2UR UR6, R6 ;  /* 0x00000000060672ca */ /* 0x000fc600000e0000 */
[----:B------:R-:W0:Y:S01]  /*140b0*/  MUFU.TANH R10, R78 ;  /* 0x0000004e000a7308 */ /* 0x000e220000002400 */
[----:B------:R-:W-:Y:S01]  /*140c0*/  ISETP.GT.AND P6, PT, R5, 0x9, PT ;  /* 0x000000090500780c */ /* 0x000fe20003fc4270 */
[----:B------:R-:W-:Y:S01]  /*140d0*/  FMUL.FTZ R56, R56, UR8 ;  /* 0x0000000838387c20 */ /* 0x000fe20008410000 */
[----:B------:R-:W-:-:S05]  /*140e0*/  FMUL.FTZ R62, R62, UR8 ;  /* 0x000000083e3e7c20 */ /* 0x000fca0008410000 */
[----:B------:R2:W-:Y:S01]  /*140f0*/  MUFU.TANH R21, R54 ;  /* 0x0000003600157308 */ /* 0x0005e20000002400 */
[----:B------:R-:W-:Y:S01]  /*14100*/  ISETP.GT.AND P5, PT, R5, 0x10, PT ;  /* 0x000000100500780c */ /* 0x000fe20003fa4270 */
[----:B------:R-:W-:-:S06]  /*14110*/  FMUL.FTZ R57, R57, UR8 ;  /* 0x0000000839397c20 */ /* 0x000fcc0008410000 */
[----:B-1----:R3:W-:Y:S01]  /*14120*/  MUFU.TANH R14, R66 ;  /* 0x00000042000e7308 */ /* 0x0027e20000002400 */
[----:B--2---:R-:W-:Y:S02]  /*14130*/  FSEL R54, R65, -INF , P4 ;  /* 0xff80000041367808 */ /* 0x004fe40002000000 */
[----:B------:R-:W-:-:S05]  /*14140*/  FMNMX.FTZ R65, R60, R7, !PT ;  /* 0x000000073c417209 */ /* 0x000fca0007810000 */
[----:B------:R-:W1:Y:S01]  /*14150*/  MUFU.TANH R68, R68 ;  /* 0x0000004400447308 */ /* 0x000e620000002400 */
[----:B---3--:R-:W-:Y:S01]  /*14160*/  FSEL R66, R76, -INF , P3 ;  /* 0xff8000004c427808 */ /* 0x008fe20001800000 */
[----:B------:R-:W-:Y:S01]  /*14170*/  FMUL.FTZ R67, R67, UR8 ;  /* 0x0000000843437c20 */ /* 0x000fe20008410000 */
[----:B------:R-:W-:Y:S02]  /*14180*/  WARPGROUP.DEPBAR.LE gsb0, 0x0 ;  /* 0x00008000000079c5 */ /* 0x000fe40000010000 */
[----:B------:R-:W-:-:S03]  /*14190*/  FMNMX.FTZ R65, R66, R65, !PT ;  /* 0x0000004142417209 */ /* 0x000fc60007810000 */
[----:B------:R-:W2:Y:S01]  /*141a0*/  MUFU.TANH R12, R79 ;  /* 0x0000004f000c7308 */ /* 0x000ea20000002400 */
[----:B------:R-:W-:Y:S01]  /*141b0*/  WARPGROUP.ARRIVE ;  /* 0x00000000000079c5 */ /* 0x000fe20000000000 */
[----:B------:R-:W-:-:S06]  /*141c0*/  FMUL.FTZ R70, R70, UR8 ;  /* 0x0000000846467c20 */ /* 0x000fcc0008410000 */
[----:B------:R-:W-:Y:S08]  /*141d0*/  MUFU.TANH R69, R69 ;  /* 0x0000004500457308 */ /* 0x000ff00000002400 */
[----:B------:R3:W-:Y:S01]  /*141e0*/  MUFU.TANH R9, R58 ;  /* 0x0000003a00097308 */ /* 0x0007e20000002400 */
[----:B----4-:R-:W-:Y:S01]  /*141f0*/  FSEL R3, R3, -INF , P2 ;  /* 0xff80000003037808 */ /* 0x010fe20001000000 */
[----:B------:R-:W-:Y:S01]  /*14200*/  UMOV UR4, UR36 ;  /* 0x0000002400047c82 */ /* 0x000fe20008000000 */
[----:B---3--:R-:W-:-:S05]  /*14210*/  FSEL R58, R77, -INF , P6 ;  /* 0xff8000004d3a7808 */ /* 0x008fca0003000000 */
[----:B------:R-:W3:Y:S01]  /*14220*/  MUFU.TANH R56, R56 ;  /* 0x0000003800387308 */ /* 0x000ee20000002400 */
[----:B------:R-:W-:Y:S01]  /*14230*/  FMNMX.FTZ R65, R58, R65, !PT ;  /* 0x000000413a417209 */ /* 0x000fe20007810000 */
[----:B------:R-:W-:-:S06]  /*14240*/  UMOV UR5, UR37 ;  /* 0x0000002500057c82 */ /* 0x000fcc0008000000 */
[----:B------:R4:W-:Y:S01]  /*14250*/  MUFU.TANH R15, R62 ;  /* 0x0000003e000f7308 */ /* 0x0009e20000002400 */
[----:B------:R-:W-:Y:S01]  /*14260*/  FMUL.FTZ R71, R71, UR8 ;  /* 0x0000000847477c20 */ /* 0x000fe20008410000 */
[----:B------:R-:W-:Y:S01]  /*14270*/  ISETP.GT.AND P2, PT, R5, 0x18, PT ;  /* 0x000000180500780c */ /* 0x000fe20003f44270 */
[----:B------:R-:W-:Y:S01]  /*14280*/  FMUL.FTZ R61, R61, UR8 ;  /* 0x000000083d3d7c20 */ /* 0x000fe20008410000 */
[----:B------:R-:W-:Y:S04]  /*14290*/  HGMMA.64x16x16.F32.BF16 R24, gdesc[UR4], R24, gsb0 ;  /* 0x00200000041879f0 */ /* 0x000fe80008001818 */
[----:B------:R-:W5:Y:S01]  /*142a0*/  MUFU.TANH R20, R67 ;  /* 0x0000004300147308 */ /* 0x000f620000002400 */
[----:B----4-:R-:W-:Y:S01]  /*142b0*/  FSEL R62, R64, -INF , P5 ;  /* 0xff800000403e7808 */ /* 0x010fe20002800000 */
[----:B------:R-:W-:Y:S01]  /*142c0*/  FMUL.FTZ R52, R52, UR8 ;  /* 0x0000000834347c20 */ /* 0x000fe20008410000 */
[----:B0-----:R-:W-:-:S05]  /*142d0*/  FSEL R10, R10, -INF , P3 ;  /* 0xff8000000a0a7808 */ /* 0x001fca0001800000 */
[----:B------:R-:W0:Y:S01]  /*142e0*/  MUFU.TANH R57, R57 ;  /* 0x0000003900397308 */ /* 0x000e220000002400 */
[----:B------:R-:W-:Y:S01]  /*142f0*/  FMNMX.FTZ R65, R62, R65, !PT ;  /* 0x000000413e417209 */ /* 0x000fe20007810000 */
[----:B------:R-:W-:Y:S01]  /*14300*/  FMUL.FTZ R48, R48, UR8 ;  /* 0x0000000830307c20 */ /* 0x000fe20008410000 */
[----:B------:R-:W-:Y:S01]  /*14310*/  ISETP.GT.AND P3, PT, R5, 0x19, PT ;  /* 0x000000190500780c */ /* 0x000fe20003f64270 */
[----:B------:R-:W-:Y:S01]  /*14320*/  FMUL.FTZ R59, R59, UR8 ;  /* 0x000000083b3b7c20 */ /* 0x000fe20008410000 */
[----:B-1----:R-:W-:Y:S01]  /*14330*/  FSEL R6, R68, -INF , P2 ;  /* 0xff80000044067808 */ /* 0x002fe20001000000 */
[----:B------:R-:W-:Y:S02]  /*14340*/  FMUL.FTZ R49, R49, UR8 ;  /* 0x0000000831317c20 */ /* 0x000fe40008410000 */
[----:B------:R-:W1:Y:S01]  /*14350*/  MUFU.TANH R70, R70 ;  /* 0x0000004600467308 */ /* 0x000e620000002400 */
[----:B------:R-:W-:Y:S02]  /*14360*/  FMNMX.FTZ R65, R54, R65, !PT ;  /* 0x0000004136417209 */ /* 0x000fe40007810000 */
[----:B------:R-:W-:Y:S01]  /*14370*/  FSEL R14, R14, -INF , P5 ;  /* 0xff8000000e0e7808 */ /* 0x000fe20002800000 */
[----:B------:R-:W-:Y:S01]  /*14380*/  FMUL.FTZ R40, R40, UR8 ;  /* 0x0000000828287c20 */ /* 0x000fe20008410000 */
[----:B--2---:R-:W-:Y:S01]  /*14390*/  FSEL R12, R12, -INF , P6 ;  /* 0xff8000000c0c7808 */ /* 0x004fe20003000000 */
[----:B------:R-:W-:-:S02]  /*143a0*/  FMUL.FTZ R63, R63, UR8 ;  /* 0x000000083f3f7c20 */ /* 0x000fc40008410000 */
[----:B------:R-:W-:Y:S01]  /*143b0*/  MUFU.TANH R71, R71 ;  /* 0x0000004700477308 */ /* 0x000fe20000002400 */
[----:B------:R-:W-:Y:S01]  /*143c0*/  ISETP.GT.AND P6, PT, R5, 0x20, PT ;  /* 0x000000200500780c */ /* 0x000fe20003fc4270 */
[----:B------:R-:W-:Y:S01]  /*143d0*/  FMUL.FTZ R53, R53, UR8 ;  /* 0x0000000835357c20 */ /* 0x000fe20008410000 */
[----:B------:R-:W-:Y:S01]  /*143e0*/  FMNMX.FTZ R65, R6, R65, !PT ;  /* 0x0000004106417209 */ /* 0x000fe20007810000 */
[----:B------:R-:W-:Y:S01]  /*143f0*/  FMUL.FTZ R42, R42, UR8 ;  /* 0x000000082a2a7c20 */ /* 0x000fe20008410000 */
[----:B------:R-:W-:Y:S01]  /*14400*/  FMUL.FTZ R50, R50, UR8 ;  /* 0x0000000832327c20 */ /* 0x000fe20008410000 */
[----:B------:R-:W-:Y:S01]  /*14410*/  FMUL.FTZ R46, R46, UR8 ;  /* 0x000000082e2e7c20 */ /* 0x000fe20008410000 */
[----:B------:R-:W-:Y:S01]  /*14420*/  FMUL.FTZ R51, R51, UR8 ;  /* 0x0000000833337c20 */ /* 0x000fe20008410000 */
[----:B------:R-:W2:Y:S01]  /*14430*/  MUFU.TANH R61, R61 ;  /* 0x0000003d003d7308 */ /* 0x000ea20000002400 */
[----:B------:R-:W-:Y:S01]  /*14440*/  ISETP.GT.AND P5, PT, R5, 0x21, PT ;  /* 0x000000210500780c */ /* 0x000fe20003fa4270 */
[----:B------:R-:W-:Y:S01]  /*14450*/  FMUL.FTZ R41, R41, UR8 ;  /* 0x0000000829297c20 */ /* 0x000fe20008410000 */
[----:B---3--:R-:W-:Y:S01]  /*14460*/  FSEL R64, R56, -INF , P6 ;  /* 0xff80000038407808 */ /* 0x008fe20003000000 */
[----:B------:R-:W-:Y:S01]  /*14470*/  FMUL.FTZ R44, R44, UR8 ;  /* 0x000000082c2c7c20 */ /* 0x000fe20008410000 */
[----:B------:R-:W-:Y:S01]  /*14480*/  FMUL.FTZ R55, R55, UR8 ;  /* 0x0000000837377c20 */ /* 0x000fe20008410000 */
[----:B------:R-:W-:Y:S01]  /*14490*/  FMUL.FTZ R45, R45, UR8 ;  /* 0x000000082d2d7c20 */ /* 0x000fe20008410000 */
[----:B------:R-:W-:Y:S01]  /*144a0*/  FMUL.FTZ R43, R43, UR8 ;  /* 0x000000082b2b7c20 */ /* 0x000fe20008410000 */
[----:B------:R3:W-:Y:S01]  /*144b0*/  MUFU.TANH R78, R52 ;  /* 0x00000034004e7308 */ /* 0x0007e20000002400 */
[----:B-----5:R-:W-:Y:S01]  /*144c0*/  FSEL R20, R20, -INF , P4 ;  /* 0xff80000014147808 */ /* 0x020fe20002000000 */
[----:B------:R-:W-:Y:S01]  /*144d0*/  FMUL.FTZ R33, R33, UR8 ;  /* 0x0000000821217c20 */ /* 0x000fe20008410000 */
[----:B------:R-:W-:Y:S01]  /*144e0*/  FMUL.FTZ R47, R47, UR8 ;  /* 0x000000082f2f7c20 */ /* 0x000fe20008410000 */
[----:B------:R-:W-:Y:S01]  /*144f0*/  FMUL.FTZ R37, R37, UR8 ;  /* 0x0000000825257c20 */ /* 0x000fe20008410000 */
[----:B------:R-:W-:Y:S01]  /*14500*/  FMUL.FTZ R35, R35, UR8 ;  /* 0x0000000823237c20 */ /* 0x000fe20008410000 */
[----:B------:R-:W-:Y:S01]  /*14510*/  ULDC UR4, c[0x0][0x988] ;  /* 0x0002620000047ab9 */ /* 0x000fe20000000800 */
[----:B---3--:R-:W-:Y:S01]  /*14520*/  FSEL R52, R69, -INF , P3 ;  /* 0xff80000045347808 */ /* 0x008fe20001800000 */
[----:B------:R-:W3:Y:S03]  /*14530*/  MUFU.TANH R48, R48 ;  /* 0x0000003000307308 */ /* 0x000ee60000002400 */
[----:B------:R-:W-:-:S02]  /*14540*/  FMNMX.FTZ R65, R52, R65, !PT ;  /* 0x0000004134417209 */ /* 0x000fc40007810000 */
[----:B------:R-:W-:-:S03]  /*14550*/  ISETP.GT.AND P4, PT, R5, 0x28, PT ;  /* 0x000000280500780c */ /* 0x000fc60003f84270 */
[----:B------:R-:W-:Y:S01]  /*14560*/  MUFU.TANH R59, R59 ;  /* 0x0000003b003b7308 */ /* 0x000fe20000002400 */
[----:B0-----:R-:W-:Y:S02]  /*14570*/  FSEL R68, R57, -INF , P5 ;  /* 0xff80000039447808 */ /* 0x001fe40002800000 */
[----:B------:R-:W-:-:S05]  /*14580*/  FMNMX.FTZ R65, R64, R65, !PT ;  /* 0x0000004140417209 */ /* 0x000fca0007810000 */
[----:B------:R-:W0:Y:S01]  /*14590*/  MUFU.TANH R49, R49 ;  /* 0x0000003100317308 */ /* 0x000e220000002400 */
[----:B------:R-:W-:-:S07]  /*145a0*/  FMNMX.FTZ R65, R68, R65, !PT ;  /* 0x0000004144417209 */ /* 0x000fce0007810000 */
[----:B------:R1:W-:Y:S02]  /*145b0*/  MUFU.TANH R86, R40 ;  /* 0x0000002800567308 */ /* 0x0003e40000002400 */
[----:B-1----:R-:W-:Y:S02]  /*145c0*/  FSEL R40, R70, -INF , P2 ;  /* 0xff80000046287808 */ /* 0x002fe40001000000 */
[----:B------:R-:W-:Y:S02]  /*145d0*/  ISETP.GT.AND P2, PT, R5, 0x29, PT ;  /* 0x000000290500780c */ /* 0x000fe40003f44270 */
[----:B------:R-:W-:Y:S02]  /*145e0*/  FSEL R70, R13, -INF , P4 ;  /* 0xff8000000d467808 */ /* 0x000fe40002000000 */
[----:B------:R-:W-:Y:S01]  /*145f0*/  MUFU.TANH R63, R63 ;  /* 0x0000003f003f7308 */ /* 0x000fe20000002400 */
[----:B--2---:R-:W-:Y:S02]  /*14600*/  FSEL R72, R61, -INF , P2 ;  /* 0xff8000003d487808 */ /* 0x004fe40001000000 */
[----:B------:R-:W-:-:S05]  /*14610*/  FMNMX.FTZ R65, R70, R65, !PT ;  /* 0x0000004146417209 */ /* 0x000fca0007810000 */
[----:B------:R1:W-:Y:S01]  /*14620*/  MUFU.TANH R67, R42 ;  /* 0x0000002a00437308 */ /* 0x0003e20000002400 */
[----:B------:R-:W-:-:S07]  /*14630*/  FMNMX.FTZ R65, R72, R65, !PT ;  /* 0x0000004148417209 */ /* 0x000fce0007810000 */
[----:B------:R-:W2:Y:S01]  /*14640*/  MUFU.TANH R53, R53 ;  /* 0x0000003500357308 */ /* 0x000ea20000002400 */
[----:B-1----:R-:W-:Y:S02]  /*14650*/  FSEL R42, R71, -INF , P3 ;  /* 0xff800000472a7808 */ /* 0x002fe40001800000 */
[----:B------:R-:W-:-:S05]  /*14660*/  ISETP.GT.AND P3, PT, R5, 0x30, PT ;  /* 0x000000300500780c */ /* 0x000fca0003f64270 */
[----:B------:R1:W-:Y:S01]  /*14670*/  MUFU.TANH R4, R46 ;  /* 0x0000002e00047308 */ /* 0x0003e20000002400 */
[----:B---3--:R-:W-:-:S07]  /*14680*/  FSEL R74, R48, -INF , P3 ;  /* 0xff800000304a7808 */ /* 0x008fce0001800000 */
[----:B------:R-:W3:Y:S01]  /*14690*/  MUFU.TANH R50, R50 ;  /* 0x0000003200327308 */ /* 0x000ee20000002400 */
[----:B-1----:R-:W-:Y:S01]  /*146a0*/  FMUL.FTZ R46, R32, UR8 ;  /* 0x00000008202e7c20 */ /* 0x002fe20008410000 */
[----:B------:R-:W-:Y:S02]  /*146b0*/  FSEL R32, R9, -INF , P6 ;  /* 0xff80000009207808 */ /* 0x000fe40003000000 */
[----:B------:R-:W-:Y:S02]  /*146c0*/  ISETP.GT.AND P6, PT, R5, 0x31, PT ;  /* 0x000000310500780c */ /* 0x000fe40003fc4270 */
[----:B------:R-:W-:Y:S02]  /*146d0*/  FMNMX.FTZ R65, R74, R65, !PT ;  /* 0x000000414a417209 */ /* 0x000fe40007810000 */
[----:B------:R-:W1:Y:S01]  /*146e0*/  MUFU.TANH R51, R51 ;  /* 0x0000003300337308 */ /* 0x000e620000002400 */
[----:B0-----:R-:W-:Y:S01]  /*146f0*/  FSEL R76, R49, -INF , P6 ;  /* 0xff800000314c7808 */ /* 0x001fe20003000000 */
[----:B------:R-:W-:Y:S01]  /*14700*/  FMUL.FTZ R9, R34, UR8 ;  /* 0x0000000822097c20 */ /* 0x000fe20008410000 */
[----:B------:R-:W-:-:S05]  /*14710*/  FSEL R34, R15, -INF , P4 ;  /* 0xff8000000f227808 */ /* 0x000fca0002000000 */
[----:B------:R0:W-:Y:S01]  /*14720*/  MUFU.TANH R94, R44 ;  /* 0x0000002c005e7308 */ /* 0x0001e20000002400 */
[----:B------:R-:W-:Y:S02]  /*14730*/  ISETP.GT.AND P4, PT, R5, 0x39, PT ;  /* 0x000000390500780c */ /* 0x000fe40003f84270 */
[----:B------:R-:W-:-:S05]  /*14740*/  FMNMX.FTZ R65, R76, R65, !PT ;  /* 0x000000414c417209 */ /* 0x000fca0007810000 */
[----:B------:R-:W4:Y:S01]  /*14750*/  MUFU.TANH R41, R41 ;  /* 0x0000002900297308 */ /* 0x000f220000002400 */
[----:B0-----:R-:W-:Y:S02]  /*14760*/  FSEL R44, R59, -INF , P5 ;  /* 0xff8000003b2c7808 */ /* 0x001fe40002800000 */
[----:B------:R-:W-:-:S04]  /*14770*/  ISETP.GT.AND P5, PT, R5, 0x38, PT ;  /* 0x000000380500780c */ /* 0x000fc80003fa4270 */
[----:B------:R-:W-:Y:S01]  /*14780*/  FSEL R78, R78, -INF , P5 ;  /* 0xff8000004e4e7808 */ /* 0x000fe20002800000 */
[----:B------:R-:W0:Y:S01]  /*14790*/  MUFU.TANH R55, R55 ;  /* 0x0000003700377308 */ /* 0x000e220000002400 */
[----:B--2---:R-:W-:Y:S02]  /*147a0*/  FSEL R82, R53, -INF , P4 ;  /* 0xff80000035527808 */ /* 0x004fe40002000000 */
[----:B------:R-:W-:Y:S01]  /*147b0*/  FMNMX.FTZ R65, R78, R65, !PT ;  /* 0x000000414e417209 */ /* 0x000fe20007810000 */
[----:B------:R-:W-:-:S04]  /*147c0*/  FMUL.FTZ R13, R36, UR8 ;  /* 0x00000008240d7c20 */ /* 0x000fc80008410000 */
[----:B------:R2:W-:Y:S01]  /*147d0*/  MUFU.TANH R98, R46 ;  /* 0x0000002e00627308 */ /* 0x0005e20000002400 */
[----:B---3--:R-:W-:Y:S02]  /*147e0*/  FSEL R36, R50, -INF , P3 ;  /* 0xff80000032247808 */ /* 0x008fe40001800000 */
[----:B------:R-:W-:-:S05]  /*147f0*/  ISETP.GT.AND P3, PT, R5, 0x41, PT ;  /* 0x000000410500780c */ /* 0x000fca0003f64270 */
[----:B------:R-:W3:Y:S01]  /*14800*/  MUFU.TANH R45, R45 ;  /* 0x0000002d002d7308 */ /* 0x000ee20000002400 */
[----:B--2---:R-:W-:Y:S02]  /*14810*/  FSEL R46, R63, -INF , P2 ;  /* 0xff8000003f2e7808 */ /* 0x004fe40001000000 */
[----:B------:R-:W-:Y:S02]  /*14820*/  ISETP.GT.AND P2, PT, R5, 0x40, PT ;  /* 0x000000400500780c */ /* 0x000fe40003f44270 */
[----:B------:R-:W-:-:S03]  /*14830*/  FMNMX.FTZ R65, R82, R65, !PT ;  /* 0x0000004152417209 */ /* 0x000fc60007810000 */
[----:B------:R-:W2:Y:S01]  /*14840*/  MUFU.TANH R43, R43 ;  /* 0x0000002b002b7308 */ /* 0x000ea20000002400 */
[----:B------:R-:W-:Y:S02]  /*14850*/  FSEL R86, R86, -INF , P2 ;  /* 0xff80000056567808 */ /* 0x000fe40001000000 */
[----:B-1----:R-:W-:Y:S02]  /*14860*/  FSEL R48, R51, -INF , P6 ;  /* 0xff80000033307808 */ /* 0x002fe40003000000 */
[----:B------:R-:W-:Y:S02]  /*14870*/  ISETP.GT.AND P6, PT, R5, 0x48, PT ;  /* 0x000000480500780c */ /* 0x000fe40003fc4270 */
[----:B----4-:R-:W-:Y:S01]  /*14880*/  FSEL R90, R41, -INF , P3 ;  /* 0xff800000295a7808 */ /* 0x010fe20001800000 */
[----:B------:R-:W1:Y:S01]  /*14890*/  MUFU.TANH R33, R33 ;  /* 0x0000002100217308 */ /* 0x000e620000002400 */
[----:B------:R-:W-:Y:S02]  /*148a0*/  FMNMX.FTZ R65, R86, R65, !PT ;  /* 0x0000004156417209 */ /* 0x000fe40007810000 */
[----:B------:R-:W-:Y:S01]  /*148b0*/  FSEL R50, R21, -INF , P5 ;  /* 0xff80000015327808 */ /* 0x000fe20002800000 */
[----:B------:R-:W-:-:S02]  /*148c0*/  WARPGROUP.DEPBAR.LE gsb0, 0x0 ;  /* 0x00008000000079c5 */ /* 0x000fc40000010000 */
[----:B------:R-:W-:Y:S02]  /*148d0*/  ISETP.GT.AND P5, PT, R5, 0x49, PT ;  /* 0x000000490500780c */ /* 0x000fe40003fa4270 */
[----:B------:R-:W4:Y:S01]  /*148e0*/  MUFU.TANH R13, R13 ;  /* 0x0000000d000d7308 */ /* 0x000f220000002400 */
[----:B------:R-:W-:Y:S01]  /*148f0*/  FSEL R94, R94, -INF , P6 ;  /* 0xff8000005e5e7808 */ /* 0x000fe20003000000 */
[----:B------:R-:W-:Y:S01]  /*14900*/  FMUL.FTZ R21, R24, UR8 ;  /* 0x0000000818157c20 */ /* 0x000fe20008410000 */
[----:B------:R-:W-:Y:S01]  /*14910*/  FMNMX.FTZ R65, R90, R65, !PT ;  /* 0x000000415a417209 */ /* 0x000fe20007810000 */
[----:B------:R-:W-:Y:S01]  /*14920*/  FMUL.FTZ R15, R38, UR8 ;  /* 0x00000008260f7c20 */ /* 0x000fe20008410000 */
[----:B0-----:R-:W-:-:S03]  /*14930*/  FSEL R38, R55, -INF , P4 ;  /* 0xff80000037267808 */ /* 0x001fc60002000000 */
[----:B------:R-:W0:Y:S01]  /*14940*/  MUFU.TANH R47, R47 ;  /* 0x0000002f002f7308 */ /* 0x000e220000002400 */
[----:B------:R-:W-:Y:S01]  /*14950*/  ISETP.GT.AND P4, PT, R5, 0x50, PT ;  /* 0x000000500500780c */ /* 0x000fe20003f84270 */
[----:B------:R-:W-:Y:S01]  /*14960*/  FMUL.FTZ R25, R25, UR8 ;  /* 0x0000000819197c20 */ /* 0x000fe20008410000 */
[----:B---3--:R-:W-:Y:S02]  /*14970*/  FSEL R96, R45, -INF , P5 ;  /* 0xff8000002d607808 */ /* 0x008fe40002800000 */
[----:B------:R-:W-:-:S03]  /*14980*/  FMNMX.FTZ R65, R94, R65, !PT ;  /* 0x000000415e417209 */ /* 0x000fc60007810000 */
[----:B------:R-:W3:Y:S01]  /*14990*/  MUFU.TANH R37, R37 ;  /* 0x0000002500257308 */ /* 0x000ee20000002400 */
[----:B--2---:R-:W-:Y:S01]  /*149a0*/  FSEL R56, R43, -INF , P3 ;  /* 0xff8000002b387808 */ /* 0x004fe20001800000 */
[----:B------:R-:W-:Y:S01]  /*149b0*/  FMUL.FTZ R41, R28, UR8 ;  /* 0x000000081c297c20 */ /* 0x000fe20008410000 */
[----:B------:R-:W-:Y:S02]  /*149c0*/  ISETP.GT.AND P3, PT, R5, 0x51, PT ;  /* 0x000000510500780c */ /* 0x000fe40003f64270 */
[----:B------:R-:W-:-:S03]  /*149d0*/  FSEL R98, R98, -INF , P4 ;  /* 0xff80000062627808 */ /* 0x000fc60002000000 */
[----:B------:R-:W2:Y:S01]  /*149e0*/  MUFU.TANH R9, R9 ;  /* 0x0000000900097308 */ /* 0x000ea20000002400 */
[----:B------:R-:W-:Y:S02]  /*149f0*/  FMNMX.FTZ R65, R96, R65, !PT ;  /* 0x0000004160417209 */ /* 0x000fe40007810000 */
[----:B------:R-:W-:-:S05]  /*14a00*/  FSEL R24, R67, -INF , P2 ;  /* 0xff80000043187808 */ /* 0x000fca0001000000 */
[----:B------:R-:W5:Y:S01]  /*14a10*/  MUFU.TANH R21, R21 ;  /* 0x0000001500157308 */ /* 0x000f620000002400 */
[----:B------:R-:W-:Y:S01]  /*14a20*/  ISETP.GT.AND P2, PT, R5, 0x58, PT ;  /* 0x000000580500780c */ /* 0x000fe20003f44270 */
[----:B------:R-:W-:Y:S01]  /*14a30*/  FMUL.FTZ R29, R29, UR8 ;  /* 0x000000081d1d7c20 */ /* 0x000fe20008410000 */
[----:B-1----:R-:W-:Y:S02]  /*14a40*/  FSEL R100, R33, -INF , P3 ;  /* 0xff80000021647808 */ /* 0x002fe40001800000 */
[----:B------:R-:W-:-:S03]  /*14a50*/  FMNMX.FTZ R65, R98, R65, !PT ;  /* 0x0000004162417209 */ /* 0x000fc60007810000 */
[----:B------:R-:W1:Y:S01]  /*14a60*/  MUFU.TANH R35, R35 ;  /* 0x0000002300237308 */ /* 0x000e620000002400 */
[----:B------:R-:W-:Y:S02]  /*14a70*/  FSEL R28, R4, -INF , P6 ;  /* 0xff800000041c7808 */ /* 0x000fe40003000000 */
[----:B------:R-:W-:-:S05]  /*14a80*/  ISETP.GT.AND P6, PT, R5, 0x59, PT ;  /* 0x000000590500780c */ /* 0x000fca0003fc4270 */
[----:B------:R-:W1:Y:S01]  /*14a90*/  MUFU.TANH R25, R25 ;  /* 0x0000001900197308 */ /* 0x000e620000002400 */
[----:B----4-:R-:W-:Y:S02]  /*14aa0*/  FSEL R102, R13, -INF , P2 ;  /* 0xff8000000d667808 */ /* 0x010fe40001000000 */
[----:B------:R-:W-:-:S05]  /*14ab0*/  FMNMX.FTZ R65, R100, R65, !PT ;  /* 0x0000004164417209 */ /* 0x000fca0007810000 */
[----:B------:R-:W4:Y:S01]  /*14ac0*/  MUFU.TANH R15, R15 ;  /* 0x0000000f000f7308 */ /* 0x000f220000002400 */
[----:B0-----:R-:W-:Y:S02]  /*14ad0*/  FSEL R80, R47, -INF , P5 ;  /* 0xff8000002f507808 */ /* 0x001fe40002800000 */
[----:B------:R-:W-:-:S05]  /*14ae0*/  ISETP.GT.AND P5, PT, R5, 0x60, PT ;  /* 0x000000600500780c */ /* 0x000fca0003fa4270 */
[----:B------:R-:W0:Y:S01]  /*14af0*/  MUFU.TANH R41, R41 ;  /* 0x0000002900297308 */ /* 0x000e220000002400 */
[----:B---3--:R-:W-:Y:S02]  /*14b00*/  FSEL R104, R37, -INF , P6 ;  /* 0xff80000025687808 */ /* 0x008fe40003000000 */
[----:B------:R-:W-:-:S05]  /*14b10*/  FMNMX.FTZ R65, R102, R65, !PT ;  /* 0x0000004166417209 */ /* 0x000fca0007810000 */
[----:B------:R-:W3:Y:S01]  /*14b20*/  MUFU.TANH R29, R29 ;  /* 0x0000001d001d7308 */ /* 0x000ee20000002400 */
[----:B--2---:R-:W-:Y:S02]  /*14b30*/  FSEL R84, R9, -INF , P4 ;  /* 0xff80000009547808 */ /* 0x004fe40002000000 */
[----:B------:R-:W-:Y:S02]  /*14b40*/  ISETP.GT.AND P4, PT, R5, 0x61, PT ;  /* 0x000000610500780c */ /* 0x000fe40003f84270 */
[----:B-----5:R-:W-:Y:S02]  /*14b50*/  FSEL R106, R21, -INF , P5 ;  /* 0xff800000156a7808 */ /* 0x020fe40002800000 */
[----:B------:R-:W-:Y:S02]  /*14b60*/  FMNMX.FTZ R65, R104, R65, !PT ;  /* 0x0000004168417209 */ /* 0x000fe40007810000 */
[----:B-1----:R-:W-:Y:S02]  /*14b70*/  FSEL R88, R35, -INF , P3 ;  /* 0xff80000023587808 */ /* 0x002fe40001800000 */
[----:B------:R-:W-:-:S02]  /*14b80*/  ISETP.GT.AND P3, PT, R5, 0x68, PT ;  /* 0x000000680500780c */ /* 0x000fc40003f64270 */
[----:B------:R-:W-:Y:S02]  /*14b90*/  FSEL R108, R25, -INF , P4 ;  /* 0xff800000196c7808 */ /* 0x000fe40002000000 */
[----:B------:R-:W-:Y:S02]  /*14ba0*/  FMNMX.FTZ R65, R106, R65, !PT ;  /* 0x000000416a417209 */ /* 0x000fe40007810000 */
[----:B----4-:R-:W-:Y:S02]  /*14bb0*/  FSEL R92, R15, -INF , P2 ;  /* 0xff8000000f5c7808 */ /* 0x010fe40001000000 */
[----:B------:R-:W-:Y:S02]  /*14bc0*/  ISETP.GT.AND P2, PT, R5, 0x69, PT ;  /* 0x000000690500780c */ /* 0x000fe40003f44270 */
[----:B0-----:R-:W-:Y:S02]  /*14bd0*/  FSEL R110, R41, -INF , P3 ;  /* 0xff800000296e7808 */ /* 0x001fe40001800000 */
[----:B------:R-:W-:-:S02]  /*14be0*/  FMNMX.FTZ R65, R108, R65, !PT ;  /* 0x000000416c417209 */ /* 0x000fc40007810000 */
[----:B---3--:R-:W-:Y:S02]  /*14bf0*/  FSEL R112, R29, -INF , P2 ;  /* 0xff8000001d707808 */ /* 0x008fe40001000000 */
[----:B------:R-:W-:-:S04]  /*14c00*/  FMNMX.FTZ R65, R110, R65, !PT ;  /* 0x000000416e417209 */ /* 0x000fc80007810000 */
[----:B------:R-:W-:-:S05]  /*14c10*/  FMNMX.FTZ R65, R112, R65, !PT ;  /* 0x0000004170417209 */ /* 0x000fca0007810000 */
[----:B------:R-:W0:Y:S02]  /*14c20*/  SHFL.BFLY PT, R4, R65, 0x2, 0x1f ;  /* 0x0c401f0041047f89 */ /* 0x000e2400000e0000 */
[----:B0-----:R-:W-:-:S05]  /*14c30*/  FMNMX.FTZ R9, R65, R4, !PT ;  /* 0x0000000441097209 */ /* 0x001fca0007810000 */
[----:B------:R-:W0:Y:S01]  /*14c40*/  SHFL.BFLY PT, R4, R9, 0x1, 0x1f ;  /* 0x0c201f0009047f89 */ /* 0x000e2200000e0000 */
[----:B------:R-:W-:Y:S01]  /*14c50*/  IMAD.U32 R5, RZ, RZ, UR4 ;  /* 0x00000004ff057e24 */ /* 0x000fe2000f8e00ff */
[----:B0-----:R-:W-:Y:S02]  /*14c60*/  FMNMX.FTZ R4, R9, R4, !PT ;  /* 0x0000000409047209 */ /* 0x001fe40007810000 */
[----:B------:R-:W-:-:S04]  /*14c70*/  FMNMX.FTZ R9, R8, R3, !PT ;  /* 0x0000000308097209 */ /* 0x000fc80007810000 */
[----:B------:R-:W-:Y:S01]  /*14c80*/  FMNMX.FTZ R9, R10, R9, !PT ;  /* 0x000000090a097209 */ /* 0x000fe20007810000 */
[C---:B------:R-:W-:Y:S01]  /*14c90*/  FMUL.FTZ R13, R4.reuse, R5 ;  /* 0x00000005040d7220 */ /* 0x040fe20000410000 */
[----:B------:R-:W-:Y:S02]  /*14ca0*/  FSETP.NEU.FTZ.AND P0, PT, R4, -INF , PT ;  /* 0xff8000000400780b */ /* 0x000fe40003f1d000 */
[----:B------:R-:W-:Y:S02]  /*14cb0*/  FMNMX.FTZ R9, R12, R9, !PT ;  /* 0x000000090c097209 */ /* 0x000fe40007810000 */
[----:B------:R-:W-:Y:S02]  /*14cc0*/  FSEL R41, R13, RZ, P0 ;  /* 0x000000ff0d297208 */ /* 0x000fe40000000000 */
[----:B------:R-:W-:Y:S02]  /*14cd0*/  FMNMX.FTZ R9, R14, R9, !PT ;  /* 0x000000090e097209 */ /* 0x000fe40007810000 */
[----:B------:R-:W-:-:S02]  /*14ce0*/  ISETP.NE.AND P0, PT, R11, RZ, PT ;  /* 0x000000ff0b00720c */ /* 0x000fc40003f05270 */
        /* <DEDUP_REMOVED lines=11> */
[----:B------:R-:W-:-:S03]  /*14da0*/  FMUL.FTZ R39, R39, UR8 ;  /* 0x0000000827277c20 */ /* 0x000fc60008410000 */
[----:B------:R-:W-:Y:S01]  /*14db0*/  FMNMX.FTZ R15, R24, R15, !PT ;  /* 0x0000000f180f7209 */ /* 0x000fe20007810000 */
[----:B------:R-:W-:-:S03]  /*14dc0*/  FMUL.FTZ R26, R26, UR8 ;  /* 0x000000081a1a7c20 */ /* 0x000fc60008410000 */
[----:B------:R-:W-:Y:S01]  /*14dd0*/  FMNMX.FTZ R21, R56, R15, !PT ;  /* 0x0000000f38157209 */ /* 0x000fe20007810000 */
[----:B------:R-:W0:Y:S01]  /*14de0*/  MUFU.TANH R39, R39 ;  /* 0x0000002700277308 */ /* 0x000e220000002400 */
[----:B------:R-:W-:Y:S02]  /*14df0*/  FMUL.FTZ R27, R27, UR8 ;  /* 0x000000081b1b7c20 */ /* 0x000fe40008410000 */
[----:B------:R-:W-:Y:S01]  /*14e00*/  FMNMX.FTZ R21, R28, R21, !PT ;  /* 0x000000151c157209 */ /* 0x000fe20007810000 */
[----:B------:R-:W-:-:S03]  /*14e10*/  FMUL.FTZ R30, R30, UR8 ;  /* 0x000000081e1e7c20 */ /* 0x000fc60008410000 */
[----:B------:R-:W-:Y:S01]  /*14e20*/  FMNMX.FTZ R21, R80, R21, !PT ;  /* 0x0000001550157209 */ /* 0x000fe20007810000 */
[----:B------:R0:W1:Y:S01]  /*14e30*/  MUFU.TANH R25, R26 ;  /* 0x0000001a00197308 */ /* 0x0000620000002400 */
[----:B------:R-:W-:Y:S02]  /*14e40*/  FMUL.FTZ R31, R31, UR8 ;  /* 0x000000081f1f7c20 */ /* 0x000fe40008410000 */
[----:B------:R-:W-:-:S05]  /*14e50*/  FMNMX.FTZ R21, R84, R21, !PT ;  /* 0x0000001554157209 */ /* 0x000fca0007810000 */
[----:B------:R-:W2:Y:S01]  /*14e60*/  MUFU.TANH R27, R27 ;  /* 0x0000001b001b7308 */ /* 0x000ea20000002400 */
[----:B------:R-:W-:Y:S02]  /*14e70*/  FMNMX.FTZ R33, R88, R21, !PT ;  /* 0x0000001558217209 */ /* 0x000fe40007810000 */
[----:B0-----:R-:W-:-:S05]  /*14e80*/  FSEL R26, R39, -INF , P6 ;  /* 0xff800000271a7808 */ /* 0x001fca0003000000 */
[----:B------:R1:W0:Y:S01]  /*14e90*/  MUFU.TANH R29, R30 ;  /* 0x0000001e001d7308 */ /* 0x0002220000002400 */
[----:B------:R-:W-:Y:S01]  /*14ea0*/  FMNMX.FTZ R33, R92, R33, !PT ;  /* 0x000000215c217209 */ /* 0x000fe20007810000 */
[----:B------:R-:W-:-:S06]  /*14eb0*/  FFMA.FTZ R52, R52, R5, -R41 ;  /* 0x0000000534347223 */ /* 0x000fcc0000010829 */
[----:B------:R-:W3:Y:S01]  /*14ec0*/  MUFU.TANH R31, R31 ;  /* 0x0000001f001f7308 */ /* 0x000ee20000002400 */
[----:B-1----:R-:W-:Y:S02]  /*14ed0*/  FSEL R30, R25, -INF , P5 ;  /* 0xff800000191e7808 */ /* 0x002fe40002800000 */
[----:B------:R-:W-:Y:S01]  /*14ee0*/  FMNMX.FTZ R33, R26, R33, !PT ;  /* 0x000000211a217209 */ /* 0x000fe20007810000 */
[----:B------:R-:W-:-:S03]  /*14ef0*/  FFMA.FTZ R54, R54, R5, -R41 ;  /* 0x0000000536367223 */ /* 0x000fc60000010829 */
[----:B------:R-:W-:Y:S01]  /*14f00*/  FMNMX.FTZ R33, R30, R33, !PT ;  /* 0x000000211e217209 */ /* 0x000fe20007810000 */
[----:B------:R2:W-:Y:S01]  /*14f10*/  MUFU.EX2 R13, R52 ;  /* 0x00000034000d7308 */ /* 0x0005e20000000800 */
[----:B------:R-:W-:Y:S01]  /*14f20*/  FFMA.FTZ R58, R58, R5, -R41 ;  /* 0x000000053a3a7223 */ /* 0x000fe20000010829 */
[----:B--2---:R-:W-:-:S06]  /*14f30*/  FSEL R52, R27, -INF , P4 ;  /* 0xff8000001b347808 */ /* 0x004fcc0002000000 */
[----:B------:R0:W-:Y:S01]  /*14f40*/  MUFU.EX2 R11, R54 ;  /* 0x00000036000b7308 */ /* 0x0001e20000000800 */
[----:B------:R-:W-:Y:S02]  /*14f50*/  FMNMX.FTZ R33, R52, R33, !PT ;  /* 0x0000002134217209 */ /* 0x000fe40007810000 */
[----:B0-----:R-:W-:-:S05]  /*14f60*/  FSEL R54, R29, -INF , P3 ;  /* 0xff8000001d367808 */ /* 0x001fca0001800000 */
[----:B------:R3:W-:Y:S01]  /*14f70*/  MUFU.EX2 R9, R58 ;  /* 0x0000003a00097308 */ /* 0x0007e20000000800 */
[----:B------:R-:W-:Y:S02]  /*14f80*/  FMNMX.FTZ R33, R54, R33, !PT ;  /* 0x0000002136217209 */ /* 0x000fe40007810000 */
[----:B---3--:R-:W-:-:S04]  /*14f90*/  FSEL R58, R31, -INF , P2 ;  /* 0xff8000001f3a7808 */ /* 0x008fc80001000000 */
[----:B------:R-:W-:Y:S01]  /*14fa0*/  FMNMX.FTZ R33, R58, R33, !PT ;  /* 0x000000213a217209 */ /* 0x000fe20007810000 */
[----:B------:R-:W-:-:S04]  /*14fb0*/  FFMA.FTZ R198, R6, R5, -R41 ;  /* 0x0000000506c67223 */ /* 0x000fc80000010829 */
[----:B------:R-:W0:Y:S02]  /*14fc0*/  SHFL.BFLY PT, R6, R33, 0x2, 0x1f ;  /* 0x0c401f0021067f89 */ /* 0x000e2400000e0000 */
[----:B0-----:R-:W-:-:S05]  /*14fd0*/  FMNMX.FTZ R37, R33, R6, !PT ;  /* 0x0000000621257209 */ /* 0x001fca0007810000 */
[----:B------:R-:W0:Y:S01]  /*14fe0*/  SHFL.BFLY PT, R6, R37, 0x1, 0x1f ;  /* 0x0c201f0025067f89 */ /* 0x000e2200000e0000 */
[-CC-:B------:R-:W-:Y:S01]  /*14ff0*/  FFMA.FTZ R200, R60, R5.reuse, -R41.reuse ;  /* 0x000000053cc87223 */ /* 0x180fe20000010829 */
[-CC-:B------:R-:W-:Y:S01]  /*15000*/  FFMA.FTZ R7, R7, R5.reuse, -R41.reuse ;  /* 0x0000000507077223 */ /* 0x180fe20000010829 */
[----:B------:R-:W-:-:S04]  /*15010*/  FFMA.FTZ R202, R66, R5, -R41 ;  /* 0x0000000542ca7223 */ /* 0x000fc80000010829 */
[----:B------:R-:W-:Y:S01]  /*15020*/  MUFU.EX2 R200, R200 ;  /* 0x000000c800c87308 */ /* 0x000fe20000000800 */
[----:B------:R-:W-:-:S07]  /*15030*/  FFMA.FTZ R196, R62, R5, -R41 ;  /* 0x000000053ec47223 */ /* 0x000fce0000010829 */
[----:B------:R-:W1:Y:S01]  /*15040*/  MUFU.EX2 R7, R7 ;  /* 0x0000000700077308 */ /* 0x000e620000000800 */
[----:B0-----:R-:W-:-:S07]  /*15050*/  FMNMX.FTZ R6, R37, R6, !PT ;  /* 0x0000000625067209 */ /* 0x001fce0007810000 */
[----:B------:R-:W0:Y:S01]  /*15060*/  MUFU.EX2 R202, R202 ;  /* 0x000000ca00ca7308 */ /* 0x000e220000000800 */
[C---:B------:R-:W-:Y:S01]  /*15070*/  FSETP.NEU.FTZ.AND P2, PT, R6.reuse, -INF , PT ;  /* 0xff8000000600780b */ /* 0x040fe20003f5d000 */
[----:B------:R-:W-:-:S05]  /*15080*/  FMUL.FTZ R43, R6, R5 ;  /* 0x00000005062b7220 */ /* 0x000fca0000410000 */
[----:B------:R-:W-:Y:S01]  /*15090*/  FSEL R43, R43, RZ, P2 ;  /* 0x000000ff2b2b7208 */ /* 0x000fe20001000000 */
[----:B------:R-:W2:Y:S04]  /*150a0*/  MUFU.EX2 R196, R196 ;  /* 0x000000c400c47308 */ /* 0x000ea80000000800 */
[-CC-:B------:R-:W-:Y:S01]  /*150b0*/  FFMA.FTZ R201, R8, R5.reuse, -R43.reuse ;  /* 0x0000000508c97223 */ /* 0x180fe2000001082b */
[-CC-:B------:R-:W-:Y:S01]  /*150c0*/  FFMA.FTZ R60, R3, R5.reuse, -R43.reuse ;  /* 0x00000005033c7223 */ /* 0x180fe2000001082b */
[-C--:B------:R-:W-:Y:S01]  /*150d0*/  FFMA.FTZ R203, R10, R5.reuse, -R43 ;  /* 0x000000050acb7223 */ /* 0x080fe2000001082b */
[----:B-1----:R-:W-:Y:S01]  /*150e0*/  FADD.FTZ R3, R200, R7 ;  /* 0x00000007c8037221 */ /* 0x002fe20000010000 */
[-C--:B------:R-:W-:Y:S02]  /*150f0*/  FFMA.FTZ R10, R12, R5.reuse, -R43 ;  /* 0x000000050c0a7223 */ /* 0x080fe4000001082b */
[----:B------:R-:W-:Y:S01]  /*15100*/  MUFU.EX2 R201, R201 ;  /* 0x000000c900c97308 */ /* 0x000fe20000000800 */
[----:B0-----:R-:W-:Y:S01]  /*15110*/  FADD.FTZ R8, R202, R3 ;  /* 0x00000003ca087221 */ /* 0x001fe20000010000 */
[----:B------:R-:W-:-:S06]  /*15120*/  FFMA.FTZ R197, R14, R5, -R43 ;  /* 0x000000050ec57223 */ /* 0x000fcc000001082b */
[----:B------:R-:W0:Y:S01]  /*15130*/  MUFU.EX2 R60, R60 ;  /* 0x0000003c003c7308 */ /* 0x000e220000000800 */
[----:B------:R-:W-:-:S07]  /*15140*/  FADD.FTZ R3, R9, R8 ;  /* 0x0000000809037221 */ /* 0x000fce0000010000 */
[----:B------:R-:W1:Y:S01]  /*15150*/  MUFU.EX2 R198, R198 ;  /* 0x000000c600c67308 */ /* 0x000e620000000800 */
[----:B------:R-:W-:-:S07]  /*15160*/  FFMA.FTZ R12, R20, R5, -R43 ;  /* 0x00000005140c7223 */ /* 0x000fce000001082b */
[----:B------:R-:W3:Y:S01]  /*15170*/  MUFU.EX2 R203, R203 ;  /* 0x000000cb00cb7308 */ /* 0x000ee20000000800 */
[----:B--2---:R-:W-:Y:S01]  /*15180*/  FADD.FTZ R8, R196, R3 ;  /* 0x00000003c4087221 */ /* 0x004fe20000010000 */
[----:B------:R-:W-:-:S06]  /*15190*/  FFMA.FTZ R199, R40, R5, -R43 ;  /* 0x0000000528c77223 */ /* 0x000fcc000001082b */
[----:B------:R-:W2:Y:S01]  /*151a0*/  MUFU.EX2 R10, R10 ;  /* 0x0000000a000a7308 */ /* 0x000ea20000000800 */
[----:B------:R-:W-:Y:S01]  /*151b0*/  FADD.FTZ R3, R11, R8 ;  /* 0x000000080b037221 */ /* 0x000fe20000010000 */
[----:B0-----:R-:W-:-:S06]  /*151c0*/  FADD.FTZ R8, R201, R60 ;  /* 0x0000003cc9087221 */ /* 0x001fcc0000010000 */
[----:B------:R-:W0:Y:S01]  /*151d0*/  MUFU.EX2 R197, R197 ;  /* 0x000000c500c57308 */ /* 0x000e220000000800 */
[-CC-:B------:R-:W-:Y:S01]  /*151e0*/  FFMA.FTZ R14, R42, R5.reuse, -R43.reuse ;  /* 0x000000052a0e7223 */ /* 0x180fe2000001082b */
[----:B------:R-:W-:Y:S01]  /*151f0*/  FFMA.FTZ R193, R32, R5, -R43 ;  /* 0x0000000520c17223 */ /* 0x000fe2000001082b */
[----:B-1----:R-:W-:-:S05]  /*15200*/  FADD.FTZ R32, R198, R3 ;  /* 0x00000003c6207221 */ /* 0x002fca0000010000 */
[----:B------:R-:W1:Y:S01]  /*15210*/  MUFU.EX2 R12, R12 ;  /* 0x0000000c000c7308 */ /* 0x000e620000000800 */
[----:B---3--:R-:W-:Y:S01]  /*15220*/  FADD.FTZ R3, R203, R8 ;  /* 0x00000008cb037221 */ /* 0x008fe20000010000 */
[----:B------:R-:W-:-:S06]  /*15230*/  FFMA.FTZ R192, R64, R5, -R41 ;  /* 0x0000000540c07223 */ /* 0x000fcc0000010829 */
[----:B------:R-:W3:Y:S01]  /*15240*/  MUFU.EX2 R199, R199 ;  /* 0x000000c700c77308 */ /* 0x000ee20000000800 */
[----:B--2---:R-:W-:Y:S01]  /*15250*/  FADD.FTZ R8, R10, R3 ;  /* 0x000000030a087221 */ /* 0x004fe20000010000 */
[-C--:B------:R-:W-:Y:S01]  /*15260*/  FFMA.FTZ R20, R44, R5.reuse, -R43 ;  /* 0x000000052c147223 */ /* 0x080fe2000001082b */
[----:B------:R-:W-:-:S05]  /*15270*/  FFMA.FTZ R68, R68, R5, -R41 ;  /* 0x0000000544447223 */ /* 0x000fca0000010829 */
[----:B------:R-:W2:Y:S01]  /*15280*/  MUFU.EX2 R14, R14 ;  /* 0x0000000e000e7308 */ /* 0x000ea20000000800 */
[----:B0-----:R-:W-:Y:S01]  /*15290*/  FADD.FTZ R3, R197, R8 ;  /* 0x00000008c5037221 */ /* 0x001fe20000010000 */
[-C--:B------:R-:W-:Y:S01]  /*152a0*/  FFMA.FTZ R194, R70, R5.reuse, -R41 ;  /* 0x0000000546c27223 */ /* 0x080fe20000010829 */
[----:B------:R-:W-:-:S05]  /*152b0*/  FFMA.FTZ R34, R34, R5, -R43 ;  /* 0x0000000522227223 */ /* 0x000fca000001082b */
[----:B------:R-:W0:Y:S01]  /*152c0*/  MUFU.EX2 R192, R192 ;  /* 0x000000c000c07308 */ /* 0x000e220000000800 */
[----:B-1----:R-:W-:-:S07]  /*152d0*/  FADD.FTZ R8, R12, R3 ;  /* 0x000000030c087221 */ /* 0x002fce0000010000 */
[----:B------:R-:W1:Y:S01]  /*152e0*/  MUFU.EX2 R193, R193 ;  /* 0x000000c100c17308 */ /* 0x000e620000000800 */
[-C--:B------:R-:W-:Y:S01]  /*152f0*/  FFMA.FTZ R72, R72, R5.reuse, -R41 ;  /* 0x0000000548487223 */ /* 0x080fe20000010829 */
[----:B------:R-:W-:Y:S01]  /*15300*/  FFMA.FTZ R46, R46, R5, -R43 ;  /* 0x000000052e2e7223 */ /* 0x000fe2000001082b */
[----:B---3--:R-:W-:-:S05]  /*15310*/  FADD.FTZ R3, R199, R8 ;  /* 0x00000008c7037221 */ /* 0x008fca0000010000 */
[----:B------:R-:W3:Y:S01]  /*15320*/  MUFU.EX2 R15, R68 ;  /* 0x00000044000f7308 */ /* 0x000ee20000000800 */
[-C--:B------:R-:W-:Y:S01]  /*15330*/  FFMA.FTZ R188, R74, R5.reuse, -R41 ;  /* 0x000000054abc7223 */ /* 0x080fe20000010829 */
[----:B------:R-:W-:-:S06]  /*15340*/  FFMA.FTZ R36, R36, R5, -R43 ;  /* 0x0000000524247223 */ /* 0x000fcc000001082b */
[----:B------:R-:W4:Y:S01]  /*15350*/  MUFU.EX2 R20, R20 ;  /* 0x0000001400147308 */ /* 0x000f220000000800 */
[-CC-:B------:R-:W-:Y:S01]  /*15360*/  FFMA.FTZ R25, R76, R5.reuse, -R41.reuse ;  /* 0x000000054c197223 */ /* 0x180fe20000010829 */
[-CC-:B------:R-:W-:Y:S01]  /*15370*/  FFMA.FTZ R190, R78, R5.reuse, -R41.reuse ;  /* 0x000000054ebe7223 */ /* 0x180fe20000010829 */
[-CC-:B------:R-:W-:Y:S01]  /*15380*/  FFMA.FTZ R27, R82, R5.reuse, -R41.reuse ;  /* 0x00000005521b7223 */ /* 0x180fe20000010829 */
[----:B------:R-:W-:-:S04]  /*15390*/  FFMA.FTZ R184, R86, R5, -R41 ;  /* 0x0000000556b87223 */ /* 0x000fc80000010829 */
[----:B------:R-:W5:Y:S01]  /*153a0*/  MUFU.EX2 R194, R194 ;  /* 0x000000c200c27308 */ /* 0x000f620000000800 */
        /* <DEDUP_REMOVED lines=8> */
[-CC-:B------:R-:W-:Y:S01]  /*15430*/  FFMA.FTZ R176, R106, R5.reuse, -R41.reuse ;  /* 0x000000056ab07223 */ /* 0x180fe20000010829 */
[-CC-:B------:R-:W-:Y:S01]  /*15440*/  FFMA.FTZ R108, R108, R5.reuse, -R41.reuse ;  /* 0x000000056c6c7223 */ /* 0x180fe20000010829 */
[-CC-:B------:R-:W-:Y:S01]  /*15450*/  FFMA.FTZ R178, R110, R5.reuse, -R41.reuse ;  /* 0x000000056eb27223 */ /* 0x180fe20000010829 */
[----:B------:R-:W-:Y:S01]  /*15460*/  FFMA.FTZ R39, R112, R5, -R41 ;  /* 0x0000000570277223 */ /* 0x000fe20000010829 */
[----:B------:R-:W5:Y:S01]  /*15470*/  MUFU.EX2 R21, R72 ;  /* 0x0000004800157308 */ /* 0x000f620000000800 */
[----:B------:R-:W-:Y:S01]  /*15480*/  FADD.FTZ R41, R13, R32 ;  /* 0x000000200d297221 */ /* 0x000fe20000010000 */
[----:B--2---:R-:W-:Y:S01]  /*15490*/  FADD.FTZ R8, R14, R3 ;  /* 0x000000030e087221 */ /* 0x004fe20000010000 */
[----:B------:R-:W-:-:S02]  /*154a0*/  @!P1 VIADD R0, R0, 0x36840 ;  /* 0x0003684000009836 */ /* 0x000fc40000000000 */
[----:B------:R-:W-:-:S03]  /*154b0*/  FFMA.FTZ R48, R48, R5, -R43 ;  /* 0x0000000530307223 */ /* 0x000fc6000001082b */
[----:B------:R-:W2:Y:S01]  /*154c0*/  MUFU.EX2 R195, R46 ;  /* 0x0000002e00c37308 */ /* 0x000ea20000000800 */
[----:B0-----:R-:W-:Y:S01]  /*154d0*/  FADD.FTZ R32, R192, R41 ;  /* 0x00000029c0207221 */ /* 0x001fe20000010000 */
[----:B-1----:R-:W-:Y:S01]  /*154e0*/  FADD.FTZ R3, R193, R8 ;  /* 0x00000008c1037221 */ /* 0x002fe20000010000 */
[----:B------:R-:W-:Y:S01]  /*154f0*/  FFMA.FTZ R50, R50, R5, -R43 ;  /* 0x0000000532327223 */ /* 0x000fe2000001082b */
[----:B------:R-:W-:-:S04]  /*15500*/  @!P1 PRMT R0, RZ, 0x654, R0 ;  /* 0x00000654ff009816 */ /* 0x000fc80000000000 */
[----:B------:R-:W0:Y:S01]  /*15510*/  MUFU.EX2 R188, R188 ;  /* 0x000000bc00bc7308 */ /* 0x000e220000000800 */
[----:B---3--:R-:W-:Y:S01]  /*15520*/  FADD.FTZ R41, R15, R32 ;  /* 0x000000200f297221 */ /* 0x008fe20000010000 */
[----:B----4-:R-:W-:Y:S01]  /*15530*/  FADD.FTZ R3, R20, R3 ;  /* 0x0000000314037221 */ /* 0x010fe20000010000 */
[-C--:B------:R-:W-:Y:S01]  /*15540*/  FFMA.FTZ R38, R38, R5.reuse, -R43 ;  /* 0x0000000526267223 */ /* 0x080fe2000001082b */
[----:B------:R1:W-:Y:S04]  /*15550*/  @!P1 SYNCS.ARRIVE.TRANS64.RED.A1T0 RZ, [R0+URZ], RZ ;  /* 0x000000ff00ff99a7 */ /* 0x0003e8000810043f */
[----:B------:R-:W3:Y:S01]  /*15560*/  MUFU.EX2 R36, R36 ;  /* 0x0000002400247308 */ /* 0x000ee20000000800 */
[----:B-----5:R-:W-:Y:S01]  /*15570*/  FADD.FTZ R32, R194, R41 ;  /* 0x00000029c2207221 */ /* 0x020fe20000010000 */
[----:B------:R-:W-:-:S06]  /*15580*/  FFMA.FTZ R24, R24, R5, -R43 ;  /* 0x0000000518187223 */ /* 0x000fcc000001082b */
[----:B------:R-:W4:Y:S01]  /*15590*/  MUFU.EX2 R25, R25 ;  /* 0x0000001900197308 */ /* 0x000f220000000800 */
[----:B-1----:R-:W-:-:S07]  /*155a0*/  FADD.FTZ R0, R34, R3 ;  /* 0x0000000322007221 */ /* 0x002fce0000010000 */
[----:B------:R-:W1:Y:S01]  /*155b0*/  MUFU.EX2 R189, R48 ;  /* 0x0000003000bd7308 */ /* 0x000e620000000800 */
[----:B------:R-:W-:Y:S01]  /*155c0*/  FADD.FTZ R41, R21, R32 ;  /* 0x0000002015297221 */ /* 0x000fe20000010000 */
[----:B--2---:R-:W-:-:S06]  /*155d0*/  FADD.FTZ R3, R195, R0 ;  /* 0x00000000c3037221 */ /* 0x004fcc0000010000 */
[----:B------:R-:W2:Y:S08]  /*155e0*/  MUFU.EX2 R190, R190 ;  /* 0x000000be00be7308 */ /* 0x000eb00000000800 */
[----:B------:R-:W5:Y:S01]  /*155f0*/  MUFU.EX2 R50, R50 ;  /* 0x0000003200327308 */ /* 0x000f620000000800 */
[----:B------:R-:W-:Y:S01]  /*15600*/  FFMA.FTZ R56, R56, R5, -R43 ;  /* 0x0000000538387223 */ /* 0x000fe2000001082b */
[----:B0-----:R-:W-:Y:S01]  /*15610*/  FADD.FTZ R32, R188, R41 ;  /* 0x00000029bc207221 */ /* 0x001fe20000010000 */
[----:B---3--:R-:W-:-:S05]  /*15620*/  FADD.FTZ R0, R36, R3 ;  /* 0x0000000324007221 */ /* 0x008fca0000010000 */
[----:B------:R-:W0:Y:S01]  /*15630*/  MUFU.EX2 R27, R27 ;  /* 0x0000001b001b7308 */ /* 0x000e220000000800 */
[----:B------:R-:W-:-:S07]  /*15640*/  FFMA.FTZ R28, R28, R5, -R43 ;  /* 0x000000051c1c7223 */ /* 0x000fce000001082b */
[----:B------:R-:W3:Y:S01]  /*15650*/  MUFU.EX2 R191, R38 ;  /* 0x0000002600bf7308 */ /* 0x000ee20000000800 */
[----:B----4-:R-:W-:Y:S01]  /*15660*/  FADD.FTZ R41, R25, R32 ;  /* 0x0000002019297221 */ /* 0x010fe20000010000 */
[----:B-1----:R-:W-:-:S06]  /*15670*/  FADD.FTZ R3, R189, R0 ;  /* 0x00000000bd037221 */ /* 0x002fcc0000010000 */
[----:B------:R-:W1:Y:S08]  /*15680*/  MUFU.EX2 R184, R184 ;  /* 0x000000b800b87308 */ /* 0x000e700000000800 */
[----:B------:R-:W4:Y:S01]  /*15690*/  MUFU.EX2 R24, R24 ;  /* 0x0000001800187308 */ /* 0x000f220000000800 */
[----:B------:R-:W-:Y:S01]  /*156a0*/  FFMA.FTZ R80, R80, R5, -R43 ;  /* 0x0000000550507223 */ /* 0x000fe2000001082b */
[----:B--2---:R-:W-:Y:S01]  /*156b0*/  FADD.FTZ R8, R190, R41 ;  /* 0x00000029be087221 */ /* 0x004fe20000010000 */
[----:B-----5:R-:W-:-:S05]  /*156c0*/  FADD.FTZ R0, R50, R3 ;  /* 0x0000000332007221 */ /* 0x020fca0000010000 */
[----:B------:R-:W2:Y:S01]  /*156d0*/  MUFU.EX2 R29, R29 ;  /* 0x0000001d001d7308 */ /* 0x000ea20000000800 */
[----:B------:R-:W-:-:S07]  /*156e0*/  FFMA.FTZ R84, R84, R5, -R43 ;  /* 0x0000000554547223 */ /* 0x000fce000001082b */
[----:B------:R-:W5:Y:S01]  /*156f0*/  MUFU.EX2 R185, R56 ;  /* 0x0000003800b97308 */ /* 0x000f620000000800 */
[----:B0-----:R-:W-:Y:S01]  /*15700*/  FADD.FTZ R41, R27, R8 ;  /* 0x000000081b297221 */ /* 0x001fe20000010000 */
[----:B---3--:R-:W-:-:S06]  /*15710*/  FADD.FTZ R3, R191, R0 ;  /* 0x00000000bf037221 */ /* 0x008fcc0000010000 */
[----:B------:R-:W0:Y:S08]  /*15720*/  MUFU.EX2 R186, R186 ;  /* 0x000000ba00ba7308 */ /* 0x000e300000000800 */
[----:B------:R-:W3:Y:S01]  /*15730*/  MUFU.EX2 R28, R28 ;  /* 0x0000001c001c7308 */ /* 0x000ee20000000800 */
[----:B------:R-:W-:Y:S01]  /*15740*/  FFMA.FTZ R88, R88, R5, -R43 ;  /* 0x0000000558587223 */ /* 0x000fe2000001082b */
[----:B-1----:R-:W-:Y:S01]  /*15750*/  FADD.FTZ R8, R184, R41 ;  /* 0x00000029b8087221 */ /* 0x002fe20000010000 */
[----:B----4-:R-:W-:-:S05]  /*15760*/  FADD.FTZ R0, R24, R3 ;  /* 0x0000000318007221 */ /* 0x010fca0000010000 */
[----:B------:R-:W1:Y:S01]  /*15770*/  MUFU.EX2 R31, R31 ;  /* 0x0000001f001f7308 */ /* 0x000e620000000800 */
[----:B------:R-:W-:-:S07]  /*15780*/  FFMA.FTZ R92, R92, R5, -R43 ;  /* 0x000000055c5c7223 */ /* 0x000fce000001082b */
[----:B------:R-:W4:Y:S01]  /*15790*/  MUFU.EX2 R187, R80 ;  /* 0x0000005000bb7308 */ /* 0x000f220000000800 */
[----:B--2---:R-:W-:Y:S01]  /*157a0*/  FADD.FTZ R41, R29, R8 ;  /* 0x000000081d297221 */ /* 0x004fe20000010000 */
[----:B-----5:R-:W-:-:S06]  /*157b0*/  FADD.FTZ R3, R185, R0 ;  /* 0x00000000b9037221 */ /* 0x020fcc0000010000 */
        /* <DEDUP_REMOVED lines=8> */
[----:B------:R-:W-:Y:S01]  /*15840*/  F2FP.BF16.F32.PACK_AB R200, R7, R200 ;  /* 0x000000c807c8723e */ /* 0x000fe200000010ff */
[----:B-1----:R-:W-:Y:S01]  /*15850*/  FADD.FTZ R7, R31, R8 ;  /* 0x000000081f077221 */ /* 0x002fe20000010000 */
[----:B----4-:R-:W-:-:S05]  /*15860*/  FADD.FTZ R3, R187, R0 ;  /* 0x00000000bb037221 */ /* 0x010fca0000010000 */
        /* <DEDUP_REMOVED lines=10> */
[----:B------:R-:W0:Y:S01]  /*15910*/  MUFU.EX2 R176, R176 ;  /* 0x000000b000b07308 */ /* 0x000e220000000800 */
[----:B------:R-:W-:-:S07]  /*15920*/  FFMA.FTZ R43, R58, R5, -R43 ;  /* 0x000000053a2b7223 */ /* 0x000fce000001082b */
[----:B------:R-:W3:Y:S01]  /*15930*/  MUFU.EX2 R30, R30 ;  /* 0x0000001e001e7308 */ /* 0x000ee20000000800 */
[----:B-1----:R-:W-:Y:S01]  /*15940*/  FADD.FTZ R8, R182, R7 ;  /* 0x00000007b6087221 */ /* 0x002fe20000010000 */
[----:B----4-:R-:W-:-:S06]  /*15950*/  FADD.FTZ R0, R92, R3 ;  /* 0x000000035c007221 */ /* 0x010fcc0000010000 */
[----:B------:R-:W1:Y:S08]  /*15960*/  MUFU.EX2 R37, R108 ;  /* 0x0000006c00257308 */ /* 0x000e700000000800 */
[----:B------:R-:W4:Y:S01]  /*15970*/  MUFU.EX2 R177, R52 ;  /* 0x0000003400b17308 */ /* 0x000f220000000800 */
[----:B--2---:R-:W-:Y:S01]  /*15980*/  FADD.FTZ R7, R35, R8 ;  /* 0x0000000823077221 */ /* 0x004fe20000010000 */
[----:B-----5:R-:W-:-:S06]  /*15990*/  FADD.FTZ R3, R183, R0 ;  /* 0x00000000b7037221 */ /* 0x020fcc0000010000 */
[----:B------:R-:W2:Y:S01]  /*159a0*/  MUFU.EX2 R178, R178 ;  /* 0x000000b200b27308 */ /* 0x000ea20000000800 */
[----:B------:R-:W-:-:S07]  /*159b0*/  ISETP.GE.AND P2, PT, R151, 0x71, PT ;  /* 0x000000719700780c */ /* 0x000fce0003f46270 */
[----:B------:R-:W5:Y:S01]  /*159c0*/  MUFU.EX2 R54, R54 ;  /* 0x0000003600367308 */ /* 0x000f620000000800 */
[----:B0-----:R-:W-:Y:S01]  /*159d0*/  FADD.FTZ R8, R176, R7 ;  /* 0x00000007b0087221 */ /* 0x001fe20000010000 */
[----:B---3--:R-:W-:-:S06]  /*159e0*/  FADD.FTZ R0, R30, R3 ;  /* 0x000000031e007221 */ /* 0x008fcc0000010000 */
[----:B------:R-:W0:Y:S08]  /*159f0*/  MUFU.EX2 R39, R39 ;  /* 0x0000002700277308 */ /* 0x000e300000000800 */
[----:B------:R-:W3:Y:S01]  /*15a00*/  MUFU.EX2 R43, R43 ;  /* 0x0000002b002b7308 */ /* 0x000ee20000000800 */
[----:B-1----:R-:W-:Y:S01]  /*15a10*/  FADD.FTZ R7, R37, R8 ;  /* 0x0000000825077221 */ /* 0x002fe20000010000 */
[----:B----4-:R-:W-:Y:S01]  /*15a20*/  FADD.FTZ R3, R177, R0 ;  /* 0x00000000b1037221 */ /* 0x010fe20000010000 */
[----:B------:R-:W-:Y:S02]  /*15a30*/  BSSY B0, `(.L_x_622) ;  /* 0x00005fb000007945 */ /* 0x000fe40003800000 */
[----:B--2---:R-:W-:Y:S01]  /*15a40*/  FADD.FTZ R8, R178, R7 ;  /* 0x00000007b2087221 */ /* 0x004fe20000010000 */
[----:B-----5:R-:W-:Y:S01]  /*15a50*/  FADD.FTZ R0, R54, R3 ;  /* 0x0000000336007221 */ /* 0x020fe20000010000 */
[----:B------:R-:W-:Y:S01]  /*15a60*/  F2FP.BF16.F32.PACK_AB R188, R25, R188 ;  /* 0x000000bc19bc723e */ /* 0x000fe200000010ff */
[----:B------:R-:W-:Y:S01]  /*15a70*/  IMAD.MOV.U32 R3, RZ, RZ, 0x3f800000 ;  /* 0x3f800000ff037424 */ /* 0x000fe200078e00ff */
[----:B------:R-:W-:Y:S01]  /*15a80*/  F2FP.BF16.F32.PACK_AB R190, R27, R190 ;  /* 0x000000be1bbe723e */ /* 0x000fe200000010ff */
[----:B0-----:R-:W-:Y:S01]  /*15a90*/  FADD.FTZ R8, R39, R8 ;  /* 0x0000000827087221 */ /* 0x001fe20000010000 */
[----:B------:R-:W-:Y:S01]  /*15aa0*/  F2FP.BF16.F32.PACK_AB R184, R29, R184 ;  /* 0x000000b81db8723e */ /* 0x000fe200000010ff */
[--C-:B------:R-:W-:Y:S01]  /*15ab0*/  IMAD.MOV.U32 R118, RZ, RZ, R119.reuse ;  /* 0x000000ffff767224 */ /* 0x100fe200078e0077 */
[----:B------:R-:W-:Y:S01]  /*15ac0*/  F2FP.BF16.F32.PACK_AB R186, R31, R186 ;  /* 0x000000ba1fba723e */ /* 0x000fe200000010ff */
[--C-:B------:R-:W-:Y:S01]  /*15ad0*/  IMAD.MOV.U32 R117, RZ, RZ, R119.reuse ;  /* 0x000000ffff757224 */ /* 0x100fe200078e0077 */
[----:B------:R-:W-:Y:S01]  /*15ae0*/  F2FP.BF16.F32.PACK_AB R180, R33, R180 ;  /* 0x000000b421b4723e */ /* 0x000fe200000010ff */
[--C-:B------:R-:W-:Y:S01]  /*15af0*/  IMAD.MOV.U32 R116, RZ, RZ, R119.reuse ;  /* 0x000000ffff747224 */ /* 0x100fe200078e0077 */
[----:B------:R-:W-:Y:S01]  /*15b00*/  F2FP.BF16.F32.PACK_AB R182, R35, R182 ;  /* 0x000000b623b6723e */ /* 0x000fe200000010ff */
[----:B---3--:R-:W-:Y:S01]  /*15b10*/  FADD.FTZ R7, R43, R0 ;  /* 0x000000002b077221 */ /* 0x008fe20000010000 */
[----:B------:R-:W-:Y:S01]  /*15b20*/  F2FP.BF16.F32.PACK_AB R176, R37, R176 ;  /* 0x000000b025b0723e */ /* 0x000fe200000010ff */
[----:B------:R-:W-:Y:S01]  /*15b30*/  IMAD.MOV.U32 R0, RZ, RZ, 0x3f800000 ;  /* 0x3f800000ff007424 */ /* 0x000fe200078e00ff */
[----:B------:R-:W-:Y:S01]  /*15b40*/  F2FP.BF16.F32.PACK_AB R178, R39, R178 ;  /* 0x000000b227b2723e */ /* 0x000fe200000010ff */
[--C-:B------:R-:W-:Y:S01]  /*15b50*/  IMAD.MOV.U32 R114, RZ, RZ, R119.reuse ;  /* 0x000000ffff727224 */ /* 0x100fe200078e0077 */
        /* <DEDUP_REMOVED lines=38> */
[-C--:B------:R-:W-:Y:S01]  /*15dc0*/  MOV R115, R119.reuse ;  /* 0x0000007700737202 */ /* 0x080fe20000000f00 */
        /* <DEDUP_REMOVED lines=70> */
[----:B------:R-:W-:Y:S01]  /*16230*/  IMAD.MOV.U32 R24, RZ, RZ, R119 ;  /* 0x000000ffff187224 */ /* 0x000fe200078e0077 */
[----:B------:R-:W-:Y:S06]  /*16240*/  @!P2 BRA `(.L_x_623) ;  /* 0x0000005400e4a947 */ /* 0x000fec0003800000 */
        /* <DEDUP_REMOVED lines=53> */
[----:B------:R-:W-:-:S07]  /*165a0*/  CS2R R24, SRZ ;  /* 0x0000000000187805 */ /* 0x000fce000001ff00 */
.L_x_634:
[----:B------:R-:W-:-:S05]  /*165b0*/  VIADD R4, R13, 0x1 ;  /* 0x000000010d047836 */ /* 0x000fca0000000000 */
[----:B------:R-:W-:-:S04]  /*165c0*/  ISETP.NE.AND P2, PT, R4, 0x2, PT ;  /* 0x000000020400780c */ /* 0x000fc80003f45270 */
[----:B------:R-:W-:Y:S02]  /*165d0*/  SEL R213, RZ, 0x1, P2 ;  /* 0x00000001ffd57807 */ /* 0x000fe40001000000 */
[----:B------:R-:W-:Y:S02]  /*165e0*/  SEL R211, R4, RZ, P2 ;  /* 0x000000ff04d37207 */ /* 0x000fe40001000000 */
[----:B------:R-:W-:Y:S01]  /*165f0*/  LOP3.LUT R213, R12, R213, RZ, 0x3c, !PT ;  /* 0x000000d50cd57212 */ /* 0x000fe200078e3cff */
[----:B------:R-:W-:Y:S06]  /*16600*/  @!P0 BRA `(.L_x_624) ;  /* 0x0000000000048947 */ /* 0x000fec0003800000 */
[----:B------:R-:W-:Y:S01]  /*16610*/  BPT.TRAP 0x1 ;  /* 0x000000040000795c */ /* 0x000fe20000300000 */
.L_x_624:
[----:B------:R-:W-:Y:S01]  /*16620*/  IMAD R14, R211, 0x8, R2 ;  /* 0x00000008d30e7824 */ /* 0x000fe200078e0202 */
[----:B------:R-:W-:-:S04]  /*16630*/  SHF.L.U32 R5, R213, 0x1f, RZ ;  /* 0x0000001fd5057819 */ /* 0x000fc800000006ff */
[----:B------:R0:W1:Y:S01]  /*16640*/  SYNCS.PHASECHK.TRANS64.TRYWAIT P2, [R14+URZ+0x36830], R5 ;  /* 0x036830050e0075a7 */ /* 0x000062000804017f */
[----:B------:R-:W-:Y:S05]  /*16650*/  @!P0 BRA `(.L_x_625) ;  /* 0x0000000000048947 */ /* 0x000fea0003800000 */
[----:B------:R-:W-:Y:S01]  /*16660*/  BPT.TRAP 0x1 ;  /* 0x000000040000795c */ /* 0x000fe20000300000 */
.L_x_625:
[----:B------:R-:W-:Y:S01]  /*16670*/  IMAD R4, R211, 0xa80, R215 ;  /* 0x00000a80d3047824 */ /* 0x000fe200078e02d7 */
[----:B------:R-:W-:Y:S03]  /*16680*/  BSSY B1, `(.L_x_626) ;  /* 0x0000006000017945 */ /* 0x000fe60003800000 */
[C---:B------:R-:W-:Y:S02]  /*16690*/  VIADD R120, R4.reuse, 0x80 ;  /* 0x0000008004787836 */ /* 0x040fe40000000000 */
[----:B------:R-:W-:Y:S01]  /*166a0*/  VIADD R15, R4, 0x100 ;  /* 0x00000100040f7836 */ /* 0x000fe20000000000 */
[----:B-1----:R-:W-:Y:S06]  /*166b0*/  @P2 BRA `(.L_x_627) ;  /* 0x0000000000082947 */ /* 0x002fec0003800000 */
[----:B------:R-:W1:Y:S02]  /*166c0*/  SYNCS.PHASECHK.TRANS64.TRYWAIT P2, [R14+URZ+0x36830], R5 ;  /* 0x036830050e0075a7 */ /* 0x000e64000804017f */
[----:B-1----:R-:W-:Y:S05]  /*166d0*/  @!P2 BRA `(.L_x_628) ;  /* 0x000000ec0084a947 */ /* 0x002fea0003800000 */
.L_x_627:
[----:B------:R-:W-:Y:S05]  /*166e0*/  BSYNC B1 ;  /* 0x0000000000017941 */ /* 0x000fea0003800000 */
.L_x_626:
[----:B------:R-:W2:Y:S04]  /*166f0*/  LDL.64 R20, [R1+0x40] ;  /* 0x0000400001147983 */ /* 0x000ea80000100a00 */
[----:B------:R-:W3:Y:S01]  /*16700*/  LDL.64 R124, [R1+0x48] ;  /* 0x00004800017c7983 */ /* 0x000ee20000100a00 */
[----:B------:R-:W-:Y:S01]  /*16710*/  WARPGROUP.ARRIVE ;  /* 0x00000000000079c5 */ /* 0x000fe20000000000 */
[----:B------:R-:W-:Y:S01]  /*16720*/  IMAD.MOV.U32 R121, RZ, RZ, 0x40000040 ;  /* 0x40000040ff797424 */ /* 0x000fe200078e00ff */
[----:B------:R-:W-:-:S04]  /*16730*/  R2UR UR6, R120 ;  /* 0x00000000780672ca */ /* 0x000fc800000e0000 */
[C---:B------:R-:W-:Y:S01]  /*16740*/  R2UR UR7, R121.reuse ;  /* 0x00000000790772ca */ /* 0x040fe200000e0000 */
[----:B------:R-:W-:Y:S01]  /*16750*/  IMAD.MOV.U32 R120, RZ, RZ, R15 ;  /* 0x000000ffff787224 */ /* 0x000fe200078e000f */
[----:B------:R-:W-:-:S04]  /*16760*/  R2UR UR19, R121 ;  /* 0x00000000791372ca */ /* 0x000fc800000e0000 */
[----:B------:R-:W-:Y:S01]  /*16770*/  R2UR UR18, R120 ;  /* 0x00000000781272ca */ /* 0x000fe200000e0000 */
[----:B------:R-:W-:Y:S02]  /*16780*/  VIADD R122, R4, 0x200 ;  /* 0x00000200047a7836 */ /* 0x000fe40000000000 */
[----:B------:R-:W-:-:S03]  /*16790*/  IMAD.MOV.U32 R123, RZ, RZ, 0x40000040 ;  /* 0x40000040ff7b7424 */ /* 0x000fc600078e00ff */
[----:B------:R-:W-:Y:S02]  /*167a0*/  R2UR UR14, R122 ;  /* 0x000000007a0e72ca */ /* 0x000fe400000e0000 */
[----:B------:R-:W-:Y:S02]  /*167b0*/  R2UR UR15, R123 ;  /* 0x000000007b0f72ca */ /* 0x000fe400000e0000 */
[----:B--2---:R-:W-:Y:S01]  /*167c0*/  R2UR UR42, R20 ;  /* 0x00000000142a72ca */ /* 0x004fe200000e0000 */
[----:B------:R-:W-:Y:S01]  /*167d0*/  IMAD.MOV.U32 R20, RZ, RZ, R4 ;  /* 0x000000ffff147224 */ /* 0x000fe200078e0004 */
[----:B------:R-:W-:Y:S01]  /*167e0*/  R2UR UR43, R21 ;  /* 0x00000000152b72ca */ /* 0x000fe200000e0000 */
[----:B------:R-:W-:Y:S01]  /*167f0*/  IMAD.MOV.U32 R21, RZ, RZ, 0x40000040 ;  /* 0x40000040ff157424 */ /* 0x000fe200078e00ff */
[----:B---3--:R-:W-:Y:S02]  /*16800*/  R2UR UR28, R124 ;  /* 0x000000007c1c72ca */ /* 0x008fe400000e0000 */
[----:B------:R-:W-:-:S02]  /*16810*/  R2UR UR29, R125 ;  /* 0x000000007d1d72ca */ /* 0x000fc400000e0000 */
[----:B------:R-:W-:Y:S02]  /*16820*/  R2UR UR26, R20 ;  /* 0x00000000141a72ca */ /* 0x000fe400000e0000 */
[----:B------:R-:W-:-:S07]  /*16830*/  R2UR UR27, R21 ;  /* 0x00000000151b72ca */ /* 0x000fce00000e0000 */
[----:B------:R-:W-:Y:S02]  /*16840*/  UMOV UR24, UR28 ;  /* 0x0000001c00187c82 */ /* 0x000fe40008000000 */
[----:B------:R-:W-:-:S04]  /*16850*/  UMOV UR25, UR29 ;  /* 0x0000001d00197c82 */ /* 0x000fc80008000000 */
[----:B------:R-:W-:Y:S01]  /*16860*/  HGMMA.64x16x16.F32.BF16 R168, gdesc[UR24], RZ, !UPT, gsb0 ;  /* 0x0020000018a879f0 */ /* 0x000fe2000c0018ff */
[----:B------:R-:W-:Y:S01]  /*16870*/  UMOV UR4, UR28 ;  /* 0x0000001c00047c82 */ /* 0x000fe20008000000 */
[----:B------:R-:W-:Y:S01]  /*16880*/  UMOV UR5, UR29 ;  /* 0x0000001d00057c82 */ /* 0x000fe20008000000 */
[----:B------:R-:W-:Y:S02]  /*16890*/  WARPGROUP.DEPBAR.LE gsb0, 0x0 ;  /* 0x00008000000079c5 */ /* 0x000fe40000010000 */
[----:B------:R-:W-:-:S06]  /*168a0*/  WARPGROUP.ARRIVE ;  /* 0x00000000000079c5 */ /* 0x000fcc0000000000 */
[----:B------:R-:W-:Y:S01]  /*168b0*/  HGMMA.64x16x16.F32.BF16 R160, gdesc[UR4], RZ, !UPT, gsb0 ;  /* 0x0020000004a079f0 */ /* 0x000fe2000c0018ff */
[----:B------:R-:W-:Y:S01]  /*168c0*/  UMOV UR16, UR28 ;  /* 0x0000001c00107c82 */ /* 0x000fe20008000000 */
[----:B------:R-:W-:Y:S01]  /*168d0*/  UMOV UR17, UR29 ;  /* 0x0000001d00117c82 */ /* 0x000fe20008000000 */
[----:B------:R-:W-:Y:S01]  /*168e0*/  VIADD R20, R4, 0x180 ;  /* 0x0000018004147836 */ /* 0x000fe20000000000 */
[----:B------:R-:W-:Y:S02]  /*168f0*/  WARPGROUP.DEPBAR.LE gsb0, 0x0 ;  /* 0x00008000000079c5 */ /* 0x000fe40000010000 */
[----:B------:R-:W-:-:S06]  /*16900*/  WARPGROUP.ARRIVE ;  /* 0x00000000000079c5 */ /* 0x000fcc0000000000 */
[----:B------:R-:W-:Y:S01]  /*16910*/  HGMMA.64x16x16.F32.BF16 R152, gdesc[UR16], RZ, !UPT, gsb0 ;  /* 0x00200000109879f0 */ /* 0x000fe2000c0018ff */
[----:B------:R-:W-:Y:S02]  /*16920*/  R2UR UR22, R20 ;  /* 0x00000000141672ca */ /* 0x000fe400000e0000 */
[----:B------:R-:W-:Y:S01]  /*16930*/  R2UR UR23, R21 ;  /* 0x00000000151772ca */ /* 0x000fe200000e0000 */
[----:B------:R-:W-:Y:S01]  /*16940*/  UMOV UR20, UR28 ;  /* 0x0000001c00147c82 */ /* 0x000fe20008000000 */
[----:B------:R-:W-:Y:S01]  /*16950*/  UMOV UR21, UR29 ;  /* 0x0000001d00157c82 */ /* 0x000fe20008000000 */
[----:B------:R-:W-:Y:S02]  /*16960*/  WARPGROUP.DEPBAR.LE gsb0, 0x0 ;  /* 0x00008000000079c5 */ /* 0x000fe40000010000 */
[----:B------:R-:W-:-:S08]  /*16970*/  WARPGROUP.ARRIVE ;  /* 0x00000000000079c5 */ /* 0x000fd00000000000 */
[----:B------:R-:W-:Y:S01]  /*16980*/  HGMMA.64x16x16.F32.BF16 R144, gdesc[UR20], RZ, !UPT, gsb0 ;  /* 0x00200000149079f0 */ /* 0x000fe2000c0018ff */
[----:B------:R-:W-:Y:S01]  /*16990*/  UMOV UR12, UR28 ;  /* 0x0000001c000c7c82 */ /* 0x000fe20008000000 */
[----:B------:R-:W-:Y:S01]  /*169a0*/  UMOV UR13, UR29 ;  /* 0x0000001d000d7c82 */ /* 0x000fe20008000000 */
[----:B------:R-:W-:Y:S01]  /*169b0*/  IADD3 R120, R4, 0x280, RZ ;  /* 0x0000028004787810 */ /* 0x000fe20007ffe0ff */
[----:B------:R-:W-:Y:S02]  /*169c0*/  WARPGROUP.DEPBAR.LE gsb0, 0x0 ;  /* 0x00008000000079c5 */ /* 0x000fe40000010000 */
[----:B------:R-:W-:-:S06]  /*169d0*/  WARPGROUP.ARRIVE ;  /* 0x00000000000079c5 */ /* 0x000fcc0000000000 */
[----:B------:R-:W-:Y:S01]  /*169e0*/  HGMMA.64x16x16.F32.BF16 R136, gdesc[UR12], RZ, !UPT, gsb0 ;  /* 0x002000000c8879f0 */ /* 0x000fe2000c0018ff */
[----:B------:R-:W-:Y:S02]  /*169f0*/  R2UR UR10, R120 ;  /* 0x00000000780a72ca */ /* 0x000fe400000e0000 */
[----:B------:R-:W-:Y:S01]  /*16a00*/  R2UR UR11, R121 ;  /* 0x00000000790b72ca */ /* 0x000fe200000e0000 */
[----:B------:R-:W-:Y:S01]  /*16a10*/  UMOV UR8, UR28 ;  /* 0x0000001c00087c82 */ /* 0x000fe20008000000 */
[----:B------:R-:W-:Y:S01]  /*16a20*/  UMOV UR9, UR29 ;  /* 0x0000001d00097c82 */ /* 0x000fe20008000000 */
[C---:B------:R-:W-:Y:S02]  /*16a30*/  VIADD R122, R4.reuse, 0x2 ;  /* 0x00000002047a7836 */ /* 0x040fe40000000000 */
[----:B------:R-:W-:Y:S02]  /*16a40*/  VIADD R120, R4, 0x102 ;  /* 0x0000010204787836 */ /* 0x000fe40000000000 */
[----:B------:R-:W-:Y:S01]  /*16a50*/  IMAD.MOV.U32 R123, RZ, RZ, 0x40000040 ;  /* 0x40000040ff7b7424 */ /* 0x000fe200078e00ff */
[----:B------:R-:W-:-:S02]  /*16a60*/  WARPGROUP.DEPBAR.LE gsb0, 0x0 ;  /* 0x00008000000079c5 */ /* 0x000fc40000010000 */
[----:B------:R-:W-:-:S06]  /*16a70*/  WARPGROUP.ARRIVE ;  /* 0x00000000000079c5 */ /* 0x000fcc0000000000 */
[----:B------:R-:W-:Y:S01]  /*16a80*/  HGMMA.64x16x16.F32.BF16 R128, gdesc[UR8], RZ, !UPT, gsb0 ;  /* 0x00200000088079f0 */ /* 0x000fe2000c0018ff */
[----:B------:R-:W-:Y:S01]  /*16a90*/  IMAD.MOV.U32 R121, RZ, RZ, 0x40000040 ;  /* 0x40000040ff797424 */ /* 0x000fe200078e00ff */
[----:B------:R-:W-:Y:S01]  /*16aa0*/  R2UR UR34, R122 ;  /* 0x000000007a2272ca */ /* 0x000fe200000e0000 */
[C---:B------:R-:W-:Y:S01]  /*16ab0*/  VIADD R20, R4.reuse, 0x300 ;  /* 0x0000030004147836 */ /* 0x040fe20000000000 */
[----:B------:R-:W-:Y:S01]  /*16ac0*/  R2UR UR35, R123 ;  /* 0x000000007b2372ca */ /* 0x000fe200000e0000 */
[----:B------:R-:W-:Y:S01]  /*16ad0*/  VIADD R122, R4, 0x182 ;  /* 0x00000182047a7836 */ /* 0x000fe20000000000 */
[----:B------:R-:W-:Y:S01]  /*16ae0*/  R2UR UR30, R120 ;  /* 0x00000000781e72ca */ /* 0x000fe200000e0000 */
[----:B------:R-:W-:Y:S01]  /*16af0*/  VIADD R120, R4, 0x202 ;  /* 0x0000020204787836 */ /* 0x000fe20000000000 */
[----:B------:R-:W-:Y:S01]  /*16b00*/  R2UR UR31, R121 ;  /* 0x00000000791f72ca */ /* 0x000fe200000e0000 */
[----:B------:R-:W-:Y:S02]  /*16b10*/  IMAD.MOV.U32 R123, RZ, RZ, 0x40000040 ;  /* 0x40000040ff7b7424 */ /* 0x000fe400078e00ff */
[----:B------:R-:W-:Y:S01]  /*16b20*/  IMAD.MOV.U32 R121, RZ, RZ, 0x40000040 ;  /* 0x40000040ff797424 */ /* 0x000fe200078e00ff */
[----:B------:R-:W-:-:S02]  /*16b30*/  R2UR UR58, R20 ;  /* 0x00000000143a72ca */ /* 0x000fc400000e0000 */
[----:B------:R-:W-:Y:S02]  /*16b40*/  R2UR UR59, R21 ;  /* 0x00000000153b72ca */ /* 0x000fe400000e0000 */
[----:B------:R-:W-:Y:S01]  /*16b50*/  R2UR UR26, R122 ;  /* 0x000000007a1a72ca */ /* 0x000fe200000e0000 */
[----:B------:R-:W-:Y:S01]  /*16b60*/  VIADD R122, R4, 0x302 ;  /* 0x00000302047a7836 */ /* 0x000fe20000000000 */
[----:B------:R-:W-:Y:S01]  /*16b70*/  R2UR UR27, R123 ;  /* 0x000000007b1b72ca */ /* 0x000fe200000e0000 */
[----:B------:R-:W-:Y:S01]  /*16b80*/  IMAD.MOV.U32 R123, RZ, RZ, 0x40000040 ;  /* 0x40000040ff7b7424 */ /* 0x000fe200078e00ff */
[----:B------:R-:W-:Y:S01]  /*16b90*/  R2UR UR22, R120 ;  /* 0x00000000781672ca */ /* 0x000fe200000e0000 */
[----:B------:R-:W-:Y:S01]  /*16ba0*/  VIADD R120, R4, 0x4 ;  /* 0x0000000404787836 */ /* 0x000fe20000000000 */
[----:B------:R-:W-:Y:S01]  /*16bb0*/  R2UR UR23, R121 ;  /* 0x00000000791772ca */ /* 0x000fe200000e0000 */
[----:B------:R-:W-:Y:S01]  /*16bc0*/  IMAD.MOV.U32 R121, RZ, RZ, 0x40000040 ;  /* 0x40000040ff797424 */ /* 0x000fe200078e00ff */
[----:B------:R-:W-:-:S02]  /*16bd0*/  R2UR UR46, R122 ;  /* 0x000000007a2e72ca */ /* 0x000fc400000e0000 */
[----:B------:R-:W-:Y:S02]  /*16be0*/  R2UR UR47, R123 ;  /* 0x000000007b2f72ca */ /* 0x000fe400000e0000 */
[----:B------:R-:W-:Y:S02]  /*16bf0*/  R2UR UR14, R120 ;  /* 0x00000000780e72ca */ /* 0x000fe400000e0000 */
[----:B------:R-:W-:Y:S01]  /*16c00*/  R2UR UR15, R121 ;  /* 0x00000000790f72ca */ /* 0x000fe200000e0000 */
        /* <DEDUP_REMOVED lines=19> */
[----:B------:R2:W-:Y:S04]  /*16d40*/  STL.64 [R1+0x68], R8 ;  /* 0x0000680801007387 */ /* 0x0005e80000100a00 */
[----:B--2---:R-:W2:Y:S01]  /*16d50*/  LDL.64 R8, [R1+0x38] ;  /* 0x0000380001087983 */ /* 0x004ea20000100a00 */
[----:B------:R-:W-:Y:S01]  /*16d60*/  UMOV UR28, UR42 ;  /* 0x0000002a001c7c82 */ /* 0x000fe20008000000 */
[----:B------:R-:W-:Y:S01]  /*16d70*/  UMOV UR29, UR43 ;  /* 0x0000002b001d7c82 */ /* 0x000fe20008000000 */
[----:B------:R-:W-:Y:S02]  /*16d80*/  WARPGROUP.DEPBAR.LE gsb0, 0x0 ;  /* 0x00008000000079c5 */ /* 0x000fe40000010000 */
[----:B------:R-:W-:-:S06]  /*16d90*/  WARPGROUP.ARRIVE ;  /* 0x00000000000079c5 */ /* 0x000fcc0000000000 */
[----:B------:R-:W-:Y:S01]  /*16da0*/  HGMMA.64x16x16.F32.BF16 R152, gdesc[UR28], R152, gsb0 ;  /* 0x002000001c9879f0 */ /* 0x000fe20008001898 */
[----:B------:R-:W-:Y:S01]  /*16db0*/  UMOV UR24, UR42 ;  /* 0x0000002a00187c82 */ /* 0x000fe20008000000 */
[----:B------:R-:W-:Y:S01]  /*16dc0*/  UMOV UR25, UR43 ;  /* 0x0000002b00197c82 */ /* 0x000fe20008000000 */
[----:B------:R-:W-:Y:S02]  /*16dd0*/  WARPGROUP.DEPBAR.LE gsb0, 0x0 ;  /* 0x00008000000079c5 */ /* 0x000fe40000010000 */
[----:B------:R-:W-:-:S06]  /*16de0*/  WARPGROUP.ARRIVE ;  /* 0x00000000000079c5 */ /* 0x000fcc0000000000 */
[----:B------:R-:W-:Y:S01]  /*16df0*/  HGMMA.64x16x16.F32.BF16 R144, gdesc[UR24], R144, gsb0 ;  /* 0x00200000189079f0 */ /* 0x000fe20008001890 */
        /* <DEDUP_REMOVED lines=14> */
[----:B------:R-:W-:Y:S01]  /*16ee0*/  MOV R6, UR45 ;  /* 0x0000002d00067c02 */ /* 0x000fe20008000f00 */
[----:B------:R-:W-:Y:S01]  /*16ef0*/  UMOV UR45, UR43 ;  /* 0x0000002b002d7c82 */ /* 0x000fe20008000000 */
[----:B01----:R-:W-:Y:S01]  /*16f00*/  MOV R5, UR44 ;  /* 0x0000002c00057c02 */ /* 0x003fe20008000f00 */
[----:B------:R-:W-:Y:S01]  /*16f10*/  UMOV UR44, UR42 ;  /* 0x0000002a002c7c82 */ /* 0x000fe20008000000 */
[----:B------:R-:W-:Y:S02]  /*16f20*/  WARPGROUP.DEPBAR.LE gsb0, 0x0 ;  /* 0x00008000000079c5 */ /* 0x000fe40000010000 */
[----:B------:R-:W-:-:S06]  /*16f30*/  WARPGROUP.ARRIVE ;  /* 0x00000000000079c5 */ /* 0x000fcc0000000000 */
[----:B------:R-:W-:Y:S01]  /*16f40*/  HGMMA.64x16x16.F32.BF16 R120, gdesc[UR44], R120, gsb0 ;  /* 0x002000002c7879f0 */ /* 0x000fe20008001878 */
[----:B--2---:R-:W-:Y:S02]  /*16f50*/  R2UR UR38, R8 ;  /* 0x00000000082672ca */ /* 0x004fe400000e0000 */
[----:B------:R-:W-:Y:S01]  /*16f60*/  R2UR UR39, R9 ;  /* 0x00000000092772ca */ /* 0x000fe200000e0000 */
[----:B------:R-:W-:Y:S01]  /*16f70*/  IMAD.MOV.U32 R21, RZ, RZ, 0x40000040 ;  /* 0x40000040ff157424 */ /* 0x000fe200078e00ff */
[----:B------:R-:W-:Y:S01]  /*16f80*/  IADD3 R20, R4, 0x84, RZ ;  /* 0x0000008404147810 */ /* 0x000fe20007ffe0ff */
[----:B------:R-:W2:Y:S08]  /*16f90*/  LDL.64 R8, [R1+0x30] ;  /* 0x0000300001087983 */ /* 0x000eb00000100a00 */
[----:B------:R-:W-:-:S02]  /*16fa0*/  UMOV UR12, UR38 ;  /* 0x00000026000c7c82 */ /* 0x000fc40008000000 */
[----:B------:R-:W-:Y:S01]  /*16fb0*/  UMOV UR13, UR39 ;  /* 0x00000027000d7c82 */ /* 0x000fe20008000000 */
        /* <DEDUP_REMOVED lines=57> */
[----:B--2---:R-:W-:Y:S02]  /*17350*/  R2UR UR42, R8 ;  /* 0x00000000082a72ca */ /* 0x004fe400000e0000 */
[----:B------:R-:W-:Y:S02]  /*17360*/  R2UR UR43, R9 ;  /* 0x00000000092b72ca */ /* 0x000fe400000e0000 */
[----:B------:R-:W-:Y:S01]  /*17370*/  R2UR UR22, R20 ;  /* 0x00000000141672ca */ /* 0x000fe200000e0000 */
[----:B------:R-:W2:Y:S01]  /*17380*/  LDL.64 R8, [R1+0x28] ;  /* 0x0000280001087983 */ /* 0x000ea20000100a00 */
[----:B------:R-:W-:-:S07]  /*17390*/  R2UR UR23, R21 ;  /* 0x00000000151772ca */ /* 0x000fce00000e0000 */
[----:B------:R-:W-:Y:S02]  /*173a0*/  UMOV UR20, UR42 ;  /* 0x0000002a00147c82 */ /* 0x000fe40008000000 */
[----:B------:R-:W-:Y:S01]  /*173b0*/  UMOV UR21, UR43 ;  /* 0x0000002b00157c82 */ /* 0x000fe20008000000 */
[----:B------:R-:W-:Y:S02]  /*173c0*/  WARPGROUP.DEPBAR.LE gsb0, 0x0 ;  /* 0x00008000000079c5 */ /* 0x000fe40000010000 */
[----:B------:R-:W-:-:S06]  /*173d0*/  WARPGROUP.ARRIVE ;  /* 0x00000000000079c5 */ /* 0x000fcc0000000000 */
        /* <DEDUP_REMOVED lines=108> */
[----:B------:R-:W-:-:S09]  /*17aa0*/  UMOV UR17, UR39 ;  /* 0x0000002700117c82 */ /* 0x000fd20008000000 */
        /* <DEDUP_REMOVED lines=85> */
[----:B------:R-:W-:Y:S01]  /*18000*/  UMOV UR28, UR52 ;  /* 0x00000034001c7c82 */ /* 0x000fe20008000000 */
[----:B------:R-:W-:Y:S01]  /*18010*/  R2UR UR23, R21 ;  /* 0x00000000151772ca */ /* 0x000fe200000e0000 */
[----:B------:R-:W-:Y:S01]  /*18020*/  UMOV UR29, UR53 ;  /* 0x00000035001d7c82 */ /* 0x000fe20008000000 */
[----:B------:R-:W-:Y:S01]  /*18030*/  UMOV UR24, UR52 ;  /* 0x0000003400187c82 */ /* 0x000fe20008000000 */
[----:B------:R-:W-:Y:S01]  /*18040*/  UMOV UR25, UR53 ;  /* 0x0000003500197c82 */ /* 0x000fe20008000000 */
[----:B------:R-:W-:Y:S01]  /*18050*/  R2UR UR45, R6 ;  /* 0x00000000062d72ca */ /* 0x000fe200000e0000 */
[----:B------:R0:W5:Y:S02]  /*18060*/  LDL.LU.64 R8, [R1+0x68] ;  /* 0x0000680001087983 */ /* 0x0001640000300a00 */
[----:B------:R-:W-:-:S02]  /*18070*/  UMOV UR20, UR38 ;  /* 0x0000002600147c82 */ /* 0x000fc40008000000 */
        /* <DEDUP_REMOVED lines=65> */
[----:B------:R-:W-:Y:S01]  /*18490*/  VIADD R20, R4, 0x406 ;  /* 0x0000040604147836 */ /* 0x000fe20000000000 */
[----:B------:R-:W-:-:S04]  /*184a0*/  MOV R21, 0x40000040 ;  /* 0x4000004000157802 */ /* 0x000fc80000000f00 */
        /* <DEDUP_REMOVED lines=111> */
[----:B------:R-:W-:Y:S02]  /*18ba0*/  R2UR UR44, R5 ;  /* 0x00000000052c72ca */ /* 0x000fe400000e0000 */
[----:B------:R-:W-:Y:S02]  /*18bb0*/  R2UR UR18, R20 ;  /* 0x00000000141272ca */ /* 0x000fe400000e0000 */
[----:B------:R-:W-:Y:S01]  /*18bc0*/  R2UR UR19, R21 ;  /* 0x00000000151372ca */ /* 0x000fe200000e0000 */
[----:B------:R-:W-:-:S08]  /*18bd0*/  UMOV UR17, UR45 ;  /* 0x0000002d00117c82 */ /* 0x000fd00008000000 */
        /* <DEDUP_REMOVED lines=226> */
[----:B------:R-:W-:Y:S01]  /*19a00*/  FMUL.FTZ R26, R26, R0 ;  /* 0x000000001a1a7220 */ /* 0x000fe20000410000 */
[----:B------:R-:W-:-:S02]  /*19a10*/  WARPGROUP.DEPBAR.LE gsb0, 0x0 ;  /* 0x00008000000079c5 */ /* 0x000fc40000010000 */
        /* <DEDUP_REMOVED lines=47> */
[----:B0-----:R-:W-:Y:S06]  /*19d10*/  @!P0 BRA `(.L_x_629) ;  /* 0x0000000000048947 */ /* 0x001fec0003800000 */
[----:B------:R-:W-:Y:S01]  /*19d20*/  BPT.TRAP 0x1 ;  /* 0x000000040000795c */ /* 0x000fe20000300000 */
.L_x_629:
[----:B------:R-:W-:Y:S01]  /*19d30*/  SHF.L.U32 R0, R12, 0x1f, RZ ;  /* 0x0000001f0c007819 */ /* 0x000fe200000006ff */
[----:B------:R-:W-:-:S04]  /*19d40*/  IMAD R15, R13, 0x8, R2 ;  /* 0x000000080d0f7824 */ /* 0x000fc800078e0202 */
[----:B------:R0:W1:Y:S01]  /*19d50*/  SYNCS.PHASECHK.TRANS64.TRYWAIT P2, [R15+URZ+0x36850], R0 ;  /* 0x036850000f0075a7 */ /* 0x000062000804017f */
[----:B------:R-:W-:Y:S05]  /*19d60*/  @!P0 BRA `(.L_x_630) ;  /* 0x0000000000048947 */ /* 0x000fea0003800000 */
[----:B------:R-:W-:Y:S01]  /*19d70*/  BPT.TRAP 0x1 ;  /* 0x000000040000795c */ /* 0x000fe20000300000 */
.L_x_630:
[----:B------:R-:W-:Y:S04]  /*19d80*/  BSSY B1, `(.L_x_631) ;  /* 0x0000004000017945 */ /* 0x000fe80003800000 */
[----:B-1----:R-:W-:Y:S05]  /*19d90*/  @P2 BRA `(.L_x_632) ;  /* 0x0000000000082947 */ /* 0x002fea0003800000 */
[----:B------:R-:W1:Y:S02]  /*19da0*/  SYNCS.PHASECHK.TRANS64.TRYWAIT P2, [R15+URZ+0x36850], R0 ;  /* 0x036850000f0075a7 */ /* 0x000e64000804017f */
[----:B-1----:R-:W-:Y:S05]  /*19db0*/  @!P2 BRA `(.L_x_633) ;  /* 0x000000b400e0a947 */ /* 0x002fea0003800000 */
.L_x_632:
[----:B------:R-:W-:Y:S05]  /*19dc0*/  BSYNC B1 ;  /* 0x0000000000017941 */ /* 0x000fea0003800000 */
.L_x_631:
[----:B01----:R-:W-:Y:S01]  /*19dd0*/  VIADD R0, R2, 0x400 ;  /* 0x0000040002007836 */ /* 0x003fe20000000000 */
[----:B------:R-:W-:Y:S01]  /*19de0*/  WARPGROUP.ARRIVE ;  /* 0x00000000000079c5 */ /* 0x000fe20000000000 */
[----:B------:R-:W-:Y:S01]  /*19df0*/  IMAD.MOV.U32 R5, RZ, RZ, 0x40000040 ;  /* 0x40000040ff057424 */ /* 0x000fe200078e00ff */
[----:B------:R-:W-:Y:S01]  /*19e00*/  ULDC UR5, c[0x0][0x9d8] ;  /* 0x0002760000057ab9 */ /* 0x000fe20000000800 */
[----:B------:R-:W-:Y:S01]  /*19e10*/  ULDC UR4, c[0x0][0x988] ;  /* 0x0002620000047ab9 */ /* 0x000fe20000000800 */
[----:B------:R-:W-:Y:S01]  /*19e20*/  SHF.R.U32.HI R0, RZ, 0x4, R0 ;  /* 0x00000004ff007819 */ /* 0x000fe20000011600 */
[----:B------:R-:W-:Y:S01]  /*19e30*/  FMUL.FTZ R6, R169, UR5 ;  /* 0x00000005a9067c20 */ /* 0x000fe20008410000 */
[----:B------:R-:W-:Y:S01]  /*19e40*/  FMUL.FTZ R21, R172, UR5 ;  /* 0x00000005ac157c20 */ /* 0x000fe20008410000 */
[----:B------:R-:W-:Y:S01]  /*19e50*/  FMUL.FTZ R169, R173, UR5 ;  /* 0x00000005ada97c20 */ /* 0x000fe20008410000 */
[----:B------:R-:W-:Y:S01]  /*19e60*/  LOP3.LUT R0, R0, 0x3fff, RZ, 0xc0, !PT ;  /* 0x00003fff00007812 */ /* 0x000fe200078ec0ff */
[----:B------:R-:W-:Y:S01]  /*19e70*/  FMUL.FTZ R20, R171, UR5 ;  /* 0x00000005ab147c20 */ /* 0x000fe20008410000 */
[----:B------:R-:W-:Y:S01]  /*19e80*/  FMUL.FTZ R171, R160, UR5 ;  /* 0x00000005a0ab7c20 */ /* 0x000fe20008410000 */
[----:B------:R-:W-:Y:S01]  /*19e90*/  MUFU.TANH R6, R6 ;  /* 0x0000000600067308 */ /* 0x000fe20000002400 */
[----:B------:R-:W-:Y:S01]  /*19ea0*/  LOP3.LUT R0, R0, 0x3800000, RZ, 0xfc, !PT ;  /* 0x0380000000007812 */ /* 0x000fe200078efcff */
[----:B------:R-:W-:Y:S01]  /*19eb0*/  FMUL.FTZ R161, R161, UR5 ;  /* 0x00000005a1a17c20 */ /* 0x000fe20008410000 */
[----:B------:R-:W-:Y:S01]  /*19ec0*/  FMUL.FTZ R164, R164, UR5 ;  /* 0x00000005a4a47c20 */ /* 0x000fe20008410000 */
[----:B------:R-:W-:Y:S01]  /*19ed0*/  FMUL.FTZ R160, R162, UR5 ;  /* 0x00000005a2a07c20 */ /* 0x000fe20008410000 */
[----:B------:R-:W-:Y:S01]  /*19ee0*/  FMUL.FTZ R165, R165, UR5 ;  /* 0x00000005a5a57c20 */ /* 0x000fe20008410000 */
[----:B------:R-:W-:-:S02]  /*19ef0*/  IMAD R12, R13, 0xa80, R0 ;  /* 0x00000a800d0c7824 */ /* 0x000fc400078e0200 */
[----:B------:R-:W-:Y:S01]  /*19f00*/  FMUL.FTZ R0, R168, UR5 ;  /* 0x00000005a8007c20 */ /* 0x000fe20008410000 */
[----:B------:R-:W-:Y:S01]  /*19f10*/  IMAD.MOV.U32 R13, RZ, RZ, 0x40000040 ;  /* 0x40000040ff0d7424 */ /* 0x000fe200078e00ff */
[----:B------:R-:W-:Y:S01]  /*19f20*/  MUFU.TANH R21, R21 ;  /* 0x0000001500157308 */ /* 0x000fe20000002400 */
[C---:B------:R-:W-:Y:S01]  /*19f30*/  VIADD R4, R12.reuse, 0x80 ;  /* 0x000000800c047836 */ /* 0x040fe20000000000 */
[----:B------:R-:W-:Y:S01]  /*19f40*/  R2UR UR6, R12 ;  /* 0x000000000c0672ca */ /* 0x000fe200000e0000 */
[----:B------:R-:W-:Y:S01]  /*19f50*/  FMUL.FTZ R162, R163, UR5 ;  /* 0x00000005a3a27c20 */ /* 0x000fe20008410000 */
[----:B------:R-:W-:Y:S01]  /*19f60*/  R2UR UR7, R13 ;  /* 0x000000000d0772ca */ /* 0x000fe200000e0000 */
[----:B------:R-:W-:Y:S01]  /*19f70*/  FMUL.FTZ R163, R166, UR5 ;  /* 0x00000005a6a37c20 */ /* 0x000fe20008410000 */
[----:B------:R-:W-:Y:S01]  /*19f80*/  FMUL.FTZ R166, R167, UR5 ;  /* 0x00000005a7a67c20 */ /* 0x000fe20008410000 */
[----:B------:R-:W-:Y:S01]  /*19f90*/  FMUL.FTZ R167, R152, UR5 ;  /* 0x0000000598a77c20 */ /* 0x000fe20008410000 */
[----:B------:R-:W0:Y:S01]  /*19fa0*/  MUFU.TANH R0, R0 ;  /* 0x0000000000007308 */ /* 0x000e220000002400 */
        /* <DEDUP_REMOVED lines=8> */
[----:B------:R-:W-:Y:S01]  /*1a030*/  HGMMA.64x192x16.F32.BF16 R24, R200, gdesc[UR4].tnspB, R24, gsb0 ;  /* 0x42e00004c8187df0 */ /* 0x000fe20008001818 */
[----:B------:R-:W-:Y:S01]  /*1a040*/  R2UR UR6, R4 ;  /* 0x00000000040672ca */ /* 0x000fe200000e0000 */
[----:B------:R-:W-:Y:S01]  /*1a050*/  FMUL.FTZ R159, R144, UR5 ;  /* 0x00000005909f7c20 */ /* 0x000fe20008410000 */
[----:B------:R-:W-:Y:S01]  /*1a060*/  R2UR UR7, R5 ;  /* 0x00000000050772ca */ /* 0x000fe200000e0000 */
[----:B------:R-:W-:Y:S01]  /*1a070*/  IMAD.MOV.U32 R5, RZ, RZ, 0x40000040 ;  /* 0x40000040ff057424 */ /* 0x000fe200078e00ff */
[----:B------:R-:W-:Y:S01]  /*1a080*/  IADD3 R4, R12, 0x100, RZ ;  /* 0x000001000c047810 */ /* 0x000fe20007ffe0ff */
[----:B------:R-:W-:Y:S01]  /*1a090*/  FMUL.FTZ R172, R145, UR5 ;  /* 0x0000000591ac7c20 */ /* 0x000fe20008410000 */
[----:B------:R-:W2:Y:S01]  /*1a0a0*/  MUFU.TANH R171, R171 ;  /* 0x000000ab00ab7308 */ /* 0x000ea20000002400 */
[----:B0-----:R-:W-:Y:S01]  /*1a0b0*/  FMNMX.FTZ R3, R0, R11, !PT ;  /* 0x0000000b00037209 */ /* 0x001fe20007810000 */
[----:B------:R-:W-:Y:S01]  /*1a0c0*/  FMUL.FTZ R145, R147, UR5 ;  /* 0x0000000593917c20 */ /* 0x000fe20008410000 */
[----:B------:R-:W-:Y:S01]  /*1a0d0*/  FMUL.FTZ R147, R148, UR5 ;  /* 0x0000000594937c20 */ /* 0x000fe20008410000 */
[----:B------:R-:W-:Y:S01]  /*1a0e0*/  FMUL.FTZ R148, R149, UR5 ;  /* 0x0000000595947c20 */ /* 0x000fe20008410000 */
[----:B------:R-:W-:Y:S01]  /*1a0f0*/  FMNMX.FTZ R3, R6, R3, !PT ;  /* 0x0000000306037209 */ /* 0x000fe20007810000 */
[----:B------:R-:W-:Y:S01]  /*1a100*/  FMUL.FTZ R136, R136, UR5 ;  /* 0x0000000588887c20 */ /* 0x000fe20008410000 */
[----:B------:R-:W-:Y:S01]  /*1a110*/  FMUL.FTZ R137, R137, UR5 ;  /* 0x0000000589897c20 */ /* 0x000fe20008410000 */
[----:B------:R-:W0:Y:S01]  /*1a120*/  MUFU.TANH R161, R161 ;  /* 0x000000a100a17308 */ /* 0x000e220000002400 */
[----:B------:R-:W-:Y:S01]  /*1a130*/  FMNMX.FTZ R3, R21, R3, !PT ;  /* 0x0000000315037209 */ /* 0x000fe20007810000 */
[----:B------:R-:W-:Y:S01]  /*1a140*/  FMUL.FTZ R140, R140, UR5 ;  /* 0x000000058c8c7c20 */ /* 0x000fe20008410000 */
[----:B------:R-:W-:Y:S01]  /*1a150*/  FMUL.FTZ R141, R141, UR5 ;  /* 0x000000058d8d7c20 */ /* 0x000fe20008410000 */
[----:B------:R-:W-:Y:S01]  /*1a160*/  FMUL.FTZ R128, R128, UR5 ;  /* 0x0000000580807c20 */ /* 0x000fe20008410000 */
[----:B-1----:R-:W-:Y:S01]  /*1a170*/  FMNMX.FTZ R3, R169, R3, !PT ;  /* 0x00000003a9037209 */ /* 0x002fe20007810000 */
[----:B------:R-:W-:Y:S01]  /*1a180*/  FMUL.FTZ R129, R129, UR5 ;  /* 0x0000000581817c20 */ /* 0x000fe20008410000 */
[----:B------:R-:W-:Y:S01]  /*1a190*/  FMUL.FTZ R132, R132, UR5 ;  /* 0x0000000584847c20 */ /* 0x000fe20008410000 */
[----:B------:R-:W1:Y:S01]  /*1a1a0*/  MUFU.TANH R164, R164 ;  /* 0x000000a400a47308 */ /* 0x000e620000002400 */
[----:B--2---:R-:W-:Y:S01]  /*1a1b0*/  FMNMX.FTZ R3, R171, R3, !PT ;  /* 0x00000003ab037209 */ /* 0x004fe20007810000 */
[----:B------:R-:W-:Y:S01]  /*1a1c0*/  FMUL.FTZ R133, R133, UR5 ;  /* 0x0000000585857c20 */ /* 0x000fe20008410000 */
[----:B------:R-:W-:Y:S01]  /*1a1d0*/  FMUL.FTZ R149, R120, UR5 ;  /* 0x0000000578957c20 */ /* 0x000fe20008410000 */
[----:B------:R-:W-:Y:S01]  /*1a1e0*/  FMUL.FTZ R144, R146, UR5 ;  /* 0x0000000592907c20 */ /* 0x000fe20008410000 */
[----:B------:R-:W-:Y:S01]  /*1a1f0*/  FMUL.FTZ R146, R150, UR5 ;  /* 0x0000000596927c20 */ /* 0x000fe20008410000 */
[----:B------:R-:W-:Y:S01]  /*1a200*/  FMUL.FTZ R150, R121, UR5 ;  /* 0x0000000579967c20 */ /* 0x000fe20008410000 */
[----:B------:R-:W-:Y:S01]  /*1a210*/  VIADD R120, R12, 0x200 ;  /* 0x000002000c787836 */ /* 0x000fe20000000000 */
[----:B------:R-:W2:Y:S01]  /*1a220*/  MUFU.TANH R165, R165 ;  /* 0x000000a500a57308 */ /* 0x000ea20000002400 */
[----:B0-----:R-:W-:Y:S01]  /*1a230*/  FMNMX.FTZ R3, R161, R3, !PT ;  /* 0x00000003a1037209 */ /* 0x001fe20007810000 */
[----:B------:R-:W-:-:S02]  /*1a240*/  IMAD.MOV.U32 R121, RZ, RZ, 0x40000040 ;  /* 0x40000040ff797424 */ /* 0x000fc400078e00ff */
[----:B------:R-:W-:Y:S01]  /*1a250*/  FMUL.FTZ R124, R124, UR5 ;  /* 0x000000057c7c7c20 */ /* 0x000fe20008410000 */
[----:B------:R-:W-:Y:S01]  /*1a260*/  FMUL.FTZ R125, R125, UR5 ;  /* 0x000000057d7d7c20 */ /* 0x000fe20008410000 */
[----:B------:R-:W-:Y:S01]  /*1a270*/  FMUL.FTZ R13, R170, UR5 ;  /* 0x00000005aa0d7c20 */ /* 0x000fe20008410000 */
[----:B------:R-:W-:Y:S01]  /*1a280*/  FMUL.FTZ R168, R174, UR5 ;  /* 0x00000005aea87c20 */ /* 0x000fe20008410000 */
[----:B------:R-:W-:Y:S01]  /*1a290*/  FMUL.FTZ R170, R175, UR5 ;  /* 0x00000005afaa7c20 */ /* 0x000fe20008410000 */
[----:B------:R-:W0:Y:S01]  /*1a2a0*/  MUFU.TANH R167, R167 ;  /* 0x000000a700a77308 */ /* 0x000e220000002400 */
        /* <DEDUP_REMOVED lines=16> */
[----:B0-----:R-:W-:Y:S01]  /*1a3b0*/  FMNMX.FTZ R3, R167, R3, !PT ;  /* 0x00000003a7037209 */ /* 0x001fe20007810000 */
[----:B------:R-:W-:Y:S01]  /*1a3c0*/  FMUL.FTZ R127, R127, UR5 ;  /* 0x000000057f7f7c20 */ /* 0x000fe20008410000 */
[----:B------:R-:W-:Y:S01]  /*1a3d0*/  @!P1 VIADD R14, R14, 0x36840 ;  /* 0x000368400e0e9836 */ /* 0x000fe20000000000 */
[----:B-----5:R-:W-:Y:S01]  /*1a3e0*/  ISETP.GT.AND P2, PT, R9, RZ, PT ;  /* 0x000000ff0900720c */ /* 0x020fe20003f44270 */
[----:B------:R-:W-:-:S02]  /*1a3f0*/  @!P1 VIADD R15, R15, 0x36860 ;  /* 0x000368600f0f9836 */ /* 0x000fc40000000000 */
[----:B------:R-:W-:Y:S01]  /*1a400*/  VIADD R9, R9, 0xffffffff ;  /* 0xffffffff09097836 */ /* 0x000fe20000000000 */
[----:B------:R-:W0:Y:S01]  /*1a410*/  MUFU.TANH R157, R157 ;  /* 0x0000009d009d7308 */ /* 0x000e220000002400 */
[----:B-1----:R-:W-:Y:S02]  /*1a420*/  FMNMX.FTZ R3, R153, R3, !PT ;  /* 0x0000000399037209 */ /* 0x002fe40007810000 */
[----:B------:R-:W-:-:S05]  /*1a430*/  @!P1 PRMT R14, RZ, 0x654, R14 ;  /* 0x00000654ff0e9816 */ /* 0x000fca000000000e */
[----:B------:R-:W1:Y:S01]  /*1a440*/  MUFU.TANH R159, R159 ;  /* 0x0000009f009f7308 */ /* 0x000e620000002400 */
[----:B--2---:R-:W-:-:S07]  /*1a450*/  FMNMX.FTZ R3, R156, R3, !PT ;  /* 0x000000039c037209 */ /* 0x004fce0007810000 */
[----:B------:R-:W2:Y:S01]  /*1a460*/  MUFU.TANH R172, R172 ;  /* 0x000000ac00ac7308 */ /* 0x000ea20000002400 */
[----:B0-----:R-:W-:-:S07]  /*1a470*/  FMNMX.FTZ R3, R157, R3, !PT ;  /* 0x000000039d037209 */ /* 0x001fce0007810000 */
[----:B------:R-:W0:Y:S01]  /*1a480*/  MUFU.TANH R147, R147 ;  /* 0x0000009300937308 */ /* 0x000e220000002400 */
[----:B-1----:R-:W-:-:S07]  /*1a490*/  FMNMX.FTZ R3, R159, R3, !PT ;  /* 0x000000039f037209 */ /* 0x002fce0007810000 */
        /* <DEDUP_REMOVED lines=27> */
[----:B0-----:R-:W-:Y:S01]  /*1a650*/  FMNMX.FTZ R3, R124, R3, !PT ;  /* 0x000000037c037209 */ /* 0x001fe20007810000 */
[----:B------:R-:W-:Y:S02]  /*1a660*/  WARPGROUP.DEPBAR.LE gsb0, 0x0 ;  /* 0x00008000000079c5 */ /* 0x000fe40000010000 */
[----:B------:R-:W-:-:S04]  /*1a670*/  WARPGROUP.ARRIVE ;  /* 0x00000000000079c5 */ /* 0x000fc80000000000 */
[----:B------:R-:W0:Y:S02]  /*1a680*/  MUFU.TANH R20, R20 ;  /* 0x0000001400147308 */ /* 0x000e240000002400 */
[----:B------:R-:W-:Y:S01]  /*1a690*/  HGMMA.64x192x16.F32.BF16 R24, R196, gdesc[UR4].tnspB, R24, gsb0 ;  /* 0x42e00004c4187df0 */ /* 0x000fe20008001818 */
[----:B------:R-:W-:Y:S01]  /*1a6a0*/  R2UR UR6, R4 ;  /* 0x00000000040672ca */ /* 0x000fe200000e0000 */
[----:B------:R-:W-:Y:S01]  /*1a6b0*/  VIADD R4, R12, 0x180 ;  /* 0x000001800c047836 */ /* 0x000fe20000000000 */
[----:B------:R-:W-:Y:S01]  /*1a6c0*/  R2UR UR7, R5 ;  /* 0x00000000050772ca */ /* 0x000fe200000e0000 */
[----:B------:R-:W-:Y:S02]  /*1a6d0*/  IMAD.MOV.U32 R5, RZ, RZ, 0x40000040 ;  /* 0x40000040ff057424 */ /* 0x000fe400078e00ff */
[----:B------:R-:W3:Y:S08]  /*1a6e0*/  MUFU.TANH R168, R168 ;  /* 0x000000a800a87308 */ /* 0x000ef00000002400 */
[----:B------:R-:W4:Y:S08]  /*1a6f0*/  MUFU.TANH R170, R170 ;  /* 0x000000aa00aa7308 */ /* 0x000f300000002400 */
[----:B------:R-:W4:Y:S08]  /*1a700*/  MUFU.TANH R160, R160 ;  /* 0x000000a000a07308 */ /* 0x000f300000002400 */
[----:B------:R-:W4:Y:S08]  /*1a710*/  MUFU.TANH R162, R162 ;  /* 0x000000a200a27308 */ /* 0x000f300000002400 */
[----:B------:R-:W4:Y:S08]  /*1a720*/  MUFU.TANH R163, R163 ;  /* 0x000000a300a37308 */ /* 0x000f300000002400 */
[----:B------:R-:W4:Y:S08]  /*1a730*/  MUFU.TANH R166, R166 ;  /* 0x000000a600a67308 */ /* 0x000f300000002400 */
        /* <DEDUP_REMOVED lines=21> */
[----:B------:R-:W-:-:S06]  /*1a890*/  WARPGROUP.ARRIVE ;  /* 0x00000000000079c5 */ /* 0x000fcc0000000000 */
[----:B------:R-:W-:Y:S01]  /*1a8a0*/  HGMMA.64x192x16.F32.BF16 R24, R192, gdesc[UR4].tnspB, R24, gsb0 ;  /* 0x42e00004c0187df0 */ /* 0x000fe20008001818 */
[----:B------:R-:W-:Y:S02]  /*1a8b0*/  R2UR UR6, R4 ;  /* 0x00000000040672ca */ /* 0x000fe400000e0000 */
[----:B------:R-:W-:Y:S01]  /*1a8c0*/  R2UR UR7, R5 ;  /* 0x00000000050772ca */ /* 0x000fe200000e0000 */
[----:B------:R-:W-:Y:S01]  /*1a8d0*/  IMAD.U32 R5, RZ, RZ, UR4 ;  /* 0x00000004ff057e24 */ /* 0x000fe2000f8e00ff */
[----:B-1----:R-:W-:-:S05]  /*1a8e0*/  FMNMX.FTZ R4, R125, R3, !PT ;  /* 0x000000037d047209 */ /* 0x002fca0007810000 */
[----:B------:R-:W1:Y:S02]  /*1a8f0*/  SHFL.BFLY PT, R3, R4, 0x2, 0x1f ;  /* 0x0c401f0004037f89 */ /* 0x000e6400000e0000 */
[----:B-1----:R-:W-:-:S05]  /*1a900*/  FMNMX.FTZ R4, R4, R3, !PT ;  /* 0x0000000304047209 */ /* 0x002fca0007810000 */
[----:B------:R-:W1:Y:S02]  /*1a910*/  SHFL.BFLY PT, R3, R4, 0x1, 0x1f ;  /* 0x0c201f0004037f89 */ /* 0x000e6400000e0000 */
[----:B-1----:R-:W-:-:S05]  /*1a920*/  FMNMX.FTZ R4, R4, R3, !PT ;  /* 0x0000000304047209 */ /* 0x002fca0007810000 */
[C---:B------:R-:W-:Y:S01]  /*1a930*/  FMUL.FTZ R174, R4.reuse, R5 ;  /* 0x0000000504ae7220 */ /* 0x040fe20000410000 */
[----:B------:R-:W-:-:S03]  /*1a940*/  FADD.FTZ R3, -R4, R11 ;  /* 0x0000000b04037221 */ /* 0x000fc60000010100 */
[-CC-:B------:R-:W-:Y:S01]  /*1a950*/  FFMA.FTZ R200, R0, R5.reuse, -R174.reuse ;  /* 0x0000000500c87223 */ /* 0x180fe200000108ae */
[----:B--2---:R-:W-:Y:S01]  /*1a960*/  FMNMX.FTZ R0, R13, R10, !PT ;  /* 0x0000000a0d007209 */ /* 0x004fe20007810000 */
[-CC-:B------:R-:W-:Y:S01]  /*1a970*/  FFMA.FTZ R11, R6, R5.reuse, -R174.reuse ;  /* 0x00000005060b7223 */ /* 0x180fe200000108ae */
[-C--:B------:R-:W-:Y:S01]  /*1a980*/  FMUL.FTZ R3, R3, R5.reuse ;  /* 0x0000000503037220 */ /* 0x080fe20000410000 */
[-CC-:B------:R-:W-:Y:S01]  /*1a990*/  FFMA.FTZ R202, R21, R5.reuse, -R174.reuse ;  /* 0x0000000515ca7223 */ /* 0x180fe200000108ae */
[----:B0-----:R-:W-:Y:S01]  /*1a9a0*/  FMNMX.FTZ R0, R20, R0, !PT ;  /* 0x0000000014007209 */ /* 0x001fe20007810000 */
[----:B------:R-:W-:Y:S01]  /*1a9b0*/  MUFU.EX2 R200, R200 ;  /* 0x000000c800c87308 */ /* 0x000fe20000000800 */
[-CC-:B------:R-:W-:Y:S01]  /*1a9c0*/  FFMA.FTZ R169, R169, R5.reuse, -R174.reuse ;  /* 0x00000005a9a97223 */ /* 0x180fe200000108ae */
[-CC-:B------:R-:W-:Y:S01]  /*1a9d0*/  FFMA.FTZ R196, R171, R5.reuse, -R174.reuse ;  /* 0x00000005abc47223 */ /* 0x180fe200000108ae */
[----:B---3--:R-:W-:Y:S01]  /*1a9e0*/  FMNMX.FTZ R0, R168, R0, !PT ;  /* 0x00000000a8007209 */ /* 0x008fe20007810000 */
[-CC-:B------:R-:W-:Y:S01]  /*1a9f0*/  FFMA.FTZ R161, R161, R5.reuse, -R174.reuse ;  /* 0x00000005a1a17223 */ /* 0x180fe200000108ae */
[-CC-:B------:R-:W-:Y:S01]  /*1aa00*/  FFMA.FTZ R198, R164, R5.reuse, -R174.reuse ;  /* 0x00000005a4c67223 */ /* 0x180fe200000108ae */
[-CC-:B------:R-:W-:Y:S01]  /*1aa10*/  FFMA.FTZ R164, R165, R5.reuse, -R174.reuse ;  /* 0x00000005a5a47223 */ /* 0x180fe200000108ae */
[----:B----4-:R-:W-:Y:S01]  /*1aa20*/  FMNMX.FTZ R0, R170, R0, !PT ;  /* 0x00000000aa007209 */ /* 0x010fe20007810000 */
[----:B------:R-:W0:Y:S01]  /*1aa30*/  MUFU.EX2 R3, R3 ;  /* 0x0000000300037308 */ /* 0x000e220000000800 */
[-CC-:B------:R-:W-:Y:S01]  /*1aa40*/  FFMA.FTZ R125, R125, R5.reuse, -R174.reuse ;  /* 0x000000057d7d7223 */ /* 0x180fe200000108ae */
[-CC-:B------:R-:W-:Y:S01]  /*1aa50*/  FFMA.FTZ R165, R153, R5.reuse, -R174.reuse ;  /* 0x0000000599a57223 */ /* 0x180fe200000108ae */
[----:B------:R-:W-:Y:S01]  /*1aa60*/  FMNMX.FTZ R0, R160, R0, !PT ;  /* 0x00000000a0007209 */ /* 0x000fe20007810000 */
[-CC-:B------:R-:W-:Y:S01]  /*1aa70*/  FFMA.FTZ R153, R157, R5.reuse, -R174.reuse ;  /* 0x000000059d997223 */ /* 0x180fe200000108ae */
[-CC-:B------:R-:W-:Y:S01]  /*1aa80*/  FFMA.FTZ R21, R148, R5.reuse, -R174.reuse ;  /* 0x0000000594157223 */ /* 0x180fe200000108ae */
[----:B------:R-:W-:Y:S01]  /*1aa90*/  FFMA.FTZ R124, R124, R5, -R174 ;  /* 0x000000057c7c7223 */ /* 0x000fe200000108ae */
[----:B------:R-:W-:Y:S01]  /*1aaa0*/  FMNMX.FTZ R0, R162, R0, !PT ;  /* 0x00000000a2007209 */ /* 0x000fe20007810000 */
[----:B------:R-:W1:Y:S03]  /*1aab0*/  MUFU.EX2 R11, R11 ;  /* 0x0000000b000b7308 */ /* 0x000e660000000800 */
[----:B------:R-:W-:-:S04]  /*1aac0*/  FMNMX.FTZ R0, R163, R0, !PT ;  /* 0x00000000a3007209 */ /* 0x000fc80007810000 */
[----:B------:R-:W-:Y:S01]  /*1aad0*/  FMNMX.FTZ R0, R166, R0, !PT ;  /* 0x00000000a6007209 */ /* 0x000fe20007810000 */
[----:B------:R-:W-:Y:S01]  /*1aae0*/  MUFU.EX2 R202, R202 ;  /* 0x000000ca00ca7308 */ /* 0x000fe20000000800 */
[----:B0-----:R-:W-:Y:S02]  /*1aaf0*/  FFMA.FTZ R8, R3, R8, R200 ;  /* 0x0000000803087223 */ /* 0x001fe400000100c8 */
[----:B------:R-:W-:-:S04]  /*1ab00*/  FMNMX.FTZ R0, R152, R0, !PT ;  /* 0x0000000098007209 */ /* 0x000fc80007810000 */
[----:B------:R-:W-:Y:S01]  /*1ab10*/  FMNMX.FTZ R0, R154, R0, !PT ;  /* 0x000000009a007209 */ /* 0x000fe20007810000 */
[----:B------:R-:W-:Y:S01]  /*1ab20*/  MUFU.EX2 R169, R169 ;  /* 0x000000a900a97308 */ /* 0x000fe20000000800 */
[----:B-1----:R-:W-:Y:S02]  /*1ab30*/  F2FP.BF16.F32.PACK_AB R200, R11, R200 ;  /* 0x000000c80bc8723e */ /* 0x002fe400000010ff */
        /* <DEDUP_REMOVED lines=25> */
[----:B------:R-:W-:-:S05]  /*1acd0*/  FMNMX.FTZ R0, R127, R0, !PT ;  /* 0x000000007f007209 */ /* 0x000fca0007810000 */
[----:B------:R-:W0:Y:S01]  /*1ace0*/  SHFL.BFLY PT, R6, R0, 0x2, 0x1f ;  /* 0x0c401f0000067f89 */ /* 0x000e2200000e0000 */
[----:B------:R-:W-:Y:S02]  /*1acf0*/  WARPGROUP.DEPBAR.LE gsb0, 0x0 ;  /* 0x00008000000079c5 */ /* 0x000fe40000010000 */
[----:B------:R-:W-:Y:S01]  /*1ad00*/  WARPGROUP.ARRIVE ;  /* 0x00000000000079c5 */ /* 0x000fe20000000000 */
[-CC-:B------:R-:W-:Y:S01]  /*1ad10*/  FFMA.FTZ R192, R167, R5.reuse, -R174.reuse ;  /* 0x00000005a7c07223 */ /* 0x180fe200000108ae */
[----:B0-----:R-:W-:Y:S01]  /*1ad20*/  FMNMX.FTZ R6, R0, R6, !PT ;  /* 0x0000000600067209 */ /* 0x001fe20007810000 */
[-CC-:B------:R-:W-:Y:S01]  /*1ad30*/  FFMA.FTZ R194, R156, R5.reuse, -R174.reuse ;  /* 0x000000059cc27223 */ /* 0x180fe200000108ae */
[----:B------:R-:W-:Y:S02]  /*1ad40*/  FFMA.FTZ R156, R172, R5, -R174 ;  /* 0x00000005ac9c7223 */ /* 0x000fe400000108ae */
[----:B------:R-:W-:Y:S01]  /*1ad50*/  HGMMA.64x192x16.F32.BF16 R24, R188, gdesc[UR4].tnspB, R24, gsb0 ;  /* 0x42e00004bc187df0 */ /* 0x000fe20008001818 */
[----:B------:R-:W-:Y:S01]  /*1ad60*/  R2UR UR6, R120 ;  /* 0x00000000780672ca */ /* 0x000fe200000e0000 */
[C---:B------:R-:W-:Y:S01]  /*1ad70*/  VIADD R120, R12.reuse, 0x280 ;  /* 0x000002800c787836 */ /* 0x040fe20000000000 */
[----:B------:R-:W-:Y:S01]  /*1ad80*/  R2UR UR7, R121 ;  /* 0x00000000790772ca */ /* 0x000fe200000e0000 */
[----:B------:R-:W-:Y:S01]  /*1ad90*/  IMAD.MOV.U32 R121, RZ, RZ, 0x40000040 ;  /* 0x40000040ff797424 */ /* 0x000fe200078e00ff */
[----:B------:R-:W0:Y:S01]  /*1ada0*/  SHFL.BFLY PT, R0, R6, 0x1, 0x1f ;  /* 0x0c201f0006007f89 */ /* 0x000e2200000e0000 */
[----:B------:R-:W-:Y:S01]  /*1adb0*/  VIADD R12, R12, 0x300 ;  /* 0x000003000c0c7836 */ /* 0x000fe20000000000 */
[----:B------:R-:W-:Y:S08]  /*1adc0*/  MUFU.EX2 R192, R192 ;  /* 0x000000c000c07308 */ /* 0x000ff00000000800 */
[----:B------:R-:W-:Y:S08]  /*1add0*/  MUFU.EX2 R194, R194 ;  /* 0x000000c200c27308 */ /* 0x000ff00000000800 */
[----:B------:R-:W-:Y:S01]  /*1ade0*/  MUFU.EX2 R156, R156 ;  /* 0x0000009c009c7308 */ /* 0x000fe20000000800 */
[----:B0-----:R-:W-:-:S05]  /*1adf0*/  FMNMX.FTZ R6, R6, R0, !PT ;  /* 0x0000000006067209 */ /* 0x001fca0007810000 */
[----:B------:R-:W-:Y:S02]  /*1ae00*/  FADD.FTZ R0, -R6, R10 ;  /* 0x0000000a06007221 */ /* 0x000fe40000010100 */
[----:B------:R0:W-:Y:S02]  /*1ae10*/  MUFU.EX2 R10, R125 ;  /* 0x0000007d000a7308 */ /* 0x0001e40000000800 */
[----:B------:R-:W-:-:S06]  /*1ae20*/  FMUL.FTZ R0, R0, R5 ;  /* 0x0000000500007220 */ /* 0x000fcc0000410000 */
[----:B------:R-:W-:Y:S01]  /*1ae30*/  MUFU.EX2 R0, R0 ;  /* 0x0000000000007308 */ /* 0x000fe20000000800 */
[----:B------:R-:W-:Y:S02]  /*1ae40*/  WARPGROUP.DEPBAR.LE gsb0, 0x0 ;  /* 0x00008000000079c5 */ /* 0x000fe40000010000 */
[----:B------:R-:W-:Y:S01]  /*1ae50*/  WARPGROUP.ARRIVE ;  /* 0x00000000000079c5 */ /* 0x000fe20000000000 */
[-CC-:B------:R-:W-:Y:S01]  /*1ae60*/  FFMA.FTZ R190, R147, R5.reuse, -R174.reuse ;  /* 0x0000000593be7223 */ /* 0x180fe200000108ae */
[----:B------:R-:W-:-:S04]  /*1ae70*/  FFMA.FTZ R188, R159, R5, -R174 ;  /* 0x000000059fbc7223 */ /* 0x000fc800000108ae */
[----:B------:R-:W-:Y:S01]  /*1ae80*/  HGMMA.64x192x16.F32.BF16 R24, R184, gdesc[UR4].tnspB, R24, gsb0 ;  /* 0x42e00004b8187df0 */ /* 0x000fe20008001818 */
[----:B------:R-:W-:Y:S01]  /*1ae90*/  R2UR UR6, R120 ;  /* 0x00000000780672ca */ /* 0x000fe200000e0000 */
[-CC-:B------:R-:W-:Y:S01]  /*1aea0*/  FFMA.FTZ R120, R141, R5.reuse, -R174.reuse ;  /* 0x000000058d787223 */ /* 0x180fe200000108ae */
[----:B------:R-:W-:Y:S01]  /*1aeb0*/  R2UR UR7, R121 ;  /* 0x00000000790772ca */ /* 0x000fe200000e0000 */
[----:B------:R-:W-:Y:S01]  /*1aec0*/  MUFU.EX2 R188, R188 ;  /* 0x000000bc00bc7308 */ /* 0x000fe20000000800 */
[----:B------:R-:W-:-:S07]  /*1aed0*/  FFMA.FTZ R121, R149, R5, -R174 ;  /* 0x0000000595797223 */ /* 0x000fce00000108ae */
[----:B------:R-:W-:Y:S08]  /*1aee0*/  MUFU.EX2 R190, R190 ;  /* 0x000000be00be7308 */ /* 0x000ff00000000800 */
[----:B------:R-:W-:Y:S08]  /*1aef0*/  MUFU.EX2 R120, R120 ;  /* 0x0000007800787308 */ /* 0x000ff00000000800 */
[----:B------:R-:W-:Y:S01]  /*1af00*/  MUFU.EX2 R121, R121 ;  /* 0x0000007900797308 */ /* 0x000fe20000000800 */
[----:B------:R-:W-:-:S02]  /*1af10*/  WARPGROUP.DEPBAR.LE gsb0, 0x0 ;  /* 0x00008000000079c5 */ /* 0x000fc40000010000 */
[----:B------:R-:W-:Y:S01]  /*1af20*/  WARPGROUP.ARRIVE ;  /* 0x00000000000079c5 */ /* 0x000fe20000000000 */
[-CC-:B------:R-:W-:Y:S01]  /*1af30*/  FFMA.FTZ R186, R140, R5.reuse, -R174.reuse ;  /* 0x000000058cba7223 */ /* 0x180fe200000108ae */
[-C--:B------:R-:W-:Y:S01]  /*1af40*/  FMUL.FTZ R140, R6, R5.reuse ;  /* 0x00000005068c7220 */ /* 0x080fe20000410000 */
[-CC-:B------:R-:W-:Y:S01]  /*1af50*/  FFMA.FTZ R184, R136, R5.reuse, -R174.reuse ;  /* 0x0000000588b87223 */ /* 0x180fe200000108ae */
[-C--:B------:R-:W-:Y:S02]  /*1af60*/  FFMA.FTZ R136, R137, R5.reuse, -R174 ;  /* 0x0000000589887223 */ /* 0x080fe400000108ae */
[----:B------:R-:W-:Y:S01]  /*1af70*/  HGMMA.64x192x16.F32.BF16 R24, R180, gdesc[UR4].tnspB, R24, gsb0 ;  /* 0x42e00004b4187df0 */ /* 0x000fe20008001818 */
[-CC-:B------:R-:W-:Y:S01]  /*1af80*/  FFMA.FTZ R201, R13, R5.reuse, -R140.reuse ;  /* 0x000000050dc97223 */ /* 0x180fe2000001088c */
[----:B------:R-:W-:Y:S01]  /*1af90*/  IMAD.MOV.U32 R13, RZ, RZ, 0x40000040 ;  /* 0x40000040ff0d7424 */ /* 0x000fe200078e00ff */
[----:B------:R-:W-:Y:S01]  /*1afa0*/  R2UR UR6, R12 ;  /* 0x000000000c0672ca */ /* 0x000fe200000e0000 */
[-CC-:B------:R-:W-:Y:S01]  /*1afb0*/  FFMA.FTZ R20, R20, R5.reuse, -R140.reuse ;  /* 0x0000000514147223 */ /* 0x180fe2000001088c */
[-CC-:B------:R-:W-:Y:S01]  /*1afc0*/  FFMA.FTZ R203, R168, R5.reuse, -R140.reuse ;  /* 0x00000005a8cb7223 */ /* 0x180fe2000001088c */
[-CC-:B------:R-:W-:Y:S01]  /*1afd0*/  FFMA.FTZ R141, R170, R5.reuse, -R140.reuse ;  /* 0x00000005aa8d7223 */ /* 0x180fe2000001088c */
[----:B------:R-:W-:Y:S01]  /*1afe0*/  R2UR UR7, R13 ;  /* 0x000000000d0772ca */ /* 0x000fe200000e0000 */
[----:B------:R-:W1:Y:S01]  /*1aff0*/  MUFU.EX2 R201, R201 ;  /* 0x000000c900c97308 */ /* 0x000e620000000800 */
[-CC-:B------:R-:W-:Y:S01]  /*1b000*/  FFMA.FTZ R197, R160, R5.reuse, -R140.reuse ;  /* 0x00000005a0c57223 */ /* 0x180fe2000001088c */
[-CC-:B------:R-:W-:Y:S01]  /*1b010*/  FFMA.FTZ R199, R163, R5.reuse, -R140.reuse ;  /* 0x00000005a3c77223 */ /* 0x180fe2000001088c */
[-C--:B------:R-:W-:Y:S01]  /*1b020*/  FFMA.FTZ R12, R145, R5.reuse, -R140 ;  /* 0x00000005910c7223 */ /* 0x080fe2000001088c */
[----:B------:R-:W-:Y:S01]  /*1b030*/  FADD.FTZ R145, R11, R8 ;  /* 0x000000080b917221 */ /* 0x000fe20000010000 */
[-CC-:B------:R-:W-:Y:S01]  /*1b040*/  FFMA.FTZ R147, R166, R5.reuse, -R140.reuse ;  /* 0x00000005a6937223 */ /* 0x180fe2000001088c */
[-CC-:B------:R-:W-:Y:S01]  /*1b050*/  FFMA.FTZ R193, R152, R5.reuse, -R140.reuse ;  /* 0x0000000598c17223 */ /* 0x180fe2000001088c */
[-CC-:B------:R-:W-:Y:S01]  /*1b060*/  FFMA.FTZ R185, R138, R5.reuse, -R140.reuse ;  /* 0x000000058ab97223 */ /* 0x180fe2000001088c */
[----:B------:R-:W2:Y:S01]  /*1b070*/  MUFU.EX2 R20, R20 ;  /* 0x0000001400147308 */ /* 0x000ea20000000800 */
[----:B------:R-:W-:Y:S01]  /*1b080*/  @!P1 PRMT R138, RZ, 0x654, R15 ;  /* 0x00000654ff8a9816 */ /* 0x000fe2000000000f */
[-CC-:B0-----:R-:W-:Y:S01]  /*1b090*/  FFMA.FTZ R125, R154, R5.reuse, -R140.reuse ;  /* 0x000000059a7d7223 */ /* 0x181fe2000001088c */
[-CC-:B------:R-:W-:Y:S01]  /*1b0a0*/  FFMA.FTZ R195, R155, R5.reuse, -R140.reuse ;  /* 0x000000059bc37223 */ /* 0x180fe2000001088c */
[-CC-:B------:R-:W-:Y:S01]  /*1b0b0*/  FFMA.FTZ R137, R158, R5.reuse, -R140.reuse ;  /* 0x000000059e897223 */ /* 0x180fe2000001088c */
[-CC-:B------:R-:W-:Y:S01]  /*1b0c0*/  FFMA.FTZ R189, R144, R5.reuse, -R140.reuse ;  /* 0x0000000590bd7223 */ /* 0x180fe2000001088c */
[-CC-:B------:R-:W-:Y:S01]  /*1b0d0*/  FFMA.FTZ R191, R146, R5.reuse, -R140.reuse ;  /* 0x0000000592bf7223 */ /* 0x180fe2000001088c */
[--C-:B------:R-:W-:Y:S01]  /*1b0e0*/  FFMA.FTZ R13, R151, R5, -R140.reuse ;  /* 0x00000005970d7223 */ /* 0x100fe2000001088c */
[----:B------:R-:W0:Y:S01]  /*1b0f0*/  MUFU.EX2 R203, R203 ;  /* 0x000000cb00cb7308 */ /* 0x000e220000000800 */
[----:B-1----:R-:W-:Y:S01]  /*1b100*/  FFMA.FTZ R7, R0, R7, R201 ;  /* 0x0000000700077223 */ /* 0x002fe200000100c9 */
[-CC-:B------:R-:W-:Y:S01]  /*1b110*/  FFMA.FTZ R187, R142, R5.reuse, -R140.reuse ;  /* 0x000000058ebb7223 */ /* 0x180fe2000001088c */
[-CC-:B------:R-:W-:Y:S01]  /*1b120*/  FFMA.FTZ R131, R131, R5.reuse, -R140.reuse ;  /* 0x0000000583837223 */ /* 0x180fe2000001088c */
[-CC-:B------:R-:W-:Y:S01]  /*1b130*/  FFMA.FTZ R135, R135, R5.reuse, -R140.reuse ;  /* 0x0000000587877223 */ /* 0x180fe2000001088c */
[-CC-:B------:R-:W-:Y:S01]  /*1b140*/  FFMA.FTZ R122, R122, R5.reuse, -R140.reuse ;  /* 0x000000057a7a7223 */ /* 0x180fe2000001088c */
[-CC-:B------:R-:W-:Y:S01]  /*1b150*/  FFMA.FTZ R123, R123, R5.reuse, -R140.reuse ;  /* 0x000000057b7b7223 */ /* 0x180fe2000001088c */
[-CC-:B------:R-:W-:Y:S01]  /*1b160*/  FFMA.FTZ R126, R126, R5.reuse, -R140.reuse ;  /* 0x000000057e7e7223 */ /* 0x180fe2000001088c */
[----:B------:R-:W1:Y:S01]  /*1b170*/  MUFU.EX2 R141, R141 ;  /* 0x0000008d008d7308 */ /* 0x000e620000000800 */
[C---:B--2---:R-:W-:Y:S01]  /*1b180*/  FADD.FTZ R8, R20.reuse, R7 ;  /* 0x0000000714087221 */ /* 0x044fe20000010000 */
[--C-:B------:R-:W-:Y:S01]  /*1b190*/  FFMA.FTZ R7, R139, R5, -R140.reuse ;  /* 0x000000058b077223 */ /* 0x100fe2000001088c */
[----:B------:R-:W-:Y:S01]  /*1b1a0*/  F2FP.BF16.F32.PACK_AB R201, R20, R201 ;  /* 0x000000c914c9723e */ /* 0x000fe200000010ff */
[----:B------:R-:W-:-:S04]  /*1b1b0*/  FFMA.FTZ R127, R127, R5, -R140 ;  /* 0x000000057f7f7223 */ /* 0x000fc8000001088c */
[----:B------:R-:W-:Y:S01]  /*1b1c0*/  MUFU.EX2 R197, R197 ;  /* 0x000000c500c57308 */ /* 0x000fe20000000800 */
[----:B0-----:R-:W-:-:S07]  /*1b1d0*/  FADD.FTZ R8, R203, R8 ;  /* 0x00000008cb087221 */ /* 0x001fce0000010000 */
[----:B------:R-:W-:Y:S01]  /*1b1e0*/  MUFU.EX2 R199, R199 ;  /* 0x000000c700c77308 */ /* 0x000fe20000000800 */
[----:B-1----:R-:W-:-:S07]  /*1b1f0*/  F2FP.BF16.F32.PACK_AB R203, R141, R203 ;  /* 0x000000cb8dcb723e */ /* 0x002fce00000010ff */
        /* <DEDUP_REMOVED lines=22> */
[-C--:B------:R-:W-:Y:S01]  /*1b360*/  FFMA.FTZ R129, R133, R5.reuse, -R174 ;  /* 0x0000000585817223 */ /* 0x080fe200000108ae */
[-CC-:B------:R-:W-:Y:S01]  /*1b370*/  FFMA.FTZ R133, R162, R5.reuse, -R140.reuse ;  /* 0x00000005a2857223 */ /* 0x180fe2000001088c */
[-C--:B------:R-:W-:Y:S01]  /*1b380*/  FFMA.FTZ R181, R130, R5.reuse, -R140 ;  /* 0x0000000582b57223 */ /* 0x080fe2000001088c */
[----:B------:R-:W-:Y:S01]  /*1b390*/  HGMMA.64x192x16.F32.BF16 R24, R176, gdesc[UR4].tnspB, R24, gsb0 ;  /* 0x42e00004b0187df0 */ /* 0x000fe20008001818 */
[----:B------:R-:W-:Y:S01]  /*1b3a0*/  MUFU.EX2 R180, R180 ;  /* 0x000000b400b47308 */ /* 0x000fe20000000800 */
[-C--:B------:R-:W-:Y:S01]  /*1b3b0*/  FFMA.FTZ R182, R132, R5.reuse, -R174 ;  /* 0x0000000584b67223 */ /* 0x080fe200000108ae */
[-C--:B------:R-:W-:Y:S01]  /*1b3c0*/  FFMA.FTZ R183, R134, R5.reuse, -R140 ;  /* 0x0000000586b77223 */ /* 0x080fe2000001088c */
[----:B------:R-:W-:-:S05]  /*1b3d0*/  FFMA.FTZ R132, R150, R5, -R174 ;  /* 0x0000000596847223 */ /* 0x000fca00000108ae */
[----:B------:R-:W-:Y:S08]  /*1b3e0*/  MUFU.EX2 R133, R133 ;  /* 0x0000008500857308 */ /* 0x000ff00000000800 */
[----:B------:R-:W-:Y:S08]  /*1b3f0*/  MUFU.EX2 R181, R181 ;  /* 0x000000b500b57308 */ /* 0x000ff00000000800 */
[----:B------:R-:W-:Y:S08]  /*1b400*/  MUFU.EX2 R128, R128 ;  /* 0x0000008000807308 */ /* 0x000ff00000000800 */
[----:B------:R-:W-:Y:S08]  /*1b410*/  MUFU.EX2 R182, R182 ;  /* 0x000000b600b67308 */ /* 0x000ff00000000800 */
[----:B------:R-:W-:Y:S08]  /*1b420*/  MUFU.EX2 R183, R183 ;  /* 0x000000b700b77308 */ /* 0x000ff00000000800 */
[----:B------:R-:W-:Y:S08]  /*1b430*/  MUFU.EX2 R129, R129 ;  /* 0x0000008100817308 */ /* 0x000ff00000000800 */
[----:B------:R-:W0:Y:S01]  /*1b440*/  MUFU.EX2 R132, R132 ;  /* 0x0000008400847308 */ /* 0x000e220000000800 */
[----:B------:R-:W-:-:S02]  /*1b450*/  WARPGROUP.DEPBAR.LE gsb0, 0x0 ;  /* 0x00008000000079c5 */ /* 0x000fc40000010000 */
[----:B------:R1:W-:Y:S05]  /*1b460*/  @!P1 SYNCS.ARRIVE.TRANS64.RED.A1T0 RZ, [R14+URZ], RZ ;  /* 0x000000ff0eff99a7 */ /* 0x0003ea000810043f */
[----:B------:R-:W-:Y:S01]  /*1b470*/  MUFU.EX2 R179, R126 ;  /* 0x0000007e00b37308 */ /* 0x000fe20000000800 */
[----:B------:R-:W-:Y:S02]  /*1b480*/  F2FP.BF16.F32.PACK_AB R178, R10, R124 ;  /* 0x0000007c0ab2723e */ /* 0x000fe400000010ff */
[----:B0-----:R-:W-:Y:S02]  /*1b490*/  F2FP.BF16.F32.PACK_AB R176, R132, R121 ;  /* 0x0000007984b0723e */ /* 0x001fe400000010ff */
[----:B------:R-:W-:Y:S01]  /*1b4a0*/  F2FP.BF16.F32.PACK_AB R177, R123, R122 ;  /* 0x0000007a7bb1723e */ /* 0x000fe200000010ff */
[----:B-1----:R-:W-:Y:S01]  /*1b4b0*/  FADD.FTZ R14, R202, R145 ;  /* 0x00000091ca0e7221 */ /* 0x002fe20000010000 */
[----:B------:R0:W-:Y:S01]  /*1b4c0*/  @!P1 SYNCS.ARRIVE.TRANS64.RED.A1T0 RZ, [R138+URZ], RZ ;  /* 0x000000ff8aff99a7 */ /* 0x0001e2000810043f */
[----:B------:R-:W-:-:S02]  /*1b4d0*/  F2FP.BF16.F32.PACK_AB R202, R169, R202 ;  /* 0x000000caa9ca723e */ /* 0x000fc400000010ff */
[----:B------:R-:W-:Y:S01]  /*1b4e0*/  FADD.FTZ R15, R169, R14 ;  /* 0x0000000ea90f7221 */ /* 0x000fe20000010000 */
[----:B------:R-:W-:Y:S01]  /*1b4f0*/  FADD.FTZ R14, R141, R8 ;  /* 0x000000088d0e7221 */ /* 0x000fe20000010000 */
[----:B------:R-:W-:Y:S02]  /*1b500*/  FFMA.FTZ R8, R143, R5, -R140 ;  /* 0x000000058f087223 */ /* 0x000fe4000001088c */
[----:B0-----:R-:W-:Y:S01]  /*1b510*/  FADD.FTZ R138, R196, R15 ;  /* 0x0000000fc48a7221 */ /* 0x001fe20000010000 */
[----:B------:R-:W-:Y:S01]  /*1b520*/  FADD.FTZ R14, R197, R14 ;  /* 0x0000000ec50e7221 */ /* 0x000fe20000010000 */
[C---:B------:R-:W-:Y:S02]  /*1b530*/  F2FP.BF16.F32.PACK_AB R196, R161.reuse, R196 ;  /* 0x000000c4a1c4723e */ /* 0x040fe400000010ff */
[----:B------:R-:W0:Y:S01]  /*1b540*/  MUFU.EX2 R8, R8 ;  /* 0x0000000800087308 */ /* 0x000e220000000800 */
[----:B------:R-:W-:Y:S01]  /*1b550*/  FADD.FTZ R15, R161, R138 ;  /* 0x0000008aa10f7221 */ /* 0x000fe20000010000 */
[C---:B------:R-:W-:Y:S01]  /*1b560*/  FADD.FTZ R14, R133.reuse, R14 ;  /* 0x0000000e850e7221 */ /* 0x040fe20000010000 */
[----:B------:R-:W-:-:S02]  /*1b570*/  F2FP.BF16.F32.PACK_AB R197, R133, R197 ;  /* 0x000000c585c5723e */ /* 0x000fc400000010ff */
[----:B------:R-:W-:Y:S01]  /*1b580*/  FADD.FTZ R15, R198, R15 ;  /* 0x0000000fc60f7221 */ /* 0x000fe20000010000 */
[----:B------:R-:W-:Y:S01]  /*1b590*/  FADD.FTZ R14, R199, R14 ;  /* 0x0000000ec70e7221 */ /* 0x000fe20000010000 */
[C---:B------:R-:W-:Y:S02]  /*1b5a0*/  F2FP.BF16.F32.PACK_AB R198, R164.reuse, R198 ;  /* 0x000000c6a4c6723e */ /* 0x040fe400000010ff */
[----:B------:R-:W-:Y:S01]  /*1b5b0*/  FADD.FTZ R15, R164, R15 ;  /* 0x0000000fa40f7221 */ /* 0x000fe20000010000 */
[C---:B------:R-:W-:Y:S01]  /*1b5c0*/  FADD.FTZ R14, R147.reuse, R14 ;  /* 0x0000000e930e7221 */ /* 0x040fe20000010000 */
        /* <DEDUP_REMOVED lines=9> */
[C---:B------:R-:W-:Y:S02]  /*1b660*/  F2FP.BF16.F32.PACK_AB R194, R153.reuse, R194 ;  /* 0x000000c299c2723e */ /* 0x040fe400000010ff */
[----:B------:R-:W-:Y:S01]  /*1b670*/  FADD.FTZ R15, R153, R130 ;  /* 0x00000082990f7221 */ /* 0x000fe20000010000 */
[C---:B------:R-:W-:Y:S01]  /*1b680*/  FADD.FTZ R14, R137.reuse, R14 ;  /* 0x0000000e890e7221 */ /* 0x040fe20000010000 */
[----:B------:R-:W-:-:S02]  /*1b690*/  F2FP.BF16.F32.PACK_AB R195, R137, R195 ;  /* 0x000000c389c3723e */ /* 0x000fc400000010ff */
[----:B------:R-:W-:Y:S01]  /*1b6a0*/  FADD.FTZ R15, R188, R15 ;  /* 0x0000000fbc0f7221 */ /* 0x000fe20000010000 */
[----:B------:R-:W-:Y:S01]  /*1b6b0*/  FADD.FTZ R139, R189, R14 ;  /* 0x0000000ebd8b7221 */ /* 0x000fe20000010000 */
[----:B------:R-:W-:Y:S02]  /*1b6c0*/  F2FP.BF16.F32.PACK_AB R189, R12, R189 ;  /* 0x000000bd0cbd723e */ /* 0x000fe400000010ff */
[----:B------:R-:W-:Y:S01]  /*1b6d0*/  FADD.FTZ R15, R156, R15 ;  /* 0x0000000f9c0f7221 */ /* 0x000fe20000010000 */
[----:B------:R-:W-:Y:S01]  /*1b6e0*/  FADD.FTZ R14, R12, R139 ;  /* 0x0000008b0c0e7221 */ /* 0x000fe20000010000 */
[----:B------:R-:W-:Y:S02]  /*1b6f0*/  F2FP.BF16.F32.PACK_AB R188, R156, R188 ;  /* 0x000000bc9cbc723e */ /* 0x000fe400000010ff */
[----:B------:R-:W-:Y:S01]  /*1b700*/  FADD.FTZ R20, R190, R15 ;  /* 0x0000000fbe147221 */ /* 0x000fe20000010000 */
[----:B------:R-:W-:Y:S01]  /*1b710*/  FADD.FTZ R130, R191, R14 ;  /* 0x0000000ebf827221 */ /* 0x000fe20000010000 */
[----:B------:R-:W-:Y:S01]  /*1b720*/  F2FP.BF16.F32.PACK_AB R191, R13, R191 ;  /* 0x000000bf0dbf723e */ /* 0x000fe200000010ff */
[----:B------:R-:W1:Y:S01]  /*1b730*/  MUFU.EX2 R14, R135 ;  /* 0x00000087000e7308 */ /* 0x000e620000000800 */
[----:B------:R-:W-:Y:S01]  /*1b740*/  FADD.FTZ R15, R21, R20 ;  /* 0x00000014150f7221 */ /* 0x000fe20000010000 */
[----:B------:R-:W-:Y:S01]  /*1b750*/  FADD.FTZ R130, R13, R130 ;  /* 0x000000820d827221 */ /* 0x000fe20000010000 */
[----:B------:R-:W-:-:S02]  /*1b760*/  F2FP.BF16.F32.PACK_AB R190, R21, R190 ;  /* 0x000000be15be723e */ /* 0x000fc400000010ff */
[----:B------:R-:W-:Y:S01]  /*1b770*/  FADD.FTZ R15, R184, R15 ;  /* 0x0000000fb80f7221 */ /* 0x000fe20000010000 */
[----:B------:R-:W-:Y:S01]  /*1b780*/  FADD.FTZ R130, R185, R130 ;  /* 0x00000082b9827221 */ /* 0x000fe20000010000 */
[C---:B------:R-:W-:Y:S02]  /*1b790*/  F2FP.BF16.F32.PACK_AB R185, R7.reuse, R185 ;  /* 0x000000b907b9723e */ /* 0x040fe400000010ff */
[C---:B------:R-:W-:Y:S01]  /*1b7a0*/  FADD.FTZ R15, R136.reuse, R15 ;  /* 0x0000000f880f7221 */ /* 0x040fe20000010000 */
[----:B------:R-:W-:Y:S01]  /*1b7b0*/  FADD.FTZ R130, R7, R130 ;  /* 0x0000008207827221 */ /* 0x000fe20000010000 */
[----:B------:R-:W-:Y:S02]  /*1b7c0*/  F2FP.BF16.F32.PACK_AB R184, R136, R184 ;  /* 0x000000b888b8723e */ /* 0x000fe400000010ff */
        /* <DEDUP_REMOVED lines=9> */
[C---:B------:R-:W-:Y:S01]  /*1b860*/  FADD.FTZ R15, R128.reuse, R15 ;  /* 0x0000000f800f7221 */ /* 0x040fe20000010000 */
[----:B------:R-:W-:Y:S01]  /*1b870*/  FADD.FTZ R12, R11, R12 ;  /* 0x0000000c0b0c7221 */ /* 0x000fe20000010000 */
[----:B------:R-:W-:Y:S01]  /*1b880*/  F2FP.BF16.F32.PACK_AB R180, R128, R180 ;  /* 0x000000b480b4723e */ /* 0x000fe200000010ff */
[----:B------:R-:W-:-:S02]  /*1b890*/  IMAD.MOV.U32 R11, RZ, RZ, R4 ;  /* 0x000000ffff0b7224 */ /* 0x000fc400078e0004 */
[----:B------:R-:W-:Y:S01]  /*1b8a0*/  FADD.FTZ R20, R182, R15 ;  /* 0x0000000fb6147221 */ /* 0x000fe20000010000 */
[----:B------:R-:W-:Y:S01]  /*1b8b0*/  FADD.FTZ R7, R183, R12 ;  /* 0x0000000cb7077221 */ /* 0x000fe20000010000 */
[C---:B------:R-:W-:Y:S01]  /*1b8c0*/  F2FP.BF16.F32.PACK_AB R182, R129.reuse, R182 ;  /* 0x000000b681b6723e */ /* 0x040fe200000010ff */
[----:B------:R-:W0:Y:S01]  /*1b8d0*/  MUFU.EX2 R12, R127 ;  /* 0x0000007f000c7308 */ /* 0x000e220000000800 */
[----:B------:R-:W-:Y:S01]  /*1b8e0*/  FADD.FTZ R20, R129, R20 ;  /* 0x0000001481147221 */ /* 0x000fe20000010000 */
[C---:B-1----:R-:W-:Y:S01]  /*1b8f0*/  FADD.FTZ R7, R14.reuse, R7 ;  /* 0x000000070e077221 */ /* 0x042fe20000010000 */
[----:B------:R-:W-:Y:S02]  /*1b900*/  F2FP.BF16.F32.PACK_AB R183, R14, R183 ;  /* 0x000000b70eb7723e */ /* 0x000fe400000010ff */
[----:B------:R-:W-:Y:S01]  /*1b910*/  FADD.FTZ R13, R121, R20 ;  /* 0x00000014790d7221 */ /* 0x000fe20000010000 */
[----:B------:R-:W-:-:S03]  /*1b920*/  FADD.FTZ R8, R122, R7 ;  /* 0x000000077a087221 */ /* 0x000fc60000010000 */
[----:B------:R-:W-:Y:S01]  /*1b930*/  FADD.FTZ R13, R132, R13 ;  /* 0x0000000d840d7221 */ /* 0x000fe20000010000 */
[----:B------:R-:W-:-:S03]  /*1b940*/  FADD.FTZ R8, R123, R8 ;  /* 0x000000087b087221 */ /* 0x000fc60000010000 */
[----:B------:R-:W-:Y:S01]  /*1b950*/  FADD.FTZ R13, R124, R13 ;  /* 0x0000000d7c0d7221 */ /* 0x000fe20000010000 */
[----:B------:R-:W-:-:S03]  /*1b960*/  FADD.FTZ R7, R179, R8 ;  /* 0x00000008b3077221 */ /* 0x000fc60000010000 */
[----:B------:R-:W-:Y:S01]  /*1b970*/  FADD.FTZ R8, R10, R13 ;  /* 0x0000000d0a087221 */ /* 0x000fe20000010000 */
[C---:B0-----:R-:W-:Y:S01]  /*1b980*/  FADD.FTZ R7, R12.reuse, R7 ;  /* 0x000000070c077221 */ /* 0x041fe20000010000 */
[----:B------:R-:W-:Y:S01]  /*1b990*/  F2FP.BF16.F32.PACK_AB R179, R12, R179 ;  /* 0x000000b30cb3723e */ /* 0x000fe200000010ff */
[----:B------:R-:W-:Y:S02]  /*1b9a0*/  IMAD.MOV.U32 R12, RZ, RZ, R213 ;  /* 0x000000ffff0c7224 */ /* 0x000fe400078e00d5 */
[----:B------:R-:W-:Y:S02]  /*1b9b0*/  IMAD.MOV.U32 R13, RZ, RZ, R211 ;  /* 0x000000ffff0d7224 */ /* 0x000fe400078e00d3 */
[----:B------:R-:W-:Y:S01]  /*1b9c0*/  IMAD.MOV.U32 R10, RZ, RZ, R6 ;  /* 0x000000ffff0a7224 */ /* 0x000fe200078e0006 */
[----:B------:R-:W-:Y:S06]  /*1b9d0*/  @P2 BRA `(.L_x_634) ;  /* 0xffffffa800f42947 */ /* 0x000fec000383ffff */
.L_x_623:
[----:B------:R-:W-:Y:S05]  /*1b9e0*/  BSYNC B0 ;  /* 0x0000000000007941 */ /* 0x000fea0003800000 */
.L_x_622:
        /* <DEDUP_REMOVED lines=99> */
.L_x_635:
[----:B------:R-:W-:Y:S02]  /*1c020*/  LEA R12, R211, R2, 0x3 ;  /* 0x00000002d30c7211 */ /* 0x000fe400078e18ff */
[----:B------:R-:W-:-:S04]  /*1c030*/  SHF.L.U32 R3, R213, 0x1f, RZ ;  /* 0x0000001fd5037819 */ /* 0x000fc800000006ff */
[----:B------:R0:W1:Y:S01]  /*1c040*/  SYNCS.PHASECHK.TRANS64.TRYWAIT P2, [R12+URZ+0x36850], R3 ;  /* 0x036850030c0075a7 */ /* 0x000062000804017f */
[----:B------:R-:W-:Y:S05]  /*1c050*/  @!P0 BRA `(.L_x_636) ;  /* 0x0000000000048947 */ /* 0x000fea0003800000 */
[----:B------:R-:W-:Y:S01]  /*1c060*/  BPT.TRAP 0x1 ;  /* 0x000000040000795c */ /* 0x000fe20000300000 */
.L_x_636:
[----:B------:R-:W-:Y:S01]  /*1c070*/  VIADD R2, R2, 0x400 ;  /* 0x0000040002027836 */ /* 0x000fe20000000000 */
[----:B------:R-:W-:Y:S04]  /*1c080*/  BSSY B0, `(.L_x_637) ;  /* 0x0000008000007945 */ /* 0x000fe80003800000 */
[----:B------:R-:W-:-:S04]  /*1c090*/  SHF.R.U32.HI R2, RZ, 0x4, R2 ;  /* 0x00000004ff027819 */ /* 0x000fc80000011602 */
[----:B------:R-:W-:-:S04]  /*1c0a0*/  LOP3.LUT R2, R2, 0x3fff, RZ, 0xc0, !PT ;  /* 0x00003fff02027812 */ /* 0x000fc800078ec0ff */
[----:B------:R-:W-:-:S05]  /*1c0b0*/  LOP3.LUT R0, R2, 0x3800000, RZ, 0xfc, !PT ;  /* 0x0380000002007812 */ /* 0x000fca00078efcff */
[----:B------:R-:W-:Y:S01]  /*1c0c0*/  IMAD R0, R211, 0xa80, R0 ;  /* 0x00000a80d3007824 */ /* 0x000fe200078e0200 */
[----:B-1----:R-:W-:Y:S06]  /*1c0d0*/  @P2 BRA `(.L_x_638) ;  /* 0x0000000000082947 */ /* 0x002fec0003800000 */
[----:B------:R-:W1:Y:S02]  /*1c0e0*/  SYNCS.PHASECHK.TRANS64.TRYWAIT P0, [R12+URZ+0x36850], R3 ;  /* 0x036850030c0075a7 */ /* 0x000e64000800017f */
[----:B-1----:R-:W-:Y:S05]  /*1c0f0*/  @!P0 BRA `(.L_x_639) ;  /* 0x0000009400248947 */ /* 0x002fea0003800000 */
.L_x_638:
[----:B------:R-:W-:Y:S05]  /*1c100*/  BSYNC B0 ;  /* 0x0000000000007941 */ /* 0x000fea0003800000 */
.L_x_637:
[----:B------:R-:W-:Y:S01]  /*1c110*/  IMAD.MOV.U32 R2, RZ, RZ, R0 ;  /* 0x000000ffff027224 */ /* 0x000fe200078e0000 */
[----:B------:R-:W-:Y:S01]  /*1c120*/  WARPGROUP.ARRIVE ;  /* 0x00000000000079c5 */ /* 0x000fe20000000000 */
[----:B01----:R-:W-:Y:S01]  /*1c130*/  IMAD.MOV.U32 R3, RZ, RZ, 0x40000040 ;  /* 0x40000040ff037424 */ /* 0x003fe200078e00ff */
[----:B------:R-:W-:Y:S01]  /*1c140*/  @!P1 IADD3 R11, R12, 0x36860, RZ ;  /* 0x000368600c0b9810 */ /* 0x000fe20007ffe0ff */
[----:B------:R-:W-:Y:S01]  /*1c150*/  VIADD R211, R211, 0x1 ;  /* 0x00000001d3d37836 */ /* 0x000fe20000000000 */
[----:B------:R-:W-:Y:S01]  /*1c160*/  R2UR UR6, R2 ;  /* 0x00000000020672ca */ /* 0x000fe200000e0000 */
[----:B------:R-:W-:Y:S01]  /*1c170*/  VIADD R2, R0, 0x80 ;  /* 0x0000008000027836 */ /* 0x000fe20000000000 */
[----:B------:R-:W-:Y:S01]  /*1c180*/  R2UR UR7, R3 ;  /* 0x00000000030772ca */ /* 0x000fe200000e0000 */
[----:B------:R-:W-:Y:S01]  /*1c190*/  IMAD.MOV.U32 R3, RZ, RZ, 0x40000040 ;  /* 0x40000040ff037424 */ /* 0x000fe200078e00ff */
[----:B------:R-:W-:Y:S01]  /*1c1a0*/  @!P1 PRMT R11, RZ, 0x654, R11 ;  /* 0x00000654ff0b9816 */ /* 0x000fe2000000000b */
[----:B------:R-:W-:Y:S01]  /*1c1b0*/  VIADD R224, R224, 0x1 ;  /* 0x00000001e0e07836 */ /* 0x000fe20000000000 */
        /* <DEDUP_REMOVED lines=35> */
[----:B------:R-:W0:Y:S01]  /*1c3f0*/  SHFL.BFLY PT, R0, R7, 0x2, 0x1f ;  /* 0x0c401f0007007f89 */ /* 0x000e2200000e0000 */
[----:B------:R-:W-:Y:S02]  /*1c400*/  WARPGROUP.DEPBAR.LE gsb0, 0x0 ;  /* 0x00008000000079c5 */ /* 0x000fe40000010000 */
[----:B------:R-:W-:-:S12]  /*1c410*/  WARPGROUP.ARRIVE ;  /* 0x00000000000079c5 */ /* 0x000fd80000000000 */
[----:B------:R-:W-:Y:S01]  /*1c420*/  HGMMA.64x192x16.F32.BF16 R24, R180, gdesc[UR4].tnspB, R24, gsb0 ;  /* 0x42e00004b4187df0 */ /* 0x000fe20008001818 */
[----:B------:R-:W-:Y:S01]  /*1c430*/  R2UR UR6, R2 ;  /* 0x00000000020672ca */ /* 0x000fe200000e0000 */
[----:B0-----:R-:W-:Y:S01]  /*1c440*/  FADD.FTZ R2, R0, R7 ;  /* 0x0000000700027221 */ /* 0x001fe20000010000 */
[----:B------:R-:W-:Y:S01]  /*1c450*/  R2UR UR7, R3 ;  /* 0x00000000030772ca */ /* 0x000fe200000e0000 */
[----:B------:R-:W-:Y:S01]  /*1c460*/  IMAD.MOV.U32 R7, RZ, RZ, RZ ;  /* 0x000000ffff077224 */ /* 0x000fe200078e00ff */
[----:B------:R-:W0:Y:S04]  /*1c470*/  SHFL.BFLY PT, R3, R8, 0x2, 0x1f ;  /* 0x0c401f0008037f89 */ /* 0x000e2800000e0000 */
[----:B------:R-:W1:Y:S01]  /*1c480*/  SHFL.BFLY PT, R9, R2, 0x1, 0x1f ;  /* 0x0c201f0002097f89 */ /* 0x000e6200000e0000 */
[----:B0-----:R-:W-:Y:S01]  /*1c490*/  FADD.FTZ R3, R3, R8 ;  /* 0x0000000803037221 */ /* 0x001fe20000010000 */
[----:B-1----:R-:W-:-:S04]  /*1c4a0*/  FADD.FTZ R14, R2, R9 ;  /* 0x00000009020e7221 */ /* 0x002fc80000010000 */
[----:B------:R-:W0:Y:S01]  /*1c4b0*/  SHFL.BFLY PT, R0, R3, 0x1, 0x1f ;  /* 0x0c201f0003007f89 */ /* 0x000e2200000e0000 */
[----:B------:R-:W-:Y:S01]  /*1c4c0*/  IMAD.MOV.U32 R2, RZ, RZ, RZ ;  /* 0x000000ffff027224 */ /* 0x000fe200078e00ff */
[----:B------:R-:W-:-:S13]  /*1c4d0*/  FSETP.NE.FTZ.AND P3, PT, R14, RZ, PT ;  /* 0x000000ff0e00720b */ /* 0x000fda0003f75000 */
[----:B------:R-:W1:Y:S01]  /*1c4e0*/  @P3 MUFU.LG2 R8, R14 ;  /* 0x0000000e00083308 */ /* 0x000e620000000c00 */
[----:B------:R-:W-:Y:S01]  /*1c4f0*/  @P3 FMUL.FTZ R12, R5, 0.69314718246459960938 ;  /* 0x3f317218050c3820 */ /* 0x000fe20000410000 */
[----:B0-----:R-:W-:-:S06]  /*1c500*/  FADD.FTZ R13, R3, R0 ;  /* 0x00000000030d7221 */ /* 0x001fcc0000010000 */
[----:B------:R-:W-:Y:S01]  /*1c510*/  @P3 MUFU.RCP R2, R14 ;  /* 0x0000000e00023308 */ /* 0x000fe20000001000 */
[----:B------:R-:W-:Y:S01]  /*1c520*/  SEL R0, RZ, 0x1, P2 ;  /* 0x00000001ff007807 */ /* 0x000fe20001000000 */
[----:B------:R-:W-:Y:S01]  /*1c530*/  IMAD.MOV.U32 R3, RZ, RZ, -0x800000 ;  /* 0xff800000ff037424 */ /* 0x000fe200078e00ff */
[----:B------:R-:W-:Y:S02]  /*1c540*/  FSETP.NE.FTZ.AND P0, PT, R13, RZ, PT ;  /* 0x000000ff0d00720b */ /* 0x000fe40003f15000 */
[----:B------:R-:W-:Y:S01]  /*1c550*/  LOP3.LUT R213, R213, R0, RZ, 0x3c, !PT ;  /* 0x00000000d5d57212 */ /* 0x000fe200078e3cff */
[----:B------:R-:W-:-:S10]  /*1c560*/  IMAD.MOV.U32 R0, RZ, RZ, -0x800000 ;  /* 0xff800000ff007424 */ /* 0x000fd400078e00ff */
[----:B------:R-:W0:Y:S01]  /*1c570*/  @P0 MUFU.LG2 R10, R13 ;  /* 0x0000000d000a0308 */ /* 0x000e220000000c00 */
[----:B------:R-:W-:Y:S01]  /*1c580*/  @P0 FMUL.FTZ R9, R5, 0.69314718246459960938 ;  /* 0x3f31721805090820 */ /* 0x000fe20000410000 */
[----:B-1----:R-:W-:-:S04]  /*1c590*/  @P3 FMUL.FTZ R5, R8, 0.69314718246459960938 ;  /* 0x3f31721808053820 */ /* 0x002fc80000410000 */
        /* <DEDUP_REMOVED lines=23> */
[-C--:B-1----:R-:W-:Y:S01]  /*1c710*/  FMUL.FTZ R24, R24, R7.reuse ;  /* 0x0000000718187220 */ /* 0x082fe20000410000 */
        /* <DEDUP_REMOVED lines=82> */
.L_x_559:
[----:B------:R-:W0:Y:S08]  /*1cc40*/  S2UR UR5, SR_CgaCtaId ;  /* 0x00000000000579c3 */ /* 0x000e300000008800 */
[----:B------:R-:W-:Y:S06]  /*1cc50*/  BAR.SYNC.DEFER_BLOCKING 0x5, 0x120 ;  /* 0x0144800000007b1d */ /* 0x000fec0000010000 */
[----:B------:R-:W-:Y:S01]  /*1cc60*/  UMOV UR4, 0x400 ;  /* 0x0000040000047882 */ /* 0x000fe20000000000 */
[----:B------:R-:W-:Y:S01]  /*1cc70*/  BSSY B0, `(.L_x_640) ;  /* 0x0000232000007945 */ /* 0x000fe20003800000 */
[----:B0-----:R-:W-:-:S06]  /*1cc80*/  ULEA UR4, UR5, UR4, 0x18 ;  /* 0x0000000405047291 */ /* 0x001fcc000f8ec03f */
[----:B------:R-:W-:-:S05]  /*1cc90*/  IMAD.U32 R2, RZ, RZ, UR4 ;  /* 0x00000004ff027e24 */ /* 0x000fca000f8e00ff */
[----:B------:R0:W1:Y:S01]  /*1cca0*/  LDS.128 R148, [R2+0x368d0] ;  /* 0x0368d00002947984 */ /* 0x0000620000000c00 */
[----:B------:R-:W-:Y:S06]  /*1ccb0*/  BAR.ARV 0x4, 0x120 ;  /* 0x0104800000007b1d */ /* 0x000fec0000002000 */
[----:B------:R-:W-:Y:S05]  /*1ccc0*/  @P0 BRA `(.L_x_641) ;  /* 0x0000001800080947 */ /* 0x000fea0003800000 */
[----:B------:R-:W2:Y:S01]  /*1ccd0*/  LDL R8, [R1+0x60] ;  /* 0x0000600001087983 */ /* 0x000ea20000100800 */
[----:B------:R-:W-:Y:S01]  /*1cce0*/  F2FP.BF16.F32.PACK_AB R24, R25, R24 ;  /* 0x000000181918723e */ /* 0x000fe200000010ff */
[----:B------:R-:W-:Y:S01]  /*1ccf0*/  ULDC.64 UR4, c[0x0][0xbd8] ;  /* 0x0002f60000047ab9 */ /* 0x000fe20000000a00 */
[----:B------:R-:W-:Y:S01]  /*1cd00*/  F2FP.BF16.F32.PACK_AB R25, R135, R124 ;  /* 0x0000007c8719723e */ /* 0x000fe200000010ff */
[----:B------:R-:W3:Y:S01]  /*1cd10*/  S2R R7, SR_SWINHI ;  /* 0x0000000000077919 */ /* 0x000ee20000002f00 */
        /* <DEDUP_REMOVED lines=11> */
[----:B------:R-:W-:Y:S01]  /*1cdd0*/  F2FP.BF16.F32.PACK_AB R58, R61, R60 ;  /* 0x0000003c3d3a723e */ /* 0x000fe200000010ff */
[----:B------:R-:W-:Y:S01]  /*1cde0*/  IMAD.MOV.U32 R61, RZ, RZ, RZ ;  /* 0x000000ffff3d7224 */ /* 0x000fe200078e00ff */
[----:B------:R-:W-:Y:S02]  /*1cdf0*/  F2FP.BF16.F32.PACK_AB R59, R126, R59 ;  /* 0x0000003b7e3b723e */ /* 0x000fe400000010ff */
[----:B------:R-:W-:Y:S02]  /*1ce00*/  F2FP.BF16.F32.PACK_AB R65, R125, R66 ;  /* 0x000000427d41723e */ /* 0x000fe400000010ff */
[----:B------:R-:W-:Y:S02]  /*1ce10*/  F2FP.BF16.F32.PACK_AB R72, R73, R72 ;  /* 0x000000484948723e */ /* 0x000fe400000010ff */
[----:B------:R-:W-:-:S02]  /*1ce20*/  F2FP.BF16.F32.PACK_AB R66, R69, R68 ;  /* 0x000000444542723e */ /* 0x000fc400000010ff */
[----:B------:R-:W-:Y:S02]  /*1ce30*/  MOV R4, R2 ;  /* 0x0000000200047202 */ /* 0x000fe40000000f00 */
[----:B---3--:R-:W-:Y:S02]  /*1ce40*/  MOV R5, R7 ;  /* 0x0000000700057202 */ /* 0x008fe40000000f00 */
        /* <DEDUP_REMOVED lines=24> */
[----:B------:R-:W-:Y:S01]  /*1cfd0*/  BAR.SYNC.DEFER_BLOCKING 0x1, 0x100 ;  /* 0x0044000000007b1d */ /* 0x000fe20000010000 */
[----:B--2---:R-:W-:-:S03]  /*1cfe0*/  IMAD.WIDE R26, R8, 0x2, R4 ;  /* 0x00000002081a7825 */ /* 0x004fc600078e0204 */
[C---:B------:R-:W-:Y:S02]  /*1cff0*/  LOP3.LUT R7, R26.reuse, 0x380, RZ, 0xc0, !PT ;  /* 0x000003801a077812 */ /* 0x040fe400078ec0ff */
[C---:B------:R-:W-:Y:S02]  /*1d000*/  IADD3 R111, P2, R26.reuse, 0x20, RZ ;  /* 0x000000201a6f7810 */ /* 0x040fe40007f5e0ff */
[C---:B------:R-:W-:Y:S02]  /*1d010*/  IADD3 R137, P1, R26.reuse, 0x40, RZ ;  /* 0x000000401a897810 */ /* 0x040fe40007f3e0ff */
[C---:B------:R-:W-:Y:S01]  /*1d020*/  IADD3 R139, P6, R26.reuse, 0x60, RZ ;  /* 0x000000601a8b7810 */ /* 0x040fe20007fde0ff */
[--C-:B------:R-:W-:Y:S01]  /*1d030*/  IMAD.X R9, RZ, RZ, R27.reuse, P2 ;  /* 0x000000ffff097224 */ /* 0x100fe200010e061b */
[C---:B------:R-:W-:Y:S01]  /*1d040*/  IADD3 R141, P5, R26.reuse, 0x4000, RZ ;  /* 0x000040001a8d7810 */ /* 0x040fe20007fbe0ff */
[--C-:B------:R-:W-:Y:S01]  /*1d050*/  IMAD.X R11, RZ, RZ, R27.reuse, P1 ;  /* 0x000000ffff0b7224 */ /* 0x100fe200008e061b */
[----:B------:R-:W-:Y:S01]  /*1d060*/  SHF.R.U64 R7, R7, 0x3, RZ ;  /* 0x0000000307077819 */ /* 0x000fe200000012ff */
[--C-:B------:R-:W-:Y:S01]  /*1d070*/  IMAD.X R13, RZ, RZ, R27.reuse, P6 ;  /* 0x000000ffff0d7224 */ /* 0x100fe200030e061b */
[C---:B------:R-:W-:Y:S01]  /*1d080*/  IADD3 R143, P0, R26.reuse, 0x4020, RZ ;  /* 0x000040201a8f7810 */ /* 0x040fe20007f1e0ff */
[----:B------:R-:W-:Y:S01]  /*1d090*/  IMAD.X R15, RZ, RZ, R27, P5 ;  /* 0x000000ffff0f7224 */ /* 0x000fe200028e061b */
[----:B------:R-:W-:-:S02]  /*1d0a0*/  IADD3 R145, P4, R26, 0x4040, RZ ;  /* 0x000040401a917810 */ /* 0x000fc40007f9e0ff */
        /* <DEDUP_REMOVED lines=9> */
[--C-:B------:R-:W-:Y:S01]  /*1d140*/  IMAD.X R43, RZ, RZ, R27.reuse, P1 ;  /* 0x000000ffff2b7224 */ /* 0x100fe200008e061b */
[----:B------:R-:W-:Y:S01]  /*1d150*/  LOP3.LUT R26, R7, R26, RZ, 0x3c, !PT ;  /* 0x0000001a071a7212 */ /* 0x000fe200078e3cff */
[--C-:B------:R-:W-:Y:S01]  /*1d160*/  IMAD.X R47, RZ, RZ, R27.reuse, P6 ;  /* 0x000000ffff2f7224 */ /* 0x100fe200030e061b */
[----:B------:R-:W-:Y:S01]  /*1d170*/  LOP3.LUT R8, R111, 0x380, RZ, 0xc0, !PT ;  /* 0x000003806f087812 */ /* 0x000fe200078ec0ff */
[----:B------:R-:W-:Y:S01]  /*1d180*/  IMAD.X R7, RZ, RZ, R27, P5 ;  /* 0x000000ffff077224 */ /* 0x000fe200028e061b */
[----:B------:R-:W-:-:S02]  /*1d190*/  LOP3.LUT R10, R137, 0x380, RZ, 0xc0, !PT ;  /* 0x00000380890a7812 */ /* 0x000fc400078ec0ff */
[----:B------:R-:W-:Y:S02]  /*1d1a0*/  LOP3.LUT R34, R147, 0x380, RZ, 0xc0, !PT ;  /* 0x0000038093227812 */ /* 0x000fe400078ec0ff */
[----:B------:R-:W-:Y:S02]  /*1d1b0*/  MOV R78, R26 ;  /* 0x0000001a004e7202 */ /* 0x000fe40000000f00 */
[----:B------:R-:W-:Y:S02]  /*1d1c0*/  LOP3.LUT R27, R155, 0x380, RZ, 0xc0, !PT ;  /* 0x000003809b1b7812 */ /* 0x000fe400078ec0ff */
[----:B------:R-:W-:Y:S02]  /*1d1d0*/  LOP3.LUT R12, R139, 0x380, RZ, 0xc0, !PT ;  /* 0x000003808b0c7812 */ /* 0x000fe400078ec0ff */
[----:B------:R-:W-:Y:S02]  /*1d1e0*/  SHF.R.U64 R8, R8, 0x3, RZ ;  /* 0x0000000308087819 */ /* 0x000fe400000012ff */
[----:B------:R-:W-:-:S02]  /*1d1f0*/  LOP3.LUT R14, R141, 0x380, RZ, 0xc0, !PT ;  /* 0x000003808d0e7812 */ /* 0x000fc400078ec0ff */
[----:B------:R-:W-:Y:S02]  /*1d200*/  SHF.R.U64 R10, R10, 0x3, RZ ;  /* 0x000000030a0a7819 */ /* 0x000fe400000012ff */
[----:B------:R-:W-:Y:S02]  /*1d210*/  SHF.R.U64 R34, R34, 0x3, RZ ;  /* 0x0000000322227819 */ /* 0x000fe400000012ff */
[----:B------:R-:W-:Y:S02]  /*1d220*/  LOP3.LUT R42, R46, 0x380, RZ, 0xc0, !PT ;  /* 0x000003802e2a7812 */ /* 0x000fe400078ec0ff */
[----:B------:R-:W-:Y:S02]  /*1d230*/  F2FP.BF16.F32.PACK_AB R26, R29, R28 ;  /* 0x0000001c1d1a723e */ /* 0x000fe400000010ff */
[----:B------:R-:W-:Y:S02]  /*1d240*/  LOP3.LUT R20, R143, 0x380, RZ, 0xc0, !PT ;  /* 0x000003808f147812 */ /* 0x000fe400078ec0ff */
[----:B------:R-:W-:-:S02]  /*1d250*/  SHF.R.U64 R28, R27, 0x3, RZ ;  /* 0x000000031b1c7819 */ /* 0x000fc400000012ff */
[----:B------:R-:W-:Y:S02]  /*1d260*/  LOP3.LUT R30, R145, 0x380, RZ, 0xc0, !PT ;  /* 0x00000380911e7812 */ /* 0x000fe400078ec0ff */
[----:B------:R-:W-:Y:S02]  /*1d270*/  SHF.R.U64 R12, R12, 0x3, RZ ;  /* 0x000000030c0c7819 */ /* 0x000fe400000012ff */
[----:B------:R-:W-:Y:S02]  /*1d280*/  LOP3.LUT R8, R8, R111, RZ, 0x3c, !PT ;  /* 0x0000006f08087212 */ /* 0x000fe400078e3cff */
[----:B------:R-:W-:Y:S02]  /*1d290*/  LOP3.LUT R86, R157, 0x380, RZ, 0xc0, !PT ;  /* 0x000003809d567812 */ /* 0x000fe400078ec0ff */
[----:B------:R-:W-:Y:S02]  /*1d2a0*/  SHF.R.U64 R14, R14, 0x3, RZ ;  /* 0x000000030e0e7819 */ /* 0x000fe400000012ff */
[----:B------:R-:W-:-:S02]  /*1d2b0*/  LOP3.LUT R10, R10, R137, RZ, 0x3c, !PT ;  /* 0x000000890a0a7212 */ /* 0x000fc400078e3cff */
[----:B------:R-:W-:Y:S02]  /*1d2c0*/  LOP3.LUT R38, R153, 0x380, RZ, 0xc0, !PT ;  /* 0x0000038099267812 */ /* 0x000fe400078ec0ff */
[----:B------:R-:W-:Y:S02]  /*1d2d0*/  LOP3.LUT R34, R34, R147, RZ, 0x3c, !PT ;  /* 0x0000009322227212 */ /* 0x000fe400078e3cff */
[----:B------:R-:W-:Y:S02]  /*1d2e0*/  SHF.R.U64 R29, R42, 0x3, RZ ;  /* 0x000000032a1d7819 */ /* 0x000fe400000012ff */
[----:B------:R-:W-:Y:S02]  /*1d2f0*/  SHF.R.U64 R20, R20, 0x3, RZ ;  /* 0x0000000314147819 */ /* 0x000fe400000012ff */
[----:B------:R-:W-:Y:S02]  /*1d300*/  LOP3.LUT R42, R28, R155, RZ, 0x3c, !PT ;  /* 0x0000009b1c2a7212 */ /* 0x000fe400078e3cff */
[----:B------:R-:W-:-:S02]  /*1d310*/  SHF.R.U64 R30, R30, 0x3, RZ ;  /* 0x000000031e1e7819 */ /* 0x000fc400000012ff */
[----:B------:R-:W-:Y:S02]  /*1d320*/  LOP3.LUT R12, R12, R139, RZ, 0x3c, !PT ;  /* 0x0000008b0c0c7212 */ /* 0x000fe400078e3cff */
[----:B------:R-:W-:Y:S02]  /*1d330*/  SHF.R.U64 R86, R86, 0x3, RZ ;  /* 0x0000000356567819 */ /* 0x000fe400000012ff */
[----:B------:R-:W-:Y:S02]  /*1d340*/  MOV R28, R8 ;  /* 0x00000008001c7202 */ /* 0x000fe40000000f00 */
[----:B------:R-:W-:Y:S02]  /*1d350*/  LOP3.LUT R14, R14, R141, RZ, 0x3c, !PT ;  /* 0x0000008d0e0e7212 */ /* 0x000fe400078e3cff */
[----:B------:R-:W-:Y:S02]  /*1d360*/  SHF.R.U64 R38, R38, 0x3, RZ ;  /* 0x0000000326267819 */ /* 0x000fe400000012ff */
[----:B------:R-:W-:-:S02]  /*1d370*/  F2FP.BF16.F32.PACK_AB R27, R134, R6 ;  /* 0x00000006861b723e */ /* 0x000fc400000010ff */
[----:B------:R-:W-:Y:S02]  /*1d380*/  MOV R11, R10 ;  /* 0x0000000a000b7202 */ /* 0x000fe40000000f00 */
[----:B------:R-:W-:Y:S01]  /*1d390*/  MOV R9, R34 ;  /* 0x0000002200097202 */ /* 0x000fe20000000f00 */
[----:B------:R-:W-:Y:S01]  /*1d3a0*/  STSM.16.M88.4 [R78], R24 ;  /* 0x000000184e007844 */ /* 0x000fe20000000200 */
[----:B------:R-:W-:Y:S02]  /*1d3b0*/  LOP3.LUT R20, R20, R143, RZ, 0x3c, !PT ;  /* 0x0000008f14147212 */ /* 0x000fe400078e3cff */
[----:B------:R-:W-:Y:S02]  /*1d3c0*/  MOV R10, R42 ;  /* 0x0000002a000a7202 */ /* 0x000fe40000000f00 */
[----:B------:R-:W-:Y:S02]  /*1d3d0*/  F2FP.BF16.F32.PACK_AB R34, R37, R36 ;  /* 0x000000242522723e */ /* 0x000fe400000010ff */
[----:B------:R-:W-:-:S02]  /*1d3e0*/  F2FP.BF16.F32.PACK_AB R35, R132, R122 ;  /* 0x0000007a8423723e */ /* 0x000fc400000010ff */
[----:B------:R-:W-:Y:S02]  /*1d3f0*/  LOP3.LUT R30, R30, R145, RZ, 0x3c, !PT ;  /* 0x000000911e1e7212 */ /* 0x000fe400078e3cff */
[----:B------:R-:W-:Y:S01]  /*1d400*/  F2FP.BF16.F32.PACK_AB R42, R45, R44 ;  /* 0x0000002c2d2a723e */ /* 0x000fe200000010ff */
[----:B------:R-:W-:Y:S01]  /*1d410*/  STSM.16.M88.4 [R28], R32 ;  /* 0x000000201c007844 */ /* 0x000fe20000000200 */
[----:B------:R-:W-:Y:S02]  /*1d420*/  F2FP.BF16.F32.PACK_AB R43, R130, R120 ;  /* 0x00000078822b723e */ /* 0x000fe400000010ff */
[----:B------:R-:W-:Y:S02]  /*1d430*/  LOP3.LUT R6, R86, R157, RZ, 0x3c, !PT ;  /* 0x0000009d56067212 */ /* 0x000fe400078e3cff */
[----:B------:R-:W-:Y:S01]  /*1d440*/  MOV R12, R12 ;  /* 0x0000000c000c7202 */ /* 0x000fe20000000f00 */
[----:B------:R-:W-:Y:S01]  /*1d450*/  STSM.16.M88.4 [R11], R40 ;  /* 0x000000280b007844 */ /* 0x000fe20000000200 */
[----:B------:R-:W-:-:S02]  /*1d460*/  LOP3.LUT R38, R38, R153, RZ, 0x3c, !PT ;  /* 0x0000009926267212 */ /* 0x000fc400078e3cff */
[----:B------:R-:W-:Y:S01]  /*1d470*/  MOV R14, R14 ;  /* 0x0000000e000e7202 */ /* 0x000fe20000000f00 */
[----:B------:R-:W-:Y:S01]  /*1d480*/  STSM.16.M88.4 [R12], R48 ;  /* 0x000000300c007844 */ /* 0x000fe20000000200 */
[----:B------:R-:W-:Y:S02]  /*1d490*/  MOV R20, R20 ;  /* 0x0000001400147202 */ /* 0x000fe40000000f00 */
[----:B------:R-:W-:Y:S01]  /*1d4a0*/  LOP3.LUT R46, R29, R46, RZ, 0x3c, !PT ;  /* 0x0000002e1d2e7212 */ /* 0x000fe200078e3cff */
[----:B------:R-:W-:Y:S01]  /*1d4b0*/  STSM.16.M88.4 [R14], R56 ;  /* 0x000000380e007844 */ /* 0x000fe20000000200 */
[----:B------:R-:W-:Y:S02]  /*1d4c0*/  MOV R30, R30 ;  /* 0x0000001e001e7202 */ /* 0x000fe40000000f00 */
[----:B------:R-:W-:Y:S01]  /*1d4d0*/  MOV R8, R6 ;  /* 0x0000000600087202 */ /* 0x000fe20000000f00 */
[----:B------:R-:W-:Y:S01]  /*1d4e0*/  STSM.16.M88.4 [R20], R64 ;  /* 0x0000004014007844 */ /* 0x000fe20000000200 */
[----:B------:R-:W-:-:S02]  /*1d4f0*/  MOV R38, R38 ;  /* 0x0000002600267202 */ /* 0x000fc40000000f00 */
[----:B------:R-:W-:Y:S01]  /*1d500*/  ISETP.NE.U32.AND P0, PT, RZ, UR4, PT ;  /* 0x00000004ff007c0c */ /* 0x000fe2000bf05070 */
[----:B------:R-:W-:Y:S01]  /*1d510*/  STSM.16.M88.4 [R30], R72 ;  /* 0x000000481e007844 */ /* 0x000fe20000000200 */
[----:B------:R-:W-:Y:S02]  /*1d520*/  IADD3 R6, P1, R220, UR4, RZ ;  /* 0x00000004dc067c10 */ /* 0x000fe4000ff3e0ff */
[----:B------:R-:W-:Y:S01]  /*1d530*/  MOV R46, R46 ;  /* 0x0000002e002e7202 */ /* 0x000fe20000000f00 */
[----:B------:R2:W-:Y:S01]  /*1d540*/  STSM.16.M88.4 [R9], R80 ;  /* 0x0000005009007844 */ /* 0x0005e20000000200 */
[----:B------:R-:W-:Y:S02]  /*1d550*/  ISETP.NE.AND.EX P0, PT, RZ, UR5, PT, P0 ;  /* 0x00000005ff007c0c */ /* 0x000fe4000bf05300 */
[----:B------:R-:W-:Y:S01]  /*1d560*/  IADD3.X R7, R221, UR5, RZ, P1, !PT ;  /* 0x00000005dd077c10 */ /* 0x000fe20008ffe4ff */
[----:B------:R-:W-:Y:S01]  /*1d570*/  STSM.16.M88.4 [R38], R88 ;  /* 0x0000005826007844 */ /* 0x000fe20000000200 */
[----:B------:R-:W-:-:S02]  /*1d580*/  ULDC.64 UR4, c[0x0][0xbe0] ;  /* 0x0002f80000047ab9 */ /* 0x000fc40000000a00 */
[----:B------:R-:W-:Y:S01]  /*1d590*/  ISETP.NE.U32.AND P1, PT, RZ, UR4, PT ;  /* 0x00000004ff007c0c */ /* 0x000fe2000bf25070 */
[----:B------:R-:W-:Y:S04]  /*1d5a0*/  STSM.16.M88.4 [R10], R96 ;  /* 0x000000600a007844 */ /* 0x000fe80000000200 */
[----:B------:R-:W-:Y:S01]  /*1d5b0*/  STSM.16.M88.4 [R46], R104 ;  /* 0x000000682e007844 */ /* 0x000fe20000000200 */
[----:B------:R-:W-:-:S03]  /*1d5c0*/  ISETP.NE.AND.EX P1, PT, RZ, UR5, PT, P1 ;  /* 0x00000005ff007c0c */ /* 0x000fc6000bf25310 */
[----:B------:R3:W-:Y:S01]  /*1d5d0*/  STSM.16.M88.4 [R8], R112 ;  /* 0x0000007008007844 */ /* 0x0007e20000000200 */
[----:B------:R-:W-:Y:S09]  /*1d5e0*/  BAR.SYNC.DEFER_BLOCKING 0x1, 0x100 ;  /* 0x0044000000007b1d */ /* 0x000ff20000010000 */
[----:B------:R-:W-:Y:S01]  /*1d5f0*/  @P1 IADD3 R220, P2, R220, UR4, RZ ;  /* 0x00000004dcdc1c10 */ /* 0x000fe2000ff5e0ff */
[----:B------:R-:W-:-:S02]  /*1d600*/  ULDC UR4, c[0x0][0xa88] ;  /* 0x0002a20000047ab9 */ /* 0x000fc40000000800 */
[----:B------:R-:W-:Y:S01]  /*1d610*/  IMAD.U32 R60, RZ, RZ, UR4 ;  /* 0x00000004ff3c7e24 */ /* 0x000fe2000f8e00ff */
[----:B------:R-:W-:Y:S01]  /*1d620*/  @P1 IADD3.X R221, R221, UR5, RZ, P2, !PT ;  /* 0x00000005dddd1c10 */ /* 0x000fe200097fe4ff */
[----:B------:R4:W5:Y:S01]  /*1d630*/  @P0 LDG.E R61, desc[UR60][R6.64] ;  /* 0x0000003c063d0981 */ /* 0x000962000c1e1900 */
[----:B--2---:R-:W-:-:S03]  /*1d640*/  LEA R9, R216, R214, 0x6 ;  /* 0x000000d6d8097211 */ /* 0x004fc600078e30ff */
[----:B------:R4:W5:Y:S02]  /*1d650*/  @P1 LDG.E R60, desc[UR60][R220.64] ;  /* 0x0000003cdc3c1981 */ /* 0x000964000c1e1900 */
[----:B------:R-:W-:-:S03]  /*1d660*/  IMAD.WIDE R4, R9, 0x2, R4 ;  /* 0x0000000209047825 */ /* 0x000fc600078e0204 */
[----:B------:R-:W-:-:S04]  /*1d670*/  IADD3 R9, P4, R4, 0x1000, RZ ;  /* 0x0000100004097810 */ /* 0x000fc80007f9e0ff */
[----:B---3--:R-:W-:Y:S01]  /*1d680*/  LOP3.LUT R8, R9, 0x380, RZ, 0xc0, !PT ;  /* 0x0000038009087812 */ /* 0x008fe200078ec0ff */
[----:B----4-:R-:W-:Y:S08]  /*1d690*/  @P1 BRA `(.L_x_642) ;  /* 0x0000000000101947 */ /* 0x010ff00003800000 */
[----:B------:R-:W-:Y:S05]  /*1d6a0*/  @!P0 BRA `(.L_x_642) ;  /* 0x00000000000c8947 */ /* 0x000fea0003800000 */
[----:B------:R-:W2:Y:S04]  /*1d6b0*/  LDG.E R11, desc[UR60][R6.64] ;  /* 0x0000003c060b7981 */ /* 0x000ea8000c1e1900 */
[----:B-----5:R-:W2:Y:S02]  /*1d6c0*/  LDG.E R60, desc[UR60][R6.64+0x4] ;  /* 0x0000043c063c7981 */ /* 0x020ea4000c1e1900 */
[----:B--2---:R-:W-:-:S07]  /*1d6d0*/  IMAD.IADD R60, R60, 0x1, -R11 ;  /* 0x000000013c3c7824 */ /* 0x004fce00078e0a0b */
.L_x_642:
[----:B------:R-:W2:Y:S01]  /*1d6e0*/  LDL R10, [R1+0x5c] ;  /* 0x00005c00010a7983 */ /* 0x000ea20000100800 */
[----:B------:R-:W-:Y:S01]  /*1d6f0*/  SHF.R.S32.HI R62, RZ, 0x1f, R219 ;  /* 0x0000001fff3e7819 */ /* 0x000fe200000114db */
[----:B------:R-:W-:Y:S01]  /*1d700*/  ULDC.64 UR4, c[0x0][0xb70] ;  /* 0x0002dc0000047ab9 */ /* 0x000fe20000000a00 */
[----:B------:R-:W-:Y:S01]  /*1d710*/  SHF.R.U64 R8, R8, 0x3, RZ ;  /* 0x0000000308087819 */ /* 0x000fe200000012ff */
[--C-:B-----5:R-:W-:Y:S01]  /*1d720*/  IMAD.MOV.U32 R20, RZ, RZ, R61.reuse ;  /* 0x000000ffff147224 */ /* 0x120fe200078e003d */
[----:B------:R-:W-:Y:S01]  /*1d730*/  SHF.R.S32.HI R21, RZ, 0x1f, R61 ;  /* 0x0000001fff157819 */ /* 0x000fe2000001143d */
[----:B------:R-:W-:Y:S01]  /*1d740*/  IMAD R6, R62, UR4, RZ ;  /* 0x000000043e067c24 */ /* 0x000fe2000f8e02ff */
[----:B------:R-:W-:Y:S02]  /*1d750*/  LOP3.LUT R8, R8, R9, RZ, 0x3c, !PT ;  /* 0x0000000908087212 */ /* 0x000fe400078e3cff */
[----:B------:R-:W-:Y:S01]  /*1d760*/  SEL R226, R226, RZ, !P0 ;  /* 0x000000ffe2e27207 */ /* 0x000fe20004000000 */
[C---:B------:R-:W-:Y:S01]  /*1d770*/  IMAD R9, R219.reuse, UR5, R6 ;  /* 0x00000005db097c24 */ /* 0x040fe2000f8e0206 */
[----:B------:R-:W-:Y:S01]  /*1d780*/  SEL R63, R222, RZ, !P0 ;  /* 0x000000ffde3f7207 */ /* 0x000fe20004000000 */
[----:B------:R-:W-:Y:S01]  /*1d790*/  IMAD.WIDE.U32 R6, R219, UR4, R20 ;  /* 0x00000004db067c25 */ /* 0x000fe2000f8e0014 */
[----:B------:R-:W-:Y:S01]  /*1d7a0*/  ULDC.64 UR4, c[0x0][0xb78] ;  /* 0x0002de0000047ab9 */ /* 0x000fe20000000a00 */
[----:B------:R-:W-:-:S02]  /*1d7b0*/  IADD3 R29, P0, R4, 0x4000, RZ ;  /* 0x00004000041d7810 */ /* 0x000fc40007f1e0ff */
[----:B------:R-:W-:Y:S01]  /*1d7c0*/  IMAD.IADD R7, R7, 0x1, R9 ;  /* 0x0000000107077824 */ /* 0x000fe200078e0209 */
[----:B------:R-:W-:Y:S01]  /*1d7d0*/  IADD3 R13, P5, R4, 0x2000, RZ ;  /* 0x00002000040d7810 */ /* 0x000fe20007fbe0ff */
[----:B------:R-:W-:Y:S01]  /*1d7e0*/  IMAD R9, R226, UR4, RZ ;  /* 0x00000004e2097c24 */ /* 0x000fe2000f8e02ff */
[C---:B------:R-:W-:Y:S01]  /*1d7f0*/  IADD3 R25, P6, R4.reuse, 0x3000, RZ ;  /* 0x0000300004197810 */ /* 0x040fe20007fde0ff */
[----:B------:R-:W-:Y:S01]  /*1d800*/  IMAD.WIDE.U32 R6, R63, UR4, R6 ;  /* 0x000000043f067c25 */ /* 0x000fe2000f8e0006 */
[C---:B------:R-:W-:Y:S02]  /*1d810*/  IADD3 R33, P1, R4.reuse, 0x5000, RZ ;  /* 0x0000500004217810 */ /* 0x040fe40007f3e0ff */
[----:B------:R-:W-:Y:S02]  /*1d820*/  LOP3.LUT R28, R29, 0x380, RZ, 0xc0, !PT ;  /* 0x000003801d1c7812 */ /* 0x000fe400078ec0ff */
[----:B------:R-:W-:Y:S02]  /*1d830*/  IADD3 R37, P2, R4, 0x6000, RZ ;  /* 0x0000600004257810 */ /* 0x000fe40007f5e0ff */
[----:B------:R-:W-:-:S02]  /*1d840*/  LOP3.LUT R12, R13, 0x380, RZ, 0xc0, !PT ;  /* 0x000003800d0c7812 */ /* 0x000fc400078ec0ff */
[----:B------:R-:W-:Y:S02]  /*1d850*/  LOP3.LUT R24, R25, 0x380, RZ, 0xc0, !PT ;  /* 0x0000038019187812 */ /* 0x000fe400078ec0ff */
[----:B------:R-:W-:Y:S02]  /*1d860*/  LOP3.LUT R32, R33, 0x380, RZ, 0xc0, !PT ;  /* 0x0000038021207812 */ /* 0x000fe400078ec0ff */
[----:B------:R-:W-:Y:S02]  /*1d870*/  SHF.R.U64 R28, R28, 0x3, RZ ;  /* 0x000000031c1c7819 */ /* 0x000fe400000012ff */
[----:B------:R-:W-:Y:S02]  /*1d880*/  LOP3.LUT R36, R37, 0x380, RZ, 0xc0, !PT ;  /* 0x0000038025247812 */ /* 0x000fe400078ec0ff */
[----:B------:R-:W-:Y:S02]  /*1d890*/  SHF.R.U64 R12, R12, 0x3, RZ ;  /* 0x000000030c0c7819 */ /* 0x000fe400000012ff */
[----:B------:R-:W-:-:S02]  /*1d8a0*/  SHF.R.U64 R24, R24, 0x3, RZ ;  /* 0x0000000318187819 */ /* 0x000fc400000012ff */
[----:B------:R-:W-:Y:S02]  /*1d8b0*/  SHF.R.U64 R32, R32, 0x3, RZ ;  /* 0x0000000320207819 */ /* 0x000fe400000012ff */
[----:B------:R-:W-:Y:S01]  /*1d8c0*/  LOP3.LUT R28, R28, R29, RZ, 0x3c, !PT ;  /* 0x0000001d1c1c7212 */ /* 0x000fe200078e3cff */
[--C-:B------:R-:W-:Y:S01]  /*1d8d0*/  IMAD.X R29, RZ, RZ, R5.reuse, P0 ;  /* 0x000000ffff1d7224 */ /* 0x100fe200000e0605 */
[----:B------:R-:W-:Y:S02]  /*1d8e0*/  SHF.R.U64 R36, R36, 0x3, RZ ;  /* 0x0000000324247819 */ /* 0x000fe400000012ff */
        /* <DEDUP_REMOVED lines=9> */
[----:B------:R-:W-:-:S02]  /*1d980*/  IADD3 R49, P5, R4, 0x9000, RZ ;  /* 0x0000900004317810 */ /* 0x000fc40007fbe0ff */
[----:B------:R-:W-:Y:S02]  /*1d990*/  IADD3 R53, P6, R4, 0xa000, RZ ;  /* 0x0000a00004357810 */ /* 0x000fe40007fde0ff */
        /* <DEDUP_REMOVED lines=8> */
[----:B------:R-:W-:Y:S01]  /*1da20*/  SHF.R.S32.HI R215, RZ, 0x1f, R214 ;  /* 0x0000001fffd77819 */ /* 0x000fe200000114d6 */
[C---:B------:R-:W-:Y:S01]  /*1da30*/  IMAD R65, R225.reuse, -0x80, R60 ;  /* 0xffffff80e1417824 */ /* 0x040fe200078e023c */
[----:B------:R-:W-:Y:S01]  /*1da40*/  SHF.R.S32.HI R217, RZ, 0x1f, R216 ;  /* 0x0000001fffd97819 */ /* 0x000fe200000114d8 */
[----:B------:R-:W-:Y:S01]  /*1da50*/  BSSY B1, `(.L_x_643) ;  /* 0x0000061000017945 */ /* 0x000fe20003800000 */
[----:B--2---:R-:W-:-:S02]  /*1da60*/  IMAD R11, R225, 0x80, R10 ;  /* 0x00000080e10b7824 */ /* 0x004fc400078e020a */
[----:B------:R-:W-:Y:S01]  /*1da70*/  IMAD R10, R63, UR5, R9 ;  /* 0x000000053f0a7c24 */ /* 0x000fe2000f8e0209 */
[----:B------:R-:W-:Y:S02]  /*1da80*/  ULDC.64 UR4, c[0x0][0xb40] ;  /* 0x0002d00000047ab9 */ /* 0x000fe40000000a00 */
[----:B------:R-:W-:Y:S02]  /*1da90*/  SHF.R.S32.HI R9, RZ, 0x1f, R11 ;  /* 0x0000001fff097819 */ /* 0x000fe4000001140b */
[C---:B------:R-:W-:Y:S02]  /*1daa0*/  IADD3 R6, P3, R11.reuse, R6, RZ ;  /* 0x000000060b067210 */ /* 0x040fe40007f7e0ff */
[----:B------:R-:W-:Y:S02]  /*1dab0*/  ISETP.GE.OR P1, PT, R11, R60, P0 ;  /* 0x0000003c0b00720c */ /* 0x000fe40000726670 */
[----:B------:R-:W-:Y:S01]  /*1dac0*/  IADD3.X R9, R9, R7, R10, P3, !PT ;  /* 0x0000000709097210 */ /* 0x000fe20001ffe40a */
[----:B------:R-:W-:Y:S01]  /*1dad0*/  VIADD R7, R11, 0x8 ;  /* 0x000000080b077836 */ /* 0x000fe20000000000 */
[----:B------:R-:W-:-:S02]  /*1dae0*/  LEA R54, P3, R6, UR4, 0x2 ;  /* 0x0000000406367c11 */ /* 0x000fc4000f8610ff */
[----:B------:R-:W-:Y:S02]  /*1daf0*/  IADD3 R11, P2, R4, 0xb000, RZ ;  /* 0x0000b000040b7810 */ /* 0x000fe40007f5e0ff */
[----:B------:R-:W-:Y:S01]  /*1db00*/  LEA.HI.X R55, R6, UR5, R9, 0x2, P3 ;  /* 0x0000000506377c11 */ /* 0x000fe200098f1409 */
[--C-:B------:R-:W-:Y:S01]  /*1db10*/  IMAD.X R9, RZ, RZ, R5.reuse, P4 ;  /* 0x000000ffff097224 */ /* 0x100fe200020e0605 */
[C---:B------:R-:W-:Y:S01]  /*1db20*/  IADD3 R41, P3, R4.reuse, 0x7000, RZ ;  /* 0x0000700004297810 */ /* 0x040fe20007f7e0ff */
[----:B------:R-:W-:Y:S01]  /*1db30*/  IMAD.X R57, RZ, RZ, R5, P2 ;  /* 0x000000ffff397224 */ /* 0x000fe200010e0605 */
[C---:B------:R-:W-:Y:S01]  /*1db40*/  IADD3 R45, P4, R4.reuse, 0x8000, RZ ;  /* 0x00008000042d7810 */ /* 0x040fe20007f9e0ff */
[----:B------:R-:W-:Y:S01]  /*1db50*/  @!P1 STG.E desc[UR60][R54.64], R3 ;  /* 0x0000000336009986 */ /* 0x000fe2000c10193c */
[----:B------:R-:W-:Y:S01]  /*1db60*/  LOP3.LUT R6, R4, 0x380, RZ, 0xc0, !PT ;  /* 0x0000038004067812 */ /* 0x000fe200078ec0ff */
[----:B------:R-:W-:Y:S01]  /*1db70*/  ULDC.64 UR4, c[0x0][0xaa0] ;  /* 0x0002a80000047ab9 */ /* 0x000fe20000000a00 */
[----:B------:R-:W-:-:S02]  /*1db80*/  ISETP.GE.OR P0, PT, R7, R60, P0 ;  /* 0x0000003c0700720c */ /* 0x000fc40000706670 */
[----:B------:R-:W-:Y:S02]  /*1db90*/  LOP3.LUT R40, R41, 0x380, RZ, 0xc0, !PT ;  /* 0x0000038029287812 */ /* 0x000fe400078ec0ff */
[----:B------:R-:W-:Y:S02]  /*1dba0*/  LOP3.LUT R44, R45, 0x380, RZ, 0xc0, !PT ;  /* 0x000003802d2c7812 */ /* 0x000fe400078ec0ff */
[----:B------:R-:W-:Y:S02]  /*1dbb0*/  SHF.R.U64 R7, R6, 0x3, RZ ;  /* 0x0000000306077819 */ /* 0x000fe400000012ff */
[----:B------:R-:W-:Y:S02]  /*1dbc0*/  LOP3.LUT R6, R11, 0x380, RZ, 0xc0, !PT ;  /* 0x000003800b067812 */ /* 0x000fe400078ec0ff */
[----:B------:R-:W-:Y:S02]  /*1dbd0*/  SHF.R.U64 R40, R40, 0x3, RZ ;  /* 0x0000000328287819 */ /* 0x000fe400000012ff */
[----:B------:R-:W-:Y:S01]  /*1dbe0*/  SHF.R.U64 R44, R44, 0x3, RZ ;  /* 0x000000032c2c7819 */ /* 0x000fe200000012ff */
[----:B------:R2:W-:Y:S01]  /*1dbf0*/  @!P0 STG.E desc[UR60][R54.64+0x20], R0 ;  /* 0x0000200036008986 */ /* 0x0005e2000c10193c */
[----:B------:R-:W-:-:S02]  /*1dc00*/  SHF.R.U64 R6, R6, 0x3, RZ ;  /* 0x0000000306067819 */ /* 0x000fc400000012ff */
[----:B------:R-:W-:Y:S01]  /*1dc10*/  LOP3.LUT R40, R40, R41, RZ, 0x3c, !PT ;  /* 0x0000002928287212 */ /* 0x000fe200078e3cff */
[--C-:B------:R-:W-:Y:S01]  /*1dc20*/  IMAD.X R41, RZ, RZ, R5.reuse, P3 ;  /* 0x000000ffff297224 */ /* 0x100fe200018e0605 */
[----:B------:R-:W-:Y:S01]  /*1dc30*/  LOP3.LUT R44, R44, R45, RZ, 0x3c, !PT ;  /* 0x0000002d2c2c7212 */ /* 0x000fe200078e3cff */
[----:B------:R-:W-:Y:S01]  /*1dc40*/  IMAD.X R45, RZ, RZ, R5, P4 ;  /* 0x000000ffff2d7224 */ /* 0x000fe200020e0605 */
[----:B------:R-:W-:Y:S01]  /*1dc50*/  LOP3.LUT R4, R7, R4, RZ, 0x3c, !PT ;  /* 0x0000000407047212 */ /* 0x000fe200078e3cff */
[----:B------:R-:W5:Y:S01]  /*1dc60*/  LD.E.128 R12, desc[UR60][R12.64] ;  /* 0x0000003c0c0c7980 */ /* 0x000f62000c101d00 */
[----:B------:R-:W-:-:S03]  /*1dc70*/  LOP3.LUT R56, R6, R11, RZ, 0x3c, !PT ;  /* 0x0000000b06387212 */ /* 0x000fc600078e3cff */
[----:B------:R-:W5:Y:S01]  /*1dc80*/  LD.E.128 R8, desc[UR60][R8.64] ;  /* 0x0000003c08087980 */ /* 0x000f62000c101d00 */
[----:B--2---:R-:W-:-:S03]  /*1dc90*/  IMAD R0, R21, UR4, RZ ;  /* 0x0000000415007c24 */ /* 0x004fc6000f8e02ff */
[----:B------:R-:W5:Y:S04]  /*1dca0*/  LD.E.128 R4, desc[UR60][R4.64] ;  /* 0x0000003c04047980 */ /* 0x000f68000c101d00 */
        /* <DEDUP_REMOVED lines=8> */
[----:B------:R-:W5:Y:S01]  /*1dd30*/  LD.E.128 R56, desc[UR60][R56.64] ;  /* 0x0000003c38387980 */ /* 0x000f62000c101d00 */
[----:B------:R-:W-:Y:S01]  /*1dd40*/  @!PT LDS RZ, [RZ] ;  /* 0x00000000fffff984 */ /* 0x000fe20000000800 */
[----:B------:R-:W-:Y:S01]  /*1dd50*/  @!PT LDS RZ, [RZ] ;  /* 0x00000000fffff984 */ /* 0x000fe20000000800 */
[----:B------:R-:W-:Y:S01]  /*1dd60*/  @!PT LDS RZ, [RZ] ;  /* 0x00000000fffff984 */ /* 0x000fe20000000800 */
[----:B------:R-:W-:Y:S01]  /*1dd70*/  @!PT LDS RZ, [RZ] ;  /* 0x00000000fffff984 */ /* 0x000fe20000000800 */
[----:B------:R2:W-:Y:S06]  /*1dd80*/  MEMBAR.ALL.CTA ;  /* 0x0000000000007992 */ /* 0x0005ec0000008000 */
[----:B--2---:R-:W2:Y:S01]  /*1dd90*/  FENCE.VIEW.ASYNC.S ;  /* 0x00000000000073c6 */ /* 0x004ea20000000000 */
[----:B------:R-:W-:-:S04]  /*1dda0*/  IMAD.WIDE.U32 R20, R61, UR4, R214 ;  /* 0x000000043d147c25 */ /* 0x000fc8000f8e00d6 */
[----:B------:R-:W-:Y:S01]  /*1ddb0*/  IMAD R61, R61, UR5, R0 ;  /* 0x000000053d3d7c24 */ /* 0x000fe2000f8e0200 */
[----:B------:R-:W-:Y:S01]  /*1ddc0*/  ULDC.64 UR4, c[0x0][0xae0] ;  /* 0x0002b80000047ab9 */ /* 0x000fe20000000a00 */
[C---:B------:R-:W-:Y:S01]  /*1ddd0*/  VIADD R0, R216.reuse, 0x20 ;  /* 0x00000020d8007836 */ /* 0x040fe20000000000 */
[----:B------:R-:W-:Y:S01]  /*1dde0*/  ISETP.GE.AND P3, PT, R216, R65, PT ;  /* 0x00000041d800720c */ /* 0x000fe20003f66270 */
[----:B------:R-:W-:Y:S01]  /*1ddf0*/  IMAD R62, R62, UR4, RZ ;  /* 0x000000043e3e7c24 */ /* 0x000fe2000f8e02ff */
[----:B------:R-:W-:Y:S01]  /*1de00*/  IADD3 R21, R21, R61, RZ ;  /* 0x0000003d15157210 */ /* 0x000fe20007ffe0ff */
[----:B------:R-:W-:Y:S01]  /*1de10*/  VIADD R3, R216, 0x40 ;  /* 0x00000040d8037836 */ /* 0x000fe20000000000 */
[-C--:B------:R-:W-:Y:S01]  /*1de20*/  ISETP.GE.AND P0, PT, R0, R65.reuse, PT ;  /* 0x000000410000720c */ /* 0x080fe20003f06270 */
[C---:B------:R-:W-:Y:S02]  /*1de30*/  IMAD R61, R219.reuse, UR5, R62 ;  /* 0x00000005db3d7c24 */ /* 0x040fe4000f8e023e */
[----:B------:R-:W-:Y:S01]  /*1de40*/  IMAD.WIDE.U32 R20, R219, UR4, R20 ;  /* 0x00000004db147c25 */ /* 0x000fe2000f8e0014 */
[----:B------:R-:W-:Y:S01]  /*1de50*/  ULDC.64 UR4, c[0x0][0xae8] ;  /* 0x0002ba0000047ab9 */ /* 0x000fe20000000a00 */
[----:B------:R-:W-:-:S02]  /*1de60*/  ISETP.GE.AND P1, PT, R3, R65, PT ;  /* 0x000000410300720c */ /* 0x000fc40003f26270 */
[----:B------:R-:W-:Y:S02]  /*1de70*/  VIADD R0, R2, 0x36820 ;  /* 0x0003682002007836 */ /* 0x000fe40000000000 */
[----:B------:R-:W-:Y:S02]  /*1de80*/  IMAD R3, R226, UR4, RZ ;  /* 0x00000004e2037c24 */ /* 0x000fe4000f8e02ff */
[----:B------:R-:W-:Y:S01]  /*1de90*/  IMAD.IADD R21, R21, 0x1, R61 ;  /* 0x0000000115157824 */ /* 0x000fe200078e023d */
[----:B------:R-:W-:Y:S01]  /*1dea0*/  PRMT R0, RZ, 0x654, R0 ;  /* 0x00000654ff007816 */ /* 0x000fe20000000000 */
[----:B------:R-:W-:Y:S02]  /*1deb0*/  VIADD R60, R216, 0x60 ;  /* 0x00000060d83c7836 */ /* 0x000fe40000000000 */
[C---:B------:R-:W-:Y:S01]  /*1dec0*/  IMAD R3, R63.reuse, UR5, R3 ;  /* 0x000000053f037c24 */ /* 0x040fe2000f8e0203 */
[----:B--2---:R2:W-:Y:S01]  /*1ded0*/  SYNCS.ARRIVE.TRANS64.RED.A1T0 RZ, [R0+URZ], RZ ;  /* 0x000000ff00ff79a7 */ /* 0x0045e2000810043f */
[----:B------:R-:W-:Y:S01]  /*1dee0*/  IMAD.WIDE.U32 R62, R63, UR4, R20 ;  /* 0x000000043f3e7c25 */ /* 0x000fe2000f8e0014 */
[----:B------:R-:W-:-:S03]  /*1def0*/  ISETP.GE.AND P2, PT, R60, R65, PT ;  /* 0x000000413c00720c */ /* 0x000fc60003f46270 */
[----:B------:R-:W-:-:S04]  /*1df00*/  IMAD.WIDE R60, R225, 0x80, R216 ;  /* 0x00000080e13c7825 */ /* 0x000fc800078e02d8 */
[----:B------:R-:W-:Y:S01]  /*1df10*/  IMAD.IADD R67, R63, 0x1, R3 ;  /* 0x000000013f437824 */ /* 0x000fe200078e0203 */
[----:B--2---:R-:W-:Y:S06]  /*1df20*/  @P3 BRA `(.L_x_644) ;  /* 0x00000000004c3947 */ /* 0x004fec0003800000 */
[----:B------:R-:W-:Y:S01]  /*1df30*/  ULDC.64 UR6, c[0x0][0xad8] ;  /* 0x0002b60000067ab9 */ /* 0x000fe20000000a00 */
        /* <DEDUP_REMOVED lines=8> */
[----:B------:R-:W-:Y:S02]  /*1dfc0*/  IMAD.MOV.U32 R21, RZ, RZ, R67 ;  /* 0x000000ffff157224 */ /* 0x000fe400078e0043 */
[----:B------:R-:W-:-:S02]  /*1dfd0*/  IMAD R3, R60, UR7, R3 ;  /* 0x000000073c037c24 */ /* 0x000fc4000f8e0203 */
        /* <DEDUP_REMOVED lines=8> */
.L_x_644:
[----:B------:R-:W-:Y:S05]  /*1e060*/  BSYNC B1 ;  /* 0x0000000000017941 */ /* 0x000fea0003800000 */
.L_x_643:
[----:B------:R-:W-:Y:S04]  /*1e070*/  BSSY B1, `(.L_x_645) ;  /* 0x0000017000017945 */ /* 0x000fe80003800000 */
[----:B------:R-:W-:Y:S05]  /*1e080*/  @P0 BRA `(.L_x_646) ;  /* 0x0000000000540947 */ /* 0x000fea0003800000 */
[----:B------:R-:W-:Y:S01]  /*1e090*/  IADD3 R3, P0, R60, 0x20, RZ ;  /* 0x000000203c037810 */ /* 0x000fe20007f1e0ff */
[C---:B--2--5:R-:W-:Y:S01]  /*1e0a0*/  VIADD R4, R214.reuse, 0x40 ;  /* 0x00000040d6047836 */ /* 0x064fe20000000000 */
[----:B------:R-:W-:Y:S01]  /*1e0b0*/  ULDC UR4, c[0x0][0xa8c] ;  /* 0x0002a30000047ab9 */ /* 0x000fe20000000800 */
[----:B------:R-:W-:Y:S01]  /*1e0c0*/  ULDC.64 UR6, c[0x0][0xad8] ;  /* 0x0002b60000067ab9 */ /* 0x000fe20000000a00 */
[----:B------:R-:W-:Y:S01]  /*1e0d0*/  IMAD.MOV.U32 R5, RZ, RZ, R67 ;  /* 0x000000ffff057224 */ /* 0x000fe200078e0043 */
[----:B------:R-:W-:Y:S01]  /*1e0e0*/  ISETP.GE.AND P3, PT, R214, UR4, PT ;  /* 0x00000004d6007c0c */ /* 0x000fe2000bf66270 */
[----:B------:R-:W-:Y:S01]  /*1e0f0*/  IMAD.X R0, RZ, RZ, R61, P0 ;  /* 0x000000ffff007224 */ /* 0x000fe200000e063d */
[----:B------:R-:W-:Y:S01]  /*1e100*/  ISETP.GE.AND P4, PT, R4, UR4, PT ;  /* 0x0000000404007c0c */ /* 0x000fe2000bf86270 */
[----:B------:R-:W-:Y:S02]  /*1e110*/  IMAD.MOV.U32 R4, RZ, RZ, R62 ;  /* 0x000000ffff047224 */ /* 0x000fe400078e003e */
[----:B------:R-:W-:-:S02]  /*1e120*/  VIADD R6, R214, 0x80 ;  /* 0x00000080d6067836 */ /* 0x000fc40000000000 */
[----:B------:R-:W-:Y:S02]  /*1e130*/  IMAD R0, R0, UR6, RZ ;  /* 0x0000000600007c24 */ /* 0x000fe4000f8e02ff */
[----:B------:R-:W-:Y:S01]  /*1e140*/  IMAD.WIDE.U32 R4, R3, UR6, R4 ;  /* 0x0000000603047c25 */ /* 0x000fe2000f8e0004 */
[----:B------:R-:W-:-:S03]  /*1e150*/  ISETP.GE.AND P5, PT, R6, UR4, PT ;  /* 0x0000000406007c0c */ /* 0x000fc6000bfa6270 */
        /* <DEDUP_REMOVED lines=8> */
.L_x_646:
[----:B------:R-:W-:Y:S05]  /*1e1e0*/  BSYNC B1 ;  /* 0x0000000000017941 */ /* 0x000fea0003800000 */
.L_x_645:
[----:B------:R-:W-:Y:S04]  /*1e1f0*/  BSSY B1, `(.L_x_647) ;  /* 0x0000017000017945 */ /* 0x000fe80003800000 */
[----:B------:R-:W-:Y:S05]  /*1e200*/  @P1 BRA `(.L_x_648) ;  /* 0x0000000000541947 */ /* 0x000fea0003800000 */
[----:B------:R-:W-:Y:S01]  /*1e210*/  IADD3 R3, P0, R60, 0x40, RZ ;  /* 0x000000403c037810 */ /* 0x000fe20007f1e0ff */
[----:B--2--5:R-:W-:Y:S01]  /*1e220*/  VIADD R4, R214, 0x40 ;  /* 0x00000040d6047836 */ /* 0x024fe20000000000 */
[----:B------:R-:W-:Y:S01]  /*1e230*/  ULDC UR4, c[0x0][0xa8c] ;  /* 0x0002a30000047ab9 */ /* 0x000fe20000000800 */
[----:B------:R-:W-:Y:S01]  /*1e240*/  ULDC.64 UR6, c[0x0][0xad8] ;  /* 0x0002b60000067ab9 */ /* 0x000fe20000000a00 */
[----:B------:R-:W-:Y:S01]  /*1e250*/  IADD3.X R0, RZ, R61, RZ, P0, !PT ;  /* 0x0000003dff007210 */ /* 0x000fe200007fe4ff */
[----:B------:R-:W-:Y:S01]  /*1e260*/  IMAD.MOV.U32 R5, RZ, RZ, R67 ;  /* 0x000000ffff057224 */ /* 0x000fe200078e0043 */
[----:B------:R-:W-:Y:S01]  /*1e270*/  ISETP.GE.AND P3, PT, R4, UR4, PT ;  /* 0x0000000404007c0c */ /* 0x000fe2000bf66270 */
[----:B------:R-:W-:Y:S01]  /*1e280*/  IMAD.MOV.U32 R4, RZ, RZ, R62 ;  /* 0x000000ffff047224 */ /* 0x000fe200078e003e */
[C---:B------:R-:W-:Y:S01]  /*1e290*/  ISETP.GE.AND P1, PT, R214.reuse, UR4, PT ;  /* 0x00000004d6007c0c */ /* 0x040fe2000bf26270 */
[----:B---3--:R-:W-:Y:S02]  /*1e2a0*/  VIADD R6, R214, 0x80 ;  /* 0x00000080d6067836 */ /* 0x008fe40000000000 */
[----:B------:R-:W-:-:S02]  /*1e2b0*/  IMAD R0, R0, UR6, RZ ;  /* 0x0000000600007c24 */ /* 0x000fc4000f8e02ff */
        /* <DEDUP_REMOVED lines=10> */
.L_x_648:
[----:B------:R-:W-:Y:S05]  /*1e360*/  BSYNC B1 ;  /* 0x0000000000017941 */ /* 0x000fea0003800000 */
.L_x_647:
[----:B------:R-:W-:Y:S05]  /*1e370*/  @P2 BRA `(.L_x_649) ;  /* 0x0000000c00042947 */ /* 0x000fea0003800000 */
[----:B------:R-:W-:Y:S01]  /*1e380*/  IADD3 R3, P0, R60, 0x60, RZ ;  /* 0x000000603c037810 */ /* 0x000fe20007f1e0ff */
[----:B------:R-:W-:Y:S01]  /*1e390*/  ULDC.64 UR4, c[0x0][0xad8] ;  /* 0x0002b60000047ab9 */ /* 0x000fe20000000a00 */
[----:B--2--5:R-:W-:Y:S01]  /*1e3a0*/  IMAD.MOV.U32 R4, RZ, RZ, R62 ;  /* 0x000000ffff047224 */ /* 0x024fe200078e003e */
[----:B------:R-:W-:Y:S01]  /*1e3b0*/  ULDC.64 UR6, c[0x0][0xa80] ;  /* 0x0002a00000067ab9 */ /* 0x000fe20000000a00 */
[----:B------:R-:W-:Y:S02]  /*1e3c0*/  IMAD.MOV.U32 R5, RZ, RZ, R67 ;  /* 0x000000ffff057224 */ /* 0x000fe400078e0043 */
[----:B------:R-:W-:Y:S02]  /*1e3d0*/  IMAD.X R60, RZ, RZ, R61, P0 ;  /* 0x000000ffff3c7224 */ /* 0x000fe400000e063d */
[----:B------:R-:W-:Y:S02]  /*1e3e0*/  VIADD R0, R214, 0x40 ;  /* 0x00000040d6007836 */ /* 0x000fe40000000000 */
[----:B------:R-:W-:-:S02]  /*1e3f0*/  IMAD R60, R60, UR4, RZ ;  /* 0x000000043c3c7c24 */ /* 0x000fc4000f8e02ff */
[C---:B------:R-:W-:Y:S01]  /*1e400*/  IMAD.WIDE.U32 R4, R3.reuse, UR4, R4 ;  /* 0x0000000403047c25 */ /* 0x040fe2000f8e0004 */
[----:B------:R-:W-:Y:S02]  /*1e410*/  ULDC UR4, c[0x0][0xa8c] ;  /* 0x0002a30000047ab9 */ /* 0x000fe40000000800 */
[----:B------:R-:W-:Y:S01]  /*1e420*/  ISETP.GE.AND P1, PT, R214, UR4, PT ;  /* 0x00000004d6007c0c */ /* 0x000fe2000bf26270 */
[----:B------:R-:W-:Y:S01]  /*1e430*/  IMAD R3, R3, UR5, R60 ;  /* 0x0000000503037c24 */ /* 0x000fe2000f8e023c */
[----:B------:R-:W-:Y:S01]  /*1e440*/  ISETP.GE.AND P2, PT, R0, UR4, PT ;  /* 0x0000000400007c0c */ /* 0x000fe2000bf46270 */
[----:B------:R-:W-:Y:S01]  /*1e450*/  VIADD R0, R214, 0x80 ;  /* 0x00000080d6007836 */ /* 0x000fe20000000000 */
[----:B---34-:R-:W-:Y:S01]  /*1e460*/  LEA R6, P0, R4, UR6, 0x1 ;  /* 0x0000000604067c11 */ /* 0x018fe2000f8008ff */
        /* <DEDUP_REMOVED lines=8> */
.L_x_641:
[----:B------:R-:W-:Y:S01]  /*1e4f0*/  ULDC.64 UR4, c[0x0][0xbd8] ;  /* 0x0002f60000047ab9 */ /* 0x000fe20000000a00 */
[----:B------:R-:W-:Y:S01]  /*1e500*/  IMAD.MOV.U32 R3, RZ, RZ, RZ ;  /* 0x000000ffff037224 */ /* 0x000fe200078e00ff */
[----:B------:R-:W-:Y:S02]  /*1e510*/  ISETP.NE.U32.AND P0, PT, RZ, UR4, PT ;  /* 0x00000004ff007c0c */ /* 0x000fe4000bf05070 */
[----:B------:R-:W-:Y:S02]  /*1e520*/  IADD3 R4, P1, R220, UR4, RZ ;  /* 0x00000004dc047c10 */ /* 0x000fe4000ff3e0ff */
[----:B------:R-:W-:Y:S02]  /*1e530*/  ISETP.NE.AND.EX P0, PT, RZ, UR5, PT, P0 ;  /* 0x00000005ff007c0c */ /* 0x000fe4000bf05300 */
[----:B------:R-:W-:Y:S01]  /*1e540*/  IADD3.X R5, R221, UR5, RZ, P1, !PT ;  /* 0x00000005dd057c10 */ /* 0x000fe20008ffe4ff */
[----:B------:R-:W-:Y:S02]  /*1e550*/  ULDC.64 UR4, c[0x0][0xbe0] ;  /* 0x0002f80000047ab9 */ /* 0x000fe40000000a00 */
[----:B------:R-:W-:-:S04]  /*1e560*/  ISETP.NE.U32.AND P1, PT, RZ, UR4, PT ;  /* 0x00000004ff007c0c */ /* 0x000fc8000bf25070 */
[----:B------:R-:W-:-:S04]  /*1e570*/  ISETP.NE.AND.EX P1, PT, RZ, UR5, PT, P1 ;  /* 0x00000005ff007c0c */ /* 0x000fc8000bf25310 */
[----:B------:R2:W5:Y:S09]  /*1e580*/  @P0 LDG.E R3, desc[UR60][R4.64] ;  /* 0x0000003c04030981 */ /* 0x000572000c1e1900 */
[----:B------:R-:W-:Y:S01]  /*1e590*/  @P1 IADD3 R220, P2, R220, UR4, RZ ;  /* 0x00000004dcdc1c10 */ /* 0x000fe2000ff5e0ff */
[----:B------:R-:W-:-:S02]  /*1e5a0*/  ULDC UR4, c[0x0][0xa88] ;  /* 0x0002a20000047ab9 */ /* 0x000fc40000000800 */
[----:B------:R-:W-:Y:S01]  /*1e5b0*/  IMAD.U32 R0, RZ, RZ, UR4 ;  /* 0x00000004ff007e24 */ /* 0x000fe2000f8e00ff */
[----:B------:R-:W-:-:S05]  /*1e5c0*/  @P1 IADD3.X R221, R221, UR5, RZ, P2, !PT ;  /* 0x00000005dddd1c10 */ /* 0x000fca00097fe4ff */
[----:B------:R2:W5:Y:S01]  /*1e5d0*/  @P1 LDG.E R0, desc[UR60][R220.64] ;  /* 0x0000003cdc001981 */ /* 0x000562000c1e1900 */
[----:B------:R-:W3:Y:S02]  /*1e5e0*/  S2R R6, SR_TID.X ;  /* 0x0000000000067919 */ /* 0x000ee40000002100 */
[----:B---3--:R-:W-:-:S05]  /*1e5f0*/  VIADD R7, R6, 0xffffff80 ;  /* 0xffffff8006077836 */ /* 0x008fca0000000000 */
[----:B------:R-:W-:Y:S01]  /*1e600*/  ISETP.GE.AND P2, PT, R7, 0x80, PT ;  /* 0x000000800700780c */ /* 0x000fe20003f46270 */
[----:B--2---:R-:W-:-:S12]  /*1e610*/  @P1 BRA `(.L_x_650) ;  /* 0x0000000000101947 */ /* 0x004fd80003800000 */
[----:B------:R-:W-:Y:S05]  /*1e620*/  @!P0 BRA `(.L_x_650) ;  /* 0x00000000000c8947 */ /* 0x000fea0003800000 */
[----:B------:R-:W2:Y:S04]  /*1e630*/  LDG.E R7, desc[UR60][R4.64] ;  /* 0x0000003c04077981 */ /* 0x000ea8000c1e1900 */
[----:B-----5:R-:W2:Y:S02]  /*1e640*/  LDG.E R0, desc[UR60][R4.64+0x4] ;  /* 0x0000043c04007981 */ /* 0x020ea4000c1e1900 */
[----:B--2---:R-:W-:-:S07]  /*1e650*/  IMAD.IADD R0, R0, 0x1, -R7 ;  /* 0x0000000100007824 */ /* 0x004fce00078e0a07 */
.L_x_650:
[----:B------:R-:W-:Y:S01]  /*1e660*/  BSSY B1, `(.L_x_651) ;  /* 0x000001c000017945 */ /* 0x000fe20003800000 */
[----:B------:R-:W-:Y:S02]  /*1e670*/  SHF.R.S32.HI R9, RZ, 0x1f, R219 ;  /* 0x0000001fff097819 */ /* 0x000fe400000114db */
[----:B------:R-:W-:Y:S02]  /*1e680*/  SHF.R.S32.HI R215, RZ, 0x1f, R214 ;  /* 0x0000001fffd77819 */ /* 0x000fe400000114d6 */
[----:B------:R-:W-:Y:S02]  /*1e690*/  SEL R11, R222, RZ, !P0 ;  /* 0x000000ffde0b7207 */ /* 0x000fe40004000000 */
[----:B------:R-:W-:Y:S02]  /*1e6a0*/  SEL R226, R226, RZ, !P0 ;  /* 0x000000ffe2e27207 */ /* 0x000fe40004000000 */
[----:B-----5:R-:W-:Y:S01]  /*1e6b0*/  SHF.R.S32.HI R8, RZ, 0x1f, R3 ;  /* 0x0000001fff087819 */ /* 0x020fe20000011403 */
[----:B------:R-:W-:Y:S06]  /*1e6c0*/  @P2 BRA `(.L_x_652) ;  /* 0x0000000000542947 */ /* 0x000fec0003800000 */
[----:B------:R-:W-:-:S04]  /*1e6d0*/  IMAD R4, R225, 0x80, R6 ;  /* 0x00000080e1047824 */ /* 0x000fc800078e0206 */
[----:B------:R-:W-:-:S05]  /*1e6e0*/  VIADD R5, R4, 0xffffff80 ;  /* 0xffffff8004057836 */ /* 0x000fca0000000000 */
[----:B------:R-:W-:-:S13]  /*1e6f0*/  ISETP.GE.AND P0, PT, R5, R0, PT ;  /* 0x000000000500720c */ /* 0x000fda0003f06270 */
[----:B------:R-:W-:Y:S05]  /*1e700*/  @P0 BRA `(.L_x_652) ;  /* 0x0000000000440947 */ /* 0x000fea0003800000 */
[----:B------:R-:W-:Y:S01]  /*1e710*/  IADD3 R4, P0, R5, R3, RZ ;  /* 0x0000000305047210 */ /* 0x000fe20007f1e0ff */
[----:B------:R-:W-:Y:S02]  /*1e720*/  ULDC.64 UR4, c[0x0][0xb70] ;  /* 0x0002dc0000047ab9 */ /* 0x000fe40000000a00 */
[----:B------:R-:W-:Y:S01]  /*1e730*/  IMAD R6, R9, UR4, RZ ;  /* 0x0000000409067c24 */ /* 0x000fe2000f8e02ff */
[----:B------:R-:W-:-:S03]  /*1e740*/  LEA.HI.X.SX32 R5, R5, R8, 0x1, P0 ;  /* 0x0000000805057211 */ /* 0x000fc600000f0eff */
[C---:B------:R-:W-:Y:S02]  /*1e750*/  IMAD R7, R219.reuse, UR5, R6 ;  /* 0x00000005db077c24 */ /* 0x040fe4000f8e0206 */
[----:B------:R-:W-:Y:S01]  /*1e760*/  IMAD.WIDE.U32 R4, R219, UR4, R4 ;  /* 0x00000004db047c25 */ /* 0x000fe2000f8e0004 */
[----:B------:R-:W-:-:S03]  /*1e770*/  ULDC.64 UR4, c[0x0][0xb78] ;  /* 0x0002de0000047ab9 */ /* 0x000fc60000000a00 */
[----:B------:R-:W-:Y:S01]  /*1e780*/  IMAD R6, R226, UR4, RZ ;  /* 0x00000004e2067c24 */ /* 0x000fe2000f8e02ff */
[----:B------:R-:W-:-:S03]  /*1e790*/  IADD3 R5, R5, R7, RZ ;  /* 0x0000000705057210 */ /* 0x000fc60007ffe0ff */
[C---:B------:R-:W-:Y:S02]  /*1e7a0*/  IMAD R7, R11.reuse, UR5, R6 ;  /* 0x000000050b077c24 */ /* 0x040fe4000f8e0206 */
[----:B------:R-:W-:Y:S01]  /*1e7b0*/  IMAD.WIDE.U32 R4, R11, UR4, R4 ;  /* 0x000000040b047c25 */ /* 0x000fe2000f8e0004 */
[----:B------:R-:W-:-:S03]  /*1e7c0*/  ULDC.64 UR4, c[0x0][0xb40] ;  /* 0x0002d00000047ab9 */ /* 0x000fc60000000a00 */
[----:B------:R-:W-:Y:S01]  /*1e7d0*/  IMAD.IADD R5, R5, 0x1, R7 ;  /* 0x0000000105057824 */ /* 0x000fe200078e0207 */
[----:B------:R-:W-:-:S04]  /*1e7e0*/  LEA R6, P0, R4, UR4, 0x2 ;  /* 0x0000000404067c11 */ /* 0x000fc8000f8010ff */
[----:B------:R-:W-:Y:S01]  /*1e7f0*/  LEA.HI.X R7, R4, UR5, R5, 0x2, P0 ;  /* 0x0000000504077c11 */ /* 0x000fe200080f1405 */
[----:B------:R-:W-:-:S05]  /*1e800*/  IMAD.MOV.U32 R5, RZ, RZ, -0x800000 ;  /* 0xff800000ff057424 */ /* 0x000fca00078e00ff */
[----:B------:R2:W-:Y:S03]  /*1e810*/  STG.E desc[UR60][R6.64], R5 ;  /* 0x0000000506007986 */ /* 0x0005e6000c10193c */
.L_x_652:
[----:B------:R-:W-:Y:S05]  /*1e820*/  BSYNC B1 ;  /* 0x0000000000017941 */ /* 0x000fea0003800000 */
.L_x_651:
[----:B------:R-:W-:Y:S01]  /*1e830*/  ULDC.64 UR4, c[0x0][0xaa0] ;  /* 0x0002a80000047ab9 */ /* 0x000fe20000000a00 */
[----:B--2---:R-:W-:Y:S01]  /*1e840*/  IMAD R7, R225, -0x80, R0 ;  /* 0xffffff80e1077824 */ /* 0x004fe200078e0200 */
[----:B------:R-:W-:Y:S01]  /*1e850*/  BSSY B1, `(.L_x_653) ;  /* 0x000002d000017945 */ /* 0x000fe20003800000 */
[----:B------:R-:W-:Y:S02]  /*1e860*/  IMAD R6, R8, UR4, RZ ;  /* 0x0000000408067c24 */ /* 0x000fe4000f8e02ff */
[----:B------:R-:W-:Y:S01]  /*1e870*/  IMAD.WIDE.U32 R4, R3, UR4, R214 ;  /* 0x0000000403047c25 */ /* 0x000fe2000f8e00d6 */
[----:B------:R-:W-:-:S03]  /*1e880*/  ISETP.GE.AND P3, PT, R216, R7, PT ;  /* 0x00000007d800720c */ /* 0x000fc60003f66270 */
[----:B------:R-:W-:Y:S01]  /*1e890*/  IMAD R3, R3, UR5, R6 ;  /* 0x0000000503037c24 */ /* 0x000fe2000f8e0206 */
[----:B------:R-:W-:Y:S01]  /*1e8a0*/  ULDC.64 UR4, c[0x0][0xae0] ;  /* 0x0002b80000047ab9 */ /* 0x000fe20000000a00 */
[----:B------:R-:W-:Y:S02]  /*1e8b0*/  VIADD R0, R216, 0x40 ;  /* 0x00000040d8007836 */ /* 0x000fe40000000000 */
[----:B------:R-:W-:Y:S02]  /*1e8c0*/  IMAD.IADD R5, R5, 0x1, R3 ;  /* 0x0000000105057824 */ /* 0x000fe400078e0203 */
[----:B------:R-:W-:Y:S01]  /*1e8d0*/  IMAD R6, R9, UR4, RZ ;  /* 0x0000000409067c24 */ /* 0x000fe2000f8e02ff */
[----:B------:R-:W-:Y:S01]  /*1e8e0*/  ISETP.GE.AND P1, PT, R0, R7, PT ;  /* 0x000000070000720c */ /* 0x000fe20003f26270 */
[----:B------:R-:W-:Y:S01]  /*1e8f0*/  IMAD.WIDE.U32 R4, R219, UR4, R4 ;  /* 0x00000004db047c25 */ /* 0x000fe2000f8e0004 */
[----:B------:R-:W-:-:S03]  /*1e900*/  SHF.R.S32.HI R9, RZ, 0x1f, R216 ;  /* 0x0000001fff097819 */ /* 0x000fc600000114d8 */
[----:B------:R-:W-:Y:S01]  /*1e910*/  IMAD R3, R219, UR5, R6 ;  /* 0x00000005db037c24 */ /* 0x000fe2000f8e0206 */
[----:B------:R-:W-:Y:S01]  /*1e920*/  ULDC.64 UR4, c[0x0][0xae8] ;  /* 0x0002ba0000047ab9 */ /* 0x000fe20000000a00 */
[C---:B------:R-:W-:Y:S02]  /*1e930*/  VIADD R8, R216.reuse, 0x20 ;  /* 0x00000020d8087836 */ /* 0x040fe40000000000 */
[----:B------:R-:W-:Y:S02]  /*1e940*/  VIADD R6, R216, 0x60 ;  /* 0x00000060d8067836 */ /* 0x000fe40000000000 */
[----:B------:R-:W-:Y:S01]  /*1e950*/  IMAD.IADD R5, R5, 0x1, R3 ;  /* 0x0000000105057824 */ /* 0x000fe200078e0203 */
[-C--:B------:R-:W-:Y:S01]  /*1e960*/  ISETP.GE.AND P2, PT, R8, R7.reuse, PT ;  /* 0x000000070800720c */ /* 0x080fe20003f46270 */
[----:B------:R-:W-:Y:S01]  /*1e970*/  IMAD R0, R226, UR4, RZ ;  /* 0x00000004e2007c24 */ /* 0x000fe2000f8e02ff */
[----:B------:R-:W-:Y:S01]  /*1e980*/  ISETP.GE.AND P0, PT, R6, R7, PT ;  /* 0x000000070600720c */ /* 0x000fe20003f06270 */
[----:B------:R-:W-:-:S04]  /*1e990*/  IMAD.WIDE.U32 R6, R11, UR4, R4 ;  /* 0x000000040b067c25 */ /* 0x000fc8000f8e0004 */
[----:B------:R-:W-:Y:S02]  /*1e9a0*/  IMAD R3, R11, UR5, R0 ;  /* 0x000000050b037c24 */ /* 0x000fe4000f8e0200 */
[----:B------:R-:W-:Y:S02]  /*1e9b0*/  IMAD.MOV.U32 R8, RZ, RZ, R216 ;  /* 0x000000ffff087224 */ /* 0x000fe400078e00d8 */
[----:B------:R-:W-:Y:S02]  /*1e9c0*/  IMAD.IADD R11, R7, 0x1, R3 ;  /* 0x00000001070b7824 */ /* 0x000fe400078e0203 */
[----:B------:R-:W-:Y:S01]  /*1e9d0*/  IMAD.WIDE R8, R225, 0x80, R8 ;  /* 0x00000080e1087825 */ /* 0x000fe200078e0208 */
[----:B------:R-:W-:Y:S06]  /*1e9e0*/  @P3 BRA `(.L_x_654) ;  /* 0x00000000004c3947 */ /* 0x000fec0003800000 */
        /* <DEDUP_REMOVED lines=19> */
.L_x_654:
[----:B------:R-:W-:Y:S05]  /*1eb20*/  BSYNC B1 ;  /* 0x0000000000017941 */ /* 0x000fea0003800000 */
.L_x_653:
[----:B------:R-:W-:Y:S04]  /*1eb30*/  BSSY B1, `(.L_x_655) ;  /* 0x0000017000017945 */ /* 0x000fe80003800000 */
[----:B------:R-:W-:Y:S05]  /*1eb40*/  @P2 BRA `(.L_x_656) ;  /* 0x0000000000542947 */ /* 0x000fea0003800000 */
[----:B------:R-:W-:Y:S01]  /*1eb50*/  IADD3 R3, P2, R8, 0x20, RZ ;  /* 0x0000002008037810 */ /* 0x000fe20007f5e0ff */
        /* <DEDUP_REMOVED lines=14> */
[----:B--2---:R-:W-:Y:S01]  /*1ec40*/  LEA R12, P2, R4, UR6, 0x1 ;  /* 0x00000006040c7c11 */ /* 0x004fe2000f8408ff */
[----:B------:R-:W-:-:S05]  /*1ec50*/  IMAD.IADD R3, R5, 0x1, R3 ;  /* 0x0000000105037824 */ /* 0x000fca00078e0203 */
[----:B------:R-:W-:-:S05]  /*1ec60*/  LEA.HI.X R13, R4, UR7, R3, 0x1, P2 ;  /* 0x00000007040d7c11 */ /* 0x000fca00090f0c03 */
[----:B------:R3:W-:Y:S04]  /*1ec70*/  @!P3 STG.E.128 desc[UR60][R12.64], RZ ;  /* 0x000000ff0c00b986 */ /* 0x0007e8000c101d3c */
[----:B------:R3:W-:Y:S04]  /*1ec80*/  @!P4 STG.E.128 desc[UR60][R12.64+0x80], RZ ;  /* 0x000080ff0c00c986 */ /* 0x0007e8000c101d3c */
[----:B------:R3:W-:Y:S02]  /*1ec90*/  @!P5 STG.E.128 desc[UR60][R12.64+0x100], RZ ;  /* 0x000100ff0c00d986 */ /* 0x0007e4000c101d3c */
.L_x_656:
[----:B------:R-:W-:Y:S05]  /*1eca0*/  BSYNC B1 ;  /* 0x0000000000017941 */ /* 0x000fea0003800000 */
.L_x_655:
        /* <DEDUP_REMOVED lines=17> */
[----:B--23--:R-:W-:Y:S01]  /*1edc0*/  LEA R12, P1, R4, UR6, 0x1 ;  /* 0x00000006040c7c11 */ /* 0x00cfe2000f8208ff */
[----:B------:R-:W-:-:S05]  /*1edd0*/  IMAD.IADD R3, R5, 0x1, R3 ;  /* 0x0000000105037824 */ /* 0x000fca00078e0203 */
[----:B------:R-:W-:-:S05]  /*1ede0*/  LEA.HI.X R13, R4, UR7, R3, 0x1, P1 ;  /* 0x00000007040d7c11 */ /* 0x000fca00088f0c03 */
[----:B------:R4:W-:Y:S04]  /*1edf0*/  @!P2 STG.E.128 desc[UR60][R12.64], RZ ;  /* 0x000000ff0c00a986 */ /* 0x0009e8000c101d3c */
[----:B------:R4:W-:Y:S04]  /*1ee00*/  @!P3 STG.E.128 desc[UR60][R12.64+0x80], RZ ;  /* 0x000080ff0c00b986 */ /* 0x0009e8000c101d3c */
[----:B------:R4:W-:Y:S02]  /*1ee10*/  @!P4 STG.E.128 desc[UR60][R12.64+0x100], RZ ;  /* 0x000100ff0c00c986 */ /* 0x0009e4000c101d3c */
.L_x_658:
[----:B------:R-:W-:Y:S05]  /*1ee20*/  BSYNC B1 ;  /* 0x0000000000017941 */ /* 0x000fea0003800000 */
.L_x_657:
        /* <DEDUP_REMOVED lines=22> */
.L_x_649:
[----:B------:R-:W-:Y:S05]  /*1ef90*/  BSYNC B0 ;  /* 0x0000000000007941 */ /* 0x000fea0003800000 */
.L_x_640:
[----:B------:R-:W-:Y:S02]  /*1efa0*/  ULDC UR4, c[0x0][0xc14] ;  /* 0x0003050000047ab9 */ /* 0x000fe40000000800 */
[----:B-1----:R-:W-:-:S13]  /*1efb0*/  ISETP.GE.AND P0, PT, R151, UR4, PT ;  /* 0x0000000497007c0c */ /* 0x002fda000bf06270 */
[----:B------:R-:W-:Y:S05]  /*1efc0*/  @!P0 BRA `(.L_x_659) ;  /* 0xfffffe2000988947 */ /* 0x000fea000383ffff */
[----:B------:R-:W-:Y:S05]  /*1efd0*/  BRA `(.L_x_448) ;  /* 0x0000005c00707947 */ /* 0x000fea0003800000 */
.L_x_446:
[----:B------:R-:W-:-:S08]  /*1efe0*/  NOP ;  /* 0x0000000000007918 */ /* 0x000fd00000000000 */
[----:B0-----:R-:W0:-:S00]  /*1eff0*/  USETMAXREG.DEALLOC.CTAPOOL 0x18 ;  /* 0x00000018000079c8 */ /* 0x001e0000080e0500 */
[----:B0-----:R-:W-:-:S06]  /*1f000*/  LOP3.LUT R0, R0, 0x3, RZ, 0xc0, !PT ;  /* 0x0000000300007812 */ /* 0x001fcc00078ec0ff */
[----:B------:R-:W0:Y:S02]  /*1f010*/  SHFL.IDX PT, R0, R0, RZ, 0x1f ;  /* 0x00001fff00007589 */ /* 0x000e2400000e0000 */
[----:B0-----:R-:W-:-:S13]  /*1f020*/  ISETP.NE.AND P0, PT, R0, RZ, PT ;  /* 0x000000ff0000720c */ /* 0x001fda0003f05270 */
[----:B------:R-:W-:Y:S05]  /*1f030*/  @P0 BRA `(.L_x_448) ;  /* 0x0000005c00580947 */ /* 0x000fea0003800000 */
[----:B------:R-:W2:Y:S01]  /*1f040*/  LDL.LU R7, [R1] ;  /* 0x0000000001077983 */ /* 0x000ea20000300800 */
[----:B------:R-:W-:Y:S01]  /*1f050*/  LOP3.LUT R8, R4, 0x1f, RZ, 0xc0, !PT ;  /* 0x0000001f04087812 */ /* 0x000fe200078ec0ff */
[----:B------:R-:W-:Y:S01]  /*1f060*/  ULDC UR5, c[0x0][0xc14] ;  /* 0x0003050000057ab9 */ /* 0x000fe20000000800 */
[----:B------:R-:W-:Y:S01]  /*1f070*/  IMAD.MOV.U32 R0, RZ, RZ, RZ ;  /* 0x000000ffff007224 */ /* 0x000fe200078e00ff */
[----:B------:R-:W0:Y:S01]  /*1f080*/  S2UR UR6, SR_CTAID.X ;  /* 0x00000000000679c3 */ /* 0x000e220000002500 */
[----:B------:R-:W-:Y:S01]  /*1f090*/  ISETP.NE.AND P0, PT, R8, 0x1f, PT ;  /* 0x0000001f0800780c */ /* 0x000fe20003f05270 */
[----:B------:R-:W-:Y:S01]  /*1f0a0*/  ULDC UR4, c[0x0][0xc10] ;  /* 0x0003040000047ab9 */ /* 0x000fe20000000800 */
[----:B--2---:R-:W-:-:S11]  /*1f0b0*/  LOP3.LUT R7, R7, 0xffffffdf, RZ, 0xc0, !PT ;  /* 0xffffffdf07077812 */ /* 0x004fd600078ec0ff */
[----:B------:R-:W-:Y:S02]  /*1f0c0*/  @P0 LOP3.LUT R7, R7, 0x20, RZ, 0xfc, !PT ;  /* 0x0000002007070812 */ /* 0x000fe400078efcff */
[----:B------:R-:W-:-:S13]  /*1f0d0*/  ISETP.GE.OR P0, PT, R8, UR5, !P0 ;  /* 0x0000000508007c0c */ /* 0x000fda000c706670 */
[----:B------:R-:W1:Y:S02]  /*1f0e0*/  @!P0 LDC.64 R2, c[0x0][0xc58] ;  /* 0x00031600ff028b82 */ /* 0x000e640000000a00 */
[----:B-1----:R-:W-:-:S05]  /*1f0f0*/  @!P0 IMAD.WIDE.U32 R2, R8, 0x4, R2 ;  /* 0x0000000408028825 */ /* 0x002fca00078e0002 */
        /* <DEDUP_REMOVED lines=10> */
[----:B--2---:R-:W1:Y:S02]  /*1f1a0*/  SHFL.UP PT, R4, R0, 0x1, RZ ;  /* 0x0420000000047989 */ /* 0x004e6400000e00ff */
[----:B-1----:R-:W-:-:S05]  /*1f1b0*/  SEL R5, R4, RZ, P1 ;  /* 0x000000ff04057207 */ /* 0x002fca0000800000 */
[----:B------:R-:W-:-:S05]  /*1f1c0*/  IMAD.IADD R5, R0, 0x1, R5 ;  /* 0x0000000100057824 */ /* 0x000fca00078e0205 */
[----:B------:R-:W1:Y:S02]  /*1f1d0*/  SHFL.UP PT, R4, R5, 0x2, RZ ;  /* 0x0440000005047989 */ /* 0x000e6400000e00ff */
[----:B-1----:R-:W-:Y:S02]  /*1f1e0*/  SEL R4, R4, RZ, P0 ;  /* 0x000000ff04047207 */ /* 0x002fe40000000000 */
[----:B------:R-:W-:-:S03]  /*1f1f0*/  ISETP.GE.U32.AND P0, PT, R8, 0x4, PT ;  /* 0x000000040800780c */ /* 0x000fc60003f06070 */
[----:B------:R-:W-:-:S05]  /*1f200*/  IMAD.IADD R4, R5, 0x1, R4 ;  /* 0x0000000105047824 */ /* 0x000fca00078e0204 */
[----:B------:R-:W1:Y:S05]  /*1f210*/  SHFL.UP PT, R6, R4, 0x4, RZ ;  /* 0x0480000004067989 */ /* 0x000e6a00000e00ff */
[----:B------:R-:W-:-:S04]  /*1f220*/  @P0 LOP3.LUT R7, R7, 0x8, RZ, 0xfc, !PT ;  /* 0x0000000807070812 */ /* 0x000fc800078efcff */
[----:B------:R-:W-:Y:S02]  /*1f230*/  LOP3.LUT R7, R7, 0xfffffffb, RZ, 0xc0, !PT ;  /* 0xfffffffb07077812 */ /* 0x000fe400078ec0ff */
[----:B-1----:R-:W-:Y:S02]  /*1f240*/  SEL R3, R6, RZ, P0 ;  /* 0x000000ff06037207 */ /* 0x002fe40000000000 */
[----:B------:R-:W-:Y:S02]  /*1f250*/  ISETP.GE.U32.AND P0, PT, R8, 0x8, PT ;  /* 0x000000080800780c */ /* 0x000fe40003f06070 */
[----:B------:R-:W-:-:S05]  /*1f260*/  IADD3 R3, R4, R3, RZ ;  /* 0x0000000304037210 */ /* 0x000fca0007ffe0ff */
[----:B------:R-:W1:Y:S06]  /*1f270*/  SHFL.UP PT, R2, R3, 0x8, RZ ;  /* 0x0500000003027989 */ /* 0x000e6c00000e00ff */
[----:B------:R-:W-:-:S04]  /*1f280*/  @P0 LOP3.LUT R7, R7, 0x4, RZ, 0xfc, !PT ;  /* 0x0000000407070812 */ /* 0x000fc800078efcff */
[----:B------:R-:W-:Y:S02]  /*1f290*/  LOP3.LUT R7, R7, 0xfffffffd, RZ, 0xc0, !PT ;  /* 0xfffffffd07077812 */ /* 0x000fe400078ec0ff */
[----:B-1----:R-:W-:Y:S02]  /*1f2a0*/  SEL R2, R2, RZ, P0 ;  /* 0x000000ff02027207 */ /* 0x002fe40000000000 */
[----:B------:R-:W-:-:S03]  /*1f2b0*/  ISETP.GE.U32.AND P0, PT, R8, 0x10, PT ;  /* 0x000000100800780c */ /* 0x000fc60003f06070 */
[----:B------:R-:W-:-:S05]  /*1f2c0*/  IMAD.IADD R5, R3, 0x1, R2 ;  /* 0x0000000103057824 */ /* 0x000fca00078e0202 */
[----:B------:R-:W1:Y:S05]  /*1f2d0*/  SHFL.UP PT, R2, R5, 0x10, RZ ;  /* 0x0600000005027989 */ /* 0x000e6a00000e00ff */
[----:B------:R-:W-:-:S05]  /*1f2e0*/  @P0 LOP3.LUT R7, R7, 0x2, RZ, 0xfc, !PT ;  /* 0x0000000207070812 */ /* 0x000fca00078efcff */
[----:B------:R-:W-:Y:S01]  /*1f2f0*/  STL [R1], R7 ;  /* 0x0000000701007387 */ /* 0x000fe20000100800 */
[----:B-1----:R-:W-:-:S05]  /*1f300*/  SEL R2, R2, RZ, P0 ;  /* 0x000000ff02027207 */ /* 0x002fca0000000000 */
[----:B------:R-:W-:-:S05]  /*1f310*/  IMAD.IADD R2, R5, 0x1, R2 ;  /* 0x0000000105027824 */ /* 0x000fca00078e0202 */
[----:B------:R-:W1:Y:S02]  /*1f320*/  SHFL.IDX PT, R4, R2, 0x1f, 0x1f ;  /* 0x03e01f0002047f89 */ /* 0x000e6400000e0000 */
[----:B-1----:R-:W-:-:S04]  /*1f330*/  IMAD R4, R4, UR4, RZ ;  /* 0x0000000404047c24 */ /* 0x002fc8000f8e02ff */
[----:B------:R-:W-:Y:S01]  /*1f340*/  IMAD.MOV.U32 R7, RZ, RZ, R4 ;  /* 0x000000ffff077224 */ /* 0x000fe200078e0004 */
[----:B0-----:R-:W-:-:S13]  /*1f350*/  ISETP.GT.AND P0, PT, R4, UR6, PT ;  /* 0x0000000604007c0c */ /* 0x001fda000bf04270 */
[----:B------:R-:W-:Y:S05]  /*1f360*/  @P0 BRA `(.L_x_660) ;  /* 0x0000000000c40947 */ /* 0x000fea0003800000 */
[----:B------:R-:W-:Y:S01]  /*1f370*/  IMAD.MOV.U32 R4, RZ, RZ, R7 ;  /* 0x000000ffff047224 */ /* 0x000fe200078e0007 */
[----:B------:R-:W-:Y:S01]  /*1f380*/  ULDC UR5, c[0x0][0xc14] ;  /* 0x0003050000057ab9 */ /* 0x000fe20000000800 */
[----:B------:R-:W-:Y:S01]  /*1f390*/  IMAD.MOV.U32 R19, RZ, RZ, RZ ;  /* 0x000000ffff137224 */ /* 0x000fe200078e00ff */
[----:B------:R-:W-:Y:S01]  /*1f3a0*/  ULDC UR7, c[0x0][0xc14] ;  /* 0x0003050000077ab9 */ /* 0x000fe20000000800 */
[----:B------:R-:W-:-:S05]  /*1f3b0*/  ULDC UR4, c[0x0][0xc10] ;  /* 0x0003040000047ab9 */ /* 0x000fca0000000800 */
.L_x_664:
[----:B------:R-:W-:Y:S02]  /*1f3c0*/  VIADD R0, R19, 0x1f ;  /* 0x0000001f13007836 */ /* 0x000fe40000000000 */
[----:B------:R-:W-:-:S03]  /*1f3d0*/  IMAD.U32 R19, RZ, RZ, UR7 ;  /* 0x00000007ff137e24 */ /* 0x000fc6000f8e00ff */
[----:B------:R-:W-:-:S13]  /*1f3e0*/  ISETP.GE.AND P0, PT, R0, UR5, PT ;  /* 0x0000000500007c0c */ /* 0x000fda000bf06270 */
[----:B------:R-:W-:Y:S05]  /*1f3f0*/  @P0 BRA `(.L_x_661) ;  /* 0x0000000400440947 */ /* 0x000fea0003800000 */
[----:B------:R-:W0:Y:S01]  /*1f400*/  S2R R7, SR_TID.X ;  /* 0x0000000000077919 */ /* 0x000e220000002100 */
[----:B------:R-:W-:Y:S01]  /*1f410*/  IMAD.MOV.U32 R19, RZ, RZ, R0 ;  /* 0x000000ffff137224 */ /* 0x000fe200078e0000 */
[----:B------:R-:W-:Y:S01]  /*1f420*/  BSSY B0, `(.L_x_662) ;  /* 0x000000a000007945 */ /* 0x000fe20003800000 */
[----:B------:R-:W-:Y:S01]  /*1f430*/  IMAD.MOV.U32 R0, RZ, RZ, RZ ;  /* 0x000000ffff007224 */ /* 0x000fe200078e00ff */
        /* <DEDUP_REMOVED lines=8> */
.L_x_663:
[----:B------:R-:W-:Y:S05]  /*1f4c0*/  BSYNC B0 ;  /* 0x0000000000007941 */ /* 0x000fea0003800000 */
.L_x_662:
[----:B0----5:R-:W0:Y:S01]  /*1f4d0*/  SHFL.UP PT, R2, R0, 0x1, RZ ;  /* 0x0420000000027989 */ /* 0x021e2200000e00ff */
[C---:B------:R-:W-:Y:S02]  /*1f4e0*/  ISETP.NE.AND P0, PT, R7.reuse, RZ, PT ;  /* 0x000000ff0700720c */ /* 0x040fe40003f05270 */
[C---:B------:R-:W-:Y:S02]  /*1f4f0*/  ISETP.GE.U32.AND P1, PT, R7.reuse, 0x2, PT ;  /* 0x000000020700780c */ /* 0x040fe40003f26070 */
        /* <DEDUP_REMOVED lines=22> */
[----:B------:R-:W-:Y:S02]  /*1f660*/  IMAD.MOV.U32 R2, RZ, RZ, R7 ;  /* 0x000000ffff027224 */ /* 0x000fe400078e0007 */
[----:B------:R-:W-:-:S07]  /*1f670*/  IMAD.MOV.U32 R7, RZ, RZ, R3 ;  /* 0x000000ffff077224 */ /* 0x000fce00078e0003 */
.L_x_660:
        /* <DEDUP_REMOVED lines=16> */
.L_x_665:
[----:B-1----:R-:W-:Y:S01]  /*1f780*/  IMAD R16, R16, UR4, R7 ;  /* 0x0000000410107c24 */ /* 0x002fe2000f8e0207 */
[----:B------:R-:W-:Y:S01]  /*1f790*/  IABS R6, R0 ;  /* 0x0000000000067213 */ /* 0x000fe20000000000 */
[----:B------:R-:W-:Y:S02]  /*1f7a0*/  IMAD R7, R10, R5, RZ ;  /* 0x000000050a077224 */ /* 0x000fe400078e02ff */
[----:B0-----:R-:W-:Y:S01]  /*1f7b0*/  IMAD.MOV.U32 R2, RZ, RZ, RZ ;  /* 0x000000ffff027224 */ /* 0x001fe200078e00ff */
[----:B------:R-:W-:Y:S01]  /*1f7c0*/  IADD3 R17, -R16, UR6, RZ ;  /* 0x0000000610117c10 */ /* 0x000fe2000fffe1ff */
[----:B------:R-:W-:Y:S02]  /*1f7d0*/  IMAD.MOV R6, RZ, RZ, -R6 ;  /* 0x000000ffff067224 */ /* 0x000fe400078e0a06 */
[----:B------:R-:W-:Y:S01]  /*1f7e0*/  IMAD.HI.U32 R2, R3, R7, R2 ;  /* 0x0000000703027227 */ /* 0x000fe200078e0002 */
[----:B------:R-:W-:-:S03]  /*1f7f0*/  IABS R3, R17 ;  /* 0x0000001100037213 */ /* 0x000fc60000000000 */
[----:B------:R-:W-:Y:S02]  /*1f800*/  IMAD.IADD R19, R4, 0x1, R19 ;  /* 0x0000000104137824 */ /* 0x000fe400078e0213 */
[----:B------:R-:W-:-:S04]  /*1f810*/  IMAD.HI.U32 R2, R2, R3, RZ ;  /* 0x0000000302027227 */ /* 0x000fc800078e00ff */
[----:B------:R-:W-:Y:S01]  /*1f820*/  IMAD R6, R2, R6, R3 ;  /* 0x0000000602067224 */ /* 0x000fe200078e0203 */
[----:B------:R-:W-:-:S04]  /*1f830*/  LOP3.LUT R3, R17, R0, RZ, 0x3c, !PT ;  /* 0x0000000011037212 */ /* 0x000fc800078e3cff */
[----:B------:R-:W-:-:S13]  /*1f840*/  ISETP.GT.U32.AND P0, PT, R5, R6, PT ;  /* 0x000000060500720c */ /* 0x000fda0003f04070 */
[----:B------:R-:W-:Y:S02]  /*1f850*/  @!P0 IMAD.IADD R6, R6, 0x1, -R5 ;  /* 0x0000000106068824 */ /* 0x000fe400078e0a05 */
[----:B------:R-:W-:-:S03]  /*1f860*/  @!P0 VIADD R2, R2, 0x1 ;  /* 0x0000000102028836 */ /* 0x000fc60000000000 */
[----:B------:R-:W-:-:S13]  /*1f870*/  ISETP.GE.U32.AND P0, PT, R6, R5, PT ;  /* 0x000000050600720c */ /* 0x000fda0003f06070 */
[----:B------:R-:W-:Y:S01]  /*1f880*/  @P0 VIADD R2, R2, 0x1 ;  /* 0x0000000102020836 */ /* 0x000fe20000000000 */
[----:B------:R-:W-:-:S13]  /*1f890*/  ISETP.GE.AND P0, PT, R3, RZ, PT ;  /* 0x000000ff0300720c */ /* 0x000fda0003f06270 */
[----:B------:R-:W-:Y:S01]  /*1f8a0*/  @!P0 IMAD.MOV R2, RZ, RZ, -R2 ;  /* 0x000000ffff028224 */ /* 0x000fe200078e0a02 */
[----:B------:R-:W-:-:S13]  /*1f8b0*/  ISETP.NE.AND P0, PT, R0, RZ, PT ;  /* 0x000000ff0000720c */ /* 0x000fda0003f05270 */
[----:B------:R-:W-:-:S05]  /*1f8c0*/  @!P0 LOP3.LUT R2, RZ, R0, RZ, 0x33, !PT ;  /* 0x00000000ff028212 */ /* 0x000fca00078e33ff */
[--C-:B------:R-:W-:Y:S02]  /*1f8d0*/  IMAD.MOV R3, RZ, RZ, -R2.reuse ;  /* 0x000000ffff037224 */ /* 0x100fe400078e0a02 */
[----:B------:R-:W-:Y:S02]  /*1f8e0*/  IMAD.MOV.U32 R18, RZ, RZ, R2 ;  /* 0x000000ffff127224 */ /* 0x000fe400078e0002 */
[----:B------:R-:W-:Y:S01]  /*1f8f0*/  IMAD R17, R0, R3, R17 ;  /* 0x0000000300117224 */ /* 0x000fe200078e0211 */
[----:B------:R-:W-:Y:S06]  /*1f900*/  BRA `(.L_x_666) ;  /* 0x00000000000c7947 */ /* 0x000fec0003800000 */
.L_x_661:
[----:B------:R-:W-:Y:S01]  /*1f910*/  IMAD.MOV.U32 R17, RZ, RZ, RZ ;  /* 0x000000ffff117224 */ /* 0x000fe200078e00ff */
[----:B------:R-:W-:Y:S01]  /*1f920*/  MOV R18, RZ ;  /* 0x000000ff00127202 */ /* 0x000fe20000000f00 */
[----:B------:R-:W-:-:S07]  /*1f930*/  IMAD.U32 R16, RZ, RZ, UR6 ;  /* 0x00000006ff107e24 */ /* 0x000fce000f8e00ff */
.L_x_666:
        /* <DEDUP_REMOVED lines=9> */
[----:B------:R-:W-:Y:S01]  /*1f9d0*/  ISETP.GE.AND P0, PT, R19, UR5, PT ;  /* 0x0000000513007c0c */ /* 0x000fe2000bf06270 */
[----:B0-----:R-:W-:-:S05]  /*1f9e0*/  IMAD.MOV.U32 R0, RZ, RZ, 0x1 ;  /* 0x00000001ff007424 */ /* 0x001fca00078e00ff */
[----:B------:R0:W-:Y:S04]  /*1f9f0*/  STL [R1+0x8], R0 ;  /* 0x0000080001007387 */ /* 0x0001e80000100800 */
[----:B------:R0:W-:Y:S03]  /*1fa00*/  STL [R1], RZ ;  /* 0x000000ff01007387 */ /* 0x0001e60000100800 */
[----:B------:R-:W-:Y:S05]  /*1fa10*/  @P0 BRA `(.L_x_667) ;  /* 0x0000004c00f00947 */ /* 0x000fea0003800000 */
[----:B0-----:R-:W-:Y:S01]  /*1fa20*/  IMAD.MOV.U32 R0, RZ, RZ, 0x1 ;  /* 0x00000001ff007424 */ /* 0x001fe200078e00ff */
[----:B------:R0:W-:Y:S01]  /*1fa30*/  STL [R1], RZ ;  /* 0x000000ff01007387 */ /* 0x0001e20000100800 */
[----:B------:R-:W-:Y:S01]  /*1fa40*/  ULDC.64 UR36, c[0x0][0x198] ;  /* 0x0000660000247ab9 */ /* 0x000fe20000000a00 */
[----:B------:R-:W-:Y:S02]  /*1fa50*/  ULDC UR38, c[0x0][0xc] ;  /* 0x0000030000267ab9 */ /* 0x000fe40000000800 */
[----:B------:R0:W-:Y:S04]  /*1fa60*/  STL [R1+0x8], R0 ;  /* 0x0000080001007387 */ /* 0x0001e80000100800 */
[----:B------:R0:W-:Y:S04]  /*1fa70*/  STL [R1+0x10], RZ ;  /* 0x000010ff01007387 */ /* 0x0001e80000100800 */
[----:B------:R0:W-:Y:S04]  /*1fa80*/  STL [R1+0x14], R0 ;  /* 0x0000140001007387 */ /* 0x0001e80000100800 */
[----:B------:R0:W-:Y:S02]  /*1fa90*/  STL [R1+0x30], RZ ;  /* 0x000030ff01007387 */ /* 0x0001e40000100800 */
.L_x_751:
[----:B-1----:R-:W1:Y:S02]  /*1faa0*/  LDC.64 R2, c[0x0][0xc60] ;  /* 0x00031800ff027b82 */ /* 0x002e640000000a00 */
[----:B-1----:R-:W-:-:S05]  /*1fab0*/  IMAD.WIDE R2, R19, 0x4, R2 ;  /* 0x0000000413027825 */ /* 0x002fca00078e0202 */
[----:B------:R-:W0:Y:S01]  /*1fac0*/  LDG.E R11, desc[UR60][R2.64] ;  /* 0x0000003c020b7981 */ /* 0x000e22000c1e1900 */
[----:B------:R-:W-:Y:S05]  /*1fad0*/  YIELD ;  /* 0x0000000000007946 */ /* 0x000fea0003800000 */
[----:B------:R-:W-:Y:S01]  /*1fae0*/  ULDC.64 UR4, c[0x0][0xa28] ;  /* 0x00028a0000047ab9 */ /* 0x000fe20000000a00 */
[----:B------:R-:W-:Y:S01]  /*1faf0*/  IMAD.MOV.U32 R7, RZ, RZ, RZ ;  /* 0x000000ffff077224 */ /* 0x000fe200078e00ff */
[----:B------:R-:W-:Y:S01]  /*1fb00*/  ISETP.NE.U32.AND P0, PT, RZ, UR4, PT ;  /* 0x00000004ff007c0c */ /* 0x000fe2000bf05070 */
[----:B------:R-:W-:Y:S01]  /*1fb10*/  IMAD.MOV.U32 R4, RZ, RZ, RZ ;  /* 0x000000ffff047224 */ /* 0x000fe200078e00ff */
[----:B------:R-:W-:-:S02]  /*1fb20*/  ULDC.64 UR6, c[0x0][0xa10] ;  /* 0x0002840000067ab9 */ /* 0x000fc40000000a00 */
[----:B------:R-:W-:Y:S02]  /*1fb30*/  ISETP.NE.AND.EX P0, PT, RZ, UR5, PT, P0 ;  /* 0x00000005ff007c0c */ /* 0x000fe4000bf05300 */
[----:B0-----:R-:W-:Y:S01]  /*1fb40*/  SHF.R.S32.HI R0, RZ, 0x1f, R11 ;  /* 0x0000001fff007819 */ /* 0x001fe2000001140b */
[----:B------:R-:W-:Y:S10]  /*1fb50*/  STL [R1+0x20], R11 ;  /* 0x0000200b01007387 */ /* 0x000ff40000100800 */
[----:B------:R-:W-:-:S04]  /*1fb60*/  @P0 LEA R2, P1, R11, UR4, 0x2 ;  /* 0x000000040b020c11 */ /* 0x000fc8000f8210ff */
        /* <DEDUP_REMOVED lines=8> */
[----:B--2---:R-:W2:Y:S01]  /*1fbf0*/  @P0 LDG.E R4, desc[UR60][R2.64] ;  /* 0x0000003c02040981 */ /* 0x004ea2000c1e1900 */
[----:B------:R-:W-:Y:S01]  /*1fc00*/  ISETP.NE.U32.AND P1, PT, RZ, UR4, PT ;  /* 0x00000004ff007c0c */ /* 0x000fe2000bf25070 */
[----:B------:R-:W-:Y:S01]  /*1fc10*/  IMAD.MOV.U32 R10, RZ, RZ, RZ ;  /* 0x000000ffff0a7224 */ /* 0x000fe200078e00ff */
[C---:B------:R-:W-:Y:S02]  /*1fc20*/  SHF.L.U64.HI R0, R11.reuse, 0x2, R0 ;  /* 0x000000020b007819 */ /* 0x040fe40000010200 */
[----:B------:R-:W-:Y:S01]  /*1fc30*/  ISETP.NE.AND.EX P1, PT, RZ, UR5, PT, P1 ;  /* 0x00000005ff007c0c */ /* 0x000fe2000bf25310 */
[----:B--2---:R0:W-:Y:S02]  /*1fc40*/  STL [R1+0x38], R4 ;  /* 0x0000380401007387 */ /* 0x0041e40000100800 */
[----:B0-----:R-:W-:-:S10]  /*1fc50*/  IMAD.SHL.U32 R4, R11, 0x4, RZ ;  /* 0x000000040b047824 */ /* 0x001fd400078e00ff */
[----:B------:R-:W-:Y:S01]  /*1fc60*/  @P1 IADD3 R8, P0, R4, UR4, RZ ;  /* 0x0000000404081c10 */ /* 0x000fe2000ff1e0ff */
[----:B------:R0:W-:Y:S03]  /*1fc70*/  STL [R1+0x28], R4 ;  /* 0x0000280401007387 */ /* 0x0001e60000100800 */
[----:B------:R-:W-:Y:S01]  /*1fc80*/  @P1 IADD3.X R9, R0, UR5, RZ, P0, !PT ;  /* 0x0000000500091c10 */ /* 0x000fe200087fe4ff */
[----:B------:R-:W-:Y:S01]  /*1fc90*/  ULDC.64 UR4, c[0x0][0xa08] ;  /* 0x0002820000047ab9 */ /* 0x000fe20000000a00 */
[----:B------:R1:W-:Y:S01]  /*1fca0*/  STL [R1+0x2c], R0 ;  /* 0x00002c0001007387 */ /* 0x0003e20000100800 */
[----:B------:R-:W-:Y:S02]  /*1fcb0*/  IADD3 R2, P0, R4, UR4, RZ ;  /* 0x0000000404027c10 */ /* 0x000fe4000ff1e0ff */
[----:B------:R-:W-:Y:S02]  /*1fcc0*/  ISETP.NE.U32.AND P2, PT, RZ, UR4, PT ;  /* 0x00000004ff007c0c */ /* 0x000fe4000bf45070 */
[----:B------:R-:W-:-:S02]  /*1fcd0*/  IADD3.X R3, R0, UR5, RZ, P0, !PT ;  /* 0x0000000500037c10 */ /* 0x000fc400087fe4ff */
[----:B------:R-:W-:Y:S01]  /*1fce0*/  ISETP.NE.AND.EX P2, PT, RZ, UR5, PT, P2 ;  /* 0x00000005ff007c0c */ /* 0x000fe2000bf45320 */
[----:B------:R-:W-:Y:S01]  /*1fcf0*/  ULDC.64 UR4, c[0x0][0x3f8] ;  /* 0x0000fe0000047ab9 */ /* 0x000fe20000000a00 */
[----:B0-----:R-:W-:Y:S01]  /*1fd00*/  IADD3 R4, P0, R4, UR6, RZ ;  /* 0x0000000604047c10 */ /* 0x001fe2000ff1e0ff */
[----:B------:R-:W-:-:S03]  /*1fd10*/  UISETP.NE.U32.AND UP0, UPT, UR4, URZ, UPT ;  /* 0x0000003f0400728c */ /* 0x000fc6000bf05070 */
[----:B------:R-:W-:Y:S01]  /*1fd20*/  ULDC UR4, c[0x0][0x404] ;  /* 0x0001010000047ab9 */ /* 0x000fe20000000800 */
[----:B------:R-:W-:Y:S01]  /*1fd30*/  UISETP.NE.AND.EX UP0, UPT, UR5, URZ, UPT, UP0 ;  /* 0x0000003f0500728c */ /* 0x000fe2000bf05300 */
[----:B------:R-:W-:Y:S02]  /*1fd40*/  IADD3.X R5, R0, UR7, RZ, P0, !PT ;  /* 0x0000000700057c10 */ /* 0x000fe400087fe4ff */
[----:B------:R-:W-:Y:S01]  /*1fd50*/  ULDC UR5, c[0x0][0x2e0] ;  /* 0x0000b80000057ab9 */ /* 0x000fe20000000800 */
[----:B------:R-:W-:Y:S02]  /*1fd60*/  USEL UR4, UR4, 0x1, UP0 ;  /* 0x0000000104047887 */ /* 0x000fe40008000000 */
[----:B------:R0:W5:Y:S02]  /*1fd70*/  @P2 LDG.E R10, desc[UR60][R2.64] ;  /* 0x0000003c020a2981 */ /* 0x000164000c1e1900 */
[----:B------:R-:W-:-:S06]  /*1fd80*/  UIMAD UR4, UR4, UR5, URZ ;  /* 0x00000005040472a4 */ /* 0x000fcc000f8e023f */
[----:B------:R-:W-:-:S06]  /*1fd90*/  IMAD.U32 R6, RZ, RZ, UR4 ;  /* 0x00000004ff067e24 */ /* 0x000fcc000f8e00ff */
[----:B------:R0:W5:Y:S01]  /*1fda0*/  @P1 LDG.E R6, desc[UR60][R8.64] ;  /* 0x0000003c08061981 */ /* 0x000162000c1e1900 */
[----:B------:R-:W-:Y:S01]  /*1fdb0*/  ISETP.NE.U32.AND P0, PT, RZ, UR6, PT ;  /* 0x00000006ff007c0c */ /* 0x000fe2000bf05070 */
[----:B------:R-:W-:Y:S02]  /*1fdc0*/  ULDC UR4, c[0x0][0x338] ;  /* 0x0000ce0000047ab9 */ /* 0x000fe40000000800 */
[----:B-1----:R-:W-:Y:S01]  /*1fdd0*/  IMAD.U32 R0, RZ, RZ, UR4 ;  /* 0x00000004ff007e24 */ /* 0x002fe2000f8e00ff */
[----:B------:R-:W-:Y:S01]  /*1fde0*/  ISETP.NE.AND.EX P0, PT, RZ, UR7, PT, P0 ;  /* 0x00000007ff007c0c */ /* 0x000fe2000bf05300 */
[----:B------:R-:W-:-:S12]  /*1fdf0*/  @P1 BRA `(.L_x_668) ;  /* 0x0000000000101947 */ /* 0x000fd80003800000 */
[----:B------:R-:W-:Y:S05]  /*1fe00*/  @!P2 BRA `(.L_x_668) ;  /* 0x00000000000ca947 */ /* 0x000fea0003800000 */
[----:B-----5:R-:W2:Y:S04]  /*1fe10*/  LDG.E R6, desc[UR60][R2.64] ;  /* 0x0000003c02067981 */ /* 0x020ea8000c1e1900 */
[----:B0-----:R-:W2:Y:S02]  /*1fe20*/  LDG.E R2, desc[UR60][R2.64+0x4] ;  /* 0x0000043c02027981 */ /* 0x001ea4000c1e1900 */
[----:B--2---:R-:W-:-:S07]  /*1fe30*/  IMAD.IADD R6, R2, 0x1, -R6 ;  /* 0x0000000102067824 */ /* 0x004fce00078e0a06 */
.L_x_668:
[----:B0-----:R-:W2:Y:S04]  /*1fe40*/  @P0 LDG.E R2, desc[UR60][R4.64] ;  /* 0x0000003c04020981 */ /* 0x001ea8000c1e1900 */
[----:B------:R-:W2:Y:S01]  /*1fe50*/  @P0 LDG.E R3, desc[UR60][R4.64+0x4] ;  /* 0x0000043c04030981 */ /* 0x000ea2000c1e1900 */
[----:B-----5:R-:W-:Y:S02]  /*1fe60*/  IMAD.IADD R6, R6, 0x1, -R7 ;  /* 0x0000000106067824 */ /* 0x020fe400078e0a07 */
[----:B--2---:R-:W-:Y:S02]  /*1fe70*/  @P0 IMAD.IADD R0, R3, 0x1, -R2 ;  /* 0x0000000103000824 */ /* 0x004fe400078e0a02 */
[----:B------:R-:W-:Y:S02]  /*1fe80*/  IMAD.MOV.U32 R2, RZ, RZ, RZ ;  /* 0x000000ffff027224 */ /* 0x000fe400078e00ff */
[----:B------:R-:W-:-:S04]  /*1fe90*/  IMAD.IADD R8, R6, 0x1, R0 ;  /* 0x0000000106087824 */ /* 0x000fc800078e0200 */
[----:B------:R-:W-:Y:S01]  /*1fea0*/  VIADD R3, R8, 0x6f ;  /* 0x0000006f08037836 */ /* 0x000fe20000000000 */
[----:B------:R0:W-:Y:S03]  /*1feb0*/  STL [R1+0x34], R8 ;  /* 0x0000340801007387 */ /* 0x0001e60000100800 */
[----:B------:R-:W-:-:S05]  /*1fec0*/  IMAD.HI R2, R3, -0x6db6db6d, R2 ;  /* 0x9249249303027827 */ /* 0x000fca00078e0202 */
[----:B------:R-:W-:-:S04]  /*1fed0*/  SHF.R.U32.HI R3, RZ, 0x1f, R2 ;  /* 0x0000001fff037819 */ /* 0x000fc80000011602 */
[----:B0-----:R-:W-:-:S05]  /*1fee0*/  LEA.HI.SX32 R8, R2, R3, 0x1a ;  /* 0x0000000302087211 */ /* 0x001fca00078fd2ff */
[--C-:B------:R-:W-:Y:S01]  /*1fef0*/  IMAD R2, R8, 0x70, -R6.reuse ;  /* 0x0000007008027824 */ /* 0x100fe200078e0a06 */
[----:B------:R0:W-:Y:S01]  /*1ff00*/  STL [R1+0x24], R8 ;  /* 0x0000240801007387 */ /* 0x0001e20000100800 */
[----:B------:R-:W-:-:S03]  /*1ff10*/  IMAD.MOV R6, RZ, RZ, -R6 ;  /* 0x000000ffff067224 */ /* 0x000fc600078e0a06 */
[----:B------:R-:W-:Y:S02]  /*1ff20*/  VIMNMX R0, R2, R0, PT ;  /* 0x0000000002007248 */ /* 0x000fe40003fe0100 */
[----:B------:R-:W-:-:S04]  /*1ff30*/  VIMNMX R2, RZ, R6, !PT ;  /* 0x00000006ff027248 */ /* 0x000fc80007fe0100 */
[----:B------:R-:W-:Y:S02]  /*1ff40*/  ISETP.GT.AND P1, PT, R0, R2, PT ;  /* 0x000000020000720c */ /* 0x000fe40003f24270 */
[----:B0-----:R-:W-:-:S05]  /*1ff50*/  SHF.R.U32.HI R8, RZ, 0x4, R2 ;  /* 0x00000004ff087819 */ /* 0x001fca0000011602 */
[----:B------:R-:W-:-:S06]  /*1ff60*/  IMAD.WIDE.U32 R8, R8, 0x24924925, RZ ;  /* 0x2492492508087825 */ /* 0x000fcc00078e00ff */
[----:B------:R-:W-:Y:S01]  /*1ff70*/  @P1 VIADD R3, R0, 0x6f ;  /* 0x0000006f00031836 */ /* 0x000fe20000000000 */
[----:B------:R-:W-:Y:S01]  /*1ff80*/  MOV R0, R9 ;  /* 0x0000000900007202 */ /* 0x000fe20000000f00 */
[----:B------:R-:W-:-:S04]  /*1ff90*/  @P1 IMAD.MOV.U32 R2, RZ, RZ, RZ ;  /* 0x000000ffff021224 */ /* 0x000fc800078e00ff */
[----:B------:R-:W-:-:S04]  /*1ffa0*/  @P1 IMAD.HI R3, R3, -0x6db6db6d, R2 ;  /* 0x9249249303031827 */ /* 0x000fc800078e0202 */
[----:B------:R-:W-:Y:S01]  /*1ffb0*/  IMAD.MOV.U32 R2, RZ, RZ, R0 ;  /* 0x000000ffff027224 */ /* 0x000fe200078e0000 */
[----:B------:R-:W-:-:S04]  /*1ffc0*/  @P1 SHF.R.U32.HI R6, RZ, 0x1f, R3 ;  /* 0x0000001fff061819 */ /* 0x000fc80000011603 */
[----:B------:R-:W-:Y:S01]  /*1ffd0*/  @P1 LEA.HI.SX32 R2, R3, R6, 0x1a ;  /* 0x0000000603021211 */ /* 0x000fe200078fd2ff */
[----:B------:R-:W-:-:S06]  /*1ffe0*/  IMAD.MOV.U32 R6, RZ, RZ, RZ ;  /* 0x000000ffff067224 */ /* 0x000fcc00078e00ff */
[----:B------:R0:W5:Y:S01]  /*1fff0*/  @P0 LDG.E R6, desc[UR60][R4.64] ;  /* 0x0000003c04060981 */ /* 0x000162000c1e1900 */
[----:B------:R-:W-:Y:S01]  /*20000*/  IMAD.IADD R3, R10, 0x1, R7 ;  /* 0x000000010a037824 */ /* 0x000fe200078e0207 */
[----:B------:R-:W-:Y:S01]  /*20010*/  ISETP.GT.AND P1, PT, R2, R0, PT ;  /* 0x000000000200720c */ /* 0x000fe20003f24270 */
[----:B------:R-:W-:Y:S01]  /*20020*/  BSSY B0, `(.L_x_669) ;  /* 0x00000dc000007945 */ /* 0x000fe20003800000 */
[----:B------:R-:W-:Y:S02]  /*20030*/  PLOP3.LUT P2, PT, PT, PT, PT, 0x80, 0x0 ;  /* 0x000000000000781c */ /* 0x000fe40003f4f070 */
[----:B------:R0:W-:Y:S09]  /*20040*/  STL [R1+0x4], R3 ;  /* 0x0000040301007387 */ /* 0x0001f20000100800 */
[----:B------:R-:W-:Y:S05]  /*20050*/  @!P1 BRA `(.L_x_670) ;  /* 0x0000000c00609947 */ /* 0x000fea0003800000 */
[----:B0-----:R-:W0:Y:S01]  /*20060*/  LDC R3, c[0x0][0x428] ;  /* 0x00010a00ff037b82 */ /* 0x001e220000000800 */
[----:B------:R-:W-:Y:S01]  /*20070*/  UMOV UR4, 0xffffffff ;  /* 0xffffffff00047882 */ /* 0x000fe20000000000 */
[----:B0-----:R-:W-:Y:S01]  /*20080*/  ISETP.NE.AND P1, PT, R3, 0x1, PT ;  /* 0x000000010300780c */ /* 0x001fe20003f25270 */
[----:B------:R-:W-:-:S12]  /*20090*/  IMAD.MOV.U32 R3, RZ, RZ, R18 ;  /* 0x000000ffff037224 */ /* 0x000fd800078e0012 */
[----:B------:R-:W0:Y:S08]  /*200a0*/  @P1 LDC R4, c[0x0][0x42c] ;  /* 0x00010b00ff041b82 */ /* 0x000e300000000800 */
[----:B------:R-:W1:Y:S01]  /*200b0*/  @P1 LDC R5, c[0x0][0x430] ;  /* 0x00010c00ff051b82 */ /* 0x000e620000000800 */
[----:B0-----:R-:W-:-:S05]  /*200c0*/  @P1 IMAD.HI.U32 R4, R18, R4, RZ ;  /* 0x0000000412041227 */ /* 0x001fca00078e00ff */
[----:B-1----:R-:W-:Y:S02]  /*200d0*/  @P1 SHF.R.U32.HI R3, RZ, R5, R4 ;  /* 0x00000005ff031219 */ /* 0x002fe40000011604 */
[----:B------:R-:W-:Y:S01]  /*200e0*/  SEL R4, R11, RZ, !P0 ;  /* 0x000000ff0b047207 */ /* 0x000fe20004000000 */
[----:B------:R-:W-:Y:S06]  /*200f0*/  BRA.DIV UR4, `(.L_x_671) ;  /* 0x0000005604387947 */ /* 0x000fec000b800000 */
.L_x_794:
[----:B------:R-:W-:-:S03]  /*20100*/  UMOV UR4, 0xffffffff ;  /* 0xffffffff00047882 */ /* 0x000fc60000000000 */
[----:B------:R-:W-:Y:S05]  /*20110*/  BRA.DIV UR4, `(.L_x_672) ;  /* 0x0000005604647947 */ /* 0x000fea000b800000 */
[----:B------:R-:W-:-:S13]  /*20120*/  ELECT P6, URZ, PT ;  /* 0x00000000003f782f */ /* 0x000fda00038c0000 */
.L_x_797:
[----:B------:R-:W2:Y:S01]  /*20130*/  LDL R5, [R1+0x30] ;  /* 0x0000300001057983 */ /* 0x000ea20000100800 */
[----:B------:R-:W-:Y:S01]  /*20140*/  BSSY B1, `(.L_x_673) ;  /* 0x000000b000017945 */ /* 0x000fe20003800000 */
[----:B------:R-:W0:Y:S01]  /*20150*/  S2R R9, SR_CgaCtaId ;  /* 0x0000000000097919 */ /* 0x000e220000008800 */
[----:B--2---:R-:W-:-:S05]  /*20160*/  VIADD R5, R5, 0x1 ;  /* 0x0000000105057836 */ /* 0x004fca0000000000 */
[----:B------:R-:W-:-:S04]  /*20170*/  LEA.HI R7, R5, R5, RZ, 0x1 ;  /* 0x0000000505077211 */ /* 0x000fc800078f08ff */
[----:B------:R-:W-:-:S05]  /*20180*/  LOP3.LUT R7, R7, 0xfffffffe, RZ, 0xc0, !PT ;  /* 0xfffffffe07077812 */ /* 0x000fca00078ec0ff */
[----:B------:R-:W-:Y:S01]  /*20190*/  IMAD.IADD R5, R5, 0x1, -R7 ;  /* 0x0000000105057824 */ /* 0x000fe200078e0a07 */
[----:B------:R-:W-:-:S04]  /*201a0*/  MOV R7, 0x400 ;  /* 0x0000040000077802 */ /* 0x000fc80000000f00 */
[----:B0-----:R-:W-:Y:S02]  /*201b0*/  LEA R9, R9, R7, 0x18 ;  /* 0x0000000709097211 */ /* 0x001fe400078ec0ff */
[----:B------:R-:W-:-:S04]  /*201c0*/  SHF.L.U32 R5, R5, 0x1f, RZ ;  /* 0x0000001f05057819 */ /* 0x000fc800000006ff */
[----:B------:R-:W0:Y:S02]  /*201d0*/  SYNCS.PHASECHK.TRANS64.TRYWAIT P0, [R9+URZ+0x36820], R5 ;  /* 0x03682005090075a7 */ /* 0x000e24000800017f */
[----:B0-----:R-:W-:Y:S05]  /*201e0*/  @!P0 BRA `(.L_x_674) ;  /* 0x0000005400508947 */ /* 0x001fea0003800000 */
.L_x_798:
[----:B------:R-:W-:Y:S05]  /*201f0*/  BSYNC B1 ;  /* 0x0000000000017941 */ /* 0x000fea0003800000 */
.L_x_673:
[----:B------:R-:W-:Y:S04]  /*20200*/  BSSY B1, `(.L_x_675) ;  /* 0x0000050000017945 */ /* 0x000fe80003800000 */
[----:B------:R-:W-:Y:S05]  /*20210*/  @!P6 BRA `(.L_x_676) ;  /* 0x000000040038e947 */ /* 0x000fea0003800000 */
[----:B------:R-:W0:Y:S04]  /*20220*/  LDL R8, [R1+0x10] ;  /* 0x0000100001087983 */ /* 0x000e280000100800 */
[----:B------:R-:W2:Y:S01]  /*20230*/  LDL R7, [R1+0x14] ;  /* 0x0000140001077983 */ /* 0x000ea20000100800 */
[----:B0-----:R-:W-:Y:S01]  /*20240*/  IMAD R5, R8, 0x8, R9 ;  /* 0x0000000808057824 */ /* 0x001fe200078e0209 */
[----:B--2---:R-:W-:-:S04]  /*20250*/  SHF.L.U32 R10, R7, 0x1f, RZ ;  /* 0x0000001f070a7819 */ /* 0x004fc800000006ff */
[----:B------:R-:W0:Y:S02]  /*20260*/  SYNCS.PHASECHK.TRANS64.TRYWAIT P0, [R5+URZ+0x368a0], R10 ;  /* 0x0368a00a050075a7 */ /* 0x000e24000800017f */
[----:B0-----:R-:W-:Y:S05]  /*20270*/  @!P0 BRA `(.L_x_677) ;  /* 0x0000005400408947 */ /* 0x001fea0003800000 */
.L_x_799:
[----:B------:R-:W1:Y:S02]  /*20280*/  S2R R7, SR_TID.X ;  /* 0x0000000000077919 */ /* 0x000e640000002100 */
[----:B-1----:R-:W-:-:S04]  /*20290*/  LOP3.LUT R7, R7, 0x7f, RZ, 0xc0, !PT ;  /* 0x0000007f07077812 */ /* 0x002fc800078ec0ff */
[----:B------:R-:W-:-:S13]  /*202a0*/  ISETP.NE.AND P1, PT, R7, RZ, PT ;  /* 0x000000ff0700720c */ /* 0x000fda0003f25270 */
        /* <DEDUP_REMOVED lines=8> */
.L_x_678:
[----:B-1----:R-:W2:Y:S01]  /*20330*/  LDL R7, [R1+0x10] ;  /* 0x0000100001077983 */ /* 0x002ea20000100800 */
[----:B------:R-:W-:Y:S01]  /*20340*/  R2UR UR9, R5 ;  /* 0x00000000050972ca */ /* 0x000fe200000e0000 */
[----:B-----5:R-:W-:Y:S01]  /*20350*/  IMAD R8, R2, 0x70, R6 ;  /* 0x0000007002087824 */ /* 0x020fe200078e0206 */
[----:B------:R-:W-:Y:S01]  /*20360*/  UIADD3 UR4, UP0, UR36, 0x570, URZ ;  /* 0x0000057024047890 */ /* 0x000fe2000ff1e03f */
[----:B------:R-:W-:Y:S01]  /*20370*/  R2UR UR12, R3 ;  /* 0x00000000030c72ca */ /* 0x000fe200000e0000 */
[----:B------:R-:W-:Y:S01]  /*20380*/  UMOV UR10, URZ ;  /* 0x0000003f000a7c82 */ /* 0x000fe20008000000 */
[----:B------:R-:W-:Y:S01]  /*20390*/  VIADD R8, R8, 0xffffff90 ;  /* 0xffffff9008087836 */ /* 0x000fe20000000000 */
[----:B------:R-:W-:Y:S01]  /*203a0*/  R2UR UR13, R4 ;  /* 0x00000000040d72ca */ /* 0x000fe200000e0000 */
[----:B------:R-:W-:Y:S01]  /*203b0*/  UIADD3.X UR5, URZ, UR37, URZ, UP0, !UPT ;  /* 0x000000253f057290 */ /* 0x000fe200087fe43f */
[----:B------:R-:W-:Y:S02]  /*203c0*/  UMOV UR6, 0x0 ;  /* 0x0000000000067882 */ /* 0x000fe40000000000 */
[----:B------:R-:W-:Y:S01]  /*203d0*/  R2UR UR11, R8 ;  /* 0x00000000080b72ca */ /* 0x000fe200000e0000 */
[----:B------:R-:W-:Y:S01]  /*203e0*/  UMOV UR7, 0x12f00000 ;  /* 0x12f0000000077882 */ /* 0x000fe20000000000 */
[----:B------:R-:W-:Y:S01]  /*203f0*/  UMOV UR16, 0x40 ;  /* 0x0000004000107882 */ /* 0x000fe20000000000 */
[----:B------:R-:W-:Y:S01]  /*20400*/  UIADD3 UR9, UR9, 0x36890, URZ ;  /* 0x0003689009097890 */ /* 0x000fe2000fffe03f */
[----:B--2---:R-:W-:-:S05]  /*20410*/  IMAD R7, R7, 0xa800, R9 ;  /* 0x0000a80007077824 */ /* 0x004fca00078e0209 */
        /* <DEDUP_REMOVED lines=11> */
[----:B------:R1:W-:Y:S01]  /*204d0*/  UTMALDG.4D [UR8], [UR4], desc[UR6] ;  /* 0x00000608040075b4 */ /* 0x0003e20008019000 */
[----:B------:R-:W2:Y:S02]  /*204e0*/  SYNCS.PHASECHK.TRANS64.TRYWAIT P0, [R5+URZ+0x368c0], R10 ;  /* 0x0368c00a050075a7 */ /* 0x000ea4000800017f */
[----:B-12---:R-:W-:Y:S05]  /*204f0*/  @!P0 BRA `(.L_x_679) ;  /* 0x0000005000b48947 */ /* 0x006fea0003800000 */
.L_x_800:
[----:B------:R-:W-:Y:S05]  /*20500*/  @P1 BRA `(.L_x_680) ;  /* 0x00000000001c1947 */ /* 0x000fea0003800000 */
[----:B------:R-:W2:Y:S01]  /*20510*/  S2R R11, SR_TID.X ;  /* 0x00000000000b7919 */ /* 0x000ea20000002100 */
[----:B01----:R-:W-:-:S04]  /*20520*/  IMAD.MOV.U32 R10, RZ, RZ, 0xa800 ;  /* 0x0000a800ff0a7424 */ /* 0x003fc800078e00ff */
[----:B------:R3:W-:Y:S01]  /*20530*/  SYNCS.ARRIVE.TRANS64 RZ, [R5+URZ+0x368b0], R10 ;  /* 0x0368b00a05ff79a7 */ /* 0x0007e2000800003f */
[----:B--2---:R-:W-:-:S04]  /*20540*/  LOP3.LUT R11, R11, 0x1f, RZ, 0xc0, !PT ;  /* 0x0000001f0b0b7812 */ /* 0x004fc800078ec0ff */
[----:B------:R-:W-:-:S13]  /*20550*/  ISETP.NE.AND P0, PT, R11, RZ, PT ;  /* 0x000000ff0b00720c */ /* 0x000fda0003f05270 */
[----:B---3--:R-:W-:Y:S05]  /*20560*/  @!P0 BRA `(.L_x_680) ;  /* 0x0000000000048947 */ /* 0x008fea0003800000 */
[----:B------:R-:W-:Y:S01]  /*20570*/  BPT.TRAP 0x1 ;  /* 0x000000040000795c */ /* 0x000fe20000300000 */
.L_x_680:
[----:B------:R-:W-:Y:S01]  /*20580*/  R2UR UR15, R7 ;  /* 0x00000000070f72ca */ /* 0x000fe200000e0000 */
        /* <DEDUP_REMOVED lines=9> */
[----:B------:R-:W-:-:S03]  /*20620*/  UMOV UR16, 0x40 ;  /* 0x0000004000107882 */ /* 0x000fc60000000000 */
[----:B------:R-:W-:Y:S02]  /*20630*/  UIADD3 UR8, UR15, 0x400, URZ ;  /* 0x000004000f087890 */ /* 0x000fe4000fffe03f */
[----:B------:R-:W-:Y:S02]  /*20640*/  UIADD3 UR9, UR9, 0x368b0, URZ ;  /* 0x000368b009097890 */ /* 0x000fe4000fffe03f */
[----:B------:R-:W-:Y:S02]  /*20650*/  UIADD3 UR14, UR15, 0x3c00, URZ ;  /* 0x00003c000f0e7890 */ /* 0x000fe4000fffe03f */
[----:B------:R-:W-:-:S05]  /*20660*/  UIADD3 UR15, UR15, 0x7400, URZ ;  /* 0x000074000f0f7890 */ /* 0x000fca000fffe03f */
[----:B------:R2:W-:Y:S02]  /*20670*/  UTMALDG.4D [UR8], [UR4], desc[UR6] ;  /* 0x00000608040075b4 */ /* 0x0005e40008019000 */
[----:B--2---:R-:W-:Y:S01]  /*20680*/  UMOV UR8, UR14 ;  /* 0x0000000e00087c82 */ /* 0x004fe20008000000 */
[----:B------:R-:W-:Y:S01]  /*20690*/  UMOV UR10, UR16 ;  /* 0x00000010000a7c82 */ /* 0x000fe20008000000 */
[----:B------:R-:W-:Y:S01]  /*206a0*/  UMOV UR14, 0x80 ;  /* 0x00000080000e7882 */ /* 0x000fe20000000000 */
[----:B------:R2:W-:Y:S02]  /*206b0*/  UTMALDG.4D [UR8], [UR4], desc[UR6] ;  /* 0x00000608040075b4 */ /* 0x0005e40008019000 */
[----:B--2---:R-:W-:Y:S01]  /*206c0*/  UMOV UR8, UR15 ;  /* 0x0000000f00087c82 */ /* 0x004fe20008000000 */
[----:B------:R-:W-:Y:S02]  /*206d0*/  UMOV UR10, UR14 ;  /* 0x0000000e000a7c82 */ /* 0x000fe40008000000 */
[----:B------:R2:W-:Y:S02]  /*206e0*/  UTMALDG.4D [UR8], [UR4], desc[UR6] ;  /* 0x00000608040075b4 */ /* 0x0005e40008019000 */
[----:B--2---:R-:W-:Y:S01]  /*206f0*/  NOP ;  /* 0x0000000000007918 */ /* 0x004fe20000000000 */
.L_x_676:
[----:B------:R-:W-:Y:S05]  /*20700*/  BSYNC B1 ;  /* 0x0000000000017941 */ /* 0x000fea0003800000 */
.L_x_675:
[----:B01----:R-:W2:Y:S04]  /*20710*/  LDL.LU R5, [R1+0x10] ;  /* 0x0000100001057983 */ /* 0x003ea80000300800 */
[----:B------:R-:W3:Y:S01]  /*20720*/  LDL.LU R8, [R1+0x14] ;  /* 0x0000140001087983 */ /* 0x000ee20000300800 */
[----:B------:R-:W-:Y:S01]  /*20730*/  PLOP3.LUT P2, PT, PT, PT, PT, 0x8, 0x0 ;  /* 0x000000000000781c */ /* 0x000fe20003f4e170 */
[----:B--2---:R-:W-:-:S05]  /*20740*/  VIADD R5, R5, 0x1 ;  /* 0x0000000105057836 */ /* 0x004fca0000000000 */
[----:B------:R-:W-:-:S04]  /*20750*/  ISETP.NE.AND P0, PT, R5, 0x2, PT ;  /* 0x000000020500780c */ /* 0x000fc80003f05270 */
[----:B------:R-:W-:Y:S02]  /*20760*/  SEL R7, RZ, 0x1, P0 ;  /* 0x00000001ff077807 */ /* 0x000fe40000000000 */
[----:B------:R-:W-:Y:S01]  /*20770*/  SEL R10, R5, RZ, P0 ;  /* 0x000000ff050a7207 */ /* 0x000fe20000000000 */
[----:B------:R-:W-:Y:S01]  /*20780*/  VIADD R5, R2, 0xfffffffe ;  /* 0xfffffffe02057836 */ /* 0x000fe20000000000 */
[----:B---3--:R-:W-:-:S03]  /*20790*/  LOP3.LUT R8, R8, R7, RZ, 0x3c, !PT ;  /* 0x0000000708087212 */ /* 0x008fc600078e3cff */
[----:B------:R1:W-:Y:S01]  /*207a0*/  STL [R1+0x10], R10 ;  /* 0x0000100a01007387 */ /* 0x0003e20000100800 */
[----:B------:R-:W-:-:S03]  /*207b0*/  ISETP.GE.AND P0, PT, R5, R0, PT ;  /* 0x000000000500720c */ /* 0x000fc60003f06270 */
[----:B------:R1:W-:Y:S10]  /*207c0*/  STL [R1+0x14], R8 ;  /* 0x0000140801007387 */ /* 0x0003f40000100800 */
[----:B-1----:R-:W-:Y:S05]  /*207d0*/  @!P0 BRA `(.L_x_670) ;  /* 0x0000000400808947 */ /* 0x002fea0003800000 */
[C---:B-----5:R-:W-:Y:S02]  /*207e0*/  IMAD R5, R2.reuse, 0x70, R6 ;  /* 0x0000007002057824 */ /* 0x060fe400078e0206 */
[----:B------:R-:W-:Y:S02]  /*207f0*/  VIADD R2, R2, 0xffffffff ;  /* 0xffffffff02027836 */ /* 0x000fe40000000000 */
[----:B------:R-:W-:-:S07]  /*20800*/  VIADD R5, R5, 0xffffff20 ;  /* 0xffffff2005057836 */ /* 0x000fce0000000000 */
.L_x_687:
[----:B------:R-:W-:Y:S05]  /*20810*/  YIELD ;  /* 0x0000000000007946 */ /* 0x000fea0003800000 */
[----:B------:R-:W-:Y:S04]  /*20820*/  BSSY B1, `(.L_x_681) ;  /* 0x000004e000017945 */ /* 0x000fe80003800000 */
[----:B-1----:R-:W-:Y:S05]  /*20830*/  @!P6 BRA `(.L_x_682) ;  /* 0x000000040030e947 */ /* 0x002fea0003800000 */
[----:B------:R-:W2:Y:S04]  /*20840*/  LDL R6, [R1+0x10] ;  /* 0x0000100001067983 */ /* 0x000ea80000100800 */
[----:B------:R-:W3:Y:S01]  /*20850*/  LDL R7, [R1+0x14] ;  /* 0x0000140001077983 */ /* 0x000ee20000100800 */
[----:B--2---:R-:W-:Y:S01]  /*20860*/  IMAD R6, R6, 0x8, R9 ;  /* 0x0000000806067824 */ /* 0x004fe200078e0209 */
[----:B---3--:R-:W-:-:S04]  /*20870*/  SHF.L.U32 R7, R7, 0x1f, RZ ;  /* 0x0000001f07077819 */ /* 0x008fc800000006ff */
[----:B------:R-:W0:Y:S02]  /*20880*/  SYNCS.PHASECHK.TRANS64.TRYWAIT P0, [R6+URZ+0x368a0], R7 ;  /* 0x0368a007060075a7 */ /* 0x000e24000800017f */
[----:B0-----:R-:W-:Y:S05]  /*20890*/  @!P0 BRA `(.L_x_683) ;  /* 0x0000004c00e08947 */ /* 0x001fea0003800000 */
.L_x_801:
        /* <DEDUP_REMOVED lines=11> */
.L_x_684:
[----:B-1----:R-:W2:Y:S01]  /*20950*/  LDL R8, [R1+0x10] ;  /* 0x0000100001087983 */ /* 0x002ea20000100800 */
        /* <DEDUP_REMOVED lines=9> */
[----:B------:R-:W-:-:S04]  /*209f0*/  UMOV UR16, 0x40 ;  /* 0x0000004000107882 */ /* 0x000fc80000000000 */
        /* <DEDUP_REMOVED lines=16> */
.L_x_802:
        /* <DEDUP_REMOVED lines=8> */
.L_x_686:
        /* <DEDUP_REMOVED lines=24> */
.L_x_682:
[----:B------:R-:W-:Y:S05]  /*20d00*/  BSYNC B1 ;  /* 0x0000000000017941 */ /* 0x000fea0003800000 */
.L_x_681:
[----:B01----:R-:W2:Y:S04]  /*20d10*/  LDL.LU R6, [R1+0x10] ;  /* 0x0000100001067983 */ /* 0x003ea80000300800 */
[----:B------:R-:W3:Y:S01]  /*20d20*/  LDL.LU R7, [R1+0x14] ;  /* 0x0000140001077983 */ /* 0x000ee20000300800 */
[----:B------:R-:W-:Y:S02]  /*20d30*/  VIADD R2, R2, 0xffffffff ;  /* 0xffffffff02027836 */ /* 0x000fe40000000000 */
[----:B------:R-:W-:Y:S01]  /*20d40*/  VIADD R5, R5, 0xffffff90 ;  /* 0xffffff9005057836 */ /* 0x000fe20000000000 */
[----:B--2---:R-:W-:-:S04]  /*20d50*/  IADD3 R6, R6, 0x1, RZ ;  /* 0x0000000106067810 */ /* 0x004fc80007ffe0ff */
[----:B------:R-:W-:-:S04]  /*20d60*/  ISETP.NE.AND P0, PT, R6, 0x2, PT ;  /* 0x000000020600780c */ /* 0x000fc80003f05270 */
[----:B------:R-:W-:Y:S02]  /*20d70*/  SEL R8, R6, RZ, P0 ;  /* 0x000000ff06087207 */ /* 0x000fe40000000000 */
[----:B------:R-:W-:Y:S02]  /*20d80*/  SEL R6, RZ, 0x1, P0 ;  /* 0x00000001ff067807 */ /* 0x000fe40000000000 */
[----:B------:R-:W-:Y:S01]  /*20d90*/  ISETP.GT.AND P0, PT, R2, R0, PT ;  /* 0x000000000200720c */ /* 0x000fe20003f04270 */
[----:B------:R1:W-:Y:S01]  /*20da0*/  STL [R1+0x10], R8 ;  /* 0x0000100801007387 */ /* 0x0003e20000100800 */
[----:B---3--:R-:W-:-:S05]  /*20db0*/  LOP3.LUT R7, R7, R6, RZ, 0x3c, !PT ;  /* 0x0000000607077212 */ /* 0x008fca00078e3cff */
[----:B------:R1:W-:Y:S06]  /*20dc0*/  STL [R1+0x14], R7 ;  /* 0x0000140701007387 */ /* 0x0003ec0000100800 */
[----:B------:R-:W-:Y:S05]  /*20dd0*/  @P0 BRA `(.L_x_687) ;  /* 0xfffffff8008c0947 */ /* 0x000fea000383ffff */
.L_x_670:
[----:B------:R-:W-:Y:S05]  /*20de0*/  BSYNC B0 ;  /* 0x0000000000007941 */ /* 0x000fea0003800000 */
.L_x_669:
[----:B-----5:R-:W2:Y:S01]  /*20df0*/  LDL R6, [R1+0x34] ;  /* 0x0000340001067983 */ /* 0x020ea20000100800 */
[----:B------:R-:W-:Y:S05]  /*20e00*/  @!P2 WARPSYNC.ALL ;  /* 0x000000000000a948 */ /* 0x000fea0003800000 */
[----:B------:R-:W-:Y:S01]  /*20e10*/  BSSY B6, `(.L_x_688) ;  /* 0x000031f000067945 */ /* 0x000fe20003800000 */
[----:B------:R-:W-:Y:S01]  /*20e20*/  @!P2 BAR.SYNC.DEFER_BLOCKING 0xc, 0x120 ;  /* 0x030480000000ab1d */ /* 0x000fe20000010000 */
[----:B--2---:R-:W-:-:S13]  /*20e30*/  ISETP.GT.AND P0, PT, R6, RZ, PT ;  /* 0x000000ff0600720c */ /* 0x004fda0003f04270 */
[----:B------:R-:W-:Y:S05]  /*20e40*/  @P0 BRA `(.L_x_689) ;  /* 0x0000000000440947 */ /* 0x000fea0003800000 */
[----:B------:R-:W2:Y:S02]  /*20e50*/  S2R R6, SR_TID.X ;  /* 0x0000000000067919 */ /* 0x000ea40000002100 */
[----:B--2---:R-:W-:-:S04]  /*20e60*/  LOP3.LUT R6, R6, 0x1f, RZ, 0xc0, !PT ;  /* 0x0000001f06067812 */ /* 0x004fc800078ec0ff */
[----:B------:R-:W-:-:S13]  /*20e70*/  ISETP.NE.AND P1, PT, R6, RZ, PT ;  /* 0x000000ff0600720c */ /* 0x000fda0003f25270 */
[----:B------:R-:W-:Y:S05]  /*20e80*/  @P1 BRA `(.L_x_690) ;  /* 0x00000030005c1947 */ /* 0x000fea0003800000 */
[----:B-1----:R-:W1:Y:S01]  /*20e90*/  S2R R7, SR_LANEID ;  /* 0x0000000000077919 */ /* 0x002e620000000000 */
[----:B------:R-:W-:Y:S01]  /*20ea0*/  VOTEU.ANY UR4, UPT, PT ;  /* 0x0000000000047886 */ /* 0x000fe200038e0100 */
[----:B0-----:R-:W0:Y:S01]  /*20eb0*/  LDC.64 R2, c[0x0][0xc38] ;  /* 0x00030e00ff027b82 */ /* 0x001e220000000a00 */
[----:B------:R-:W1:Y:S08]  /*20ec0*/  FLO.U32 R0, UR4 ;  /* 0x0000000400007d00 */ /* 0x000e7000080e0000 */
[----:B------:R-:W0:Y:S01]  /*20ed0*/  POPC R5, UR4 ;  /* 0x0000000400057d09 */ /* 0x000e220008000000 */
[----:B-1----:R-:W-:-:S13]  /*20ee0*/  ISETP.EQ.U32.AND P0, PT, R0, R7, PT ;  /* 0x000000070000720c */ /* 0x002fda0003f02070 */
[----:B0-----:R-:W2:Y:S01]  /*20ef0*/  @P0 ATOMG.E.ADD.STRONG.GPU PT, R3, desc[UR60][R2.64], R5 ;  /* 0x00000005020309a8 */ /* 0x001ea200081ee1fc */
[----:B------:R-:W0:Y:S02]  /*20f00*/  S2R R4, SR_LTMASK ;  /* 0x0000000000047919 */ /* 0x000e240000003900 */
[----:B0-----:R-:W-:-:S04]  /*20f10*/  LOP3.LUT R4, R4, UR4, RZ, 0xc0, !PT ;  /* 0x0000000404047c12 */ /* 0x001fc8000f8ec0ff */
[----:B------:R-:W0:Y:S01]  /*20f20*/  POPC R7, R4 ;  /* 0x0000000400077309 */ /* 0x000e220000000000 */
[----:B--2---:R-:W0:Y:S02]  /*20f30*/  SHFL.IDX PT, R0, R3, R0, 0x1f ;  /* 0x00001f0003007589 */ /* 0x004e2400000e0000 */
[----:B0-----:R-:W-:Y:S01]  /*20f40*/  IADD3 R16, R0, UR38, R7 ;  /* 0x0000002600107c10 */ /* 0x001fe2000fffe007 */
[----:B------:R-:W-:Y:S06]  /*20f50*/  BRA `(.L_x_690) ;  /* 0x0000003000287947 */ /* 0x000fec0003800000 */
.L_x_689:
[----:B------:R-:W0:Y:S01]  /*20f60*/  S2R R0, SR_CgaCtaId ;  /* 0x0000000000007919 */ /* 0x000e220000008800 */
[----:B------:R-:W-:-:S04]  /*20f70*/  MOV R2, 0x400 ;  /* 0x0000040000027802 */ /* 0x000fc80000000f00 */
[----:B0-----:R-:W-:-:S05]  /*20f80*/  LEA R3, R0, R2, 0x18 ;  /* 0x0000000200037211 */ /* 0x001fca00078ec0ff */
[----:B------:R0:W-:Y:S01]  /*20f90*/  STL [R1+0x18], R3 ;  /* 0x0000180301007387 */ /* 0x0001e20000100800 */
[----:B------:R-:W-:-:S05]  /*20fa0*/  VIADD R0, R3, 0x21400 ;  /* 0x0002140003007836 */ /* 0x000fca0000000000 */
[----:B------:R-:W-:-:S13]  /*20fb0*/  LOP3.LUT P0, RZ, R0, 0x3ff, RZ, 0xc0, !PT ;  /* 0x000003ff00ff7812 */ /* 0x000fda000780c0ff */
[----:B0-----:R-:W-:Y:S05]  /*20fc0*/  @!P0 BRA `(.L_x_691) ;  /* 0x0000000000408947 */ /* 0x001fea0003800000 */
[----:B------:R-:W-:Y:S01]  /*20fd0*/  MOV R2, 0x0 ;  /* 0x0000000000027802 */ /* 0x000fe20000000f00 */
[----:B------:R-:W-:Y:S01]  /*20fe0*/  ULDC.64 UR6, c[0x4][0xa8] ;  /* 0x01002a0000067ab9 */ /* 0x000fe20000000a00 */
[----:B------:R-:W-:Y:S01]  /*20ff0*/  ULDC.64 UR8, c[0x4][0xb0] ;  /* 0x01002c0000087ab9 */ /* 0x000fe20000000a00 */
[----:B------:R-:W-:Y:S01]  /*21000*/  ULDC.64 UR4, c[0x4][0x8] ;  /* 0x0100020000047ab9 */ /* 0x000fe20000000a00 */
[----:B------:R-:W-:Y:S02]  /*21010*/  IMAD.U32 R4, RZ, RZ, UR6 ;  /* 0x00000006ff047e24 */ /* 0x000fe4000f8e00ff */
[----:B------:R-:W0:Y:S01]  /*21020*/  LDC.64 R2, c[0x4][R2] ;  /* 0x0100000002027b82 */ /* 0x000e220000000a00 */
[----:B------:R-:W-:Y:S02]  /*21030*/  IMAD.U32 R5, RZ, RZ, UR7 ;  /* 0x00000007ff057e24 */ /* 0x000fe4000f8e00ff */
[----:B------:R-:W-:Y:S02]  /*21040*/  IMAD.U32 R6, RZ, RZ, UR8 ;  /* 0x00000008ff067e24 */ /* 0x000fe4000f8e00ff */
[----:B-1----:R-:W-:-:S02]  /*21050*/  IMAD.U32 R7, RZ, RZ, UR9 ;  /* 0x00000009ff077e24 */ /* 0x002fc4000f8e00ff */
[----:B------:R-:W-:Y:S02]  /*21060*/  IMAD.U32 R10, RZ, RZ, UR4 ;  /* 0x00000004ff0a7e24 */ /* 0x000fe4000f8e00ff */
[----:B------:R-:W-:Y:S02]  /*21070*/  IMAD.U32 R11, RZ, RZ, UR5 ;  /* 0x00000005ff0b7e24 */ /* 0x000fe4000f8e00ff */
[----:B------:R-:W-:Y:S02]  /*21080*/  IMAD.MOV.U32 R8, RZ, RZ, 0x70 ;  /* 0x00000070ff087424 */ /* 0x000fe400078e00ff */
[----:B------:R-:W-:Y:S02]  /*21090*/  IMAD.MOV.U32 R12, RZ, RZ, 0x1 ;  /* 0x00000001ff0c7424 */ /* 0x000fe400078e00ff */
[----:B------:R-:W-:-:S07]  /*210a0*/  IMAD.MOV.U32 R13, RZ, RZ, RZ ;  /* 0x000000ffff0d7224 */ /* 0x000fce00078e00ff */
[----:B------:R-:W-:-:S07]  /*210b0*/  LEPC R20, `(.L_x_691) ;  /* 0x000000001014794e */ /* 0x000fce0000000000 */
[----:B0-----:R-:W-:Y:S05]  /*210c0*/  CALL.ABS.NOINC R2 ;  /* 0x0000000002007343 */ /* 0x001fea0003c00000 */
.L_x_691:
        /* <DEDUP_REMOVED lines=11> */
[----:B------:R-:W-:Y:S02]  /*21180*/  IMAD.U32 R5, RZ, RZ, UR7 ;  /* 0x00000007ff057e24 */ /* 0x000fe4000f8e00ff */
[----:B------:R-:W-:Y:S02]  /*21190*/  IMAD.U32 R6, RZ, RZ, UR8 ;  /* 0x00000008ff067e24 */ /* 0x000fe4000f8e00ff */
[----:B-1----:R-:W-:-:S02]  /*211a0*/  IMAD.U32 R7, RZ, RZ, UR9 ;  /* 0x00000009ff077e24 */ /* 0x002fc4000f8e00ff */
[----:B------:R-:W-:Y:S02]  /*211b0*/  IMAD.U32 R11, RZ, RZ, UR5 ;  /* 0x00000005ff0b7e24 */ /* 0x000fe4000f8e00ff */
[----:B------:R-:W-:Y:S02]  /*211c0*/  IMAD.MOV.U32 R8, RZ, RZ, 0x70 ;  /* 0x00000070ff087424 */ /* 0x000fe400078e00ff */
[----:B------:R-:W-:Y:S02]  /*211d0*/  IMAD.MOV.U32 R12, RZ, RZ, 0x1 ;  /* 0x00000001ff0c7424 */ /* 0x000fe400078e00ff */
[----:B0-----:R-:W-:-:S07]  /*211e0*/  IMAD.MOV.U32 R13, RZ, RZ, RZ ;  /* 0x000000ffff0d7224 */ /* 0x001fce00078e00ff */
[----:B------:R-:W-:-:S07]  /*211f0*/  LEPC R20, `(.L_x_693) ;  /* 0x000000001014794e */ /* 0x000fce0000000000 */
[----:B--2---:R-:W-:Y:S05]  /*21200*/  CALL.ABS.NOINC R2 ;  /* 0x0000000002007343 */ /* 0x004fea0003c00000 */
.L_x_693:
        /* <DEDUP_REMOVED lines=8> */
[----:B------:R-:W-:-:S02]  /*21290*/  IMAD.U32 R7, RZ, RZ, UR7 ;  /* 0x00000007ff077e24 */ /* 0x000fc4000f8e00ff */
[----:B------:R-:W-:Y:S02]  /*212a0*/  IMAD.U32 R10, RZ, RZ, UR8 ;  /* 0x00000008ff0a7e24 */ /* 0x000fe4000f8e00ff */
[----:B------:R-:W-:Y:S02]  /*212b0*/  IMAD.U32 R11, RZ, RZ, UR9 ;  /* 0x00000009ff0b7e24 */ /* 0x000fe4000f8e00ff */
[----:B------:R-:W-:Y:S02]  /*212c0*/  IMAD.MOV.U32 R8, RZ, RZ, 0x70 ;  /* 0x00000070ff087424 */ /* 0x000fe400078e00ff */
[----:B------:R-:W-:Y:S02]  /*212d0*/  IMAD.MOV.U32 R12, RZ, RZ, 0x1 ;  /* 0x00000001ff0c7424 */ /* 0x000fe400078e00ff */
[----:B------:R-:W-:-:S07]  /*212e0*/  IMAD.MOV.U32 R13, RZ, RZ, RZ ;  /* 0x000000ffff0d7224 */ /* 0x000fce00078e00ff */
[----:B------:R-:W-:-:S07]  /*212f0*/  LEPC R20, `(.L_x_692) ;  /* 0x000000001014794e */ /* 0x000fce0000000000 */
[----:B0-----:R-:W-:Y:S05]  /*21300*/  CALL.ABS.NOINC R2 ;  /* 0x0000000002007343 */ /* 0x001fea0003c00000 */
.L_x_692:
        /* <DEDUP_REMOVED lines=17> */
[----:B----4-:R-:W-:Y:S02]  /*21420*/  IMAD R17, R17, 0x80, R4 ;  /* 0x0000008011117824 */ /* 0x010fe400078e0204 */
[----:B------:R-:W0:Y:S01]  /*21430*/  LDC R4, c[0x0][0x428] ;  /* 0x00010a00ff047b82 */ /* 0x000e220000000800 */
[----:B------:R-:W-:-:S06]  /*21440*/  IMAD.MOV.U32 R0, RZ, RZ, R5 ;  /* 0x000000ffff007224 */ /* 0x000fcc00078e0005 */
[----:B------:R2:W5:Y:S01]  /*21450*/  @P0 LDG.E R0, desc[UR60][R2.64] ;  /* 0x0000003c02000981 */ /* 0x000562000c1e1900 */
[----:B------:R-:W-:Y:S02]  /*21460*/  PLOP3.LUT P1, PT, P6, PT, PT, 0x8, 0x0 ;  /* 0x000000000000781c */ /* 0x000fe4000372e170 */
[----:B0-----:R-:W-:Y:S01]  /*21470*/  ISETP.NE.AND P0, PT, R4, 0x1, PT ;  /* 0x000000010400780c */ /* 0x001fe20003f05270 */
[----:B------:R-:W-:-:S12]  /*21480*/  IMAD.MOV.U32 R4, RZ, RZ, R18 ;  /* 0x000000ffff047224 */ /* 0x000fd800078e0012 */
[----:B--2---:R-:W0:Y:S08]  /*21490*/  @P0 LDC R3, c[0x0][0x42c] ;  /* 0x00010b00ff030b82 */ /* 0x004e300000000800 */
[----:B------:R-:W2:Y:S01]  /*214a0*/  @P0 LDC R2, c[0x0][0x430] ;  /* 0x00010c00ff020b82 */ /* 0x000ea20000000800 */
[----:B0-----:R-:W-:-:S05]  /*214b0*/  @P0 IMAD.HI.U32 R3, R18, R3, RZ ;  /* 0x0000000312030227 */ /* 0x001fca00078e00ff */
[----:B--2---:R-:W-:Y:S02]  /*214c0*/  @P0 SHF.R.U32.HI R4, RZ, R2, R3 ;  /* 0x00000002ff040219 */ /* 0x004fe40000011603 */
[----:B------:R-:W-:-:S04]  /*214d0*/  ISETP.NE.U32.AND P0, PT, RZ, UR4, PT ;  /* 0x00000004ff007c0c */ /* 0x000fc8000bf05070 */
[----:B------:R-:W-:-:S04]  /*214e0*/  ISETP.NE.AND.EX P0, PT, RZ, UR5, PT, P0 ;  /* 0x00000005ff007c0c */ /* 0x000fc8000bf05300 */
[----:B------:R-:W-:-:S09]  /*214f0*/  SEL R2, R5, RZ, !P0 ;  /* 0x000000ff05027207 */ /* 0x000fd20004000000 */
.L_x_694:
        /* <DEDUP_REMOVED lines=16> */
.L_x_695:
        /* <DEDUP_REMOVED lines=15> */
.L_x_696:
        /* <DEDUP_REMOVED lines=9> */
[----:B-1----:R-:W0:Y:S01]  /*21780*/  LDC.64 R8, c[0x0][0x3f8] ;  /* 0x0000fe00ff087b82 */ /* 0x002e220000000a00 */
[----:B------:R-:W-:Y:S02]  /*21790*/  ULDC.64 UR4, c[0x0][0xa08] ;  /* 0x0002820000047ab9 */ /* 0x000fe40000000a00 */
[----:B0-----:R-:W-:Y:S01]  /*217a0*/  LOP3.LUT P0, RZ, R8, UR4, RZ, 0xfc, !PT ;  /* 0x0000000408ff7c12 */ /* 0x001fe2000f80fcff */
[----:B------:R-:W-:-:S03]  /*217b0*/  UMOV UR4, 0xffffffff ;  /* 0xffffffff00047882 */ /* 0x000fc60000000000 */
[----:B------:R-:W-:-:S04]  /*217c0*/  LOP3.LUT P0, RZ, R9, UR5, RZ, 0xfc, P0 ;  /* 0x0000000509ff7c12 */ /* 0x000fc8000800fcff */
[----:B-----5:R-:W-:Y:S01]  /*217d0*/  SEL R5, R0, RZ, !P0 ;  /* 0x000000ff00057207 */ /* 0x020fe20004000000 */
[----:B------:R-:W-:Y:S08]  /*217e0*/  BRA.DIV UR4, `(.L_x_697) ;  /* 0x0000004204347947 */ /* 0x000ff0000b800000 */
.L_x_805:
[----:B------:R-:W2:Y:S01]  /*217f0*/  LDL R3, [R1+0x24] ;  /* 0x0000240001037983 */ /* 0x000ea20000100800 */
[----:B------:R-:W-:Y:S01]  /*21800*/  UMOV UR4, 0xffffffff ;  /* 0xffffffff00047882 */ /* 0x000fe20000000000 */
[----:B------:R-:W-:Y:S01]  /*21810*/  SHF.R.S32.HI R12, RZ, 0x1f, R0 ;  /* 0x0000001fff0c7819 */ /* 0x000fe20000011400 */
[----:B--2---:R-:W-:Y:S01]  /*21820*/  VIADD R3, R3, 0xffffffff ;  /* 0xffffffff03037836 */ /* 0x004fe20000000000 */
[----:B------:R-:W-:Y:S06]  /*21830*/  BRA.DIV UR4, `(.L_x_698) ;  /* 0x0000004204547947 */ /* 0x000fec000b800000 */
[----:B------:R-:W-:-:S13]  /*21840*/  ELECT P6, URZ, PT ;  /* 0x00000000003f782f */ /* 0x000fda00038c0000 */
.L_x_808:
[----:B------:R-:W-:Y:S05]  /*21850*/  @!P6 BRA `(.L_x_699) ;  /* 0x000000040034e947 */ /* 0x000fea0003800000 */
[----:B------:R0:W-:Y:S01]  /*21860*/  STL [R1+0xc], R3 ;  /* 0x00000c0301007387 */ /* 0x0001e20000100800 */
[----:B------:R-:W-:-:S04]  /*21870*/  ISETP.NE.U32.AND P0, PT, R8, RZ, PT ;  /* 0x000000ff0800720c */ /* 0x000fc80003f05070 */
[----:B------:R-:W-:-:S13]  /*21880*/  ISETP.NE.AND.EX P0, PT, R9, RZ, PT, P0 ;  /* 0x000000ff0900720c */ /* 0x000fda0003f05300 */
[----:B0-----:R-:W-:Y:S05]  /*21890*/  @!P0 BRA `(.L_x_700) ;  /* 0x00000000004c8947 */ /* 0x001fea0003800000 */
[----:B------:R-:W0:Y:S01]  /*218a0*/  LDC R10, c[0x0][0x41c] ;  /* 0x00010700ff0a7b82 */ /* 0x000e220000000800 */
[----:B------:R-:W-:Y:S01]  /*218b0*/  MOV R5, R3 ;  /* 0x0000000300057202 */ /* 0x000fe20000000f00 */
        /* <DEDUP_REMOVED lines=12> */
[----:B------:R-:W-:-:S04]  /*21980*/  IMAD.WIDE.U32 R6, R0, UR4, R6 ;  /* 0x0000000400067c25 */ /* 0x000fc8000f8e0006 */
[----:B------:R-:W-:Y:S01]  /*21990*/  IMAD.IADD R5, R7, 0x1, R10 ;  /* 0x0000000107057824 */ /* 0x000fe200078e020a */
[----:B------:R-:W-:-:S04]  /*219a0*/  LEA R10, P0, R6, R8, 0x2 ;  /* 0x00000008060a7211 */ /* 0x000fc800078010ff */
[----:B------:R-:W-:-:S05]  /*219b0*/  LEA.HI.X R11, R6, R9, R5, 0x2, P0 ;  /* 0x00000009060b7211 */ /* 0x000fca00000f1405 */
[----:B------:R0:W5:Y:S04]  /*219c0*/  LDG.E R5, desc[UR60][R10.64] ;  /* 0x0000003c0a057981 */ /* 0x000168000c1e1900 */
.L_x_700:
        /* <DEDUP_REMOVED lines=9> */
.L_x_809:
        /* <DEDUP_REMOVED lines=11> */
.L_x_702:
        /* <DEDUP_REMOVED lines=34> */
.L_x_699:
        /* <DEDUP_REMOVED lines=47> */
.L_x_810:
[----:B------:R-:W-:Y:S05]  /*22020*/  BSYNC B0 ;  /* 0x0000000000007941 */ /* 0x000fea0003800000 */
.L_x_703:
[----:B0-----:R-:W2:Y:S01]  /*22030*/  LDL.LU R6, [R1+0x34] ;  /* 0x0000340001067983 */ /* 0x001ea20000300800 */
[----:B------:R-:W-:Y:S01]  /*22040*/  BSSY B0, `(.L_x_705) ;  /* 0x00001a7000007945 */ /* 0x000fe20003800000 */
[----:B--2---:R-:W-:-:S13]  /*22050*/  ISETP.GE.AND P0, PT, R6, 0x71, PT ;  /* 0x000000710600780c */ /* 0x004fda0003f06270 */
[----:B------:R-:W-:Y:S05]  /*22060*/  @!P0 BRA `(.L_x_706) ;  /* 0x0000001800908947 */ /* 0x000fea0003800000 */
[----:B------:R-:W2:Y:S01]  /*22070*/  LDL R6, [R1+0x24] ;  /* 0x0000240001067983 */ /* 0x000ea20000100800 */
[----:B------:R-:W-:Y:S01]  /*22080*/  IMAD.MOV.U32 R2, RZ, RZ, 0x1 ;  /* 0x00000001ff027424 */ /* 0x000fe200078e00ff */
[----:B------:R-:W-:Y:S01]  /*22090*/  BSSY B1, `(.L_x_707) ;  /* 0x0000094000017945 */ /* 0x000fe20003800000 */
[----:B--2---:R-:W-:-:S05]  /*220a0*/  IMAD.MOV R13, RZ, RZ, -R6 ;  /* 0x000000ffff0d7224 */ /* 0x004fca00078e0a06 */
[----:B------:R-:W-:-:S05]  /*220b0*/  VIADDMNMX R13, R13, R2, 0xffffffff, !PT ;  /* 0xffffffff0d0d7446 */ /* 0x000fca0007800102 */
[C---:B------:R-:W-:Y:S02]  /*220c0*/  IMAD.IADD R2, R6.reuse, 0x1, R13 ;  /* 0x0000000106027824 */ /* 0x040fe400078e020d */
[----:B------:R-:W-:-:S03]  /*220d0*/  VIADD R6, R6, 0xfffffffe ;  /* 0xfffffffe06067836 */ /* 0x000fc60000000000 */
[----:B------:R-:W-:-:S04]  /*220e0*/  LOP3.LUT R2, R2, 0x1, RZ, 0xc0, !PT ;  /* 0x0000000102027812 */ /* 0x000fc800078ec0ff */
[----:B------:R-:W-:-:S13]  /*220f0*/  ISETP.NE.U32.AND P0, PT, R2, 0x1, PT ;  /* 0x000000010200780c */ /* 0x000fda0003f05070 */
        /* <DEDUP_REMOVED lines=15> */
[----:B------:R-:W-:Y:S01]  /*221f0*/  IMAD.MOV.U32 R2, RZ, RZ, R6 ;  /* 0x000000ffff027224 */ /* 0x000fe200078e0006 */
[----:B------:R-:W-:Y:S01]  /*22200*/  ULDC.64 UR4, c[0x0][0x408] ;  /* 0x0001020000047ab9 */ /* 0x000fe20000000a00 */
[----:B0-----:R-:W-:-:S13]  /*22210*/  ISETP.NE.AND P0, PT, R17, 0x1, PT ;  /* 0x000000011100780c */ /* 0x001fda0003f05270 */
[----:B------:R-:W0:Y:S02]  /*22220*/  @P0 LDC.64 R10, c[0x0][0x420] ;  /* 0x00010800ff0a0b82 */ /* 0x000e240000000a00 */
[----:B0-----:R-:W-:-:S05]  /*22230*/  @P0 IMAD.HI.U32 R10, R6, R10, RZ ;  /* 0x0000000a060a0227 */ /* 0x001fca00078e00ff */
[----:B------:R-:W-:Y:S01]  /*22240*/  @P0 SHF.R.U32.HI R2, RZ, R11, R10 ;  /* 0x0000000bff020219 */ /* 0x000fe2000001160a */
[----:B------:R-:W-:-:S03]  /*22250*/  IMAD R10, R12, UR4, RZ ;  /* 0x000000040c0a7c24 */ /* 0x000fc6000f8e02ff */
[----:B------:R-:W-:Y:S01]  /*22260*/  SHF.R.S32.HI R11, RZ, 0x1f, R2 ;  /* 0x0000001fff0b7819 */ /* 0x000fe20000011402 */
[----:B------:R-:W-:Y:S02]  /*22270*/  IMAD R15, R0, UR5, R10 ;  /* 0x00000005000f7c24 */ /* 0x000fe4000f8e020a */
[----:B------:R-:W-:Y:S01]  /*22280*/  IMAD.MOV.U32 R10, RZ, RZ, R2 ;  /* 0x000000ffff0a7224 */ /* 0x000fe200078e0002 */
[----:B------:R-:W-:-:S03]  /*22290*/  IADD3 R2, -R2, RZ, RZ ;  /* 0x000000ff02027210 */ /* 0x000fc60007ffe1ff */
[----:B------:R-:W-:-:S04]  /*222a0*/  IMAD.WIDE.U32 R10, R0, UR4, R10 ;  /* 0x00000004000a7c25 */ /* 0x000fc8000f8e000a */
[----:B------:R-:W-:Y:S01]  /*222b0*/  IMAD.IADD R15, R15, 0x1, R11 ;  /* 0x000000010f0f7824 */ /* 0x000fe200078e020b */
[----:B------:R-:W-:Y:S01]  /*222c0*/  LEA R8, P0, R10, R8, 0x2 ;  /* 0x000000080a087211 */ /* 0x000fe200078010ff */
[----:B------:R-:W-:-:S03]  /*222d0*/  IMAD R6, R17, R2, R6 ;  /* 0x0000000211067224 */ /* 0x000fc600078e0206 */
[----:B------:R-:W-:-:S05]  /*222e0*/  LEA.HI.X R9, R10, R9, R15, 0x2, P0 ;  /* 0x000000090a097211 */ /* 0x000fca00000f140f */
[----:B------:R0:W5:Y:S04]  /*222f0*/  LDG.E R2, desc[UR60][R8.64] ;  /* 0x0000003c08027981 */ /* 0x000168000c1e1900 */
.L_x_711:
[----:B0-----:R-:W0:Y:S01]  /*22300*/  S2R R9, SR_CgaCtaId ;  /* 0x0000000000097919 */ /* 0x001e220000008800 */
[----:B------:R-:W-:-:S04]  /*22310*/  MOV R8, 0x400 ;  /* 0x0000040000087802 */ /* 0x000fc80000000f00 */
[----:B0-----:R-:W-:Y:S02]  /*22320*/  LEA R8, R9, R8, 0x18 ;  /* 0x0000000809087211 */ /* 0x001fe400078ec0ff */
[----:B------:R-:W-:-:S03]  /*22330*/  SHF.L.U32 R9, R14, 0x1f, RZ ;  /* 0x0000001f0e097819 */ /* 0x000fc600000006ff */
[----:B------:R-:W-:-:S04]  /*22340*/  IMAD R8, R7, 0x8, R8 ;  /* 0x0000000807087824 */ /* 0x000fc800078e0208 */
[----:B------:R-:W0:Y:S02]  /*22350*/  SYNCS.PHASECHK.TRANS64.TRYWAIT P0, [R8+URZ+0x36840], R9 ;  /* 0x03684009080075a7 */ /* 0x000e24000800017f */
[----:B0-----:R-:W-:Y:S05]  /*22360*/  @!P0 BRA `(.L_x_712) ;  /* 0x0000003400dc8947 */ /* 0x001fea0003800000 */
.L_x_811:
        /* <DEDUP_REMOVED lines=11> */
.L_x_713:
        /* <DEDUP_REMOVED lines=37> */
.L_x_812:
[----:B------:R-:W-:Y:S05]  /*22670*/  @P1 BRA `(.L_x_715) ;  /* 0x0000000000301947 */ /* 0x000fea0003800000 */
[----:B------:R-:W2:Y:S01]  /*22680*/  LDL R10, [R1] ;  /* 0x00000000010a7983 */ /* 0x000ea20000100800 */
[----:B------:R-:W-:Y:S01]  /*22690*/  MOV R11, 0x400 ;  /* 0x00000400000b7802 */ /* 0x000fe20000000f00 */
[----:B------:R-:W1:Y:S01]  /*226a0*/  S2R R17, SR_TID.X ;  /* 0x0000000000117919 */ /* 0x000e620000002100 */
[----:B------:R-:W3:Y:S01]  /*226b0*/  S2R R15, SR_CgaCtaId ;  /* 0x00000000000f7919 */ /* 0x000ee20000008800 */
[----:B0-----:R-:W-:Y:S01]  /*226c0*/  IMAD.MOV.U32 R9, RZ, RZ, 0xa800 ;  /* 0x0000a800ff097424 */ /* 0x001fe200078e00ff */
[----:B-1----:R-:W-:-:S04]  /*226d0*/  LOP3.LUT R17, R17, 0x1f, RZ, 0xc0, !PT ;  /* 0x0000001f11117812 */ /* 0x002fc800078ec0ff */
[----:B------:R-:W-:Y:S02]  /*226e0*/  ISETP.NE.AND P0, PT, R17, RZ, PT ;  /* 0x000000ff1100720c */ /* 0x000fe40003f05270 */
[----:B---3--:R-:W-:-:S05]  /*226f0*/  LEA R11, R15, R11, 0x18 ;  /* 0x0000000b0f0b7211 */ /* 0x008fca00078ec0ff */
[----:B--2---:R-:W-:-:S04]  /*22700*/  IMAD R8, R10, 0x8, R11 ;  /* 0x000000080a087824 */ /* 0x004fc800078e020b */
[----:B------:R1:W-:Y:S02]  /*22710*/  SYNCS.ARRIVE.TRANS64 RZ, [R8+URZ+0x36850], R9 ;  /* 0x0368500908ff79a7 */ /* 0x0003e4000800003f */
[----:B------:R-:W-:Y:S05]  /*22720*/  @!P0 BRA `(.L_x_715) ;  /* 0x0000000000048947 */ /* 0x000fea0003800000 */
[----:B------:R-:W-:Y:S01]  /*22730*/  BPT.TRAP 0x1 ;  /* 0x000000040000795c */ /* 0x000fe20000300000 */
.L_x_715:
        /* <DEDUP_REMOVED lines=36> */
.L_x_710:
[----:B------:R-:W-:Y:S05]  /*22980*/  BSYNC B2 ;  /* 0x0000000000027941 */ /* 0x000fea0003800000 */
.L_x_709:
[----:B------:R-:W2:Y:S04]  /*22990*/  LDL.LU R2, [R1+0x24] ;  /* 0x0000240001027983 */ /* 0x000ea80000300800 */
[----:B------:R0:W-:Y:S04]  /*229a0*/  STL [R1], R7 ;  /* 0x0000000701007387 */ /* 0x0001e80000100800 */
[----:B------:R0:W-:Y:S02]  /*229b0*/  STL [R1+0x8], R14 ;  /* 0x0000080e01007387 */ /* 0x0001e40000100800 */
[----:B0-2---:R-:W-:-:S07]  /*229c0*/  VIADD R6, R2, 0xfffffffd ;  /* 0xfffffffd02067836 */ /* 0x005fce0000000000 */
.L_x_708:
[----:B------:R-:W-:Y:S05]  /*229d0*/  BSYNC B1 ;  /* 0x0000000000017941 */ /* 0x000fea0003800000 */
.L_x_707:
[----:B------:R-:W-:-:S05]  /*229e0*/  IMAD.MOV R2, RZ, RZ, -R13 ;  /* 0x000000ffff027224 */ /* 0x000fca00078e0a0d */
[----:B------:R-:W-:-:S13]  /*229f0*/  ISETP.NE.AND P0, PT, R3, R2, PT ;  /* 0x000000020300720c */ /* 0x000fda0003f05270 */
[----:B------:R-:W-:Y:S05]  /*22a00*/  @!P0 BRA `(.L_x_706) ;  /* 0x0000001000288947 */ /* 0x000fea0003800000 */
[----:B------:R-:W-:-:S07]  /*22a10*/  IMAD.MOV.U32 R10, RZ, RZ, R5 ;  /* 0x000000ffff0a7224 */ /* 0x000fce00078e0005 */
.L_x_730:
        /* <DEDUP_REMOVED lines=21> */
[----:B------:R-:W-:-:S04]  /*22b70*/  @P0 SHF.R.U32.HI R2, RZ, R3, R9 ;  /* 0x00000003ff020219 */ /* 0x000fc80000011609 */
[--C-:B------:R-:W-:Y:S01]  /*22b80*/  SHF.R.S32.HI R3, RZ, 0x1f, R2.reuse ;  /* 0x0000001fff037819 */ /* 0x100fe20000011402 */
[----:B------:R-:W-:-:S04]  /*22b90*/  IMAD.MOV R9, RZ, RZ, -R2 ;  /* 0x000000ffff097224 */ /* 0x000fc800078e0a02 */
[----:B------:R-:W-:Y:S02]  /*22ba0*/  IMAD R9, R10, R9, R6 ;  /* 0x000000090a097224 */ /* 0x000fe400078e0206 */
[----:B------:R-:W-:Y:S02]  /*22bb0*/  IMAD R10, R12, UR6, RZ ;  /* 0x000000060c0a7c24 */ /* 0x000fe4000f8e02ff */
[----:B------:R-:W-:-:S04]  /*22bc0*/  IMAD.WIDE.U32 R2, R0, UR6, R2 ;  /* 0x0000000600027c25 */ /* 0x000fc8000f8e0002 */
[----:B------:R-:W-:-:S04]  /*22bd0*/  IMAD R10, R0, UR7, R10 ;  /* 0x00000007000a7c24 */ /* 0x000fc8000f8e020a */
[----:B------:R-:W-:Y:S01]  /*22be0*/  IMAD.IADD R3, R10, 0x1, R3 ;  /* 0x000000010a037824 */ /* 0x000fe200078e0203 */
[----:B------:R-:W-:-:S04]  /*22bf0*/  LEA R10, P0, R2, UR4, 0x2 ;  /* 0x00000004020a7c11 */ /* 0x000fc8000f8010ff */
[----:B------:R-:W-:-:S05]  /*22c00*/  LEA.HI.X R11, R2, UR5, R3, 0x2, P0 ;  /* 0x00000005020b7c11 */ /* 0x000fca00080f1403 */
[----:B------:R0:W5:Y:S04]  /*22c10*/  LDG.E R10, desc[UR60][R10.64] ;  /* 0x0000003c0a0a7981 */ /* 0x000168000c1e1900 */
.L_x_718:
[----:B------:R-:W1:Y:S01]  /*22c20*/  S2R R3, SR_CgaCtaId ;  /* 0x0000000000037919 */ /* 0x000e620000008800 */
[----:B------:R-:W-:-:S04]  /*22c30*/  MOV R2, 0x400 ;  /* 0x0000040000027802 */ /* 0x000fc80000000f00 */
[----:B-1----:R-:W-:Y:S02]  /*22c40*/  LEA R2, R3, R2, 0x18 ;  /* 0x0000000203027211 */ /* 0x002fe400078ec0ff */
[----:B------:R-:W-:-:S03]  /*22c50*/  SHF.L.U32 R3, R8, 0x1f, RZ ;  /* 0x0000001f08037819 */ /* 0x000fc600000006ff */
[----:B------:R-:W-:-:S04]  /*22c60*/  IMAD R2, R7, 0x8, R2 ;  /* 0x0000000807027824 */ /* 0x000fc800078e0202 */
[----:B------:R-:W1:Y:S02]  /*22c70*/  SYNCS.PHASECHK.TRANS64.TRYWAIT P0, [R2+URZ+0x36840], R3 ;  /* 0x03684003020075a7 */ /* 0x000e64000800017f */
[----:B-1----:R-:W-:Y:S05]  /*22c80*/  @!P0 BRA `(.L_x_719) ;  /* 0x0000002c00bc8947 */ /* 0x002fea0003800000 */
.L_x_813:
[----:B0-----:R-:W0:Y:S02]  /*22c90*/  S2R R11, SR_TID.X ;  /* 0x00000000000b7919 */ /* 0x001e240000002100 */
[----:B0-----:R-:W-:-:S04]  /*22ca0*/  LOP3.LUT R11, R11, 0x7f, RZ, 0xc0, !PT ;  /* 0x0000007f0b0b7812 */ /* 0x001fc800078ec0ff */
[----:B------:R-:W-:-:S13]  /*22cb0*/  ISETP.NE.AND P0, PT, R11, RZ, PT ;  /* 0x000000ff0b00720c */ /* 0x000fda0003f05270 */
[----:B------:R-:W-:Y:S05]  /*22cc0*/  @P0 BRA `(.L_x_720) ;  /* 0x00000000001c0947 */ /* 0x000fea0003800000 */
[----:B------:R-:W0:Y:S01]  /*22cd0*/  S2R R11, SR_TID.X ;  /* 0x00000000000b7919 */ /* 0x000e220000002100 */
[----:B-1----:R-:W-:-:S04]  /*22ce0*/  MOV R3, 0xa800 ;  /* 0x0000a80000037802 */ /* 0x002fc80000000f00 */
[----:B------:R2:W-:Y:S01]  /*22cf0*/  SYNCS.ARRIVE.TRANS64 RZ, [R2+URZ+0x36830], R3 ;  /* 0x0368300302ff79a7 */ /* 0x0005e2000800003f */
[----:B0-----:R-:W-:-:S04]  /*22d00*/  LOP3.LUT R11, R11, 0x1f, RZ, 0xc0, !PT ;  /* 0x0000001f0b0b7812 */ /* 0x001fc800078ec0ff */
[----:B------:R-:W-:-:S13]  /*22d10*/  ISETP.NE.AND P1, PT, R11, RZ, PT ;  /* 0x000000ff0b00720c */ /* 0x000fda0003f25270 */
[----:B--2---:R-:W-:Y:S05]  /*22d20*/  @!P1 BRA `(.L_x_720) ;  /* 0x0000000000049947 */ /* 0x004fea0003800000 */
[----:B------:R-:W-:Y:S01]  /*22d30*/  BPT.TRAP 0x1 ;  /* 0x000000040000795c */ /* 0x000fe20000300000 */
.L_x_720:
[----:B------:R-:W2:Y:S04]  /*22d40*/  LDL R15, [R1+0x4] ;  /* 0x00000400010f7983 */ /* 0x000ea80000100800 */
[----:B------:R-:W3:Y:S01]  /*22d50*/  LDL.LU R14, [R1+0x8] ;  /* 0x00000800010e7983 */ /* 0x000ee20000300800 */
[----:B-1----:R-:W-:-:S03]  /*22d60*/  MOV R3, 0x400 ;  /* 0x0000040000037802 */ /* 0x002fc60000000f00 */
        /* <DEDUP_REMOVED lines=34> */
.L_x_814:
        /* <DEDUP_REMOVED lines=8> */
.L_x_722:
        /* <DEDUP_REMOVED lines=16> */
[----:B------:R-:W-:Y:S01]  /*23110*/  IMAD.MOV.U32 R5, RZ, RZ, R10 ;  /* 0x000000ffff057224 */ /* 0x000fe200078e000a */
        /* <DEDUP_REMOVED lines=19> */
.L_x_717:
[----:B------:R-:W-:Y:S05]  /*23250*/  BSYNC B1 ;  /* 0x0000000000017941 */ /* 0x000fea0003800000 */
.L_x_716:
        /* <DEDUP_REMOVED lines=31> */
.L_x_725:
[----:B------:R-:W2:Y:S01]  /*23450*/  S2R R3, SR_CgaCtaId ;  /* 0x0000000000037919 */ /* 0x000ea20000008800 */
[----:B------:R-:W-:-:S04]  /*23460*/  MOV R2, 0x400 ;  /* 0x0000040000027802 */ /* 0x000fc80000000f00 */
[----:B--2---:R-:W-:Y:S02]  /*23470*/  LEA R2, R3, R2, 0x18 ;  /* 0x0000000203027211 */ /* 0x004fe400078ec0ff */
[----:B------:R-:W-:-:S03]  /*23480*/  SHF.L.U32 R3, R13, 0x1f, RZ ;  /* 0x0000001f0d037819 */ /* 0x000fc600000006ff */
[----:B------:R-:W-:-:S04]  /*23490*/  IMAD R2, R14, 0x8, R2 ;  /* 0x000000080e027824 */ /* 0x000fc800078e0202 */
[----:B------:R-:W2:Y:S02]  /*234a0*/  SYNCS.PHASECHK.TRANS64.TRYWAIT P0, [R2+URZ+0x36840], R3 ;  /* 0x03684003020075a7 */ /* 0x000ea4000800017f */
[----:B--2---:R-:W-:Y:S05]  /*234b0*/  @!P0 BRA `(.L_x_726) ;  /* 0x0000002400d88947 */ /* 0x004fea0003800000 */
.L_x_815:
        /* <DEDUP_REMOVED lines=11> */
.L_x_727:
        /* <DEDUP_REMOVED lines=38> */
.L_x_816:
        /* <DEDUP_REMOVED lines=8> */
.L_x_729:
        /* <DEDUP_REMOVED lines=20> */
[----:B------:R-:W-:Y:S01]  /*23990*/  IMAD.MOV.U32 R5, RZ, RZ, R10 ;  /* 0x000000ffff057224 */ /* 0x000fe200078e000a */
        /* <DEDUP_REMOVED lines=13> */
.L_x_724:
[----:B------:R-:W-:Y:S05]  /*23a70*/  BSYNC B1 ;  /* 0x0000000000017941 */ /* 0x000fea0003800000 */
.L_x_723:
[C---:B------:R-:W-:Y:S01]  /*23a80*/  ISETP.GT.AND P0, PT, R6.reuse, 0x1, PT ;  /* 0x000000010600780c */ /* 0x040fe20003f04270 */
[----:B------:R-:W-:-:S12]  /*23a90*/  VIADD R6, R6, 0xfffffffe ;  /* 0xfffffffe06067836 */ /* 0x000fd80000000000 */
[----:B------:R-:W-:Y:S05]  /*23aa0*/  @P0 BRA `(.L_x_730) ;  /* 0xffffffec00dc0947 */ /* 0x000fea000383ffff */
.L_x_706:
[----:B------:R-:W-:Y:S05]  /*23ab0*/  BSYNC B0 ;  /* 0x0000000000007941 */ /* 0x000fea0003800000 */
.L_x_705:
        /* <DEDUP_REMOVED lines=8> */
[----:B------:R-:W1:Y:S02]  /*23b40*/  FLO.U32 R0, UR4 ;  /* 0x0000000400007d00 */ /* 0x000e6400080e0000 */
[----:B-1----:R-:W-:-:S06]  /*23b50*/  ISETP.EQ.U32.AND P0, PT, R0, R7, PT ;  /* 0x000000070000720c */ /* 0x002fcc0003f02070 */
[----:B------:R-:W2:Y:S07]  /*23b60*/  POPC R7, UR4 ;  /* 0x0000000400077d09 */ /* 0x000eae0008000000 */
[----:B--2---:R-:W2:Y:S01]  /*23b70*/  @P0 ATOMG.E.ADD.STRONG.GPU PT, R3, desc[UR60][R2.64], R7 ;  /* 0x00000007020309a8 */ /* 0x004ea200081ee1fc */
[----:B------:R-:W1:Y:S02]  /*23b80*/  S2R R6, SR_LTMASK ;  /* 0x0000000000067919 */ /* 0x000e640000003900 */
[----:B-1----:R-:W-:-:S04]  /*23b90*/  LOP3.LUT R6, R6, UR4, RZ, 0xc0, !PT ;  /* 0x0000000406067c12 */ /* 0x002fc8000f8ec0ff */
[----:B------:R-:W1:Y:S01]  /*23ba0*/  POPC R9, R6 ;  /* 0x0000000600097309 */ /* 0x000e620000000000 */
[----:B--2---:R-:W1:Y:S02]  /*23bb0*/  SHFL.IDX PT, R0, R3, R0, 0x1f ;  /* 0x00001f0003007589 */ /* 0x004e6400000e0000 */
[----:B-1----:R-:W-:-:S07]  /*23bc0*/  IADD3 R16, R0, UR38, R9 ;  /* 0x0000002600107c10 */ /* 0x002fce000fffe009 */
.L_x_732:
[----:B------:R-:W-:Y:S05]  /*23bd0*/  BSYNC B0 ;  /* 0x0000000000007941 */ /* 0x000fea0003800000 */
.L_x_731:
[----:B------:R-:W-:Y:S04]  /*23be0*/  BSSY B0, `(.L_x_733) ;  /* 0x0000038000007945 */ /* 0x000fe80003800000 */
[----:B------:R-:W-:Y:S05]  /*23bf0*/  @!P6 BRA `(.L_x_734) ;  /* 0x0000000000d8e947 */ /* 0x000fea0003800000 */
[----:B------:R-:W2:Y:S01]  /*23c00*/  LDL R2, [R1] ;  /* 0x0000000001027983 */ /* 0x000ea20000100800 */
[----:B------:R-:W-:-:S03]  /*23c10*/  MOV R3, 0x400 ;  /* 0x0000040000037802 */ /* 0x000fc60000000f00 */
[----:B------:R-:W3:Y:S01]  /*23c20*/  LDL R0, [R1+0x8] ;  /* 0x0000080001007983 */ /* 0x000ee20000100800 */
[----:B------:R-:W1:Y:S02]  /*23c30*/  S2R R6, SR_CgaCtaId ;  /* 0x0000000000067919 */ /* 0x000e640000008800 */
[----:B-1----:R-:W-:-:S04]  /*23c40*/  LEA R3, R6, R3, 0x18 ;  /* 0x0000000306037211 */ /* 0x002fc800078ec0ff */
[----:B--2---:R-:W-:Y:S02]  /*23c50*/  LEA R3, R2, R3, 0x3 ;  /* 0x0000000302037211 */ /* 0x004fe400078e18ff */
[----:B---3--:R-:W-:-:S04]  /*23c60*/  SHF.L.U32 R0, R0, 0x1f, RZ ;  /* 0x0000001f00007819 */ /* 0x008fc800000006ff */
[----:B------:R-:W1:Y:S02]  /*23c70*/  SYNCS.PHASECHK.TRANS64.TRYWAIT P0, [R3+URZ+0x36860], R0 ;  /* 0x03686000030075a7 */ /* 0x000e64000800017f */
[----:B-1----:R-:W-:Y:S05]  /*23c80*/  @!P0 BRA `(.L_x_735) ;  /* 0x00000020000c8947 */ /* 0x002fea0003800000 */
.L_x_817:
        /* <DEDUP_REMOVED lines=11> */
.L_x_736:
        /* <DEDUP_REMOVED lines=34> */
.L_x_734:
[----:B------:R-:W-:Y:S05]  /*23f60*/  BSYNC B0 ;  /* 0x0000000000007941 */ /* 0x000fea0003800000 */
.L_x_733:
        /* <DEDUP_REMOVED lines=9> */
.L_x_690:
[----:B------:R-:W-:Y:S05]  /*24000*/  BSYNC B6 ;  /* 0x0000000000067941 */ /* 0x000fea0003800000 */
.L_x_688:
[----:B------:R-:W-:-:S03]  /*24010*/  UMOV UR4, 0xffffffff ;  /* 0xffffffff00047882 */ /* 0x000fc60000000000 */
[----:B------:R-:W-:Y:S05]  /*24020*/  BRA.DIV UR4, `(.L_x_737) ;  /* 0x0000001e04387947 */ /* 0x000fea000b800000 */
[----:B0-----:R0:W2:Y:S04]  /*24030*/  SHFL.IDX PT, R4, R16, RZ, 0x1f ;  /* 0x00001fff10047589 */ /* 0x0010a800000e0000 */
[----:B------:R0:W3:Y:S02]  /*24040*/  SHFL.IDX PT, R6, R16, 0x1, 0x1f ;  /* 0x00201f0010067f89 */ /* 0x0000e400000e0000 */
.L_x_821:
[----:B-1----:R-:W1:Y:S01]  /*24050*/  S2R R8, SR_TID.X ;  /* 0x0000000000087919 */ /* 0x002e620000002100 */
[----:B------:R-:W-:Y:S01]  /*24060*/  ULDC UR4, c[0x0][0xc14] ;  /* 0x0003050000047ab9 */ /* 0x000fe20000000800 */
[----:B------:R-:W-:Y:S01]  /*24070*/  BSSY B0, `(.L_x_738) ;  /* 0x000000b000007945 */ /* 0x000fe20003800000 */
[----:B------:R-:W-:Y:S02]  /*24080*/  IMAD.U32 R0, RZ, RZ, UR4 ;  /* 0x00000004ff007e24 */ /* 0x000fe4000f8e00ff */
[----:B------:R-:W-:Y:S01]  /*24090*/  IMAD.MOV.U32 R17, RZ, RZ, RZ ;  /* 0x000000ffff117224 */ /* 0x000fe200078e00ff */
[----:B-1----:R-:W-:-:S04]  /*240a0*/  LOP3.LUT R8, R8, 0x1f, RZ, 0xc0, !PT ;  /* 0x0000001f08087812 */ /* 0x002fc800078ec0ff */
[C---:B------:R-:W-:Y:S01]  /*240b0*/  ISETP.NE.AND P0, PT, R8.reuse, 0x1f, PT ;  /* 0x0000001f0800780c */ /* 0x040fe20003f05270 */
[----:B------:R-:W-:-:S05]  /*240c0*/  IMAD.IADD R5, R8, 0x1, R19 ;  /* 0x0000000108057824 */ /* 0x000fca00078e0213 */
[----:B------:R-:W-:-:S13]  /*240d0*/  ISETP.GE.OR P0, PT, R5, R0, !P0 ;  /* 0x000000000500720c */ /* 0x000fda0004706670 */
[----:B------:R-:W-:Y:S05]  /*240e0*/  @P0 BRA `(.L_x_739) ;  /* 0x00000000000c0947 */ /* 0x000fea0003800000 */
[----:B------:R-:W1:Y:S02]  /*240f0*/  LDC.64 R2, c[0x0][0xc58] ;  /* 0x00031600ff027b82 */ /* 0x000e640000000a00 */
[----:B-1----:R-:W-:-:S05]  /*24100*/  IMAD.WIDE R2, R5, 0x4, R2 ;  /* 0x0000000405027825 */ /* 0x002fca00078e0202 */
[----:B------:R1:W5:Y:S02]  /*24110*/  LDG.E R17, desc[UR60][R2.64] ;  /* 0x0000003c02117981 */ /* 0x000364000c1e1900 */
.L_x_739:
[----:B------:R-:W-:Y:S05]  /*24120*/  BSYNC B0 ;  /* 0x0000000000007941 */ /* 0x000fea0003800000 */
.L_x_738:
[----:B------:R-:W-:-:S03]  /*24130*/  UMOV UR4, 0xffffffff ;  /* 0xffffffff00047882 */ /* 0x000fc60000000000 */
[----:B------:R-:W-:Y:S05]  /*24140*/  BRA.DIV UR4, `(.L_x_740) ;  /* 0x0000001e043c7947 */ /* 0x000fea000b800000 */
[----:B-----5:R-:W4:Y:S01]  /*24150*/  SHFL.UP PT, R14, R17, 0x1, RZ ;  /* 0x04200000110e7989 */ /* 0x020f2200000e00ff */
[C---:B------:R-:W-:Y:S02]  /*24160*/  ISETP.NE.AND P0, PT, R8.reuse, RZ, PT ;  /* 0x000000ff0800720c */ /* 0x040fe40003f05270 */
[----:B------:R-:W-:Y:S02]  /*24170*/  ISETP.GE.U32.AND P1, PT, R8, 0x2, PT ;  /* 0x000000020800780c */ /* 0x000fe40003f26070 */
[----:B----4-:R-:W-:Y:S02]  /*24180*/  SEL R14, R14, RZ, P0 ;  /* 0x000000ff0e0e7207 */ /* 0x010fe40000000000 */
[----:B------:R-:W-:-:S03]  /*24190*/  ISETP.GE.U32.AND P0, PT, R8, 0x4, PT ;  /* 0x000000040800780c */ /* 0x000fc60003f06070 */
[----:B------:R-:W-:-:S05]  /*241a0*/  IMAD.IADD R13, R17, 0x1, R14 ;  /* 0x00000001110d7824 */ /* 0x000fca00078e020e */
[----:B------:R-:W4:Y:S02]  /*241b0*/  SHFL.UP PT, R14, R13, 0x2, RZ ;  /* 0x044000000d0e7989 */ /* 0x000f2400000e00ff */
[----:B----4-:R-:W-:Y:S02]  /*241c0*/  SEL R14, R14, RZ, P1 ;  /* 0x000000ff0e0e7207 */ /* 0x010fe40000800000 */
[----:B------:R-:W-:-:S03]  /*241d0*/  ISETP.GE.U32.AND P1, PT, R8, 0x8, PT ;  /* 0x000000080800780c */ /* 0x000fc60003f26070 */
[----:B-1----:R-:W-:-:S05]  /*241e0*/  IMAD.IADD R3, R13, 0x1, R14 ;  /* 0x000000010d037824 */ /* 0x002fca00078e020e */
        /* <DEDUP_REMOVED lines=8> */
[----:B-1----:R-:W-:-:S05]  /*24270*/  SEL R2, R14, RZ, P0 ;  /* 0x000000ff0e027207 */ /* 0x002fca0000000000 */
[----:B------:R-:W-:-:S05]  /*24280*/  IMAD.IADD R2, R7, 0x1, R2 ;  /* 0x0000000107027824 */ /* 0x000fca00078e0202 */
[----:B------:R1:W4:Y:S02]  /*24290*/  SHFL.IDX PT, R14, R2, 0x1f, 0x1f ;  /* 0x03e01f00020e7f89 */ /* 0x00032400000e0000 */
.L_x_829:
[----:B------:R-:W-:Y:S02]  /*242a0*/  ULDC UR4, c[0x0][0xc10] ;  /* 0x0003040000047ab9 */ /* 0x000fe40000000800 */
[----:B0-----:R-:W-:-:S04]  /*242b0*/  IMAD.U32 R16, RZ, RZ, UR4 ;  /* 0x00000004ff107e24 */ /* 0x001fc8000f8e00ff */
[----:B----4-:R-:W-:-:S04]  /*242c0*/  IMAD R3, R14, R16, RZ ;  /* 0x000000100e037224 */ /* 0x010fc800078e02ff */
[----:B---3--:R-:W-:-:S05]  /*242d0*/  IMAD.IADD R6, R6, 0x1, R3 ;  /* 0x0000000106067824 */ /* 0x008fca00078e0203 */
[----:B--2---:R-:W-:-:S13]  /*242e0*/  ISETP.GT.AND P0, PT, R6, R4, PT ;  /* 0x000000040600720c */ /* 0x004fda0003f04270 */
[----:B------:R-:W-:Y:S05]  /*242f0*/  @P0 BRA `(.L_x_741) ;  /* 0x0000000000b40947 */ /* 0x000fea0003800000 */
[----:B------:R-:W0:Y:S02]  /*24300*/  LDC R0, c[0x0][0xc14] ;  /* 0x00030500ff007b82 */ /* 0x000e240000000800 */
.L_x_746:
[----:B------:R-:W-:-:S05]  /*24310*/  VIADD R19, R19, 0x1f ;  /* 0x0000001f13137836 */ /* 0x000fca0000000000 */
[----:B0-----:R-:W-:-:S13]  /*24320*/  ISETP.GE.AND P0, PT, R19, R0, PT ;  /* 0x000000001300720c */ /* 0x001fda0003f06270 */
[----:B------:R-:W-:Y:S05]  /*24330*/  @P0 BRA `(.L_x_742) ;  /* 0x00000004005c0947 */ /* 0x000fea0003800000 */
[----:B------:R-:W0:Y:S01]  /*24340*/  S2R R8, SR_TID.X ;  /* 0x0000000000087919 */ /* 0x000e220000002100 */
[----:B------:R-:W-:Y:S01]  /*24350*/  BSSY B0, `(.L_x_743) ;  /* 0x000000a000007945 */ /* 0x000fe20003800000 */
[----:B------:R-:W-:Y:S01]  /*24360*/  IMAD.MOV.U32 R17, RZ, RZ, RZ ;  /* 0x000000ffff117224 */ /* 0x000fe200078e00ff */
[----:B0-----:R-:W-:-:S04]  /*24370*/  LOP3.LUT R8, R8, 0x1f, RZ, 0xc0, !PT ;  /* 0x0000001f08087812 */ /* 0x001fc800078ec0ff */
[C---:B------:R-:W-:Y:S01]  /*24380*/  ISETP.NE.AND P1, PT, R8.reuse, 0x1f, PT ;  /* 0x0000001f0800780c */ /* 0x040fe20003f25270 */
[----:B------:R-:W-:-:S05]  /*24390*/  IMAD.IADD R5, R8, 0x1, R19 ;  /* 0x0000000108057824 */ /* 0x000fca00078e0213 */
[----:B------:R-:W-:-:S13]  /*243a0*/  ISETP.GE.OR P0, PT, R5, R0, !P1 ;  /* 0x000000000500720c */ /* 0x000fda0004f06670 */
[----:B------:R-:W-:Y:S05]  /*243b0*/  @P0 BRA `(.L_x_744) ;  /* 0x00000000000c0947 */ /* 0x000fea0003800000 */
[----:B-1----:R-:W0:Y:S02]  /*243c0*/  LDC.64 R2, c[0x0][0xc58] ;  /* 0x00031600ff027b82 */ /* 0x002e240000000a00 */
[----:B0-----:R-:W-:-:S05]  /*243d0*/  IMAD.WIDE R2, R5, 0x4, R2 ;  /* 0x0000000405027825 */ /* 0x001fca00078e0202 */
[----:B------:R0:W5:Y:S02]  /*243e0*/  LDG.E R17, desc[UR60][R2.64] ;  /* 0x0000003c02117981 */ /* 0x000164000c1e1900 */
.L_x_744:
[----:B------:R-:W-:Y:S05]  /*243f0*/  BSYNC B0 ;  /* 0x0000000000007941 */ /* 0x000fea0003800000 */
.L_x_743:
[----:B------:R-:W-:-:S03]  /*24400*/  UMOV UR4, 0xffffffff ;  /* 0xffffffff00047882 */ /* 0x000fc60000000000 */
[----:B------:R-:W-:Y:S05]  /*24410*/  BRA.DIV UR4, `(.L_x_745) ;  /* 0x0000001e04587947 */ /* 0x000fea000b800000 */
[----:B-----5:R-:W2:Y:S01]  /*24420*/  SHFL.UP PT, R14, R17, 0x1, RZ ;  /* 0x04200000110e7989 */ /* 0x020ea200000e00ff */
[C---:B------:R-:W-:Y:S02]  /*24430*/  ISETP.NE.AND P0, PT, R8.reuse, RZ, PT ;  /* 0x000000ff0800720c */ /* 0x040fe40003f05270 */
[----:B------:R-:W-:Y:S02]  /*24440*/  ISETP.GE.U32.AND P1, PT, R8, 0x2, PT ;  /* 0x000000020800780c */ /* 0x000fe40003f26070 */
[----:B--2---:R-:W-:Y:S02]  /*24450*/  SEL R14, R14, RZ, P0 ;  /* 0x000000ff0e0e7207 */ /* 0x004fe40000000000 */
[----:B------:R-:W-:-:S03]  /*24460*/  ISETP.GE.U32.AND P0, PT, R8, 0x4, PT ;  /* 0x000000040800780c */ /* 0x000fc60003f06070 */
[----:B------:R-:W-:-:S05]  /*24470*/  IMAD.IADD R13, R17, 0x1, R14 ;  /* 0x00000001110d7824 */ /* 0x000fca00078e020e */
[----:B------:R-:W2:Y:S02]  /*24480*/  SHFL.UP PT, R14, R13, 0x2, RZ ;  /* 0x044000000d0e7989 */ /* 0x000ea400000e00ff */
[----:B--2---:R-:W-:Y:S02]  /*24490*/  SEL R14, R14, RZ, P1 ;  /* 0x000000ff0e0e7207 */ /* 0x004fe40000800000 */
[----:B------:R-:W-:-:S03]  /*244a0*/  ISETP.GE.U32.AND P1, PT, R8, 0x8, PT ;  /* 0x000000080800780c */ /* 0x000fc60003f26070 */
[----:B0-----:R-:W-:-:S05]  /*244b0*/  IMAD.IADD R3, R13, 0x1, R14 ;  /* 0x000000010d037824 */ /* 0x001fca00078e020e */
[----:B------:R-:W0:Y:S02]  /*244c0*/  SHFL.UP PT, R14, R3, 0x4, RZ ;  /* 0x04800000030e7989 */ /* 0x000e2400000e00ff */
[----:B0-----:R-:W-:Y:S02]  /*244d0*/  SEL R14, R14, RZ, P0 ;  /* 0x000000ff0e0e7207 */ /* 0x001fe40000000000 */
[----:B------:R-:W-:Y:S02]  /*244e0*/  ISETP.GE.U32.AND P0, PT, R8, 0x10, PT ;  /* 0x000000100800780c */ /* 0x000fe40003f06070 */
[----:B------:R-:W-:-:S05]  /*244f0*/  IADD3 R5, R3, R14, RZ ;  /* 0x0000000e03057210 */ /* 0x000fca0007ffe0ff */
[----:B------:R-:W0:Y:S02]  /*24500*/  SHFL.UP PT, R14, R5, 0x8, RZ ;  /* 0x05000000050e7989 */ /* 0x000e2400000e00ff */
[----:B0-----:R-:W-:-:S05]  /*24510*/  SEL R14, R14, RZ, P1 ;  /* 0x000000ff0e0e7207 */ /* 0x001fca0000800000 */
[----:B------:R-:W-:-:S05]  /*24520*/  IMAD.IADD R7, R5, 0x1, R14 ;  /* 0x0000000105077824 */ /* 0x000fca00078e020e */
[----:B------:R-:W1:Y:S02]  /*24530*/  SHFL.UP PT, R14, R7, 0x10, RZ ;  /* 0x06000000070e7989 */ /* 0x000e6400000e00ff */
[----:B-1----:R-:W-:-:S05]  /*24540*/  SEL R2, R14, RZ, P0 ;  /* 0x000000ff0e027207 */ /* 0x002fca0000000000 */
[----:B------:R-:W-:-:S05]  /*24550*/  IMAD.IADD R2, R7, 0x1, R2 ;  /* 0x0000000107027824 */ /* 0x000fca00078e0202 */
[----:B------:R0:W1:Y:S02]  /*24560*/  SHFL.IDX PT, R14, R2, 0x1f, 0x1f ;  /* 0x03e01f00020e7f89 */ /* 0x00006400000e0000 */
.L_x_837:
[----:B------:R-:W-:Y:S02]  /*24570*/  ULDC UR4, c[0x0][0xc10] ;  /* 0x0003040000047ab9 */ /* 0x000fe40000000800 */
[----:B------:R-:W-:-:S04]  /*24580*/  IMAD.U32 R16, RZ, RZ, UR4 ;  /* 0x00000004ff107e24 */ /* 0x000fc8000f8e00ff */
[----:B-1----:R-:W-:-:S04]  /*24590*/  IMAD R3, R14, R16, RZ ;  /* 0x000000100e037224 */ /* 0x002fc800078e02ff */
[----:B------:R-:W-:-:S05]  /*245a0*/  IMAD.IADD R6, R3, 0x1, R6 ;  /* 0x0000000103067824 */ /* 0x000fca00078e0206 */
[----:B------:R-:W-:-:S13]  /*245b0*/  ISETP.GT.AND P0, PT, R6, R4, PT ;  /* 0x000000040600720c */ /* 0x000fda0003f04270 */
[----:B------:R-:W-:Y:S05]  /*245c0*/  @!P0 BRA `(.L_x_746) ;  /* 0xfffffffc00508947 */ /* 0x000fea000383ffff */
.L_x_741:
[----:B------:R-:W-:Y:S01]  /*245d0*/  IMAD.IADD R6, R6, 0x1, -R3 ;  /* 0x0000000106067824 */ /* 0x000fe200078e0a03 */
[----:B------:R-:W-:-:S03]  /*245e0*/  UMOV UR4, 0xffffffff ;  /* 0xffffffff00047882 */ /* 0x000fc60000000000 */
[----:B------:R-:W-:-:S05]  /*245f0*/  IMAD R3, R2, R16, R6 ;  /* 0x0000001002037224 */ /* 0x000fca00078e0206 */
[----:B------:R-:W-:Y:S01]  /*24600*/  ISETP.GT.AND P6, PT, R3, R4, PT ;  /* 0x000000040300720c */ /* 0x000fe20003fc4270 */
[----:B------:R-:W-:-:S12]  /*24610*/  BRA.DIV UR4, `(.L_x_747) ;  /* 0x0000001e04a87947 */ /* 0x000fd8000b800000 */
[----:B------:R-:W-:-:S04]  /*24620*/  VOTE.ANY R3, PT, !P6 ;  /* 0x0000000000037806 */ /* 0x000fc800070e0100 */
[----:B------:R-:W2:Y:S02]  /*24630*/  POPC R5, R3 ;  /* 0x0000000300057309 */ /* 0x000ea40000000000 */
[----:B--2---:R2:W3:Y:S02]  /*24640*/  SHFL.IDX PT, R17, R17, R5, 0x1f ;  /* 0x00001f0511117589 */ /* 0x0044e400000e0000 */
.L_x_841:
[----:B------:R-:W-:Y:S01]  /*24650*/  ISETP.NE.AND P0, PT, R3, RZ, PT ;  /* 0x000000ff0300720c */ /* 0x000fe20003f05270 */
[----:B------:R-:W-:-:S12]  /*24660*/  IMAD.MOV.U32 R14, RZ, RZ, RZ ;  /* 0x000000ffff0e7224 */ /* 0x000fd800078e00ff */
[----:B------:R-:W-:Y:S05]  /*24670*/  @!P0 BRA `(.L_x_748) ;  /* 0x0000000000108947 */ /* 0x000fea0003800000 */
[----:B------:R-:W-:Y:S01]  /*24680*/  UMOV UR4, 0xffffffff ;  /* 0xffffffff00047882 */ /* 0x000fe20000000000 */
[----:B------:R-:W-:Y:S02]  /*24690*/  VIADD R12, R5, 0xffffffff ;  /* 0xffffffff050c7836 */ /* 0x000fe40000000000 */
[----:B------:R-:W-:Y:S05]  /*246a0*/  BRA.DIV UR4, `(.L_x_749) ;  /* 0x0000001e04cc7947 */ /* 0x000fea000b800000 */
[----:B------:R4:W0:Y:S02]  /*246b0*/  SHFL.IDX PT, R14, R2, R12, 0x1f ;  /* 0x00001f0c020e7589 */ /* 0x00082400000e0000 */
.L_x_748:
[----:B0-----:R-:W-:Y:S01]  /*246c0*/  IMAD R16, R14, R16, R6 ;  /* 0x000000100e107224 */ /* 0x001fe200078e0206 */
[----:B---3--:R-:W-:Y:S01]  /*246d0*/  IABS R6, R17 ;  /* 0x0000001100067213 */ /* 0x008fe20000000000 */
[----:B-1--4-:R-:W-:Y:S01]  /*246e0*/  IMAD.MOV.U32 R2, RZ, RZ, RZ ;  /* 0x000000ffff027224 */ /* 0x012fe200078e00ff */
[----:B------:R-:W-:Y:S02]  /*246f0*/  IADD3 R19, R5, R19, RZ ;  /* 0x0000001305137210 */ /* 0x000fe40007ffe0ff */
[----:B------:R-:W0:Y:S08]  /*24700*/  I2F.RP R7, R6 ;  /* 0x0000000600077306 */ /* 0x000e300000209400 */
[----:B0-----:R-:W0:Y:S02]  /*24710*/  MUFU.RCP R7, R7 ;  /* 0x0000000700077308 */ /* 0x001e240000001000 */
[----:B0-----:R-:W-:-:S06]  /*24720*/  VIADD R8, R7, 0xffffffe ;  /* 0x0ffffffe07087836 */ /* 0x001fcc0000000000 */
[----:B------:R-:W0:Y:S02]  /*24730*/  F2I.FTZ.U32.TRUNC.NTZ R3, R8 ;  /* 0x0000000800037305 */ /* 0x000e24000021f000 */
[----:B0-----:R-:W-:-:S04]  /*24740*/  IMAD.MOV R9, RZ, RZ, -R3 ;  /* 0x000000ffff097224 */ /* 0x001fc800078e0a03 */
[----:B------:R-:W-:-:S04]  /*24750*/  IMAD R9, R9, R6, RZ ;  /* 0x0000000609097224 */ /* 0x000fc800078e02ff */
[----:B------:R-:W-:Y:S01]  /*24760*/  IMAD.HI.U32 R3, R3, R9, R2 ;  /* 0x0000000903037227 */ /* 0x000fe200078e0002 */
[----:B------:R-:W-:-:S03]  /*24770*/  IABS R9, R17 ;  /* 0x0000001100097213 */ /* 0x000fc60000000000 */
[----:B------:R-:W-:Y:S02]  /*24780*/  IMAD.IADD R2, R4, 0x1, -R16 ;  /* 0x0000000104027824 */ /* 0x000fe400078e0a10 */
[----:B------:R-:W-:-:S03]  /*24790*/  IMAD.MOV R7, RZ, RZ, -R9 ;  /* 0x000000ffff077224 */ /* 0x000fc600078e0a09 */
[----:B------:R-:W-:-:S05]  /*247a0*/  IABS R4, R2 ;  /* 0x0000000200047213 */ /* 0x000fca0000000000 */
        /* <DEDUP_REMOVED lines=16> */
.L_x_742:
[----:B------:R-:W-:Y:S01]  /*248b0*/  UMOV UR4, URZ ;  /* 0x0000003f00047c82 */ /* 0x000fe20008000000 */
[----:B------:R-:W-:Y:S01]  /*248c0*/  UMOV UR5, URZ ;  /* 0x0000003f00057c82 */ /* 0x000fe20008000000 */
[----:B------:R-:W-:Y:S01]  /*248d0*/  ULDC UR6, c[0x0][0xc14] ;  /* 0x0003050000067ab9 */ /* 0x000fe20000000800 */
[----:B------:R-:W-:Y:S02]  /*248e0*/  IMAD.MOV.U32 R16, RZ, RZ, R4 ;  /* 0x000000ffff107224 */ /* 0x000fe400078e0004 */
[----:B------:R-:W-:Y:S02]  /*248f0*/  IMAD.U32 R17, RZ, RZ, UR4 ;  /* 0x00000004ff117e24 */ /* 0x000fe4000f8e00ff */
[----:B------:R-:W-:Y:S02]  /*24900*/  IMAD.U32 R18, RZ, RZ, UR5 ;  /* 0x00000005ff127e24 */ /* 0x000fe4000f8e00ff */
[----:B------:R-:W-:-:S07]  /*24910*/  IMAD.U32 R19, RZ, RZ, UR6 ;  /* 0x00000006ff137e24 */ /* 0x000fce000f8e00ff */
.L_x_750:
[----:B-1----:R-:W0:Y:S01]  /*24920*/  S2R R2, SR_TID.X ;  /* 0x0000000000027919 */ /* 0x002e220000002100 */
        /* <DEDUP_REMOVED lines=11> */
.L_x_667:
[----:B0-----:R-:W3:Y:S01]  /*249e0*/  LDL.LU R0, [R1+0x30] ;  /* 0x0000300001007983 */ /* 0x001ee20000300800 */
[----:B------:R-:W-:Y:S01]  /*249f0*/  BSSY B0, `(.L_x_752) ;  /* 0x000000b000007945 */ /* 0x000fe20003800000 */
[----:B--2---:R-:W0:Y:S01]  /*24a00*/  S2R R5, SR_CgaCtaId ;  /* 0x0000000000057919 */ /* 0x004e220000008800 */
[----:B---3--:R-:W-:-:S05]  /*24a10*/  VIADD R0, R0, 0x1 ;  /* 0x0000000100007836 */ /* 0x008fca0000000000 */
        /* <DEDUP_REMOVED lines=8> */
.L_x_844:
[----:B------:R-:W-:Y:S05]  /*24aa0*/  BSYNC B0 ;  /* 0x0000000000007941 */ /* 0x000fea0003800000 */
.L_x_752:
[----:B------:R-:W-:-:S03]  /*24ab0*/  UMOV UR4, 0xffffffff ;  /* 0xffffffff00047882 */ /* 0x000fc60000000000 */
[----:B------:R-:W-:Y:S05]  /*24ac0*/  BRA.DIV UR4, `(.L_x_754) ;  /* 0x0000001a04fc7947 */ /* 0x000fea000b800000 */
[----:B------:R-:W1:Y:S02]  /*24ad0*/  S2R R2, SR_TID.X ;  /* 0x0000000000027919 */ /* 0x000e640000002100 */
[----:B-1----:R-:W-:-:S04]  /*24ae0*/  SHF.R.U32.HI R2, RZ, 0x5, R2 ;  /* 0x00000005ff027819 */ /* 0x002fc80000011602 */
[----:B------:R-:W-:-:S05]  /*24af0*/  LOP3.LUT R2, R2, 0x3, RZ, 0xc0, !PT ;  /* 0x0000000302027812 */ /* 0x000fca00078ec0ff */
[----:B------:R1:W2:Y:S02]  /*24b00*/  SHFL.IDX PT, R14, R2, RZ, 0x1f ;  /* 0x00001fff020e7589 */ /* 0x0002a400000e0000 */
.L_x_847:
[----:B--2---:R-:W-:-:S13]  /*24b10*/  ISETP.NE.AND P0, PT, R14, RZ, PT ;  /* 0x000000ff0e00720c */ /* 0x004fda0003f05270 */
[----:B------:R-:W-:Y:S05]  /*24b20*/  @P0 BRA `(.L_x_448) ;  /* 0x00000000009c0947 */ /* 0x000fea0003800000 */
[----:B------:R-:W-:-:S03]  /*24b30*/  UMOV UR4, 0xffffffff ;  /* 0xffffffff00047882 */ /* 0x000fc60000000000 */
[----:B------:R-:W-:Y:S05]  /*24b40*/  BRA.DIV UR4, `(.L_x_755) ;  /* 0x0000001e04107947 */ /* 0x000fea000b800000 */
[----:B------:R-:W-:-:S13]  /*24b50*/  ELECT P6, URZ, PT ;  /* 0x00000000003f782f */ /* 0x000fda00038c0000 */
.L_x_850:
[----:B------:R-:W-:Y:S05]  /*24b60*/  @!P6 BRA `(.L_x_448) ;  /* 0x00000000008ce947 */ /* 0x000fea0003800000 */
[----:B-1----:R-:W2:Y:S02]  /*24b70*/  LDL R2, [R1+0x64] ;  /* 0x0000640001027983 */ /* 0x002ea40000100800 */
[----:B--2---:R-:W-:-:S13]  /*24b80*/  R2UR UR4, R2 ;  /* 0x00000000020472ca */ /* 0x004fda00000e0000 */
[----:B------:R-:W-:-:S06]  /*24b90*/  ULOP3.LUT UR4, UR4, 0x2, URZ, 0xfc, !UPT ;  /* 0x0000000204047892 */ /* 0x000fcc000f8efc3f */
[----:B------:R-:W-:-:S05]  /*24ba0*/  IMAD.U32 R2, RZ, RZ, UR4 ;  /* 0x00000004ff027e24 */ /* 0x000fca000f8e00ff */
[----:B------:R-:W-:-:S13]  /*24bb0*/  ISETP.NE.AND P2, PT, R2, 0x3, PT ;  /* 0x000000030200780c */ /* 0x000fda0003f45270 */
[----:B------:R-:W-:Y:S05]  /*24bc0*/  @!P2 BRA `(.L_x_756) ;  /* 0x000000000004a947 */ /* 0x000fea0003800000 */
[----:B------:R-:W-:Y:S01]  /*24bd0*/  BPT.TRAP 0x1 ;  /* 0x000000040000795c */ /* 0x000fe20000300000 */
.L_x_756:
[----:B0-----:R-:W2:Y:S04]  /*24be0*/  LDL R3, [R1] ;  /* 0x0000000001037983 */ /* 0x001ea80000100800 */
[----:B------:R-:W3:Y:S01]  /*24bf0*/  LDL.LU R7, [R1+0x8] ;  /* 0x0000080001077983 */ /* 0x000ee20000300800 */
[----:B------:R-:W-:-:S04]  /*24c00*/  VIADD R2, R0, 0x36840 ;  /* 0x0003684000027836 */ /* 0x000fc80000000000 */
[C---:B--2---:R-:W-:Y:S02]  /*24c10*/  IMAD R6, R3.reuse, 0x8, R2 ;  /* 0x0000000803067824 */ /* 0x044fe400078e0202 */
[----:B------:R-:W-:Y:S01]  /*24c20*/  VIADD R3, R3, 0x1 ;  /* 0x0000000103037836 */ /* 0x000fe20000000000 */
[----:B---3--:R-:W-:-:S04]  /*24c30*/  SHF.L.U32 R5, R7, 0x1f, RZ ;  /* 0x0000001f07057819 */ /* 0x008fc800000006ff */
[C---:B------:R-:W-:Y:S01]  /*24c40*/  ISETP.NE.AND P1, PT, R3.reuse, 0x2, PT ;  /* 0x000000020300780c */ /* 0x040fe20003f25270 */
[----:B------:R-:W0:Y:S03]  /*24c50*/  SYNCS.PHASECHK.TRANS64.TRYWAIT P0, [R6+URZ], R5 ;  /* 0x00000005060075a7 */ /* 0x000e26000800017f */
[----:B------:R-:W-:Y:S02]  /*24c60*/  SEL R4, RZ, 0x1, P1 ;  /* 0x00000001ff047807 */ /* 0x000fe40000800000 */
[----:B------:R-:W-:Y:S02]  /*24c70*/  SEL R3, R3, RZ, P1 ;  /* 0x000000ff03037207 */ /* 0x000fe40000800000 */
[----:B------:R-:W-:-:S03]  /*24c80*/  LOP3.LUT R4, R7, R4, RZ, 0x3c, !PT ;  /* 0x0000000407047212 */ /* 0x000fc600078e3cff */
[----:B------:R-:W-:Y:S01]  /*24c90*/  IMAD R7, R3, 0x8, R2 ;  /* 0x0000000803077824 */ /* 0x000fe200078e0202 */
[----:B------:R-:W-:Y:S01]  /*24ca0*/  SHF.L.U32 R2, R4, 0x1f, RZ ;  /* 0x0000001f04027819 */ /* 0x000fe200000006ff */
[----:B0-----:R-:W-:Y:S06]  /*24cb0*/  @!P0 BRA `(.L_x_757) ;  /* 0x0000001800d48947 */ /* 0x001fec0003800000 */
.L_x_851:
[----:B------:R-:W1:Y:S02]  /*24cc0*/  SYNCS.PHASECHK.TRANS64.TRYWAIT P0, [R7+URZ], R2 ;  /* 0x00000002070075a7 */ /* 0x000e64000800017f */
[----:B-1----:R-:W-:Y:S05]  /*24cd0*/  @!P0 BRA `(.L_x_758) ;  /* 0x0000001800e08947 */ /* 0x002fea0003800000 */
.L_x_852:
[----:B------:R-:W-:Y:S05]  /*24ce0*/  @!P2 BRA `(.L_x_759) ;  /* 0x000000000004a947 */ /* 0x000fea0003800000 */
[----:B------:R-:W-:Y:S01]  /*24cf0*/  BPT.TRAP 0x1 ;  /* 0x000000040000795c */ /* 0x000fe20000300000 */
.L_x_759:
[----:B------:R-:W2:Y:S01]  /*24d00*/  LDL.LU R4, [R1] ;  /* 0x0000000001047983 */ /* 0x000ea20000300800 */
[----:B------:R-:W-:-:S04]  /*24d10*/  VIADD R0, R0, 0x36860 ;  /* 0x0003686000007836 */ /* 0x000fc80000000000 */
[----:B--2---:R-:W-:-:S04]  /*24d20*/  IMAD R4, R4, 0x8, R0 ;  /* 0x0000000804047824 */ /* 0x004fc800078e0200 */
[----:B------:R-:W2:Y:S02]  /*24d30*/  SYNCS.PHASECHK.TRANS64.TRYWAIT P0, [R4+URZ], R5 ;  /* 0x00000005040075a7 */ /* 0x000ea4000800017f */
[----:B--2---:R-:W-:Y:S05]  /*24d40*/  @!P0 BRA `(.L_x_760) ;  /* 0x0000001800d88947 */ /* 0x004fea0003800000 */
.L_x_853:
[----:B------:R-:W-:-:S07]  /*24d50*/  IMAD R3, R3, 0x8, R0 ;  /* 0x0000000803037824 */ /* 0x000fce00078e0200 */
.L_x_761:
[----:B---3--:R3:W4:Y:S02]  /*24d60*/  SYNCS.PHASECHK.TRANS64.TRYWAIT P0, [R3+URZ], R2 ;  /* 0x00000002030075a7 */ /* 0x008724000800017f */
[----:B----4-:R-:W-:Y:S05]  /*24d70*/  @!P0 NANOSLEEP.SYNCS 0x989680 ;  /* 0x009896800000895d */ /* 0x010fea0003900000 */
[----:B------:R-:W4:Y:S02]  /*24d80*/  @!P0 SYNCS.PHASECHK.TRANS64 P0, [R3+URZ], R2 ;  /* 0x00000002030085a7 */ /* 0x000f24000800007f */
[----:B----4-:R-:W-:Y:S05]  /*24d90*/  @!P0 BRA `(.L_x_761) ;  /* 0xfffffffc00f08947 */ /* 0x010fea000383ffff */
.L_x_448:
[----:B------:R-:W-:Y:S05]  /*24da0*/  BSYNC B7 ;  /* 0x0000000000077941 */ /* 0x000fea0003800000 */
.L_x_445:
[----:B------:R-:W-:Y:S05]  /*24db0*/  EXIT ;  /* 0x000000000000794d */ /* 0x000fea0003800000 */
.L_x_466:
[----:B0-----:R0:W1:Y:S02]  /*24dc0*/  SYNCS.PHASECHK.TRANS64.TRYWAIT P5, [R100+URZ+0x36890], R101 ;  /* 0x03689065640075a7 */ /* 0x00106400080a017f */
[----:B-1----:R-:W-:Y:S05]  /*24dd0*/  @!P5 NANOSLEEP.SYNCS 0x989680 ;  /* 0x009896800000d95d */ /* 0x002fea0003900000 */
[----:B------:R-:W1:Y:S02]  /*24de0*/  @!P5 SYNCS.PHASECHK.TRANS64 P5, [R100+URZ+0x36890], R101 ;  /* 0x036890656400d5a7 */ /* 0x000e6400080a007f */
[----:B-1----:R-:W-:Y:S05]  /*24df0*/  @!P5 BRA `(.L_x_466) ;  /* 0xfffffffc00f0d947 */ /* 0x002fea000383ffff */
[----:B------:R-:W-:Y:S05]  /*24e00*/  BRA `(.L_x_762) ;  /* 0xfffffde8009c7947 */ /* 0x000fea000383ffff */
.L_x_520:
[----:B-1----:R1:W3:Y:S02]  /*24e10*/  SYNCS.PHASECHK.TRANS64.TRYWAIT P5, [R100+URZ+0x36890], R101 ;  /* 0x03689065640075a7 */ /* 0x0022e400080a017f */
[----:B---3--:R-:W-:Y:S05]  /*24e20*/  @!P5 NANOSLEEP.SYNCS 0x989680 ;  /* 0x009896800000d95d */ /* 0x008fea0003900000 */
[----:B------:R-:W3:Y:S02]  /*24e30*/  @!P5 SYNCS.PHASECHK.TRANS64 P5, [R100+URZ+0x36890], R101 ;  /* 0x036890656400d5a7 */ /* 0x000ee400080a007f */
[----:B---3--:R-:W-:Y:S05]  /*24e40*/  @!P5 BRA `(.L_x_520) ;  /* 0xfffffffc00f0d947 */ /* 0x008fea000383ffff */
[----:B------:R-:W-:Y:S05]  /*24e50*/  BRA `(.L_x_763) ;  /* 0xfffffe2000107947 */ /* 0x000fea000383ffff */
.L_x_545:
[----:B-1----:R1:W2:Y:S02]  /*24e60*/  SYNCS.PHASECHK.TRANS64.TRYWAIT P3, [R100+URZ+0x36890], R101 ;  /* 0x03689065640075a7 */ /* 0x0022a4000806017f */
[----:B--2---:R-:W-:Y:S05]  /*24e70*/  @!P3 NANOSLEEP.SYNCS 0x989680 ;  /* 0x009896800000b95d */ /* 0x004fea0003900000 */
[----:B------:R-:W2:Y:S02]  /*24e80*/  @!P3 SYNCS.PHASECHK.TRANS64 P3, [R100+URZ+0x36890], R101 ;  /* 0x036890656400b5a7 */ /* 0x000ea4000806007f */
[----:B--2---:R-:W-:Y:S05]  /*24e90*/  @!P3 BRA `(.L_x_545) ;  /* 0xfffffffc00f0b947 */ /* 0x004fea000383ffff */
[----:B------:R-:W-:Y:S05]  /*24ea0*/  BRA `(.L_x_764) ;  /* 0xfffffe50009c7947 */ /* 0x000fea000383ffff */
.L_x_551:
[----:B0-----:R0:W1:Y:S02]  /*24eb0*/  SYNCS.PHASECHK.TRANS64.TRYWAIT P2, [R100+URZ+0x368b0], R101 ;  /* 0x0368b065640075a7 */ /* 0x001064000804017f */
[----:B-1----:R-:W-:Y:S05]  /*24ec0*/  @!P2 NANOSLEEP.SYNCS 0x989680 ;  /* 0x009896800000a95d */ /* 0x002fea0003900000 */
[----:B------:R-:W1:Y:S02]  /*24ed0*/  @!P2 SYNCS.PHASECHK.TRANS64 P2, [R100+URZ+0x368b0], R101 ;  /* 0x0368b0656400a5a7 */ /* 0x000e64000804007f */
[----:B-1----:R-:W-:Y:S05]  /*24ee0*/  @!P2 BRA `(.L_x_551) ;  /* 0xfffffffc00f0a947 */ /* 0x002fea000383ffff */
[----:B------:R-:W-:Y:S05]  /*24ef0*/  BRA `(.L_x_765) ;  /* 0xfffffe5400b47947 */ /* 0x000fea000383ffff */
.L_x_571:
[----:B------:R-:W-:Y:S01]  /*24f00*/  BSSY B1, `(.L_x_766) ;  /* 0x0000008000017945 */ /* 0x000fe20003800000 */
[----:B------:R-:W-:Y:S01]  /*24f10*/  IMAD.MOV.U32 R13, RZ, RZ, R39 ;  /* 0x000000ffff0d7224 */ /* 0x000fe200078e0027 */
[----:B------:R-:W-:Y:S01]  /*24f20*/  MOV R11, 0x1c1f ;  /* 0x00001c1f000b7802 */ /* 0x000fe20000000f00 */
[----:B------:R-:W-:Y:S02]  /*24f30*/  IMAD.MOV.U32 R12, RZ, RZ, RZ ;  /* 0x000000ffff0c7224 */ /* 0x000fe400078e00ff */
[----:B------:R-:W-:-:S07]  /*24f40*/  IMAD.MOV.U32 R15, RZ, RZ, -0x1 ;  /* 0xffffffffff0f7424 */ /* 0x000fce00078e00ff */
[----:B------:R-:W-:Y:S05]  /*24f50*/  WARPSYNC.COLLECTIVE R15, `(.L_x_767) ;  /* 0x000000000f087348 */ /* 0x000fea0003c00000 */
[----:B------:R0:W1:Y:S02]  /*24f60*/  SHFL.IDX P6, R14, R13, R12, R11 ;  /* 0x0000000c0d0e7389 */ /* 0x00006400000c000b */
[----:B01----:R-:W-:Y:S01]  /*24f70*/  ENDCOLLECTIVE ;  /* 0x000000000000791b */ /* 0x003fe20003800000 */
.L_x_767:
[----:B------:R-:W-:Y:S05]  /*24f80*/  BSYNC B1 ;  /* 0x0000000000017941 */ /* 0x000fea0003800000 */
.L_x_766:
[----:B------:R-:W-:Y:S05]  /*24f90*/  BRA `(.L_x_768) ;  /* 0xfffffe6c00907947 */ /* 0x000fea000383ffff */
.L_x_572:
[----:B------:R-:W-:Y:S01]  /*24fa0*/  BSSY B1, `(.L_x_769) ;  /* 0x0000008000017945 */ /* 0x000fe20003800000 */
[----:B------:R-:W-:Y:S02]  /*24fb0*/  IMAD.MOV.U32 R13, RZ, RZ, R37 ;  /* 0x000000ffff0d7224 */ /* 0x000fe400078e0025 */
[----:B------:R-:W-:Y:S02]  /*24fc0*/  IMAD.MOV.U32 R12, RZ, RZ, RZ ;  /* 0x000000ffff0c7224 */ /* 0x000fe400078e00ff */
[----:B------:R-:W-:Y:S02]  /*24fd0*/  IMAD.MOV.U32 R11, RZ, RZ, 0x1c1f ;  /* 0x00001c1fff0b7424 */ /* 0x000fe400078e00ff */
[----:B------:R-:W-:-:S07]  /*24fe0*/  IMAD.MOV.U32 R15, RZ, RZ, -0x1 ;  /* 0xffffffffff0f7424 */ /* 0x000fce00078e00ff */
[----:B------:R-:W-:Y:S05]  /*24ff0*/  WARPSYNC.COLLECTIVE R15, `(.L_x_770) ;  /* 0x000000000f087348 */ /* 0x000fea0003c00000 */
[----:B------:R0:W1:Y:S02]  /*25000*/  SHFL.IDX P6, R14, R13, R12, R11 ;  /* 0x0000000c0d0e7389 */ /* 0x00006400000c000b */
[----:B01----:R-:W-:Y:S01]  /*25010*/  ENDCOLLECTIVE ;  /* 0x000000000000791b */ /* 0x003fe20003800000 */
.L_x_770:
[----:B------:R-:W-:Y:S05]  /*25020*/  BSYNC B1 ;  /* 0x0000000000017941 */ /* 0x000fea0003800000 */
.L_x_769:
[----:B------:R-:W-:Y:S05]  /*25030*/  BRA `(.L_x_771) ;  /* 0xfffffe6c00747947 */ /* 0x000fea000383ffff */
.L_x_573:
        /* <DEDUP_REMOVED lines=8> */
.L_x_773:
[----:B------:R-:W-:Y:S05]  /*250c0*/  BSYNC B1 ;  /* 0x0000000000017941 */ /* 0x000fea0003800000 */
.L_x_772:
[----:B------:R-:W-:Y:S05]  /*250d0*/  BRA `(.L_x_774) ;  /* 0xfffffe6c00587947 */ /* 0x000fea000383ffff */
.L_x_574:
        /* <DEDUP_REMOVED lines=8> */
.L_x_776:
[----:B------:R-:W-:Y:S05]  /*25160*/  BSYNC B1 ;  /* 0x0000000000017941 */ /* 0x000fea0003800000 */
.L_x_775:
[----:B------:R-:W-:Y:S05]  /*25170*/  BRA `(.L_x_777) ;  /* 0xfffffe6c003c7947 */ /* 0x000fea000383ffff */
.L_x_576:
[----:B0-----:R0:W1:Y:S02]  /*25180*/  SYNCS.PHASECHK.TRANS64.TRYWAIT P1, [R2+URZ+0x36800], R5 ;  /* 0x03680005020075a7 */ /* 0x001064000802017f */
[----:B-1----:R-:W-:Y:S05]  /*25190*/  @!P1 NANOSLEEP.SYNCS 0x989680 ;  /* 0x009896800000995d */ /* 0x002fea0003900000 */
[----:B------:R-:W1:Y:S02]  /*251a0*/  @!P1 SYNCS.PHASECHK.TRANS64 P1, [R2+URZ+0x36800], R5 ;  /* 0x03680005020095a7 */ /* 0x000e64000802007f */
[----:B-1----:R-:W-:Y:S05]  /*251b0*/  @!P1 BRA `(.L_x_576) ;  /* 0xfffffffc00f09947 */ /* 0x002fea000383ffff */
[----:B------:R-:W-:Y:S05]  /*251c0*/  BRA `(.L_x_778) ;  /* 0xfffffe6c00807947 */ /* 0x000fea000383ffff */
.L_x_602:
        /* <DEDUP_REMOVED lines=8> */
.L_x_780:
[----:B------:R-:W-:Y:S05]  /*25250*/  BSYNC B1 ;  /* 0x0000000000017941 */ /* 0x000fea0003800000 */
.L_x_779:
[----:B------:R-:W-:Y:S05]  /*25260*/  BRA `(.L_x_781) ;  /* 0xfffffe9400047947 */ /* 0x000fea000383ffff */
.L_x_603:
[----:B------:R-:W-:Y:S01]  /*25270*/  BSSY B1, `(.L_x_782) ;  /* 0x0000008000017945 */ /* 0x000fe20003800000 */
[----:B------:R-:W-:Y:S01]  /*25280*/  MOV R13, R37 ;  /* 0x00000025000d7202 */ /* 0x000fe20000000f00 */
[----:B------:R-:W-:Y:S02]  /*25290*/  IMAD.MOV.U32 R12, RZ, RZ, RZ ;  /* 0x000000ffff0c7224 */ /* 0x000fe400078e00ff */
[----:B------:R-:W-:Y:S02]  /*252a0*/  IMAD.MOV.U32 R11, RZ, RZ, 0x1c1f ;  /* 0x00001c1fff0b7424 */ /* 0x000fe400078e00ff */
[----:B------:R-:W-:-:S07]  /*252b0*/  IMAD.MOV.U32 R15, RZ, RZ, -0x1 ;  /* 0xffffffffff0f7424 */ /* 0x000fce00078e00ff */
[----:B------:R-:W-:Y:S05]  /*252c0*/  WARPSYNC.COLLECTIVE R15, `(.L_x_783) ;  /* 0x000000000f087348 */ /* 0x000fea0003c00000 */
[----:B------:R0:W1:Y:S02]  /*252d0*/  SHFL.IDX P6, R14, R13, R12, R11 ;  /* 0x0000000c0d0e7389 */ /* 0x00006400000c000b */
[----:B01----:R-:W-:Y:S01]  /*252e0*/  ENDCOLLECTIVE ;  /* 0x000000000000791b */ /* 0x003fe20003800000 */
.L_x_783:
[----:B------:R-:W-:Y:S05]  /*252f0*/  BSYNC B1 ;  /* 0x0000000000017941 */ /* 0x000fea0003800000 */
.L_x_782:
[----:B------:R-:W-:Y:S05]  /*25300*/  BRA `(.L_x_784) ;  /* 0xfffffe9000e87947 */ /* 0x000fea000383ffff */
.L_x_604:
        /* <DEDUP_REMOVED lines=8> */
.L_x_786:
[----:B------:R-:W-:Y:S05]  /*25390*/  BSYNC B1 ;  /* 0x0000000000017941 */ /* 0x000fea0003800000 */
.L_x_785:
[----:B------:R-:W-:Y:S05]  /*253a0*/  BRA `(.L_x_787) ;  /* 0xfffffe9000cc7947 */ /* 0x000fea000383ffff */
.L_x_605:
        /* <DEDUP_REMOVED lines=8> */
.L_x_789:
[----:B------:R-:W-:Y:S05]  /*25430*/  BSYNC B1 ;  /* 0x0000000000017941 */ /* 0x000fea0003800000 */
.L_x_788:
[----:B------:R-:W-:Y:S05]  /*25440*/  BRA `(.L_x_790) ;  /* 0xfffffe9000b07947 */ /* 0x000fea000383ffff */
.L_x_607:
[----:B0-----:R0:W1:Y:S02]  /*25450*/  SYNCS.PHASECHK.TRANS64.TRYWAIT P0, [R2+URZ+0x36800], R3 ;  /* 0x03680003020075a7 */ /* 0x001064000800017f */
[----:B-1----:R-:W-:Y:S05]  /*25460*/  @!P0 NANOSLEEP.SYNCS 0x989680 ;  /* 0x009896800000895d */ /* 0x002fea0003900000 */
[----:B------:R-:W1:Y:S02]  /*25470*/  @!P0 SYNCS.PHASECHK.TRANS64 P0, [R2+URZ+0x36800], R3 ;  /* 0x03680003020085a7 */ /* 0x000e64000800007f */
[----:B-1----:R-:W-:Y:S05]  /*25480*/  @!P0 BRA `(.L_x_607) ;  /* 0xfffffffc00f08947 */ /* 0x002fea000383ffff */
[----:B------:R-:W-:Y:S05]  /*25490*/  BRA `(.L_x_791) ;  /* 0xfffffe9000f47947 */ /* 0x000fea000383ffff */
.L_x_621:
[----:B-1----:R1:W2:Y:S02]  /*254a0*/  SYNCS.PHASECHK.TRANS64.TRYWAIT P2, [R0+URZ+0x36830], R3 ;  /* 0x03683003000075a7 */ /* 0x0022a4000804017f */
[----:B--2---:R-:W-:Y:S05]  /*254b0*/  @!P2 NANOSLEEP.SYNCS 0x989680 ;  /* 0x009896800000a95d */ /* 0x004fea0003900000 */
[----:B------:R-:W2:Y:S02]  /*254c0*/  @!P2 SYNCS.PHASECHK.TRANS64 P2, [R0+URZ+0x36830], R3 ;  /* 0x036830030000a5a7 */ /* 0x000ea4000804007f */
[----:B--2---:R-:W-:Y:S05]  /*254d0*/  @!P2 BRA `(.L_x_621) ;  /* 0xfffffffc00f0a947 */ /* 0x004fea000383ffff */
[----:B------:R-:W-:Y:S05]  /*254e0*/  BRA `(.L_x_620) ;  /* 0xfffffeb400e47947 */ /* 0x000fea000383ffff */
.L_x_628:
[----:B-1----:R1:W2:Y:S02]  /*254f0*/  SYNCS.PHASECHK.TRANS64.TRYWAIT P2, [R14+URZ+0x36830], R5 ;  /* 0x036830050e0075a7 */ /* 0x0022a4000804017f */
[----:B--2---:R-:W-:Y:S05]  /*25500*/  @!P2 NANOSLEEP.SYNCS 0x989680 ;  /* 0x009896800000a95d */ /* 0x004fea0003900000 */
[----:B------:R-:W2:Y:S02]  /*25510*/  @!P2 SYNCS.PHASECHK.TRANS64 P2, [R14+URZ+0x36830], R5 ;  /* 0x036830050e00a5a7 */ /* 0x000ea4000804007f */
[----:B--2---:R-:W-:Y:S05]  /*25520*/  @!P2 BRA `(.L_x_628) ;  /* 0xfffffffc00f0a947 */ /* 0x004fea000383ffff */
[----:B------:R-:W-:Y:S05]  /*25530*/  BRA `(.L_x_627) ;  /* 0xffffff1000687947 */ /* 0x000fea000383ffff */
.L_x_633:
[----:B-1----:R1:W2:Y:S02]  /*25540*/  SYNCS.PHASECHK.TRANS64.TRYWAIT P2, [R15+URZ+0x36850], R0 ;  /* 0x036850000f0075a7 */ /* 0x0022a4000804017f */
[----:B--2---:R-:W-:Y:S05]  /*25550*/  @!P2 NANOSLEEP.SYNCS 0x989680 ;  /* 0x009896800000a95d */ /* 0x004fea0003900000 */
[----:B------:R-:W2:Y:S02]  /*25560*/  @!P2 SYNCS.PHASECHK.TRANS64 P2, [R15+URZ+0x36850], R0 ;  /* 0x036850000f00a5a7 */ /* 0x000ea4000804007f */
[----:B--2---:R-:W-:Y:S05]  /*25570*/  @!P2 BRA `(.L_x_633) ;  /* 0xfffffffc00f0a947 */ /* 0x004fea000383ffff */
[----:B------:R-:W-:Y:S05]  /*25580*/  BRA `(.L_x_632) ;  /* 0xffffff48000c7947 */ /* 0x000fea000383ffff */
.L_x_639:
[----:B-1----:R1:W2:Y:S02]  /*25590*/  SYNCS.PHASECHK.TRANS64.TRYWAIT P0, [R12+URZ+0x36850], R3 ;  /* 0x036850030c0075a7 */ /* 0x0022a4000800017f */
[----:B--2---:R-:W-:Y:S05]  /*255a0*/  @!P0 NANOSLEEP.SYNCS 0x989680 ;  /* 0x009896800000895d */ /* 0x004fea0003900000 */
[----:B------:R-:W2:Y:S02]  /*255b0*/  @!P0 SYNCS.PHASECHK.TRANS64 P0, [R12+URZ+0x36850], R3 ;  /* 0x036850030c0085a7 */ /* 0x000ea4000800007f */
[----:B--2---:R-:W-:Y:S05]  /*255c0*/  @!P0 BRA `(.L_x_639) ;  /* 0xfffffffc00f08947 */ /* 0x004fea000383ffff */
[----:B------:R-:W-:Y:S05]  /*255d0*/  BRA `(.L_x_638) ;  /* 0xffffff6800c87947 */ /* 0x000fea000383ffff */
.L_x_671:
[----:B------:R-:W0:Y:S01]  /*255e0*/  S2R R11, SR_TID.X ;  /* 0x00000000000b7919 */ /* 0x000e220000002100 */
[----:B------:R-:W-:Y:S01]  /*255f0*/  BSSY B1, `(.L_x_792) ;  /* 0x000000a000017945 */ /* 0x000fe20003800000 */
[----:B------:R-:W-:Y:S02]  /*25600*/  IMAD.MOV.U32 R12, RZ, RZ, RZ ;  /* 0x000000ffff0c7224 */ /* 0x000fe400078e00ff */
[----:B------:R-:W-:Y:S01]  /*25610*/  IMAD.MOV.U32 R15, RZ, RZ, -0x1 ;  /* 0xffffffffff0f7424 */ /* 0x000fe200078e00ff */
[----:B0-----:R-:W-:-:S04]  /*25620*/  SHF.R.U32.HI R11, RZ, 0x5, R11 ;  /* 0x00000005ff0b7819 */ /* 0x001fc8000001160b */
[----:B------:R-:W-:-:S05]  /*25630*/  LOP3.LUT R11, R11, 0x3, RZ, 0xc0, !PT ;  /* 0x000000030b0b7812 */ /* 0x000fca00078ec0ff */
[----:B------:R-:W-:Y:S02]  /*25640*/  IMAD.MOV.U32 R13, RZ, RZ, R11 ;  /* 0x000000ffff0d7224 */ /* 0x000fe400078e000b */
[----:B------:R-:W-:-:S07]  /*25650*/  IMAD.MOV.U32 R11, RZ, RZ, 0x1f ;  /* 0x0000001fff0b7424 */ /* 0x000fce00078e00ff */
[----:B-----5:R-:W-:Y:S05]  /*25660*/  WARPSYNC.COLLECTIVE R15, `(.L_x_793) ;  /* 0x000000000f087348 */ /* 0x020fea0003c00000 */
[----:B------:R0:W1:Y:S02]  /*25670*/  SHFL.IDX P6, R14, R13, R12, R11 ;  /* 0x0000000c0d0e7389 */ /* 0x00006400000c000b */
[----:B01---5:R-:W-:Y:S01]  /*25680*/  ENDCOLLECTIVE ;  /* 0x000000000000791b */ /* 0x023fe20003800000 */
.L_x_793:
[----:B------:R-:W-:Y:S05]  /*25690*/  BSYNC B1 ;  /* 0x0000000000017941 */ /* 0x000fea0003800000 */
.L_x_792:
[----:B------:R-:W-:Y:S05]  /*256a0*/  BRA `(.L_x_794) ;  /* 0xffffffa800947947 */ /* 0x000fea000383ffff */
.L_x_672:
[----:B------:R-:W-:Y:S01]  /*256b0*/  BSSY B1, `(.L_x_795) ;  /* 0x0000006000017945 */ /* 0x000fe20003800000 */
[----:B------:R-:W-:-:S07]  /*256c0*/  IMAD.MOV.U32 R15, RZ, RZ, -0x1 ;  /* 0xffffffffff0f7424 */ /* 0x000fce00078e00ff */
[----:B-----5:R-:W-:Y:S05]  /*256d0*/  WARPSYNC.COLLECTIVE R15, `(.L_x_796) ;  /* 0x000000000f0c7348 */ /* 0x020fea0003c00000 */
[----:B------:R-:W-:Y:S02]  /*256e0*/  ELECT P6, UR62, PT ;  /* 0x00000000003e782f */ /* 0x000fe400038c0000 */
[----:B------:R-:W-:Y:S01]  /*256f0*/  MOV R14, UR62 ;  /* 0x0000003e000e7c02 */ /* 0x000fe20008000f00 */
[----:B-----5:R-:W-:Y:S10]  /*25700*/  ENDCOLLECTIVE ;  /* 0x000000000000791b */ /* 0x020ff40003800000 */
.L_x_796:
[----:B------:R-:W-:Y:S05]  /*25710*/  BSYNC B1 ;  /* 0x0000000000017941 */ /* 0x000fea0003800000 */
.L_x_795:
[----:B------:R-:W-:Y:S05]  /*25720*/  BRA `(.L_x_797) ;  /* 0xffffffa800807947 */ /* 0x000fea000383ffff */
.L_x_674:
[----:B0-----:R0:W1:Y:S02]  /*25730*/  SYNCS.PHASECHK.TRANS64.TRYWAIT P0, [R9+URZ+0x36820], R5 ;  /* 0x03682005090075a7 */ /* 0x001064000800017f */
[----:B-1----:R-:W-:Y:S05]  /*25740*/  @!P0 NANOSLEEP.SYNCS 0x989680 ;  /* 0x009896800000895d */ /* 0x002fea0003900000 */
[----:B------:R-:W1:Y:S02]  /*25750*/  @!P0 SYNCS.PHASECHK.TRANS64 P0, [R9+URZ+0x36820], R5 ;  /* 0x03682005090085a7 */ /* 0x000e64000800007f */
[----:B-1----:R-:W-:Y:S05]  /*25760*/  @!P0 BRA `(.L_x_674) ;  /* 0xfffffffc00f08947 */ /* 0x002fea000383ffff */
[----:B------:R-:W-:Y:S05]  /*25770*/  BRA `(.L_x_798) ;  /* 0xffffffa8009c7947 */ /* 0x000fea000383ffff */
.L_x_677:
[----:B0-----:R0:W1:Y:S02]  /*25780*/  SYNCS.PHASECHK.TRANS64.TRYWAIT P0, [R5+URZ+0x368a0], R10 ;  /* 0x0368a00a050075a7 */ /* 0x001064000800017f */
[----:B-1----:R-:W-:Y:S05]  /*25790*/  @!P0 NANOSLEEP.SYNCS 0x989680 ;  /* 0x009896800000895d */ /* 0x002fea0003900000 */
[----:B------:R-:W1:Y:S02]  /*257a0*/  @!P0 SYNCS.PHASECHK.TRANS64 P0, [R5+URZ+0x368a0], R10 ;  /* 0x0368a00a050085a7 */ /* 0x000e64000800007f */
[----:B-1----:R-:W-:Y:S05]  /*257b0*/  @!P0 BRA `(.L_x_677) ;  /* 0xfffffffc00f08947 */ /* 0x002fea000383ffff */
[----:B------:R-:W-:Y:S05]  /*257c0*/  BRA `(.L_x_799) ;  /* 0xffffffa800ac7947 */ /* 0x000fea000383ffff */
.L_x_679:
[----:B-1----:R1:W2:Y:S02]  /*257d0*/  SYNCS.PHASECHK.TRANS64.TRYWAIT P0, [R5+URZ+0x368c0], R10 ;  /* 0x0368c00a050075a7 */ /* 0x0022a4000800017f */
[----:B--2---:R-:W-:Y:S05]  /*257e0*/  @!P0 NANOSLEEP.SYNCS 0x989680 ;  /* 0x009896800000895d */ /* 0x004fea0003900000 */
[----:B------:R-:W2:Y:S02]  /*257f0*/  @!P0 SYNCS.PHASECHK.TRANS64 P0, [R5+URZ+0x368c0], R10 ;  /* 0x0368c00a050085a7 */ /* 0x000ea4000800007f */
[----:B--2---:R-:W-:Y:S05]  /*25800*/  @!P0 BRA `(.L_x_679) ;  /* 0xfffffffc00f08947 */ /* 0x004fea000383ffff */
[----:B------:R-:W-:Y:S05]  /*25810*/  BRA `(.L_x_800) ;  /* 0xffffffac00387947 */ /* 0x000fea000383ffff */
.L_x_683:
[----:B0-----:R0:W1:Y:S02]  /*25820*/  SYNCS.PHASECHK.TRANS64.TRYWAIT P0, [R6+URZ+0x368a0], R7 ;  /* 0x0368a007060075a7 */ /* 0x001064000800017f */
[----:B-1----:R-:W-:Y:S05]  /*25830*/  @!P0 NANOSLEEP.SYNCS 0x989680 ;  /* 0x009896800000895d */ /* 0x002fea0003900000 */
[----:B------:R-:W1:Y:S02]  /*25840*/  @!P0 SYNCS.PHASECHK.TRANS64 P0, [R6+URZ+0x368a0], R7 ;  /* 0x0368a007060085a7 */ /* 0x000e64000800007f */
[----:B-1----:R-:W-:Y:S05]  /*25850*/  @!P0 BRA `(.L_x_683) ;  /* 0xfffffffc00f08947 */ /* 0x002fea000383ffff */
[----:B------:R-:W-:Y:S05]  /*25860*/  BRA `(.L_x_801) ;  /* 0xffffffb0000c7947 */ /* 0x000fea000383ffff */
.L_x_685:
[----:B-1----:R1:W2:Y:S02]  /*25870*/  SYNCS.PHASECHK.TRANS64.TRYWAIT P1, [R6+URZ+0x368c0], R7 ;  /* 0x0368c007060075a7 */ /* 0x0022a4000802017f */
[----:B--2---:R-:W-:Y:S05]  /*25880*/  @!P1 NANOSLEEP.SYNCS 0x989680 ;  /* 0x009896800000995d */ /* 0x004fea0003900000 */
[----:B------:R-:W2:Y:S02]  /*25890*/  @!P1 SYNCS.PHASECHK.TRANS64 P1, [R6+URZ+0x368c0], R7 ;  /* 0x0368c007060095a7 */ /* 0x000ea4000802007f */
[----:B--2---:R-:W-:Y:S05]  /*258a0*/  @!P1 BRA `(.L_x_685) ;  /* 0xfffffffc00f09947 */ /* 0x004fea000383ffff */
[----:B------:R-:W-:Y:S05]  /*258b0*/  BRA `(.L_x_802) ;  /* 0xffffffb000907947 */ /* 0x000fea000383ffff */
.L_x_697:
        /* <DEDUP_REMOVED lines=11> */
.L_x_804:
[----:B------:R-:W-:Y:S05]  /*25970*/  BSYNC B0 ;  /* 0x0000000000007941 */ /* 0x000fea0003800000 */
.L_x_803:
[----:B------:R-:W-:Y:S05]  /*25980*/  BRA `(.L_x_805) ;  /* 0xffffffbc00987947 */ /* 0x000fea000383ffff */
.L_x_698:
[----:B------:R-:W-:Y:S01]  /*25990*/  BSSY B0, `(.L_x_806) ;  /* 0x0000006000007945 */ /* 0x000fe20003800000 */
[----:B------:R-:W-:-:S07]  /*259a0*/  IMAD.MOV.U32 R15, RZ, RZ, -0x1 ;  /* 0xffffffffff0f7424 */ /* 0x000fce00078e00ff */
[----:B------:R-:W-:Y:S05]  /*259b0*/  WARPSYNC.COLLECTIVE R15, `(.L_x_807) ;  /* 0x000000000f0c7348 */ /* 0x000fea0003c00000 */
[----:B------:R-:W-:Y:S02]  /*259c0*/  ELECT P6, UR62, PT ;  /* 0x00000000003e782f */ /* 0x000fe400038c0000 */
[----:B------:R-:W-:Y:S01]  /*259d0*/  MOV R14, UR62 ;  /* 0x0000003e000e7c02 */ /* 0x000fe20008000f00 */
[----:B------:R-:W-:Y:S10]  /*259e0*/  ENDCOLLECTIVE ;  /* 0x000000000000791b */ /* 0x000ff40003800000 */
.L_x_807:
[----:B------:R-:W-:Y:S05]  /*259f0*/  BSYNC B0 ;  /* 0x0000000000007941 */ /* 0x000fea0003800000 */
.L_x_806:
[----:B------:R-:W-:Y:S05]  /*25a00*/  BRA `(.L_x_808) ;  /* 0xffffffbc00907947 */ /* 0x000fea000383ffff */
.L_x_701:
[----:B0-----:R0:W1:Y:S02]  /*25a10*/  SYNCS.PHASECHK.TRANS64.TRYWAIT P0, [R6+URZ+0x36840], R7 ;  /* 0x03684007060075a7 */ /* 0x001064000800017f */
[----:B-1----:R-:W-:Y:S05]  /*25a20*/  @!P0 NANOSLEEP.SYNCS 0x989680 ;  /* 0x009896800000895d */ /* 0x002fea0003900000 */
[----:B------:R-:W1:Y:S02]  /*25a30*/  @!P0 SYNCS.PHASECHK.TRANS64 P0, [R6+URZ+0x36840], R7 ;  /* 0x03684007060085a7 */ /* 0x000e64000800007f */
[----:B-1----:R-:W-:Y:S05]  /*25a40*/  @!P0 BRA `(.L_x_701) ;  /* 0xfffffffc00f08947 */ /* 0x002fea000383ffff */
[----:B------:R-:W-:Y:S05]  /*25a50*/  BRA `(.L_x_809) ;  /* 0xffffffc000007947 */ /* 0x000fea000383ffff */
.L_x_704:
        /* <DEDUP_REMOVED lines=8> */
.L_x_712:
[----:B0-----:R0:W1:Y:S02]  /*25ae0*/  SYNCS.PHASECHK.TRANS64.TRYWAIT P0, [R8+URZ+0x36840], R9 ;  /* 0x03684009080075a7 */ /* 0x001064000800017f */
[----:B-1----:R-:W-:Y:S05]  /*25af0*/  @!P0 NANOSLEEP.SYNCS 0x989680 ;  /* 0x009896800000895d */ /* 0x002fea0003900000 */
[----:B------:R-:W1:Y:S02]  /*25b00*/  @!P0 SYNCS.PHASECHK.TRANS64 P0, [R8+URZ+0x36840], R9 ;  /* 0x03684009080085a7 */ /* 0x000e64000800007f */
[----:B-1----:R-:W-:Y:S05]  /*25b10*/  @!P0 BRA `(.L_x_712) ;  /* 0xfffffffc00f08947 */ /* 0x002fea000383ffff */
[----:B------:R-:W-:Y:S05]  /*25b20*/  BRA `(.L_x_811) ;  /* 0xffffffc800107947 */ /* 0x000fea000383ffff */
.L_x_714:
[----:B0-----:R0:W1:Y:S02]  /*25b30*/  SYNCS.PHASECHK.TRANS64.TRYWAIT P0, [R9+URZ+0x60], R8 ;  /* 0x00006008090075a7 */ /* 0x001064000800017f */
[----:B-1----:R-:W-:Y:S05]  /*25b40*/  @!P0 NANOSLEEP.SYNCS 0x989680 ;  /* 0x009896800000895d */ /* 0x002fea0003900000 */
[----:B------:R-:W1:Y:S02]  /*25b50*/  @!P0 SYNCS.PHASECHK.TRANS64 P0, [R9+URZ+0x60], R8 ;  /* 0x00006008090085a7 */ /* 0x000e64000800007f */
[----:B-1----:R-:W-:Y:S05]  /*25b60*/  @!P0 BRA `(.L_x_714) ;  /* 0xfffffffc00f08947 */ /* 0x002fea000383ffff */
[----:B------:R-:W-:Y:S05]  /*25b70*/  BRA `(.L_x_812) ;  /* 0xffffffc800bc7947 */ /* 0x000fea000383ffff */
.L_x_719:
[----:B-1----:R1:W2:Y:S02]  /*25b80*/  SYNCS.PHASECHK.TRANS64.TRYWAIT P0, [R2+URZ+0x36840], R3 ;  /* 0x03684003020075a7 */ /* 0x0022a4000800017f */
[----:B--2---:R-:W-:Y:S05]  /*25b90*/  @!P0 NANOSLEEP.SYNCS 0x989680 ;  /* 0x009896800000895d */ /* 0x004fea0003900000 */
[----:B------:R-:W2:Y:S02]  /*25ba0*/  @!P0 SYNCS.PHASECHK.TRANS64 P0, [R2+URZ+0x36840], R3 ;  /* 0x03684003020085a7 */ /* 0x000ea4000800007f */
[----:B--2---:R-:W-:Y:S05]  /*25bb0*/  @!P0 BRA `(.L_x_719) ;  /* 0xfffffffc00f08947 */ /* 0x004fea000383ffff */
[----:B------:R-:W-:Y:S05]  /*25bc0*/  BRA `(.L_x_813) ;  /* 0xffffffd000307947 */ /* 0x000fea000383ffff */
.L_x_721:
[----:B0-----:R0:W1:Y:S02]  /*25bd0*/  SYNCS.PHASECHK.TRANS64.TRYWAIT P1, [R3+URZ+0x60], R2 ;  /* 0x00006002030075a7 */ /* 0x001064000802017f */
[----:B-1----:R-:W-:Y:S05]  /*25be0*/  @!P1 NANOSLEEP.SYNCS 0x989680 ;  /* 0x009896800000995d */ /* 0x002fea0003900000 */
[----:B------:R-:W1:Y:S02]  /*25bf0*/  @!P1 SYNCS.PHASECHK.TRANS64 P1, [R3+URZ+0x60], R2 ;  /* 0x00006002030095a7 */ /* 0x000e64000802007f */
[----:B-1----:R-:W-:Y:S05]  /*25c00*/  @!P1 BRA `(.L_x_721) ;  /* 0xfffffffc00f09947 */ /* 0x002fea000383ffff */
[----:B------:R-:W-:Y:S05]  /*25c10*/  BRA `(.L_x_814) ;  /* 0xffffffd000dc7947 */ /* 0x000fea000383ffff */
.L_x_726:
[----:B--2---:R2:W3:Y:S02]  /*25c20*/  SYNCS.PHASECHK.TRANS64.TRYWAIT P0, [R2+URZ+0x36840], R3 ;  /* 0x03684003020075a7 */ /* 0x0044e4000800017f */
[----:B---3--:R-:W-:Y:S05]  /*25c30*/  @!P0 NANOSLEEP.SYNCS 0x989680 ;  /* 0x009896800000895d */ /* 0x008fea0003900000 */
[----:B------:R-:W3:Y:S02]  /*25c40*/  @!P0 SYNCS.PHASECHK.TRANS64 P0, [R2+URZ+0x36840], R3 ;  /* 0x03684003020085a7 */ /* 0x000ee4000800007f */
[----:B---3--:R-:W-:Y:S05]  /*25c50*/  @!P0 BRA `(.L_x_726) ;  /* 0xfffffffc00f08947 */ /* 0x008fea000383ffff */
[----:B------:R-:W-:Y:S05]  /*25c60*/  BRA `(.L_x_815) ;  /* 0xffffffd800147947 */ /* 0x000fea000383ffff */
.L_x_728:
[----:B0-----:R0:W1:Y:S02]  /*25c70*/  SYNCS.PHASECHK.TRANS64.TRYWAIT P1, [R2+URZ+0x60], R8 ;  /* 0x00006008020075a7 */ /* 0x001064000802017f */
[----:B-1----:R-:W-:Y:S05]  /*25c80*/  @!P1 NANOSLEEP.SYNCS 0x989680 ;  /* 0x009896800000995d */ /* 0x002fea0003900000 */
[----:B------:R-:W1:Y:S02]  /*25c90*/  @!P1 SYNCS.PHASECHK.TRANS64 P1, [R2+URZ+0x60], R8 ;  /* 0x00006008020095a7 */ /* 0x000e64000802007f */
[----:B-1----:R-:W-:Y:S05]  /*25ca0*/  @!P1 BRA `(.L_x_728) ;  /* 0xfffffffc00f09947 */ /* 0x002fea000383ffff */
[----:B------:R-:W-:Y:S05]  /*25cb0*/  BRA `(.L_x_816) ;  /* 0xffffffd800c47947 */ /* 0x000fea000383ffff */
.L_x_735:
[----:B-1----:R1:W2:Y:S02]  /*25cc0*/  SYNCS.PHASECHK.TRANS64.TRYWAIT P0, [R3+URZ+0x36860], R0 ;  /* 0x03686000030075a7 */ /* 0x0022a4000800017f */
[----:B--2---:R-:W-:Y:S05]  /*25cd0*/  @!P0 NANOSLEEP.SYNCS 0x989680 ;  /* 0x009896800000895d */ /* 0x004fea0003900000 */
[----:B------:R-:W2:Y:S02]  /*25ce0*/  @!P0 SYNCS.PHASECHK.TRANS64 P0, [R3+URZ+0x36860], R0 ;  /* 0x03686000030085a7 */ /* 0x000ea4000800007f */
[----:B--2---:R-:W-:Y:S05]  /*25cf0*/  @!P0 BRA `(.L_x_735) ;  /* 0xfffffffc00f08947 */ /* 0x004fea000383ffff */
[----:B------:R-:W-:Y:S05]  /*25d00*/  BRA `(.L_x_817) ;  /* 0xffffffdc00e07947 */ /* 0x000fea000383ffff */
.L_x_737:
[----:B------:R-:W-:Y:S01]  /*25d10*/  BSSY B0, `(.L_x_818) ;  /* 0x0000008000007945 */ /* 0x000fe20003800000 */
[----:B0-----:R-:W-:Y:S02]  /*25d20*/  IMAD.MOV.U32 R13, RZ, RZ, R16 ;  /* 0x000000ffff0d7224 */ /* 0x001fe400078e0010 */
[----:B------:R-:W-:Y:S02]  /*25d30*/  IMAD.MOV.U32 R12, RZ, RZ, RZ ;  /* 0x000000ffff0c7224 */ /* 0x000fe400078e00ff */
[----:B------:R-:W-:Y:S02]  /*25d40*/  IMAD.MOV.U32 R11, RZ, RZ, 0x1f ;  /* 0x0000001fff0b7424 */ /* 0x000fe400078e00ff */
[----:B------:R-:W-:-:S07]  /*25d50*/  IMAD.MOV.U32 R15, RZ, RZ, -0x1 ;  /* 0xffffffffff0f7424 */ /* 0x000fce00078e00ff */
[----:B-1----:R-:W-:Y:S05]  /*25d60*/  WARPSYNC.COLLECTIVE R15, `(.L_x_819) ;  /* 0x000000000f087348 */ /* 0x002fea0003c00000 */
[----:B------:R0:W2:Y:S02]  /*25d70*/  SHFL.IDX P6, R14, R13, R12, R11 ;  /* 0x0000000c0d0e7389 */ /* 0x0000a400000c000b */
[----:B012---:R-:W-:Y:S01]  /*25d80*/  ENDCOLLECTIVE ;  /* 0x000000000000791b */ /* 0x007fe20003800000 */
.L_x_819:
[----:B------:R-:W-:Y:S05]  /*25d90*/  BSYNC B0 ;  /* 0x0000000000007941 */ /* 0x000fea0003800000 */
.L_x_818:
[----:B------:R-:W-:Y:S02]  /*25da0*/  IMAD.MOV.U32 R13, RZ, RZ, R16 ;  /* 0x000000ffff0d7224 */ /* 0x000fe400078e0010 */
[----:B------:R-:W-:Y:S02]  /*25db0*/  IMAD.MOV.U32 R12, RZ, RZ, 0x1 ;  /* 0x00000001ff0c7424 */ /* 0x000fe400078e00ff */
[----:B------:R-:W-:Y:S02]  /*25dc0*/  IMAD.MOV.U32 R11, RZ, RZ, 0x1f ;  /* 0x0000001fff0b7424 */ /* 0x000fe400078e00ff */
[----:B------:R-:W-:Y:S02]  /*25dd0*/  IMAD.MOV.U32 R15, RZ, RZ, -0x1 ;  /* 0xffffffffff0f7424 */ /* 0x000fe400078e00ff */
[----:B------:R-:W-:-:S07]  /*25de0*/  IMAD.MOV.U32 R4, RZ, RZ, R14 ;  /* 0x000000ffff047224 */ /* 0x000fce00078e000e */
[----:B------:R-:W-:Y:S05]  /*25df0*/  WARPSYNC.COLLECTIVE R15, `(.L_x_820) ;  /* 0x000000000f087348 */ /* 0x000fea0003c00000 */
[----:B------:R0:W1:Y:S02]  /*25e00*/  SHFL.IDX P6, R14, R13, R12, R11 ;  /* 0x0000000c0d0e7389 */ /* 0x00006400000c000b */
[----:B01----:R-:W-:Y:S01]  /*25e10*/  ENDCOLLECTIVE ;  /* 0x000000000000791b */ /* 0x003fe20003800000 */
.L_x_820:
[----:B------:R-:W-:Y:S01]  /*25e20*/  IMAD.MOV.U32 R6, RZ, RZ, R14 ;  /* 0x000000ffff067224 */ /* 0x000fe200078e000e */
[----:B------:R-:W-:Y:S06]  /*25e30*/  BRA `(.L_x_821) ;  /* 0xffffffe000847947 */ /* 0x000fec000383ffff */
.L_x_740:
[----:B------:R-:W-:Y:S01]  /*25e40*/  BSSY B0, `(.L_x_822) ;  /* 0x0000008000007945 */ /* 0x000fe20003800000 */
[----:B-----5:R-:W-:Y:S02]  /*25e50*/  IMAD.MOV.U32 R13, RZ, RZ, R17 ;  /* 0x000000ffff0d7224 */ /* 0x020fe400078e0011 */
[----:B------:R-:W-:Y:S02]  /*25e60*/  IMAD.MOV.U32 R12, RZ, RZ, 0x1 ;  /* 0x00000001ff0c7424 */ /* 0x000fe400078e00ff */
[----:B------:R-:W-:Y:S02]  /*25e70*/  IMAD.MOV.U32 R11, RZ, RZ, RZ ;  /* 0x000000ffff0b7224 */ /* 0x000fe400078e00ff */
[----:B------:R-:W-:-:S07]  /*25e80*/  IMAD.MOV.U32 R15, RZ, RZ, -0x1 ;  /* 0xffffffffff0f7424 */ /* 0x000fce00078e00ff */
[----:B0123--:R-:W-:Y:S05]  /*25e90*/  WARPSYNC.COLLECTIVE R15, `(.L_x_823) ;  /* 0x000000000f087348 */ /* 0x00ffea0003c00000 */
[----:B------:R4:W0:Y:S02]  /*25ea0*/  SHFL.UP P6, R14, R13, R12, R11 ;  /* 0x0400000c0d0e7389 */ /* 0x00082400000c000b */
[----:B01234-:R-:W-:Y:S01]  /*25eb0*/  ENDCOLLECTIVE ;  /* 0x000000000000791b */ /* 0x01ffe20003800000 */
.L_x_823:
[----:B------:R-:W-:Y:S05]  /*25ec0*/  BSYNC B0 ;  /* 0x0000000000007941 */ /* 0x000fea0003800000 */
.L_x_822:
[----:B------:R-:W-:Y:S01]  /*25ed0*/  ISETP.NE.AND P0, PT, R8, RZ, PT ;  /* 0x000000ff0800720c */ /* 0x000fe20003f05270 */
        /* <DEDUP_REMOVED lines=9> */
.L_x_824:
        /* <DEDUP_REMOVED lines=8> */
.L_x_825:
        /* <DEDUP_REMOVED lines=8> */
.L_x_826:
        /* <DEDUP_REMOVED lines=8> */
.L_x_827:
        /* <DEDUP_REMOVED lines=8> */
.L_x_828:
[----:B------:R-:W-:Y:S05]  /*26170*/  BRA `(.L_x_829) ;  /* 0xffffffe000487947 */ /* 0x000fea000383ffff */
.L_x_745:
[----:B------:R-:W-:Y:S01]  /*26180*/  BSSY B0, `(.L_x_830) ;  /* 0x0000008000007945 */ /* 0x000fe20003800000 */
[----:B-----5:R-:W-:Y:S01]  /*26190*/  IMAD.MOV.U32 R13, RZ, RZ, R17 ;  /* 0x000000ffff0d7224 */ /* 0x020fe200078e0011 */
[----:B------:R-:W-:Y:S01]  /*261a0*/  MOV R12, 0x1 ;  /* 0x00000001000c7802 */ /* 0x000fe20000000f00 */
[----:B------:R-:W-:Y:S02]  /*261b0*/  IMAD.MOV.U32 R11, RZ, RZ, RZ ;  /* 0x000000ffff0b7224 */ /* 0x000fe400078e00ff */
[----:B------:R-:W-:-:S07]  /*261c0*/  IMAD.MOV.U32 R15, RZ, RZ, -0x1 ;  /* 0xffffffffff0f7424 */ /* 0x000fce00078e00ff */
[----:B01----:R-:W-:Y:S05]  /*261d0*/  WARPSYNC.COLLECTIVE R15, `(.L_x_831) ;  /* 0x000000000f087348 */ /* 0x003fea0003c00000 */
[----:B------:R2:W3:Y:S02]  /*261e0*/  SHFL.UP P6, R14, R13, R12, R11 ;  /* 0x0400000c0d0e7389 */ /* 0x0004e400000c000b */
[----:B0123--:R-:W-:Y:S01]  /*261f0*/  ENDCOLLECTIVE ;  /* 0x000000000000791b */ /* 0x00ffe20003800000 */
.L_x_831:
[----:B------:R-:W-:Y:S05]  /*26200*/  BSYNC B0 ;  /* 0x0000000000007941 */ /* 0x000fea0003800000 */
.L_x_830:
[----:B------:R-:W-:Y:S01]  /*26210*/  ISETP.NE.AND P0, PT, R8, RZ, PT ;  /* 0x000000ff0800720c */ /* 0x000fe20003f05270 */
[----:B------:R-:W-:Y:S02]  /*26220*/  IMAD.MOV.U32 R12, RZ, RZ, 0x2 ;  /* 0x00000002ff0c7424 */ /* 0x000fe400078e00ff */
[----:B------:R-:W-:Y:S01]  /*26230*/  IMAD.MOV.U32 R11, RZ, RZ, RZ ;  /* 0x000000ffff0b7224 */ /* 0x000fe200078e00ff */
[----:B------:R-:W-:Y:S01]  /*26240*/  SEL R14, R14, RZ, P0 ;  /* 0x000000ff0e0e7207 */ /* 0x000fe20000000000 */
[----:B------:R-:W-:Y:S01]  /*26250*/  IMAD.MOV.U32 R15, RZ, RZ, -0x1 ;  /* 0xffffffffff0f7424 */ /* 0x000fe200078e00ff */
[----:B------:R-:W-:-:S03]  /*26260*/  ISETP.GE.U32.AND P0, PT, R8, 0x2, PT ;  /* 0x000000020800780c */ /* 0x000fc60003f06070 */
[----:B------:R-:W-:-:S10]  /*26270*/  IMAD.IADD R13, R17, 0x1, R14 ;  /* 0x00000001110d7824 */ /* 0x000fd400078e020e */
[----:B------:R-:W-:Y:S05]  /*26280*/  WARPSYNC.COLLECTIVE R15, `(.L_x_832) ;  /* 0x000000000f087348 */ /* 0x000fea0003c00000 */
[----:B------:R0:W1:Y:S02]  /*26290*/  SHFL.UP P6, R14, R13, R12, R11 ;  /* 0x0400000c0d0e7389 */ /* 0x00006400000c000b */
[----:B01----:R-:W-:Y:S01]  /*262a0*/  ENDCOLLECTIVE ;  /* 0x000000000000791b */ /* 0x003fe20003800000 */
.L_x_832:
        /* <DEDUP_REMOVED lines=8> */
.L_x_833:
        /* <DEDUP_REMOVED lines=8> */
.L_x_834:
        /* <DEDUP_REMOVED lines=8> */
.L_x_835:
        /* <DEDUP_REMOVED lines=8> */
.L_x_836:
[----:B------:R-:W-:Y:S05]  /*264b0*/  BRA `(.L_x_837) ;  /* 0xffffffe0002c7947 */ /* 0x000fea000383ffff */
.L_x_747:
[----:B------:R-:W-:Y:S01]  /*264c0*/  BSSY B0, `(.L_x_838) ;  /* 0x0000006000007945 */ /* 0x000fe20003800000 */
[----:B------:R-:W-:Y:S01]  /*264d0*/  PLOP3.LUT P6, PT, P6, PT, PT, 0x8, 0x0 ;  /* 0x000000000000781c */ /* 0x000fe200037ce170 */
[----:B------:R-:W-:-:S12]  /*264e0*/  IMAD.MOV.U32 R15, RZ, RZ, -0x1 ;  /* 0xffffffffff0f7424 */ /* 0x000fd800078e00ff */
[----:B01----:R-:W-:Y:S05]  /*264f0*/  WARPSYNC.COLLECTIVE R15, `(.L_x_839) ;  /* 0x000000000f087348 */ /* 0x003fea0003c00000 */
[----:B------:R-:W-:Y:S01]  /*26500*/  VOTE.ANY R14, PT, P6 ;  /* 0x00000000000e7806 */ /* 0x000fe200030e0100 */
[----:B01----:R-:W-:Y:S06]  /*26510*/  ENDCOLLECTIVE ;  /* 0x000000000000791b */ /* 0x003fec0003800000 */
.L_x_839:
[----:B------:R-:W-:Y:S05]  /*26520*/  BSYNC B0 ;  /* 0x0000000000007941 */ /* 0x000fea0003800000 */
.L_x_838:
[----:B------:R-:W-:Y:S02]  /*26530*/  IMAD.MOV.U32 R3, RZ, RZ, R14 ;  /* 0x000000ffff037224 */ /* 0x000fe400078e000e */
[----:B------:R-:W-:Y:S02]  /*26540*/  IMAD.MOV.U32 R13, RZ, RZ, R17 ;  /* 0x000000ffff0d7224 */ /* 0x000fe400078e0011 */
[----:B------:R-:W0:Y:S01]  /*26550*/  POPC R5, R3 ;  /* 0x0000000300057309 */ /* 0x000e220000000000 */
[----:B------:R-:W-:Y:S02]  /*26560*/  IMAD.MOV.U32 R11, RZ, RZ, 0x1f ;  /* 0x0000001fff0b7424 */ /* 0x000fe400078e00ff */
[----:B------:R-:W-:Y:S02]  /*26570*/  IMAD.MOV.U32 R15, RZ, RZ, -0x1 ;  /* 0xffffffffff0f7424 */ /* 0x000fe400078e00ff */
[----:B0-----:R-:W-:-:S07]  /*26580*/  IMAD.MOV.U32 R12, RZ, RZ, R5 ;  /* 0x000000ffff0c7224 */ /* 0x001fce00078e0005 */
[----:B------:R-:W-:Y:S05]  /*26590*/  WARPSYNC.COLLECTIVE R15, `(.L_x_840) ;  /* 0x000000000f087348 */ /* 0x000fea0003c00000 */
[----:B------:R0:W1:Y:S02]  /*265a0*/  SHFL.IDX P6, R14, R13, R12, R11 ;  /* 0x0000000c0d0e7389 */ /* 0x00006400000c000b */
[----:B01----:R-:W-:Y:S01]  /*265b0*/  ENDCOLLECTIVE ;  /* 0x000000000000791b */ /* 0x003fe20003800000 */
.L_x_840:
[----:B------:R-:W-:Y:S01]  /*265c0*/  IMAD.MOV.U32 R17, RZ, RZ, R14 ;  /* 0x000000ffff117224 */ /* 0x000fe200078e000e */
[----:B------:R-:W-:Y:S06]  /*265d0*/  BRA `(.L_x_841) ;  /* 0xffffffe0001c7947 */ /* 0x000fec000383ffff */
.L_x_749:
[----:B------:R-:W-:Y:S01]  /*265e0*/  BSSY B0, `(.L_x_842) ;  /* 0x0000007000007945 */ /* 0x000fe20003800000 */
[----:B------:R-:W-:Y:S02]  /*265f0*/  IMAD.MOV.U32 R13, RZ, RZ, R2 ;  /* 0x000000ffff0d7224 */ /* 0x000fe400078e0002 */
[----:B------:R-:W-:Y:S02]  /*26600*/  IMAD.MOV.U32 R11, RZ, RZ, 0x1f ;  /* 0x0000001fff0b7424 */ /* 0x000fe400078e00ff */
[----:B------:R-:W-:-:S07]  /*26610*/  IMAD.MOV.U32 R15, RZ, RZ, -0x1 ;  /* 0xffffffffff0f7424 */ /* 0x000fce00078e00ff */
[----:B0123--:R-:W-:Y:S05]  /*26620*/  WARPSYNC.COLLECTIVE R15, `(.L_x_843) ;  /* 0x000000000f087348 */ /* 0x00ffea0003c00000 */
[----:B------:R4:W0:Y:S02]  /*26630*/  SHFL.IDX P6, R14, R13, R12, R11 ;  /* 0x0000000c0d0e7389 */ /* 0x00082400000c000b */
[----:B01234-:R-:W-:Y:S01]  /*26640*/  ENDCOLLECTIVE ;  /* 0x000000000000791b */ /* 0x01ffe20003800000 */
.L_x_843:
[----:B------:R-:W-:Y:S05]  /*26650*/  BSYNC B0 ;  /* 0x0000000000007941 */ /* 0x000fea0003800000 */
.L_x_842:
[----:B------:R-:W-:Y:S05]  /*26660*/  BRA `(.L_x_748) ;  /* 0xffffffe000147947 */ /* 0x000fea000383ffff */
.L_x_753:
[----:B0-----:R0:W1:Y:S02]  /*26670*/  SYNCS.PHASECHK.TRANS64.TRYWAIT P0, [R0+URZ+0x36820], R3 ;  /* 0x03682003000075a7 */ /* 0x001064000800017f */
[----:B-1----:R-:W-:Y:S05]  /*26680*/  @!P0 NANOSLEEP.SYNCS 0x989680 ;  /* 0x009896800000895d */ /* 0x002fea0003900000 */
[----:B------:R-:W1:Y:S02]  /*26690*/  @!P0 SYNCS.PHASECHK.TRANS64 P0, [R0+URZ+0x36820], R3 ;  /* 0x03682003000085a7 */ /* 0x000e64000800007f */
[----:B-1----:R-:W-:Y:S05]  /*266a0*/  @!P0 BRA `(.L_x_753) ;  /* 0xfffffffc00f08947 */ /* 0x002fea000383ffff */
[----:B------:R-:W-:Y:S05]  /*266b0*/  BRA `(.L_x_844) ;  /* 0xffffffe000f87947 */ /* 0x000fea000383ffff */
.L_x_754:
[----:B------:R-:W1:Y:S01]  /*266c0*/  S2R R2, SR_TID.X ;  /* 0x0000000000027919 */ /* 0x000e620000002100 */
[----:B------:R-:W-:Y:S01]  /*266d0*/  BSSY B0, `(.L_x_845) ;  /* 0x000000a000007945 */ /* 0x000fe20003800000 */
[----:B------:R-:W-:Y:S02]  /*266e0*/  IMAD.MOV.U32 R12, RZ, RZ, RZ ;  /* 0x000000ffff0c7224 */ /* 0x000fe400078e00ff */
[----:B------:R-:W-:Y:S02]  /*266f0*/  IMAD.MOV.U32 R11, RZ, RZ, 0x1f ;  /* 0x0000001fff0b7424 */ /* 0x000fe400078e00ff */
[----:B------:R-:W-:Y:S01]  /*26700*/  IMAD.MOV.U32 R15, RZ, RZ, -0x1 ;  /* 0xffffffffff0f7424 */ /* 0x000fe200078e00ff */
[----:B-1----:R-:W-:-:S04]  /*26710*/  SHF.R.U32.HI R2, RZ, 0x5, R2 ;  /* 0x00000005ff027819 */ /* 0x002fc80000011602 */
[----:B------:R-:W-:-:S05]  /*26720*/  LOP3.LUT R2, R2, 0x3, RZ, 0xc0, !PT ;  /* 0x0000000302027812 */ /* 0x000fca00078ec0ff */
[----:B------:R-:W-:-:S07]  /*26730*/  IMAD.MOV.U32 R13, RZ, RZ, R2 ;  /* 0x000000ffff0d7224 */ /* 0x000fce00078e0002 */
[----:B0-----:R-:W-:Y:S05]  /*26740*/  WARPSYNC.COLLECTIVE R15, `(.L_x_846) ;  /* 0x000000000f087348 */ /* 0x001fea0003c00000 */
[----:B------:R1:W2:Y:S02]  /*26750*/  SHFL.IDX P6, R14, R13, R12, R11 ;  /* 0x0000000c0d0e7389 */ /* 0x0002a400000c000b */
[----:B012---:R-:W-:Y:S01]  /*26760*/  ENDCOLLECTIVE ;  /* 0x000000000000791b */ /* 0x007fe20003800000 */
.L_x_846:
[----:B------:R-:W-:Y:S05]  /*26770*/  BSYNC B0 ;  /* 0x0000000000007941 */ /* 0x000fea0003800000 */
.L_x_845:
[----:B------:R-:W-:Y:S05]  /*26780*/  BRA `(.L_x_847) ;  /* 0xffffffe000e07947 */ /* 0x000fea000383ffff */
.L_x_755:
[----:B------:R-:W-:Y:S01]  /*26790*/  BSSY B0, `(.L_x_848) ;  /* 0x0000006000007945 */ /* 0x000fe20003800000 */
[----:B------:R-:W-:-:S07]  /*267a0*/  IMAD.MOV.U32 R15, RZ, RZ, -0x1 ;  /* 0xffffffffff0f7424 */ /* 0x000fce00078e00ff */
[----:B01----:R-:W-:Y:S05]  /*267b0*/  WARPSYNC.COLLECTIVE R15, `(.L_x_849) ;  /* 0x000000000f0c7348 */ /* 0x003fea0003c00000 */
[----:B------:R-:W-:Y:S02]  /*267c0*/  ELECT P6, UR62, PT ;  /* 0x00000000003e782f */ /* 0x000fe400038c0000 */
[----:B------:R-:W-:Y:S01]  /*267d0*/  MOV R14, UR62 ;  /* 0x0000003e000e7c02 */ /* 0x000fe20008000f00 */
[----:B01----:R-:W-:Y:S10]  /*267e0*/  ENDCOLLECTIVE ;  /* 0x000000000000791b */ /* 0x003ff40003800000 */
.L_x_849:
[----:B------:R-:W-:Y:S05]  /*267f0*/  BSYNC B0 ;  /* 0x0000000000007941 */ /* 0x000fea0003800000 */
.L_x_848:
[----:B------:R-:W-:Y:S05]  /*26800*/  BRA `(.L_x_850) ;  /* 0xffffffe000d47947 */ /* 0x000fea000383ffff */
.L_x_757:
[----:B0-----:R0:W1:Y:S02]  /*26810*/  SYNCS.PHASECHK.TRANS64.TRYWAIT P0, [R6+URZ], R5 ;  /* 0x00000005060075a7 */ /* 0x001064000800017f */
[----:B-1----:R-:W-:Y:S05]  /*26820*/  @!P0 NANOSLEEP.SYNCS 0x989680 ;  /* 0x009896800000895d */ /* 0x002fea0003900000 */
[----:B------:R-:W1:Y:S02]  /*26830*/  @!P0 SYNCS.PHASECHK.TRANS64 P0, [R6+URZ], R5 ;  /* 0x00000005060085a7 */ /* 0x000e64000800007f */
[----:B-1----:R-:W-:Y:S05]  /*26840*/  @!P0 BRA `(.L_x_757) ;  /* 0xfffffffc00f08947 */ /* 0x002fea000383ffff */
[----:B------:R-:W-:Y:S05]  /*26850*/  BRA `(.L_x_851) ;  /* 0xffffffe400187947 */ /* 0x000fea000383ffff */
.L_x_758:
[----:B-1----:R1:W2:Y:S02]  /*26860*/  SYNCS.PHASECHK.TRANS64.TRYWAIT P0, [R7+URZ], R2 ;  /* 0x00000002070075a7 */ /* 0x0022a4000800017f */
[----:B--2---:R-:W-:Y:S05]  /*26870*/  @!P0 NANOSLEEP.SYNCS 0x989680 ;  /* 0x009896800000895d */ /* 0x004fea0003900000 */
[----:B------:R-:W2:Y:S02]  /*26880*/  @!P0 SYNCS.PHASECHK.TRANS64 P0, [R7+URZ], R2 ;  /* 0x00000002070085a7 */ /* 0x000ea4000800007f */
[----:B--2---:R-:W-:Y:S05]  /*26890*/  @!P0 BRA `(.L_x_758) ;  /* 0xfffffffc00f08947 */ /* 0x004fea000383ffff */
[----:B------:R-:W-:Y:S05]  /*268a0*/  BRA `(.L_x_852) ;  /* 0xffffffe4000c7947 */ /* 0x000fea000383ffff */
.L_x_760:
[----:B--2---:R2:W3:Y:S02]  /*268b0*/  SYNCS.PHASECHK.TRANS64.TRYWAIT P0, [R4+URZ], R5 ;  /* 0x00000005040075a7 */ /* 0x0044e4000800017f */
[----:B---3--:R-:W-:Y:S05]  /*268c0*/  @!P0 NANOSLEEP.SYNCS 0x989680 ;  /* 0x009896800000895d */ /* 0x008fea0003900000 */
[----:B------:R-:W3:Y:S02]  /*268d0*/  @!P0 SYNCS.PHASECHK.TRANS64 P0, [R4+URZ], R5 ;  /* 0x00000005040085a7 */ /* 0x000ee4000800007f */
[----:B---3--:R-:W-:Y:S05]  /*268e0*/  @!P0 BRA `(.L_x_760) ;  /* 0xfffffffc00f08947 */ /* 0x008fea000383ffff */
[----:B------:R-:W-:Y:S05]  /*268f0*/  BRA `(.L_x_853) ;  /* 0xffffffe400147947 */ /* 0x000fea000383ffff */
.L_x_854:
        /* <DEDUP_REMOVED lines=16> */
.L_x_2658:


//--------------------- .text._ZN7cutlass13device_kernelIN5flash11enable_sm90INS1_16FlashAttnFwdSm90INS1_25CollectiveMainloopFwdSm90ILi2EN4cute5tupleIJNS5_1CILi1EEES8_S8_EEENS6_IJNS7_ILi128EEENS7_ILi96EEENS7_ILi192EEEEEELi192ENS_10bfloat16_tEfNS_4arch4Sm90ELb0ELb1ELb1ELb0ELb0ELb0ELb0ELb1ELb1ELb0ELb0ELb0EEENS1_21CollectiveEpilogueFwdINS6_IJSA_SC_SB_EEES9_SE_SG_Li256ELb0ELb0ELb0ELb0EEENS1_30DynamicPersistentTileSchedulerILi256ELi32ELb0ELb0ELb1EEEEEEEEEvNT_6ParamsE --------------------------
	.section	.text._ZN7cutlass13device_kernelIN5flash11enable_sm90INS1_16FlashAttnFwdSm90INS1_25CollectiveMainloopFwdSm90ILi2EN4cute5tupleIJNS5_1CILi1EEES8_S8_EEENS6_IJNS7_ILi128EEENS7_ILi96EEENS7_ILi192EEEEEELi192ENS_10bfloat16_tEfNS_4arch4Sm90ELb0ELb1ELb1ELb0ELb0ELb0ELb0ELb1ELb1ELb0ELb0ELb0EEENS1_21CollectiveEpilogueFwdINS6_IJSA_SC_SB_EEES9_SE_SG_Li256ELb0ELb0ELb0ELb0EEENS1_30DynamicPersistentTileSchedulerILi256ELi32ELb0ELb0ELb1EEEEEEEEEvNT_6ParamsE,"ax",@progbits
	.align	128
.text._ZN7cutlass13device_kernelIN5flash11enable_sm90INS1_16FlashAttnFwdSm90INS1_25CollectiveMainloopFwdSm90ILi2EN4cute5tupleIJNS5_1CILi1EEES8_S8_EEENS6_IJNS7_ILi128EEENS7_ILi96EEENS7_ILi192EEEEEELi192ENS_10bfloat16_tEfNS_4arch4Sm90ELb0ELb1ELb1ELb0ELb0ELb0ELb0ELb1ELb1ELb0ELb0ELb0EEENS1_21CollectiveEpilogueFwdINS6_IJSA_SC_SB_EEES9_SE_SG_Li256ELb0ELb0ELb0ELb0EEENS1_30DynamicPersistentTileSchedulerILi256ELi32ELb0ELb0ELb1EEEEEEEEEvNT_6ParamsE:
        .type           _ZN7cutlass13device_kernelIN5flash11enable_sm90INS1_16FlashAttnFwdSm90INS1_25CollectiveMainloopFwdSm90ILi2EN4cute5tupleIJNS5_1CILi1EEES8_S8_EEENS6_IJNS7_ILi128EEENS7_ILi96EEENS7_ILi192EEEEEELi192ENS_10bfloat16_tEfNS_4arch4Sm90ELb0ELb1ELb1ELb0ELb0ELb0ELb0ELb1ELb1ELb0ELb0ELb0EEENS1_21CollectiveEpilogueFwdINS6_IJSA_SC_SB_EEES9_SE_SG_Li256ELb0ELb0ELb0ELb0EEENS1_30DynamicPersistentTileSchedulerILi256ELi32ELb0ELb0ELb1EEEEEEEEEvNT_6ParamsE,@function
        .size           _ZN7cutlass13device_kernelIN5flash11enable_sm90INS1_16FlashAttnFwdSm90INS1_25CollectiveMainloopFwdSm90ILi2EN4cute5tupleIJNS5_1CILi1EEES8_S8_EEENS6_IJNS7_ILi128EEENS7_ILi96EEENS7_ILi192EEEEEELi192ENS_10bfloat16_tEfNS_4arch4Sm90ELb0ELb1ELb1ELb0ELb0ELb0ELb0ELb1ELb1ELb0ELb0ELb0EEENS1_21CollectiveEpilogueFwdINS6_IJSA_SC_SB_EEES9_SE_SG_Li256ELb0ELb0ELb0ELb0EEENS1_30DynamicPersistentTileSchedulerILi256ELi32ELb0ELb0ELb1EEEEEEEEEvNT_6ParamsE,(.L_x_2659 - _ZN7cutlass13device_kernelIN5flash11enable_sm90INS1_16FlashAttnFwdSm90INS1_25CollectiveMainloopFwdSm90ILi2EN4cute5tupleIJNS5_1CILi1EEES8_S8_EEENS6_IJNS7_ILi128EEENS7_ILi96EEENS7_ILi192EEEEEELi192ENS_10bfloat16_tEfNS_4arch4Sm90ELb0ELb1ELb1ELb0ELb0ELb0ELb0ELb1ELb1ELb0ELb0ELb0EEENS1_21CollectiveEpilogueFwdINS6_IJSA_SC_SB_EEES9_SE_SG_Li256ELb0ELb0ELb0ELb0EEENS1_30DynamicPersistentTileSchedulerILi256ELi32ELb0ELb0ELb1EEEEEEEEEvNT_6ParamsE)
        .other          _ZN7cutlass13device_kernelIN5flash11enable_sm90INS1_16FlashAttnFwdSm90INS1_25CollectiveMainloopFwdSm90ILi2EN4cute5tupleIJNS5_1CILi1EEES8_S8_EEENS6_IJNS7_ILi128EEENS7_ILi96EEENS7_ILi192EEEEEELi192ENS_10bfloat16_tEfNS_4arch4Sm90ELb0ELb1ELb1ELb0ELb0ELb0ELb0ELb1ELb1ELb0ELb0ELb0EEENS1_21CollectiveEpilogueFwdINS6_IJSA_SC_SB_EEES9_SE_SG_Li256ELb0ELb0ELb0ELb0EEENS1_30DynamicPersistentTileSchedulerILi256ELi32ELb0ELb0ELb1EEEEEEEEEvNT_6ParamsE,@"STO_CUDA_ENTRY STV_DEFAULT"
_ZN7cutlass13device_kernelIN5flash11enable_sm90INS1_16FlashAttnFwdSm90INS1_25CollectiveMainloopFwdSm90ILi2EN4cute5tupleIJNS5_1CILi1EEES8_S8_EEENS6_IJNS7_ILi128EEENS7_ILi96EEENS7_ILi192EEEEEELi192ENS_10bfloat16_tEfNS_4arch4Sm90ELb0ELb1ELb1ELb0ELb0ELb0ELb0ELb1ELb1ELb0ELb0ELb0EEENS1_21CollectiveEpilogueFwdINS6_IJSA_SC_SB_EEES9_SE_SG_Li256ELb0ELb0ELb0ELb0EEENS1_30DynamicPersistentTileSchedulerILi256ELi32ELb0ELb0ELb1EEEEEEEEEvNT_6ParamsE:
        /* <DEDUP_REMOVED lines=24> */
.L_x_856:
[----:B------:R-:W-:Y:S05]  /*0180*/  BSYNC B0 ;  /* 0x0000000000007941 */ /* 0x000fea0003800000 */
.L_x_855:
        /* <DEDUP_REMOVED lines=37> */
.L_x_857:
        /* <DEDUP_REMOVED lines=22> */
.L_x_858:
        /* <DEDUP_REMOVED lines=18> */
.L_x_859:
        /* <DEDUP_REMOVED lines=22> */
.L_x_860:
        /* <DEDUP_REMOVED lines=22> */
.L_x_861:
[----:B-1----:R-:W-:Y:S01]  /*0920*/  UMOV UR4, 0x1 ;  /* 0x0000000100047882 */ /* 0x002fe20000000000 */
[----:B------:R-:W-:Y:S01]  /*0930*/  PLOP3.LUT P0, PT, PT, PT, UP0, 0x80, 0x0 ;  /* 0x000000000000781c */ /* 0x000fe20003f0f008 */
[----:B------:R-:W-:Y:S01]  /*0940*/  USEL UR4, UR4, 0x2, !UP0 ;  /* 0x0000000204047887 */ /* 0x000fe2000c000000 */
[----:B------:R-:W-:Y:S01]  /*0950*/  NOP ;  /* 0x0000000000007918 */ /* 0x000fe20000000000 */
[----:B------:R-:W-:-:S04]  /*0960*/  ULDC.64 UR60, c[0x0][0x208] ;  /* 0x00008200003c7ab9 */ /* 0x000fc80000000a00 */
[----:B------:R-:W-:-:S05]  /*0970*/  IMAD.U32 R2, RZ, RZ, UR4 ;  /* 0x00000004ff027e24 */ /* 0x000fca000f8e00ff */
[----:B------:R1:W-:Y:S01]  /*0980*/  STL [R1], R2 ;  /* 0x0000000201007387 */ /* 0x0003e20000100800 */
[----:B--23--:R-:W-:Y:S06]  /*0990*/  BAR.SYNC.DEFER_BLOCKING 0x0 ;  /* 0x0000000000007b1d */ /* 0x00cfec0000010000 */
[----:B------:R-:W-:Y:S05]  /*09a0*/  @!P0 BRA `(.L_x_862) ;  /* 0x000000fc002c8947 */ /* 0x000fea0003800000 */
.L_x_863:
[----:B------:R-:W-:-:S08]  /*09b0*/  NOP ;  /* 0x0000000000007918 */ /* 0x000fd00000000000 */
[----:B------:R-:W2:Y:S02]  /*09c0*/  USETMAXREG.TRY_ALLOC.CTAPOOL UP0, 0xf0 ;  /* 0x000000f0000079c8 */ /* 0x000ea40008000600 */
[----:B--2---:R-:W-:-:S13]  /*09d0*/  PLOP3.LUT P0, PT, PT, PT, UP0, 0x80, 0x0 ;  /* 0x000000000000781c */ /* 0x004fda0003f0f008 */
[----:B------:R-:W-:Y:S05]  /*09e0*/  @!P0 BRA `(.L_x_863) ;  /* 0xfffffffc00f08947 */ /* 0x000fea000383ffff */
[----:B------:R-:W2:Y:S08]  /*09f0*/  S2UR UR7, SR_CTAID.X ;  /* 0x00000000000779c3 */ /* 0x000eb00000002500 */
[----:B------:R-:W-:Y:S08]  /*0a00*/  BAR.ARV 0x4, 0x120 ;  /* 0x0104800000007b1d */ /* 0x000ff00000002000 */
[----:B------:R-:W2:Y:S08]  /*0a10*/  LDC R0, c[0x0][0xda8] ;  /* 0x00036a00ff007b82 */ /* 0x000eb00000000800 */
[----:B------:R-:W-:Y:S06]  /*0a20*/  BAR.ARV 0x8, 0x120 ;  /* 0x0204800000007b1d */ /* 0x000fec0000002000 */
[----:B--2---:R-:W-:-:S13]  /*0a30*/  ISETP.LE.AND P0, PT, R0, UR7, PT ;  /* 0x0000000700007c0c */ /* 0x004fda000bf03270 */
[----:B------:R-:W-:Y:S05]  /*0a40*/  @P0 EXIT ;  /* 0x000000000000094d */ /* 0x000fea0003800000 */
[----:B------:R-:W2:Y:S01]  /*0a50*/  LDL R3, [R1] ;  /* 0x0000000001037983 */ /* 0x000ea20000100800 */
[----:B------:R-:W3:Y:S01]  /*0a60*/  S2UR UR4, SR_CgaCtaId ;  /* 0x00000000000479c3 */ /* 0x000ee20000008800 */
[----:B------:R-:W-:Y:S01]  /*0a70*/  UMOV UR37, 0x400 ;  /* 0x0000040000257882 */ /* 0x000fe20000000000 */
[----:B------:R-:W-:Y:S01]  /*0a80*/  UMOV UR39, URZ ;  /* 0x0000003f00277c82 */ /* 0x000fe20008000000 */
[----:B-1----:R-:W1:Y:S01]  /*0a90*/  S2R R2, SR_TID.X ;  /* 0x0000000000027919 */ /* 0x002e620000002100 */
[----:B------:R-:W-:-:S04]  /*0aa0*/  UMOV UR36, URZ ;  /* 0x0000003f00247c82 */ /* 0x000fc80008000000 */
[----:B------:R-:W4:Y:S01]  /*0ab0*/  S2UR UR6, SR_SWINHI ;  /* 0x00000000000679c3 */ /* 0x000f220000002f00 */
[----:B---3--:R-:W-:-:S07]  /*0ac0*/  ULEA UR37, UR4, UR37, 0x18 ;  /* 0x0000002504257291 */ /* 0x008fce000f8ec03f */
[----:B------:R-:W-:Y:S01]  /*0ad0*/  UMOV UR4, UR37 ;  /* 0x0000002500047c82 */ /* 0x000fe20008000000 */
[----:B----4-:R-:W-:Y:S01]  /*0ae0*/  UMOV UR5, UR6 ;  /* 0x0000000600057c82 */ /* 0x010fe20008000000 */
[----:B------:R-:W-:Y:S01]  /*0af0*/  IMAD.U32 R22, RZ, RZ, UR4 ;  /* 0x00000004ff167e24 */ /* 0x000fe2000f8e00ff */
[----:B------:R-:W-:Y:S01]  /*0b00*/  UMOV UR4, UR7 ;  /* 0x0000000700047c82 */ /* 0x000fe20008000000 */
[----:B-1----:R-:W-:Y:S02]  /*0b10*/  VIADD R206, R2, 0xffffff80 ;  /* 0xffffff8002ce7836 */ /* 0x002fe40000000000 */
[----:B------:R-:W-:Y:S01]  /*0b20*/  IMAD.U32 R23, RZ, RZ, UR5 ;  /* 0x00000005ff177e24 */ /* 0x000fe2000f8e00ff */
[----:B--2---:R-:W-:Y:S02]  /*0b30*/  R2UR UR8, R3 ;  /* 0x00000000030872ca */ /* 0x004fe400000e0000 */
[----:B------:R-:W-:-:S04]  /*0b40*/  SHF.R.S32.HI R3, RZ, 0x1f, R206 ;  /* 0x0000001fff037819 */ /* 0x000fc800000114ce */
[CC--:B------:R-:W-:Y:S02]  /*0b50*/  LEA.HI R2, R3.reuse, R206.reuse, RZ, 0x4 ;  /* 0x000000ce03027211 */ /* 0x0c0fe400078f20ff */
[CC--:B------:R-:W-:Y:S02]  /*0b60*/  LEA.HI R0, R3.reuse, R206.reuse, RZ, 0x7 ;  /* 0x000000ce03007211 */ /* 0x0c0fe400078f38ff */
[----:B------:R-:W-:Y:S02]  /*0b70*/  SHF.R.S32.HI R5, RZ, 0x4, R2 ;  /* 0x00000004ff057819 */ /* 0x000fe40000011402 */
[----:B------:R-:W-:Y:S01]  /*0b80*/  LOP3.LUT R201, R0, 0xffffff80, RZ, 0xc0, !PT ;  /* 0xffffff8000c97812 */ /* 0x000fe200078ec0ff */
[----:B------:R-:W-:Y:S01]  /*0b90*/  ULOP3.LUT UR5, UR8, 0x1, URZ, 0xfc, !UPT ;  /* 0x0000000108057892 */ /* 0x000fe2000f8efc3f */
[----:B------:R-:W-:Y:S02]  /*0ba0*/  LEA.HI R4, R2, R5, RZ, 0x1 ;  /* 0x0000000502047211 */ /* 0x000fe400078f08ff */
[----:B------:R-:W-:Y:S01]  /*0bb0*/  LEA.HI R204, R3, R206, RZ, 0x5 ;  /* 0x000000ce03cc7211 */ /* 0x000fe200078f28ff */
[----:B------:R-:W-:Y:S01]  /*0bc0*/  IMAD.IADD R201, R206, 0x1, -R201 ;  /* 0x00000001cec97824 */ /* 0x000fe200078e0ac9 */
[----:B------:R-:W-:Y:S01]  /*0bd0*/  LOP3.LUT R4, R4, 0x1ffffffe, RZ, 0xc0, !PT ;  /* 0x1ffffffe04047812 */ /* 0x000fe200078ec0ff */
[----:B------:R-:W-:Y:S01]  /*0be0*/  IMAD.U32 R205, RZ, RZ, UR5 ;  /* 0x00000005ffcd7e24 */ /* 0x000fe2000f8e00ff */
[----:B------:R-:W-:Y:S01]  /*0bf0*/  SHF.R.S32.HI R204, RZ, 0x5, R204 ;  /* 0x00000005ffcc7819 */ /* 0x000fe200000114cc */
[----:B------:R-:W-:Y:S01]  /*0c00*/  UMOV UR5, URZ ;  /* 0x0000003f00057c82 */ /* 0x000fe20008000000 */
[----:B------:R-:W-:Y:S01]  /*0c10*/  SHF.R.S32.HI R6, RZ, 0x1f, R201 ;  /* 0x0000001fff067819 */ /* 0x000fe200000114c9 */
[----:B------:R-:W-:Y:S01]  /*0c20*/  IMAD.IADD R4, R5, 0x1, -R4 ;  /* 0x0000000105047824 */ /* 0x000fe200078e0a04 */
[----:B------:R-:W-:Y:S01]  /*0c30*/  LOP3.LUT R5, R2, 0x3fffff0, RZ, 0xc0, !PT ;  /* 0x03fffff002057812 */ /* 0x000fe200078ec0ff */
[----:B------:R-:W-:Y:S01]  /*0c40*/  IMAD.U32 R199, RZ, RZ, UR5 ;  /* 0x00000005ffc77e24 */ /* 0x000fe2000f8e00ff */
[----:B------:R-:W-:-:S02]  /*0c50*/  LEA.HI R2, R6, R201, RZ, 0x2 ;  /* 0x000000c906027211 */ /* 0x000fc400078f10ff */
[----:B------:R-:W-:Y:S01]  /*0c60*/  SHF.R.S32.HI R203, RZ, 0x7, R0 ;  /* 0x00000007ffcb7819 */ /* 0x000fe20000011400 */
[----:B------:R-:W-:Y:S01]  /*0c70*/  IMAD.IADD R5, R206, 0x1, -R5 ;  /* 0x00000001ce057824 */ /* 0x000fe200078e0a05 */
[--C-:B------:R-:W-:Y:S02]  /*0c80*/  SHF.R.S32.HI R7, RZ, 0x2, R2.reuse ;  /* 0x00000002ff077819 */ /* 0x100fe40000011402 */
[----:B------:R-:W-:Y:S01]  /*0c90*/  SHF.R.S32.HI R8, RZ, 0x1f, R2 ;  /* 0x0000001fff087819 */ /* 0x000fe20000011402 */
[----:B------:R-:W-:Y:S01]  /*0ca0*/  IMAD R5, R204, 0x10, R5 ;  /* 0x00000010cc057824 */ /* 0x000fe200078e0205 */
[----:B------:R-:W-:Y:S02]  /*0cb0*/  LEA.HI R6, R6, R201, RZ, 0x5 ;  /* 0x000000c906067211 */ /* 0x000fe400078f28ff */
[----:B------:R-:W-:Y:S01]  /*0cc0*/  LEA.HI R8, R8, R7, RZ, 0x3 ;  /* 0x0000000708087211 */ /* 0x000fe200078f18ff */
[----:B------:R-:W-:Y:S01]  /*0cd0*/  IMAD R5, R5, 0x8, R4 ;  /* 0x0000000805057824 */ /* 0x000fe200078e0204 */
[----:B------:R-:W-:-:S02]  /*0ce0*/  LEA.HI R0, R0, R203, RZ, 0x1 ;  /* 0x000000cb00007211 */ /* 0x000fc400078f08ff */
[----:B------:R-:W-:Y:S01]  /*0cf0*/  LOP3.LUT R8, R8, 0xfffffff8, RZ, 0xc0, !PT ;  /* 0xfffffff808087812 */ /* 0x000fe200078ec0ff */
[----:B------:R-:W-:Y:S01]  /*0d00*/  IMAD.SHL.U32 R5, R5, 0x8, RZ ;  /* 0x0000000805057824 */ /* 0x000fe200078e00ff */
[----:B------:R-:W-:Y:S02]  /*0d10*/  LEA.HI R3, R3, R206, RZ, 0x3 ;  /* 0x000000ce03037211 */ /* 0x000fe400078f18ff */
[----:B------:R-:W-:Y:S01]  /*0d20*/  SHF.R.S32.HI R6, RZ, 0x5, R6 ;  /* 0x00000005ff067819 */ /* 0x000fe20000011406 */
[----:B------:R-:W-:Y:S01]  /*0d30*/  IMAD.WIDE R22, R5, 0x2, R22 ;  /* 0x0000000205167825 */ /* 0x000fe200078e0216 */
[----:B------:R-:W-:Y:S02]  /*0d40*/  LOP3.LUT R0, R0, 0x3fffffe, RZ, 0xc0, !PT ;  /* 0x03fffffe00007812 */ /* 0x000fe400078ec0ff */
[----:B------:R-:W-:Y:S01]  /*0d50*/  LOP3.LUT R5, R3, 0x1ffffff8, RZ, 0xc0, !PT ;  /* 0x1ffffff803057812 */ /* 0x000fe200078ec0ff */
[----:B------:R-:W-:Y:S01]  /*0d60*/  IMAD.IADD R7, R7, 0x1, -R8 ;  /* 0x0000000107077824 */ /* 0x000fe200078e0a08 */
[----:B------:R-:W-:Y:S01]  /*0d70*/  LOP3.LUT R16, R2, 0x7ffffffc, RZ, 0xc0, !PT ;  /* 0x7ffffffc02107812 */ /* 0x000fe200078ec0ff */
[----:B------:R-:W-:Y:S01]  /*0d80*/  IMAD.IADD R0, R203, 0x1, -R0 ;  /* 0x00000001cb007824 */ /* 0x000fe200078e0a00 */
[----:B------:R-:W-:Y:S01]  /*0d90*/  SHF.R.S32.HI R196, RZ, 0x3, R3 ;  /* 0x00000003ffc47819 */ /* 0x000fe20000011403 */
[----:B------:R-:W-:-:S02]  /*0da0*/  IMAD R7, R6, 0x10, R7 ;  /* 0x0000001006077824 */ /* 0x000fc400078e0207 */
[----:B------:R-:W-:Y:S02]  /*0db0*/  IMAD.IADD R5, R206, 0x1, -R5 ;  /* 0x00000001ce057824 */ /* 0x000fe400078e0a05 */
[----:B------:R-:W-:Y:S02]  /*0dc0*/  IMAD R202, R0, 0x40, R7 ;  /* 0x0000004000ca7824 */ /* 0x000fe400078e0207 */
[----:B------:R-:W-:Y:S02]  /*0dd0*/  IMAD.SHL.U32 R192, R5, 0x8, RZ ;  /* 0x0000000805c07824 */ /* 0x000fe400078e00ff */
[----:B------:R-:W-:-:S07]  /*0de0*/  IMAD.IADD R16, R201, 0x1, -R16 ;  /* 0x00000001c9107824 */ /* 0x000fce00078e0a10 */
.L_x_956:
[----:B------:R-:W-:Y:S01]  /*0df0*/  ULDC UR5, c[0x0][0xdd0] ;  /* 0x0003740000057ab9 */ /* 0x000fe20000000800 */
[----:B-1----:R-:W1:Y:S01]  /*0e00*/  LDC R0, c[0x0][0xde8] ;  /* 0x00037a00ff007b82 */ /* 0x002e620000000800 */
[----:B------:R-:W-:Y:S01]  /*0e10*/  UISETP.NE.AND UP0, UPT, UR5, 0x1, UPT ;  /* 0x000000010500788c */ /* 0x000fe2000bf05270 */
[----:B------:R-:W-:-:S10]  /*0e20*/  UMOV UR8, UR4 ;  /* 0x0000000400087c82 */ /* 0x000fd40008000000 */
[----:B------:R-:W-:Y:S01]  /*0e30*/  @UP0 ULDC UR6, c[0x0][0xdd4] ;  /* 0x0003750000060ab9 */ /* 0x000fe20000000800 */
[----:B------:R-:W-:Y:S01]  /*0e40*/  @UP0 ULDC UR9, c[0x0][0xdd8] ;  /* 0x0003760000090ab9 */ /* 0x000fe20000000800 */
[----:B------:R-:W-:-:S04]  /*0e50*/  UIMAD.WIDE.U32 UR6, UR4, UR6, URZ ;  /* 0x00000006040672a5 */ /* 0x000fc8000f8e003f */
[----:B------:R-:W-:-:S04]  /*0e60*/  @UP0 USHF.R.U32.HI UR8, URZ, UR9, UR7 ;  /* 0x000000093f080299 */ /* 0x000fc80008011607 */
[----:B------:R-:W-:Y:S02]  /*0e70*/  UIADD3 UR6, -UR8, URZ, URZ ;  /* 0x0000003f08067290 */ /* 0x000fe4000fffe13f */
[----:B-1----:R-:W-:Y:S02]  /*0e80*/  ISETP.LE.AND P0, PT, R0, UR8, PT ;  /* 0x0000000800007c0c */ /* 0x002fe4000bf03270 */
[----:B------:R-:W-:-:S11]  /*0e90*/  UIMAD UR7, UR5, UR6, UR4 ;  /* 0x00000006050772a4 */ /* 0x000fd6000f8e0204 */
[----:B--234-:R-:W-:Y:S05]  /*0ea0*/  @!P0 BRA `(.L_x_864) ;  /* 0x0000000000248947 */ /* 0x01cfea0003800000 */
[----:B------:R-:W-:Y:S01]  /*0eb0*/  ULDC UR6, c[0x0][0xddc] ;  /* 0x0003770000067ab9 */ /* 0x000fe20000000800 */
[----:B------:R-:W-:Y:S01]  /*0ec0*/  UMOV UR9, UR7 ;  /* 0x0000000700097c82 */ /* 0x000fe20008000000 */
[----:B------:R-:W-:-:S11]  /*0ed0*/  UISETP.NE.AND UP0, UPT, UR6, 0x1, UPT ;  /* 0x000000010600788c */ /* 0x000fd6000bf05270 */
[----:B------:R-:W-:Y:S02]  /*0ee0*/  @UP0 ULDC.64 UR10, c[0x0][0xde0] ;  /* 0x00037800000a0ab9 */ /* 0x000fe40000000a00 */
[----:B------:R-:W-:-:S04]  /*0ef0*/  UIMAD.WIDE.U32 UR4, UR7, UR10, URZ ;  /* 0x0000000a070472a5 */ /* 0x000fc8000f8e003f */
[----:B------:R-:W-:-:S04]  /*0f00*/  @UP0 USHF.R.U32.HI UR9, URZ, UR11, UR5 ;  /* 0x0000000b3f090299 */ /* 0x000fc80008011605 */
[----:B------:R-:W-:Y:S02]  /*0f10*/  UIMAD UR4, UR9, UR6, URZ ;  /* 0x00000006090472a4 */ /* 0x000fe4000f8e023f */
[----:B------:R-:W-:Y:S01]  /*0f20*/  IMAD.U32 R198, RZ, RZ, UR9 ;  /* 0x00000009ffc67e24 */ /* 0x000fe2000f8e00ff */
[----:B------:R-:W-:Y:S09]  /*0f30*/  BRA `(.L_x_865) ;  /* 0x0000000000207947 */ /* 0x000ff20003800000 */
.L_x_864:
[----:B------:R-:W-:Y:S01]  /*0f40*/  ULDC UR6, c[0x0][0xdc4] ;  /* 0x0003710000067ab9 */ /* 0x000fe20000000800 */
[----:B------:R-:W-:Y:S01]  /*0f50*/  UMOV UR9, UR7 ;  /* 0x0000000700097c82 */ /* 0x000fe20008000000 */
[----:B------:R-:W-:-:S11]  /*0f60*/  UISETP.NE.AND UP0, UPT, UR6, 0x1, UPT ;  /* 0x000000010600788c */ /* 0x000fd6000bf05270 */
[----:B------:R-:W-:Y:S02]  /*0f70*/  @UP0 ULDC.64 UR10, c[0x0][0xdc8] ;  /* 0x00037200000a0ab9 */ /* 0x000fe40000000a00 */
[----:B------:R-:W-:-:S04]  /*0f80*/  UIMAD.WIDE.U32 UR4, UR7, UR10, URZ ;  /* 0x0000000a070472a5 */ /* 0x000fc8000f8e003f */
[----:B------:R-:W-:-:S04]  /*0f90*/  @UP0 USHF.R.U32.HI UR9, URZ, UR11, UR5 ;  /* 0x0000000b3f090299 */ /* 0x000fc80008011605 */
[----:B------:R-:W-:Y:S02]  /*0fa0*/  UIMAD UR4, UR9, UR6, URZ ;  /* 0x00000006090472a4 */ /* 0x000fe4000f8e023f */
[----:B------:R-:W-:-:S10]  /*0fb0*/  IMAD.U32 R198, RZ, RZ, UR9 ;  /* 0x00000009ffc67e24 */ /* 0x000fd4000f8e00ff */
.L_x_865:
[----:B------:R-:W-:Y:S01]  /*0fc0*/  R2UR UR5, R198 ;  /* 0x00000000c60572ca */ /* 0x000fe200000e0000 */
[----:B------:R-:W1:Y:S01]  /*0fd0*/  LDC.64 R8, c[0x0][0x9e0] ;  /* 0x00027800ff087b82 */ /* 0x000e620000000a00 */
[----:B------:R-:W-:Y:S01]  /*0fe0*/  ULDC UR43, c[0x0][0xdb8] ;  /* 0x00036e00002b7ab9 */ /* 0x000fe20000000800 */
[----:B------:R-:W-:Y:S01]  /*0ff0*/  ULDC UR6, c[0x0][0xdac] ;  /* 0x00036b0000067ab9 */ /* 0x000fe20000000800 */
[----:B------:R-:W-:Y:S02]  /*1000*/  UISETP.NE.AND UP0, UPT, UR43, 0x1, UPT ;  /* 0x000000012b00788c */ /* 0x000fe4000bf05270 */
[----:B------:R-:W-:Y:S01]  /*1010*/  UIADD3 UR4, UR7, -UR4, URZ ;  /* 0x8000000407047290 */ /* 0x000fe2000fffe03f */
[----:B------:R-:W-:Y:S02]  /*1020*/  ULDC.64 UR10, c[0x0][0x3f8] ;  /* 0x0000fe00000a7ab9 */ /* 0x000fe40000000a00 */
[----:B------:R-:W2:Y:S01]  /*1030*/  LDC R17, c[0x0][0x404] ;  /* 0x00010100ff117b82 */ /* 0x000ea20000000800 */
[----:B------:R-:W-:Y:S01]  /*1040*/  ULDC UR7, c[0x0][0xdc4] ;  /* 0x0003710000077ab9 */ /* 0x000fe20000000800 */
[----:B------:R-:W-:Y:S01]  /*1050*/  ISETP.NE.U32.AND P0, PT, RZ, UR10, PT ;  /* 0x0000000aff007c0c */ /* 0x000fe2000bf05070 */
[----:B------:R-:W-:-:S02]  /*1060*/  UIMAD UR8, UR8, UR7, UR4 ;  /* 0x00000007080872a4 */ /* 0x000fc4000f8e0204 */
[----:B------:R-:W-:Y:S01]  /*1070*/  ULOP3.LUT UR5, URZ, UR5, URZ, 0x33, !UPT ;  /* 0x000000053f057292 */ /* 0x000fe2000f8e333f */
[----:B------:R-:W-:Y:S01]  /*1080*/  ISETP.NE.AND.EX P0, PT, RZ, UR11, PT, P0 ;  /* 0x0000000bff007c0c */ /* 0x000fe2000bf05300 */
[----:B------:R-:W-:Y:S01]  /*1090*/  @UP0 ULDC UR4, c[0x0][0xdbc] ;  /* 0x00036f0000040ab9 */ /* 0x000fe20000000800 */
[----:B------:R-:W3:Y:S01]  /*10a0*/  LDC R5, c[0x0][0x288] ;  /* 0x0000a200ff057b82 */ /* 0x000ee20000000800 */
[----:B------:R-:W-:Y:S01]  /*10b0*/  UIADD3 UR5, UR5, UR6, URZ ;  /* 0x0000000605057290 */ /* 0x000fe2000fffe03f */
[----:B------:R-:W-:Y:S02]  /*10c0*/  UMOV UR44, UR8 ;  /* 0x00000008002c7c82 */ /* 0x000fe40008000000 */
[----:B------:R-:W-:Y:S01]  /*10d0*/  @UP0 ULDC UR6, c[0x0][0xdc0] ;  /* 0x0003700000060ab9 */ /* 0x000fe20000000800 */
[----:B------:R-:W-:Y:S02]  /*10e0*/  USHF.L.U32 UR42, UR5, 0x7, URZ ;  /* 0x00000007052a7899 */ /* 0x000fe4000800063f */
[----:B------:R-:W-:Y:S01]  /*10f0*/  UIMAD.WIDE.U32 UR4, UR8, UR4, URZ ;  /* 0x00000004080472a5 */ /* 0x000fe2000f8e003f */
[----:B------:R-:W4:Y:S01]  /*1100*/  LDC R6, c[0x0][0x2e0] ;  /* 0x0000b800ff067b82 */ /* 0x000f220000000800 */
[----:B-1----:R-:W-:-:S02]  /*1110*/  ISETP.GE.AND P1, PT, R9, 0x1, PT ;  /* 0x000000010900780c */ /* 0x002fc40003f26270 */
[----:B------:R-:W-:Y:S01]  /*1120*/  IMAD.U32 R200, RZ, RZ, UR42 ;  /* 0x0000002affc87e24 */ /* 0x000fe2000f8e00ff */
[----:B------:R-:W-:Y:S01]  /*1130*/  @UP0 USHF.R.U32.HI UR44, URZ, UR6, UR5 ;  /* 0x000000063f2c0299 */ /* 0x000fe20008011605 */
[----:B--2---:R-:W-:-:S03]  /*1140*/  SEL R17, R17, 0x1, P0 ;  /* 0x0000000111117807 */ /* 0x004fc60000000000 */
[----:B------:R-:W-:-:S04]  /*1150*/  UIADD3 UR4, -UR44, URZ, URZ ;  /* 0x0000003f2c047290 */ /* 0x000fc8000fffe13f */
[----:B------:R-:W-:Y:S01]  /*1160*/  UIMAD UR43, UR43, UR4, UR8 ;  /* 0x000000042b2b72a4 */ /* 0x000fe2000f8e0208 */
[----:B---3--:R-:W-:-:S05]  /*1170*/  IADD3 R194, R200, 0x80, -R5 ;  /* 0x00000080c8c27810 */ /* 0x008fca0007ffe805 */
[CC--:B----4-:R-:W-:Y:S02]  /*1180*/  IMAD R194, R17.reuse, R6.reuse, R194 ;  /* 0x0000000611c27224 */ /* 0x0d0fe400078e02c2 */
[----:B------:R-:W-:Y:S02]  /*1190*/  IMAD R72, R17, R6, RZ ;  /* 0x0000000611487224 */ /* 0x000fe400078e02ff */
[----:B------:R-:W-:Y:S01]  /*11a0*/  IMAD.IADD R0, R194, 0x1, R8 ;  /* 0x00000001c2007824 */ /* 0x000fe200078e0208 */
[----:B------:R-:W-:Y:S06]  /*11b0*/  @!P1 BRA `(.L_x_866) ;  /* 0x0000000000409947 */ /* 0x000fec0003800000 */
[C---:B------:R-:W-:Y:S01]  /*11c0*/  ISETP.GT.AND P0, PT, R194.reuse, RZ, PT ;  /* 0x000000ffc200720c */ /* 0x040fe20003f04270 */
[----:B------:R-:W-:-:S12]  /*11d0*/  VIADD R2, R194, 0xffffffff ;  /* 0xffffffffc2027836 */ /* 0x000fd80000000000 */
[----:B------:R-:W-:Y:S05]  /*11e0*/  @P0 BRA `(.L_x_867) ;  /* 0x00000000001c0947 */ /* 0x000fea0003800000 */
[----:B------:R-:W-:Y:S01]  /*11f0*/  ISETP.NE.AND P0, PT, R9, 0x1, PT ;  /* 0x000000010900780c */ /* 0x000fe20003f05270 */
[----:B------:R-:W-:-:S12]  /*1200*/  IMAD.MOV R3, RZ, RZ, -R194 ;  /* 0x000000ffff037224 */ /* 0x000fd800078e0ac2 */
[----:B------:R-:W1:Y:S02]  /*1210*/  @P0 LDC.64 R10, c[0x0][0x9e8] ;  /* 0x00027a00ff0a0b82 */ /* 0x000e640000000a00 */
[----:B-1----:R-:W-:-:S05]  /*1220*/  @P0 IMAD.HI.U32 R2, R3, R10, RZ ;  /* 0x0000000a03020227 */ /* 0x002fca00078e00ff */
[----:B------:R-:W-:-:S04]  /*1230*/  @P0 SHF.R.U32.HI R3, RZ, R11, R2 ;  /* 0x0000000bff030219 */ /* 0x000fc80000011602 */
[----:B------:R-:W-:Y:S01]  /*1240*/  LOP3.LUT R2, RZ, R3, RZ, 0x33, !PT ;  /* 0x00000003ff027212 */ /* 0x000fe200078e33ff */
[----:B------:R-:W-:Y:S06]  /*1250*/  BRA `(.L_x_868) ;  /* 0x0000000000107947 */ /* 0x000fec0003800000 */
.L_x_867:
[----:B------:R-:W-:-:S13]  /*1260*/  ISETP.NE.AND P0, PT, R9, 0x1, PT ;  /* 0x000000010900780c */ /* 0x000fda0003f05270 */
[----:B------:R-:W1:Y:S02]  /*1270*/  @P0 LDC.64 R10, c[0x0][0x9e8] ;  /* 0x00027a00ff0a0b82 */ /* 0x000e640000000a00 */
[----:B-1----:R-:W-:-:S05]  /*1280*/  @P0 IMAD.HI.U32 R4, R2, R10, RZ ;  /* 0x0000000a02040227 */ /* 0x002fca00078e00ff */
[----:B------:R-:W-:-:S07]  /*1290*/  @P0 SHF.R.U32.HI R2, RZ, R11, R4 ;  /* 0x0000000bff020219 */ /* 0x000fce0000011604 */
.L_x_868:
[----:B------:R-:W-:-:S05]  /*12a0*/  IMAD R3, R2, R9, R9 ;  /* 0x0000000902037224 */ /* 0x000fca00078e0209 */
[----:B------:R-:W-:-:S07]  /*12b0*/  VIMNMX R0, R0, R3, PT ;  /* 0x0000000300007248 */ /* 0x000fce0003fe0100 */
.L_x_866:
[----:B------:R-:W-:Y:S01]  /*12c0*/  VIADD R2, R0, 0x5f ;  /* 0x0000005f00027836 */ /* 0x000fe20000000000 */
[----:B------:R-:W-:Y:S01]  /*12d0*/  IADD3 R4, -R5, UR42, RZ ;  /* 0x0000002a05047c10 */ /* 0x000fe2000fffe1ff */
[----:B------:R-:W-:Y:S01]  /*12e0*/  IMAD R0, R17, R6, 0x5f ;  /* 0x0000005f11007424 */ /* 0x000fe200078e0206 */
[----:B------:R-:W-:Y:S01]  /*12f0*/  ULDC UR4, c[0x0][0x9dc] ;  /* 0x0002770000047ab9 */ /* 0x000fe20000000800 */
[----:B------:R-:W-:-:S04]  /*1300*/  IMAD.HI R2, R2, 0x2aaaaaab, RZ ;  /* 0x2aaaaaab02027827 */ /* 0x000fc800078e02ff */
[----:B------:R-:W-:Y:S01]  /*1310*/  IMAD.HI R0, R0, 0x2aaaaaab, RZ ;  /* 0x2aaaaaab00007827 */ /* 0x000fe200078e02ff */
[----:B------:R-:W-:-:S03]  /*1320*/  SHF.R.U32.HI R5, RZ, 0x1f, R2 ;  /* 0x0000001fff057819 */ /* 0x000fc60000011602 */
[----:B------:R-:W-:Y:S01]  /*1330*/  IMAD R4, R17, R6, R4 ;  /* 0x0000000611047224 */ /* 0x000fe200078e0204 */
[----:B------:R-:W-:Y:S02]  /*1340*/  SHF.R.U32.HI R3, RZ, 0x1f, R0 ;  /* 0x0000001fff037819 */ /* 0x000fe40000011600 */
[----:B------:R-:W-:Y:S01]  /*1350*/  LEA.HI.SX32 R2, R2, R5, 0x1c ;  /* 0x0000000502027211 */ /* 0x000fe200078fe2ff */
[----:B------:R-:W-:Y:S01]  /*1360*/  VIADD R6, R4, -UR4 ;  /* 0x8000000404067c36 */ /* 0x000fe20008000000 */
[----:B------:R-:W-:-:S04]  /*1370*/  LEA.HI.SX32 R3, R0, R3, 0x1c ;  /* 0x0000000300037211 */ /* 0x000fc800078fe2ff */
[----:B------:R-:W-:Y:S02]  /*1380*/  R2UR UR4, R6 ;  /* 0x00000000060472ca */ /* 0x000fe400000e0000 */
[----:B------:R-:W-:Y:S01]  /*1390*/  VIMNMX R19, R3, R2, PT ;  /* 0x0000000203137248 */ /* 0x000fe20003fe0100 */
[----:B------:R-:W-:-:S12]  /*13a0*/  @!P1 BRA `(.L_x_869) ;  /* 0x0000000000449947 */ /* 0x000fd80003800000 */
[----:B------:R-:W-:-:S13]  /*13b0*/  ISETP.GT.AND P0, PT, R4, -0x1, PT ;  /* 0xffffffff0400780c */ /* 0x000fda0003f04270 */
[----:B------:R-:W-:Y:S05]  /*13c0*/  @P0 BRA `(.L_x_870) ;  /* 0x00000000001c0947 */ /* 0x000fea0003800000 */
[----:B------:R-:W-:Y:S02]  /*13d0*/  ISETP.NE.AND P0, PT, R9, 0x1, PT ;  /* 0x000000010900780c */ /* 0x000fe40003f05270 */
[----:B------:R-:W-:-:S11]  /*13e0*/  LOP3.LUT R3, RZ, R4, RZ, 0x33, !PT ;  /* 0x00000004ff037212 */ /* 0x000fd600078e33ff */
[----:B------:R-:W1:Y:S02]  /*13f0*/  @P0 LDC.64 R6, c[0x0][0x9e8] ;  /* 0x00027a00ff060b82 */ /* 0x000e640000000a00 */
[----:B-1----:R-:W-:-:S05]  /*1400*/  @P0 IMAD.HI.U32 R0, R3, R6, RZ ;  /* 0x0000000603000227 */ /* 0x002fca00078e00ff */
[----:B------:R-:W-:-:S04]  /*1410*/  @P0 SHF.R.U32.HI R3, RZ, R7, R0 ;  /* 0x00000007ff030219 */ /* 0x000fc80000011600 */
[----:B------:R-:W-:Y:S01]  /*1420*/  LOP3.LUT R4, RZ, R3, RZ, 0x33, !PT ;  /* 0x00000003ff047212 */ /* 0x000fe200078e33ff */
[----:B------:R-:W-:Y:S06]  /*1430*/  BRA `(.L_x_871) ;  /* 0x0000000000107947 */ /* 0x000fec0003800000 */
.L_x_870:
[----:B------:R-:W-:-:S13]  /*1440*/  ISETP.NE.AND P0, PT, R9, 0x1, PT ;  /* 0x000000010900780c */ /* 0x000fda0003f05270 */
[----:B------:R-:W1:Y:S02]  /*1450*/  @P0 LDC.64 R2, c[0x0][0x9e8] ;  /* 0x00027a00ff020b82 */ /* 0x000e640000000a00 */
[----:B-1----:R-:W-:-:S05]  /*1460*/  @P0 IMAD.HI.U32 R0, R4, R2, RZ ;  /* 0x0000000204000227 */ /* 0x002fca00078e00ff */
[----:B------:R-:W-:-:S07]  /*1470*/  @P0 SHF.R.U32.HI R4, RZ, R3, R0 ;  /* 0x00000003ff040219 */ /* 0x000fce0000011600 */
.L_x_871:
[----:B------:R-:W-:-:S05]  /*1480*/  IMAD R4, R4, R9, RZ ;  /* 0x0000000904047224 */ /* 0x000fca00078e02ff */
[----:B------:R-:W-:-:S13]  /*1490*/  R2UR UR5, R4 ;  /* 0x00000000040572ca */ /* 0x000fda00000e0000 */
[----:B------:R-:W-:-:S04]  /*14a0*/  UISETP.LT.AND UP0, UPT, UR4, UR5, UPT ;  /* 0x000000050400728c */ /* 0x000fc8000bf01270 */
[----:B------:R-:W-:-:S12]  /*14b0*/  USEL UR4, UR4, UR5, !UP0 ;  /* 0x0000000504047287 */ /* 0x000fd8000c000000 */
.L_x_869:
[----:B------:R-:W-:Y:S01]  /*14c0*/  UIMAD.WIDE UR4, UR4, 0x2aaaaaab, URZ ;  /* 0x2aaaaaab040478a5 */ /* 0x000fe2000f8e023f */
[----:B------:R-:W-:Y:S02]  /*14d0*/  PLOP3.LUT P0, PT, PT, PT, PT, 0x80, 0x0 ;  /* 0x000000000000781c */ /* 0x000fe40003f0f070 */
[----:B------:R-:W-:Y:S01]  /*14e0*/  CS2R R2, SRZ ;  /* 0x0000000000027805 */ /* 0x000fe2000001ff00 */
[----:B------:R-:W-:Y:S01]  /*14f0*/  IMAD.MOV.U32 R0, RZ, RZ, RZ ;  /* 0x000000ffff007224 */ /* 0x000fe200078e00ff */
[----:B------:R-:W-:Y:S01]  /*1500*/  USHF.R.U32.HI UR4, URZ, 0x1f, UR5 ;  /* 0x0000001f3f047899 */ /* 0x000fe20008011605 */
[----:B------:R-:W-:Y:S02]  /*1510*/  CS2R R118, SRZ ;  /* 0x0000000000767805 */ /* 0x000fe4000001ff00 */
[----:B------:R-:W-:Y:S02]  /*1520*/  CS2R R116, SRZ ;  /* 0x0000000000747805 */ /* 0x000fe4000001ff00 */
[----:B------:R-:W-:Y:S01]  /*1530*/  CS2R R114, SRZ ;  /* 0x0000000000727805 */ /* 0x000fe2000001ff00 */
[----:B------:R-:W-:Y:S01]  /*1540*/  ULEA.HI.SX32 UR4, UR5, UR4, 0x1c ;  /* 0x0000000405047291 */ /* 0x000fe2000f8fe23f */
[----:B------:R-:W-:-:S02]  /*1550*/  CS2R R112, SRZ ;  /* 0x0000000000707805 */ /* 0x000fc4000001ff00 */
[----:B------:R-:W-:Y:S02]  /*1560*/  CS2R R110, SRZ ;  /* 0x00000000006e7805 */ /* 0x000fe4000001ff00 */
[----:B------:R-:W-:Y:S01]  /*1570*/  CS2R R108, SRZ ;  /* 0x00000000006c7805 */ /* 0x000fe2000001ff00 */
[----:B------:R-:W-:Y:S01]  /*1580*/  UISETP.LT.AND UP0, UPT, URZ, UR4, UPT ;  /* 0x000000043f00728c */ /* 0x000fe2000bf01270 */
[----:B------:R-:W-:Y:S02]  /*1590*/  CS2R R106, SRZ ;  /* 0x00000000006a7805 */ /* 0x000fe4000001ff00 */
[----:B------:R-:W-:Y:S02]  /*15a0*/  CS2R R104, SRZ ;  /* 0x0000000000687805 */ /* 0x000fe4000001ff00 */
[----:B------:R-:W-:Y:S01]  /*15b0*/  CS2R R102, SRZ ;  /* 0x0000000000667805 */ /* 0x000fe2000001ff00 */
[----:B------:R-:W-:Y:S01]  /*15c0*/  USEL UR47, URZ, UR4, !UP0 ;  /* 0x000000043f2f7287 */ /* 0x000fe2000c000000 */
[----:B------:R-:W-:-:S02]  /*15d0*/  CS2R R100, SRZ ;  /* 0x0000000000647805 */ /* 0x000fc4000001ff00 */
[----:B------:R-:W-:Y:S02]  /*15e0*/  CS2R R98, SRZ ;  /* 0x0000000000627805 */ /* 0x000fe4000001ff00 */
[----:B------:R-:W-:Y:S02]  /*15f0*/  CS2R R96, SRZ ;  /* 0x0000000000607805 */ /* 0x000fe4000001ff00 */
[----:B------:R-:W-:Y:S02]  /*1600*/  CS2R R94, SRZ ;  /* 0x00000000005e7805 */ /* 0x000fe4000001ff00 */
[----:B------:R-:W-:Y:S02]  /*1610*/  CS2R R92, SRZ ;  /* 0x00000000005c7805 */ /* 0x000fe4000001ff00 */
[----:B------:R-:W-:Y:S02]  /*1620*/  ISETP.GT.AND P1, PT, R19, UR47, PT ;  /* 0x0000002f13007c0c */ /* 0x000fe4000bf24270 */
        /* <DEDUP_REMOVED lines=9> */
[----:B------:R-:W-:Y:S01]  /*16c0*/  IMAD.MOV.U32 R73, RZ, RZ, RZ ;  /* 0x000000ffff497224 */ /* 0x000fe200078e00ff */
        /* <DEDUP_REMOVED lines=19> */
[----:B------:R-:W-:Y:S01]  /*1800*/  CS2R R36, SRZ ;  /* 0x0000000000247805 */ /* 0x000fe2000001ff00 */
[----:B------:R-:W-:Y:S01]  /*1810*/  IMAD.MOV.U32 R126, RZ, RZ, RZ ;  /* 0x000000ffff7e7224 */ /* 0x000fe200078e00ff */
[----:B------:R-:W-:Y:S01]  /*1820*/  CS2R R32, SRZ ;  /* 0x0000000000207805 */ /* 0x000fe2000001ff00 */
[----:B------:R-:W-:Y:S01]  /*1830*/  IMAD.MOV.U32 R120, RZ, RZ, RZ ;  /* 0x000000ffff787224 */ /* 0x000fe200078e00ff */
[----:B------:R-:W-:Y:S01]  /*1840*/  CS2R R6, SRZ ;  /* 0x0000000000067805 */ /* 0x000fe2000001ff00 */
[----:B------:R-:W-:Y:S02]  /*1850*/  IMAD.MOV.U32 R25, RZ, RZ, RZ ;  /* 0x000000ffff197224 */ /* 0x000fe400078e00ff */
[----:B------:R-:W-:-:S02]  /*1860*/  IMAD.MOV.U32 R27, RZ, RZ, RZ ;  /* 0x000000ffff1b7224 */ /* 0x000fc400078e00ff */
[----:B------:R-:W-:Y:S01]  /*1870*/  IMAD.MOV.U32 R122, RZ, RZ, RZ ;  /* 0x000000ffff7a7224 */ /* 0x000fe200078e00ff */
[----:B------:R-:W-:Y:S06]  /*1880*/  @!P1 BRA `(.L_x_872) ;  /* 0x000000d400e09947 */ /* 0x000fec0003800000 */
[----:B------:R-:W1:Y:S01]  /*1890*/  SHFL.IDX PT, R0, R203, RZ, 0x1f ;  /* 0x00001fffcb007589 */ /* 0x000e6200000e0000 */
[----:B------:R-:W-:-:S04]  /*18a0*/  UIADD3 UR6, UR37, 0x12400, URZ ;  /* 0x0001240025067890 */ /* 0x000fc8000fffe03f */
[----:B------:R-:W-:-:S06]  /*18b0*/  ULOP3.LUT UP0, URZ, UR6, 0x1bf, URZ, 0xc0, !UPT ;  /* 0x000001bf063f7892 */ /* 0x000fcc000f80c03f */
[----:B------:R-:W-:Y:S02]  /*18c0*/  PLOP3.LUT P0, PT, PT, PT, UP0, 0x80, 0x0 ;  /* 0x000000000000781c */ /* 0x000fe40003f0f008 */
[----:B-1----:R-:W-:-:S13]  /*18d0*/  R2UR UR4, R0 ;  /* 0x00000000000472ca */ /* 0x002fda00000e0000 */
[----:B------:R-:W-:-:S04]  /*18e0*/  ULEA.HI UR5, UR4, UR4, URZ, 0x1 ;  /* 0x0000000404057291 */ /* 0x000fc8000f8f083f */
        /* <DEDUP_REMOVED lines=9> */
[----:B------:R-:W-:Y:S01]  /*1980*/  IMAD.U32 R4, RZ, RZ, UR4 ;  /* 0x00000004ff047e24 */ /* 0x000fe2000f8e00ff */
[----:B------:R1:W2:Y:S01]  /*1990*/  LDC.64 R2, c[0x4][R0] ;  /* 0x0100000000027b82 */ /* 0x0002a20000000a00 */
        /* <DEDUP_REMOVED lines=8> */
[----:B-1----:R-:W-:-:S07]  /*1a20*/  IMAD.MOV.U32 R13, RZ, RZ, RZ ;  /* 0x000000ffff0d7224 */ /* 0x002fce00078e00ff */
[----:B------:R-:W-:-:S07]  /*1a30*/  LEPC R20, `(.L_x_873) ;  /* 0x000000001014794e */ /* 0x000fce0000000000 */
[----:B--2---:R-:W-:Y:S05]  /*1a40*/  CALL.ABS.NOINC R2 ;  /* 0x0000000002007343 */ /* 0x004fea0003c00000 */
.L_x_873:
[----:B------:R-:W-:Y:S02]  /*1a50*/  R2UR UR6, R199 ;  /* 0x00000000c70672ca */ /* 0x000fe400000e0000 */
[----:B------:R-:W-:-:S11]  /*1a60*/  R2UR UR5, R205 ;  /* 0x00000000cd0572ca */ /* 0x000fd600000e0000 */
[----:B------:R-:W-:Y:S02]  /*1a70*/  ULEA.HI UR4, UR6, UR6, URZ, 0x1 ;  /* 0x0000000606047291 */ /* 0x000fe4000f8f083f */
[----:B------:R-:W-:Y:S02]  /*1a80*/  IMAD.U32 R2, RZ, RZ, UR5 ;  /* 0x00000005ff027e24 */ /* 0x000fe4000f8e00ff */
[----:B------:R-:W-:-:S03]  /*1a90*/  ULOP3.LUT UR4, UR4, 0xfffffffe, URZ, 0xc0, !UPT ;  /* 0xfffffffe04047892 */ /* 0x000fc6000f8ec03f */
[----:B------:R-:W-:Y:S01]  /*1aa0*/  ISETP.NE.AND P0, PT, R2, 0x3, PT ;  /* 0x000000030200780c */ /* 0x000fe20003f05270 */
[----:B------:R-:W-:-:S06]  /*1ab0*/  UIADD3 UR4, UR6, -UR4, URZ ;  /* 0x8000000406047290 */ /* 0x000fcc000fffe03f */
[----:B------:R-:W-:-:S05]  /*1ac0*/  IMAD.U32 R0, RZ, RZ, UR4 ;  /* 0x00000004ff007e24 */ /* 0x000fca000f8e00ff */
[----:B------:R-:W-:-:S04]  /*1ad0*/  SHF.L.U32 R0, R0, 0x1f, RZ ;  /* 0x0000001f00007819 */ /* 0x000fc800000006ff */
[----:B------:R-:W1:Y:S02]  /*1ae0*/  SYNCS.PHASECHK.TRANS64.TRYWAIT P1, [UR37+0x30800], R0 ;  /* 0x03080000ff0075a7 */ /* 0x000e640008020165 */
[----:B-1----:R-:W-:Y:S05]  /*1af0*/  @!P1 BRA `(.L_x_874) ;  /* 0x0000012000309947 */ /* 0x002fea0003800000 */
.L_x_1021:
[----:B------:R-:W-:Y:S05]  /*1b00*/  @!P0 BRA `(.L_x_875) ;  /* 0x0000000000048947 */ /* 0x000fea0003800000 */
[----:B------:R-:W-:Y:S01]  /*1b10*/  BPT.TRAP 0x1 ;  /* 0x000000040000795c */ /* 0x000fe20000300000 */
.L_x_875:
[----:B------:R-:W-:Y:S02]  /*1b20*/  IMAD.U32 R5, RZ, RZ, UR36 ;  /* 0x00000024ff057e24 */ /* 0x000fe4000f8e00ff */
[----:B-1----:R-:W-:-:S03]  /*1b30*/  IMAD.U32 R0, RZ, RZ, UR39 ;  /* 0x00000027ff007e24 */ /* 0x002fc6000f8e00ff */
[----:B------:R-:W-:Y:S02]  /*1b40*/  LEA R5, R5, UR37, 0x3 ;  /* 0x0000002505057c11 */ /* 0x000fe4000f8e18ff */
[----:B------:R-:W-:-:S04]  /*1b50*/  SHF.L.U32 R0, R0, 0x1f, RZ ;  /* 0x0000001f00007819 */ /* 0x000fc800000006ff */
[----:B------:R1:W2:Y:S01]  /*1b60*/  SYNCS.PHASECHK.TRANS64.TRYWAIT P1, [R5+URZ+0x30830], R0 ;  /* 0x03083000050075a7 */ /* 0x0002a2000802017f */
[----:B------:R-:W-:Y:S05]  /*1b70*/  @!P0 BRA `(.L_x_876) ;  /* 0x0000000000048947 */ /* 0x000fea0003800000 */
[----:B------:R-:W-:Y:S01]  /*1b80*/  BPT.TRAP 0x1 ;  /* 0x000000040000795c */ /* 0x000fe20000300000 */
.L_x_876:
[----:B------:R-:W3:Y:S01]  /*1b90*/  S2R R2, SR_TID.X ;  /* 0x0000000000027919 */ /* 0x000ee20000002100 */
[----:B------:R-:W-:Y:S02]  /*1ba0*/  LOP3.LUT R195, R195, 0xfff7ffff, RZ, 0xc0, !PT ;  /* 0xfff7ffffc3c37812 */ /* 0x000fe400078ec0ff */
[----:B---3--:R-:W-:-:S13]  /*1bb0*/  LOP3.LUT P2, RZ, R2, 0x7f, RZ, 0xc0, !PT ;  /* 0x0000007f02ff7812 */ /* 0x008fda000784c0ff */
[----:B------:R-:W-:Y:S01]  /*1bc0*/  @P2 LOP3.LUT R195, R195, 0x80000, RZ, 0xfc, !PT ;  /* 0x00080000c3c32812 */ /* 0x000fe200078efcff */
[----:B--2---:R-:W-:Y:S06]  /*1bd0*/  @P1 BRA `(.L_x_877) ;  /* 0x0000000000081947 */ /* 0x004fec0003800000 */
[----:B------:R-:W2:Y:S02]  /*1be0*/  SYNCS.PHASECHK.TRANS64.TRYWAIT P1, [R5+URZ+0x30830], R0 ;  /* 0x03083000050075a7 */ /* 0x000ea4000802017f */
[----:B--2---:R-:W-:Y:S05]  /*1bf0*/  @!P1 BRA `(.L_x_878) ;  /* 0x0000012000089947 */ /* 0x004fea0003800000 */
.L_x_877:
[----:B------:R-:W-:Y:S05]  /*1c00*/  WARPSYNC.ALL ;  /* 0x0000000000007948 */ /* 0x000fea0003800000 */
[----:B------:R-:W-:Y:S01]  /*1c10*/  UIADD3 UR4, UR37, 0x1e400, URZ ;  /* 0x0001e40025047890 */ /* 0x000fe2000fffe03f */
[----:B------:R-:W-:Y:S01]  /*1c20*/  WARPGROUP.ARRIVE ;  /* 0x00000000000079c5 */ /* 0x000fe20000000000 */
[----:B------:R-:W-:Y:S01]  /*1c30*/  UMOV UR9, 0x40000040 ;  /* 0x4000004000097882 */ /* 0x000fe20000000000 */
[----:B------:R-:W-:Y:S01]  /*1c40*/  UMOV UR11, 0x40000040 ;  /* 0x40000040000b7882 */ /* 0x000fe20000000000 */
[----:B------:R-:W-:Y:S01]  /*1c50*/  USHF.R.U32.HI UR4, URZ, 0x4, UR4 ;  /* 0x000000043f047899 */ /* 0x000fe20008011604 */
[----:B------:R-:W-:Y:S01]  /*1c60*/  IMAD.U32 R13, RZ, RZ, UR9 ;  /* 0x00000009ff0d7e24 */ /* 0x000fe2000f8e00ff */
[----:B------:R-:W-:Y:S01]  /*1c70*/  UMOV UR13, 0x40000040 ;  /* 0x40000040000d7882 */ /* 0x000fe20000000000 */
[----:B------:R-:W-:Y:S01]  /*1c80*/  UMOV UR15, 0x40000040 ;  /* 0x40000040000f7882 */ /* 0x000fe20000000000 */
[----:B------:R-:W-:Y:S01]  /*1c90*/  ULOP3.LUT UR4, UR4, 0x3fff, URZ, 0xc0, !UPT ;  /* 0x00003fff04047892 */ /* 0x000fe2000f8ec03f */
[----:B------:R-:W3:Y:S01]  /*1ca0*/  S2R R6, SR_TID.X ;  /* 0x0000000000067919 */ /* 0x000ee20000002100 */
[----:B------:R-:W-:Y:S01]  /*1cb0*/  UMOV UR17, 0x40000040 ;  /* 0x4000004000117882 */ /* 0x000fe20000000000 */
[----:B------:R-:W-:Y:S01]  /*1cc0*/  UMOV UR19, 0x40000040 ;  /* 0x4000004000137882 */ /* 0x000fe20000000000 */
[----:B------:R-:W-:Y:S01]  /*1cd0*/  ULOP3.LUT UR38, UR4, 0x10000, URZ, 0xfc, !UPT ;  /* 0x0001000004267892 */ /* 0x000fe2000f8efc3f */
[----:B------:R-:W4:Y:S01]  /*1ce0*/  LDC R15, c[0x0][0x288] ;  /* 0x0000a200ff0f7b82 */ /* 0x000f220000000800 */
[----:B------:R-:W-:-:S02]  /*1cf0*/  ULOP3.LUT UR4, UR40, 0x10000, URZ, 0xfc, !UPT ;  /* 0x0001000028047892 */ /* 0x000fc4000f8efc3f */
[----:B------:R-:W-:Y:S02]  /*1d00*/  UIMAD UR5, UR36, 0x900, UR38 ;  /* 0x00000900240578a4 */ /* 0x000fe4000f8e0226 */
[----:B------:R-:W-:Y:S02]  /*1d10*/  UIADD3 UR6, UR4, 0x2, URZ ;  /* 0x0000000204067890 */ /* 0x000fe4000fffe03f */
[----:B------:R-:W-:Y:S01]  /*1d20*/  UIADD3 UR7, UR5, 0x2, URZ ;  /* 0x0000000205077890 */ /* 0x000fe2000fffe03f */
[----:B------:R-:W5:Y:S01]  /*1d30*/  LDC R104, c[0x0][0x2e0] ;  /* 0x0000b800ff687b82 */ /* 0x000f620000000800 */
[----:B------:R-:W-:Y:S01]  /*1d40*/  UMOV UR8, UR4 ;  /* 0x0000000400087c82 */ /* 0x000fe20008000000 */
[----:B------:R-:W-:Y:S01]  /*1d50*/  UMOV UR10, UR5 ;  /* 0x00000005000a7c82 */ /* 0x000fe20008000000 */
[----:B------:R-:W-:Y:S01]  /*1d60*/  IMAD.U32 R12, RZ, RZ, UR8 ;  /* 0x00000008ff0c7e24 */ /* 0x000fe2000f8e00ff */
[----:B------:R-:W-:Y:S01]  /*1d70*/  HGMMA.64x96x16.F32.BF16 R24, gdesc[UR8], RZ, !UPT, gsb0 ;  /* 0x01600000081879f0 */ /* 0x000fe2000c0018ff */
[----:B------:R-:W-:Y:S01]  /*1d80*/  UMOV UR8, UR6 ;  /* 0x0000000600087c82 */ /* 0x000fe20008000000 */
[----:B------:R-:W-:Y:S01]  /*1d90*/  UMOV UR9, 0x40000040 ;  /* 0x4000004000097882 */ /* 0x000fe20000000000 */
[----:B------:R-:W-:Y:S01]  /*1da0*/  UMOV UR10, UR7 ;  /* 0x00000007000a7c82 */ /* 0x000fe20008000000 */
[----:B------:R-:W-:Y:S01]  /*1db0*/  UMOV UR11, 0x40000040 ;  /* 0x40000040000b7882 */ /* 0x000fe20000000000 */
[----:B------:R-:W-:Y:S01]  /*1dc0*/  UIADD3 UR6, UR4, 0x4, URZ ;  /* 0x0000000404067890 */ /* 0x000fe2000fffe03f */
[----:B------:R-:W-:Y:S01]  /*1dd0*/  IMAD.U32 R10, RZ, RZ, UR8 ;  /* 0x00000008ff0a7e24 */ /* 0x000fe2000f8e00ff */
[----:B------:R-:W-:Y:S01]  /*1de0*/  UIADD3 UR7, UR5, 0x4, URZ ;  /* 0x0000000405077890 */ /* 0x000fe2000fffe03f */
[----:B------:R-:W-:Y:S01]  /*1df0*/  IMAD.U32 R11, RZ, RZ, UR9 ;  /* 0x00000009ff0b7e24 */ /* 0x000fe2000f8e00ff */
[----:B------:R-:W-:-:S02]  /*1e00*/  UIADD3 UR12, UR4, 0x400, URZ ;  /* 0x00000400040c7890 */ /* 0x000fc4000fffe03f */
[----:B------:R-:W-:Y:S02]  /*1e10*/  UIADD3 UR14, UR5, 0x300, URZ ;  /* 0x00000300050e7890 */ /* 0x000fe4000fffe03f */
[----:B------:R-:W-:Y:S02]  /*1e20*/  UIADD3 UR16, UR4, 0x402, URZ ;  /* 0x0000040204107890 */ /* 0x000fe4000fffe03f */
[----:B------:R-:W-:Y:S01]  /*1e30*/  UIADD3 UR18, UR5, 0x302, URZ ;  /* 0x0000030205127890 */ /* 0x000fe2000fffe03f */
[----:B---3--:R-:W-:Y:S01]  /*1e40*/  LOP3.LUT P1, RZ, R6, 0x7f, RZ, 0xc0, !PT ;  /* 0x0000007f06ff7812 */ /* 0x008fe2000782c0ff */
[----:B------:R-:W-:Y:S01]  /*1e50*/  UIADD3 UR20, UR4, 0x404, URZ ;  /* 0x0000040404147890 */ /* 0x000fe2000fffe03f */
[----:B------:R-:W-:Y:S01]  /*1e60*/  IMAD R6, R19, -0x60, R72 ;  /* 0xffffffa013067824 */ /* 0x000fe200078e0248 */
[----:B------:R-:W-:Y:S01]  /*1e70*/  UIADD3 UR22, UR5, 0x304, URZ ;  /* 0x0000030405167890 */ /* 0x000fe2000fffe03f */
[----:B------:R-:W-:Y:S01]  /*1e80*/  UMOV UR21, 0x40000040 ;  /* 0x4000004000157882 */ /* 0x000fe20000000000 */
[----:B------:R-:W-:Y:S01]  /*1e90*/  UMOV UR23, 0x40000040 ;  /* 0x4000004000177882 */ /* 0x000fe20000000000 */
[----:B------:R-:W-:-:S02]  /*1ea0*/  UIADD3 UR24, UR4, 0x406, URZ ;  /* 0x0000040604187890 */ /* 0x000fc4000fffe03f */
[----:B------:R-:W-:Y:S01]  /*1eb0*/  UIADD3 UR26, UR5, 0x306, URZ ;  /* 0x00000306051a7890 */ /* 0x000fe2000fffe03f */
[----:B------:R-:W-:Y:S01]  /*1ec0*/  UMOV UR25, 0x40000040 ;  /* 0x4000004000197882 */ /* 0x000fe20000000000 */
[----:B------:R-:W-:Y:S01]  /*1ed0*/  UMOV UR27, 0x40000040 ;  /* 0x40000040001b7882 */ /* 0x000fe20000000000 */
[----:B------:R-:W-:Y:S02]  /*1ee0*/  UIADD3 UR28, UR4, 0x800, URZ ;  /* 0x00000800041c7890 */ /* 0x000fe4000fffe03f */
[----:B-12---:R-:W-:Y:S01]  /*1ef0*/  @!P1 VIADD R5, R5, 0x30840 ;  /* 0x0003084005059836 */ /* 0x006fe20000000000 */
[----:B------:R-:W-:Y:S01]  /*1f00*/  UIADD3 UR30, UR5, 0x600, URZ ;  /* 0x00000600051e7890 */ /* 0x000fe2000fffe03f */
[----:B------:R-:W-:Y:S01]  /*1f10*/  UMOV UR29, 0x40000040 ;  /* 0x40000040001d7882 */ /* 0x000fe20000000000 */
[----:B------:R-:W-:Y:S01]  /*1f20*/  UMOV UR31, 0x40000040 ;  /* 0x40000040001f7882 */ /* 0x000fe20000000000 */
[----:B------:R-:W-:Y:S01]  /*1f30*/  UIADD3 UR32, UR4, 0x802, URZ ;  /* 0x0000080204207890 */ /* 0x000fe2000fffe03f */
[----:B------:R-:W-:Y:S01]  /*1f40*/  @!P1 PRMT R5, RZ, 0x654, R5 ;  /* 0x00000654ff059816 */ /* 0x000fe20000000005 */
        /* <DEDUP_REMOVED lines=8> */
[----:B------:R-:W-:Y:S01]  /*1fd0*/  UIADD3 UR58, UR5, 0x606, URZ ;  /* 0x00000606053a7890 */ /* 0x000fe2000fffe03f */
[----:B------:R-:W-:Y:S01]  /*1fe0*/  UMOV UR57, 0x40000040 ;  /* 0x4000004000397882 */ /* 0x000fe20000000000 */
[----:B------:R-:W-:Y:S01]  /*1ff0*/  UMOV UR59, 0x40000040 ;  /* 0x40000040003b7882 */ /* 0x000fe20000000000 */
[----:B------:R-:W-:Y:S02]  /*2000*/  WARPGROUP.DEPBAR.LE gsb0, 0x0 ;  /* 0x00008000000079c5 */ /* 0x000fe40000010000 */
[----:B------:R-:W-:-:S06]  /*2010*/  WARPGROUP.ARRIVE ;  /* 0x00000000000079c5 */ /* 0x000fcc0000000000 */
[----:B------:R-:W-:Y:S01]  /*2020*/  HGMMA.64x96x16.F32.BF16 R24, gdesc[UR8], R24, gsb0 ;  /* 0x01600000081879f0 */ /* 0x000fe20008001818 */
[----:B------:R-:W-:Y:S01]  /*2030*/  UMOV UR8, UR6 ;  /* 0x0000000600087c82 */ /* 0x000fe20008000000 */
[----:B------:R-:W-:Y:S01]  /*2040*/  UMOV UR9, 0x40000040 ;  /* 0x4000004000097882 */ /* 0x000fe20000000000 */
[----:B------:R-:W-:Y:S01]  /*2050*/  UMOV UR10, UR7 ;  /* 0x00000007000a7c82 */ /* 0x000fe20008000000 */
[----:B------:R-:W-:Y:S01]  /*2060*/  UMOV UR11, 0x40000040 ;  /* 0x40000040000b7882 */ /* 0x000fe20000000000 */
[----:B------:R-:W-:Y:S01]  /*2070*/  IMAD.U32 R8, RZ, RZ, UR8 ;  /* 0x00000008ff087e24 */ /* 0x000fe2000f8e00ff */
[----:B------:R-:W-:Y:S01]  /*2080*/  ULDC.64 UR6, c[0x0][0x9d8] ;  /* 0x0002760000067ab9 */ /* 0x000fe20000000a00 */
[----:B------:R-:W-:Y:S01]  /*2090*/  IMAD.U32 R9, RZ, RZ, UR9 ;  /* 0x00000009ff097e24 */ /* 0x000fe2000f8e00ff */
[----:B------:R-:W-:Y:S01]  /*20a0*/  ULOP3.LUT UR45, URZ, UR7, URZ, 0x33, !UPT ;  /* 0x000000073f2d7292 */ /* 0x000fe2000f8e333f */
[----:B------:R-:W-:Y:S02]  /*20b0*/  WARPGROUP.DEPBAR.LE gsb0, 0x0 ;  /* 0x00008000000079c5 */ /* 0x000fe40000010000 */
[----:B------:R-:W-:-:S06]  /*20c0*/  WARPGROUP.ARRIVE ;  /* 0x00000000000079c5 */ /* 0x000fcc0000000000 */
[----:B------:R-:W-:Y:S01]  /*20d0*/  HGMMA.64x96x16.F32.BF16 R24, gdesc[UR8], R24, gsb0 ;  /* 0x01600000081879f0 */ /* 0x000fe20008001818 */
[----:B------:R-:W-:Y:S02]  /*20e0*/  UIADD3 UR8, UR4, 0x6, URZ ;  /* 0x0000000604087890 */ /* 0x000fe4000fffe03f */
[----:B------:R-:W-:Y:S01]  /*20f0*/  UIADD3 UR10, UR5, 0x6, URZ ;  /* 0x00000006050a7890 */ /* 0x000fe2000fffe03f */
[----:B------:R-:W-:Y:S01]  /*2100*/  UMOV UR9, 0x40000040 ;  /* 0x4000004000097882 */ /* 0x000fe20000000000 */
[----:B------:R-:W-:Y:S01]  /*2110*/  UMOV UR11, 0x40000040 ;  /* 0x40000040000b7882 */ /* 0x000fe20000000000 */
[----:B------:R-:W-:Y:S02]  /*2120*/  ULDC.64 UR4, c[0x0][0x9e0] ;  /* 0x0002780000047ab9 */ /* 0x000fe40000000a00 */
[----:B------:R-:W-:Y:S01]  /*2130*/  UISETP.GE.AND UP0, UPT, UR5, 0x1, UPT ;  /* 0x000000010500788c */ /* 0x000fe2000bf06270 */
[----:B------:R-:W-:Y:S02]  /*2140*/  WARPGROUP.DEPBAR.LE gsb0, 0x0 ;  /* 0x00008000000079c5 */ /* 0x000fe40000010000 */
[----:B------:R-:W-:-:S06]  /*2150*/  WARPGROUP.ARRIVE ;  /* 0x00000000000079c5 */ /* 0x000fcc0000000000 */
[----:B------:R-:W-:Y:S03]  /*2160*/  HGMMA.64x96x16.F32.BF16 R24, gdesc[UR8], R24, gsb0 ;  /* 0x01600000081879f0 */ /* 0x000fe60008001818 */
        /* <DEDUP_REMOVED lines=25> */
[----:B------:R-:W-:Y:S01]  /*2300*/  FMUL.FTZ R24, R24, UR6 ;  /* 0x0000000618187c20 */ /* 0x000fe20008410000 */
[----:B------:R-:W-:Y:S01]  /*2310*/  FMUL.FTZ R25, R25, UR6 ;  /* 0x0000000619197c20 */ /* 0x000fe20008410000 */
[----:B------:R-:W-:Y:S01]  /*2320*/  FMUL.FTZ R0, R26, UR6 ;  /* 0x000000061a007c20 */ /* 0x000fe20008410000 */
[----:B------:R-:W-:Y:S01]  /*2330*/  FMUL.FTZ R4, R27, UR6 ;  /* 0x000000061b047c20 */ /* 0x000fe20008410000 */
[----:B------:R1:W2:Y:S01]  /*2340*/  MUFU.TANH R21, R24 ;  /* 0x0000001800157308 */ /* 0x0002a20000002400 */
[----:B------:R-:W-:Y:S01]  /*2350*/  FMUL.FTZ R28, R28, UR6 ;  /* 0x000000061c1c7c20 */ /* 0x000fe20008410000 */
        /* <DEDUP_REMOVED lines=33> */
[----:B-1----:R-:W-:Y:S01]  /*2570*/  FMUL.FTZ R24, R71, UR6 ;  /* 0x0000000647187c20 */ /* 0x002fe20008410000 */
[----:B------:R-:W-:-:S02]  /*2580*/  IMAD.MOV.U32 R26, RZ, RZ, -0x60 ;  /* 0xffffffa0ff1a7424 */ /* 0x000fc400078e00ff */
[----:B------:R-:W-:Y:S01]  /*2590*/  FMUL.FTZ R51, R51, UR6 ;  /* 0x0000000633337c20 */ /* 0x000fe20008410000 */
[----:B------:R-:W-:Y:S01]  /*25a0*/  FMUL.FTZ R55, R55, UR6 ;  /* 0x0000000637377c20 */ /* 0x000fe20008410000 */
[----:B------:R-:W-:Y:S01]  /*25b0*/  FMUL.FTZ R59, R59, UR6 ;  /* 0x000000063b3b7c20 */ /* 0x000fe20008410000 */
[----:B------:R-:W-:Y:S01]  /*25c0*/  FMUL.FTZ R61, R61, UR6 ;  /* 0x000000063d3d7c20 */ /* 0x000fe20008410000 */
[----:B------:R-:W-:Y:S01]  /*25d0*/  FMUL.FTZ R65, R65, UR6 ;  /* 0x0000000641417c20 */ /* 0x000fe20008410000 */
[----:B------:R4:W-:Y:S01]  /*25e0*/  @!P1 SYNCS.ARRIVE.TRANS64.RED.A1T0 RZ, [R5+URZ], RZ ;  /* 0x000000ff05ff99a7 */ /* 0x0009e2000810043f */
[----:B------:R-:W-:Y:S01]  /*25f0*/  PLOP3.LUT P1, PT, PT, PT, UP0, 0x40, 0x0 ;  /* 0x000000000000781c */ /* 0x000fe20003f2e808 */
[----:B------:R-:W1:Y:S01]  /*2600*/  MUFU.TANH R73, R31 ;  /* 0x0000001f00497308 */ /* 0x000e620000002400 */
[----:B------:R-:W-:Y:S02]  /*2610*/  IMAD R26, R19, R26, 0x60 ;  /* 0x00000060131a7424 */ /* 0x000fe400078e021a */
[----:B------:R-:W-:Y:S01]  /*2620*/  FMUL.FTZ R30, R30, UR6 ;  /* 0x000000061e1e7c20 */ /* 0x000fe20008410000 */
[----:B------:R-:W-:Y:S01]  /*2630*/  FMUL.FTZ R39, R39, UR6 ;  /* 0x0000000627277c20 */ /* 0x000fe20008410000 */
[----:B------:R-:W-:Y:S01]  /*2640*/  FMUL.FTZ R43, R43, UR6 ;  /* 0x000000062b2b7c20 */ /* 0x000fe20008410000 */
[----:B-----5:R-:W-:Y:S01]  /*2650*/  IMAD R7, R17, R104, R26 ;  /* 0x0000006811077224 */ /* 0x020fe200078e021a */
[----:B----4-:R-:W-:Y:S01]  /*2660*/  IADD3 R5, -R15, 0x61, R6 ;  /* 0x000000610f057810 */ /* 0x010fe20007ffe106 */
[----:B------:R-:W-:Y:S01]  /*2670*/  FMUL.FTZ R47, R47, UR6 ;  /* 0x000000062f2f7c20 */ /* 0x000fe20008410000 */
[----:B------:R-:W3:Y:S03]  /*2680*/  MUFU.TANH R74, R35 ;  /* 0x00000023004a7308 */ /* 0x000ee60000002400 */
[----:B------:R-:W-:-:S02]  /*2690*/  IMAD R6, R16, -0x2, R5 ;  /* 0xfffffffe10067824 */ /* 0x000fc400078e0205 */
[----:B------:R-:W-:-:S03]  /*26a0*/  VIADD R5, R202, UR42 ;  /* 0x0000002aca057c36 */ /* 0x000fc60008000000 */
[----:B------:R-:W4:Y:S08]  /*26b0*/  MUFU.TANH R25, R25 ;  /* 0x0000001900197308 */ /* 0x000f300000002400 */
[----:B------:R-:W1:Y:S08]  /*26c0*/  MUFU.TANH R0, R0 ;  /* 0x0000000000007308 */ /* 0x000e700000002400 */
        /* <DEDUP_REMOVED lines=39> */
[----:B------:R5:W1:Y:S08]  /*2940*/  MUFU.TANH R27, R30 ;  /* 0x0000001e001b7308 */ /* 0x000a700000002400 */
[----:B------:R2:W1:Y:S01]  /*2950*/  MUFU.TANH R75, R39 ;  /* 0x00000027004b7308 */ /* 0x0004620000002400 */
[----:B-----5:R-:W-:-:S07]  /*2960*/  IMAD R30, R16, -0x2, R7 ;  /* 0xfffffffe101e7824 */ /* 0x020fce00078e0207 */
[----:B------:R5:W1:Y:S01]  /*2970*/  MUFU.TANH R76, R43 ;  /* 0x0000002b004c7308 */ /* 0x000a620000002400 */
[----:B--2---:R-:W-:-:S07]  /*2980*/  VIADD R39, R6, UR4 ;  /* 0x0000000406277c36 */ /* 0x004fce0008000000 */
[----:B------:R2:W1:Y:S01]  /*2990*/  MUFU.TANH R77, R47 ;  /* 0x0000002f004d7308 */ /* 0x0004620000002400 */
[----:B-----5:R-:W-:Y:S01]  /*29a0*/  VIADD R43, R6, UR45 ;  /* 0x0000002d062b7c36 */ /* 0x020fe20008000000 */
[----:B------:R-:W-:-:S03]  /*29b0*/  VIADDMNMX R6, R5, R39, R30, PT ;  /* 0x0000002705067246 */ /* 0x000fc6000380011e */
[----:B------:R-:W-:Y:S02]  /*29c0*/  IMAD.IADD R7, R43, 0x1, R5 ;  /* 0x000000012b077824 */ /* 0x000fe400078e0205 */
[----:B--2---:R-:W-:Y:S01]  /*29d0*/  IMAD R47, R16, -0x2, R26 ;  /* 0xfffffffe102f7824 */ /* 0x004fe200078e021a */
[----:B---34-:R-:W-:Y:S06]  /*29e0*/  @P1 BRA `(.L_x_879) ;  /* 0x0000000000581947 */ /* 0x018fec0003800000 */
[----:B------:R-:W-:Y:S01]  /*29f0*/  IMAD R18, R17, R104, R5 ;  /* 0x0000006811127224 */ /* 0x000fe200078e0205 */
[----:B------:R-:W-:Y:S03]  /*2a00*/  BSSY B0, `(.L_x_880) ;  /* 0x0000011000007945 */ /* 0x000fe60003800000 */
[----:B------:R-:W-:-:S05]  /*2a10*/  IMAD.IADD R18, R18, 0x1, -R15 ;  /* 0x0000000112127824 */ /* 0x000fca00078e0a0f */
[----:B------:R-:W-:-:S13]  /*2a20*/  ISETP.GT.AND P1, PT, R18, -0x1, PT ;  /* 0xffffffff1200780c */ /* 0x000fda0003f24270 */
[----:B------:R-:W-:Y:S05]  /*2a30*/  @P1 BRA `(.L_x_881) ;  /* 0x0000000000201947 */ /* 0x000fea0003800000 */
[----:B------:R-:W-:Y:S01]  /*2a40*/  UISETP.NE.AND UP1, UPT, UR5, 0x1, UPT ;  /* 0x000000010500788c */ /* 0x000fe2000bf25270 */
[----:B------:R-:W-:-:S05]  /*2a50*/  LOP3.LUT R18, RZ, R18, RZ, 0x33, !PT ;  /* 0x00000012ff127212 */ /* 0x000fca00078e33ff */
[----:B------:R-:W-:-:S05]  /*2a60*/  PLOP3.LUT P1, PT, PT, PT, UP1, 0x80, 0x0 ;  /* 0x000000000000781c */ /* 0x000fca0003f2f018 */
[----:B------:R-:W-:-:S08]  /*2a70*/  @UP1 ULDC.64 UR6, c[0x0][0x9e8] ;  /* 0x00027a0000061ab9 */ /* 0x000fd00000000a00 */
[----:B------:R-:W-:-:S05]  /*2a80*/  @P1 IMAD.HI.U32 R51, R18, UR6, RZ ;  /* 0x0000000612331c27 */ /* 0x000fca000f8e00ff */
[----:B------:R-:W-:-:S04]  /*2a90*/  @P1 SHF.R.U32.HI R18, RZ, UR7, R51 ;  /* 0x00000007ff121c19 */ /* 0x000fc80008011633 */
[----:B------:R-:W-:Y:S01]  /*2aa0*/  LOP3.LUT R18, RZ, R18, RZ, 0x33, !PT ;  /* 0x00000012ff127212 */ /* 0x000fe200078e33ff */
[----:B------:R-:W-:Y:S06]  /*2ab0*/  BRA `(.L_x_882) ;  /* 0x0000000000147947 */ /* 0x000fec0003800000 */
.L_x_881:
[----:B------:R-:W-:-:S06]  /*2ac0*/  UISETP.NE.AND UP1, UPT, UR5, 0x1, UPT ;  /* 0x000000010500788c */ /* 0x000fcc000bf25270 */
[----:B------:R-:W-:-:S05]  /*2ad0*/  PLOP3.LUT P1, PT, PT, PT, UP1, 0x80, 0x0 ;  /* 0x000000000000781c */ /* 0x000fca0003f2f018 */
[----:B------:R-:W-:-:S08]  /*2ae0*/  @UP1 ULDC.64 UR6, c[0x0][0x9e8] ;  /* 0x00027a0000061ab9 */ /* 0x000fd00000000a00 */
[----:B------:R-:W-:-:S05]  /*2af0*/  @P1 IMAD.HI.U32 R51, R18, UR6, RZ ;  /* 0x0000000612331c27 */ /* 0x000fca000f8e00ff */
[----:B------:R-:W-:-:S07]  /*2b00*/  @P1 SHF.R.U32.HI R18, RZ, UR7, R51 ;  /* 0x00000007ff121c19 */ /* 0x000fce0008011633 */
.L_x_882:
[----:B------:R-:W-:Y:S05]  /*2b10*/  BSYNC B0 ;  /* 0x0000000000007941 */ /* 0x000fea0003800000 */
.L_x_880:
[----:B------:R-:W-:-:S05]  /*2b20*/  IMAD R18, R18, UR5, R47 ;  /* 0x0000000512127c24 */ /* 0x000fca000f8e022f */
[----:B------:R-:W-:Y:S02]  /*2b30*/  VIMNMX R7, R7, R18, !PT ;  /* 0x0000001207077248 */ /* 0x000fe40007fe0100 */
[----:B------:R-:W-:-:S07]  /*2b40*/  VIADDMNMX R6, R18, UR5, R6, PT ;  /* 0x0000000512067c46 */ /* 0x000fce000b800106 */
.L_x_879:
[C---:B------:R-:W-:Y:S02]  /*2b50*/  ISETP.GE.AND P1, PT, R26.reuse, 0x2, PT ;  /* 0x000000021a00780c */ /* 0x040fe40003f26270 */
[C---:B------:R-:W-:Y:S02]  /*2b60*/  ISETP.GE.AND P5, PT, R26.reuse, 0xa, PT ;  /* 0x0000000a1a00780c */ /* 0x040fe40003fa6270 */
[----:B------:R-:W-:Y:S02]  /*2b70*/  ISETP.GT.AND P3, PT, R7, 0x1, !P1 ;  /* 0x000000010700780c */ /* 0x000fe40004f64270 */
[----:B------:R-:W-:Y:S02]  /*2b80*/  ISETP.GE.AND P2, PT, R26, 0x9, PT ;  /* 0x000000091a00780c */ /* 0x000fe40003f46270 */
[----:B------:R-:W-:Y:S02]  /*2b90*/  ISETP.LT.OR P3, PT, R6, 0x2, P3 ;  /* 0x000000020600780c */ /* 0x000fe40001f61670 */
[----:B------:R-:W-:-:S02]  /*2ba0*/  P2R R51, PR, RZ, 0x20 ;  /* 0x00000020ff337803 */ /* 0x000fc40000000000 */
[----:B------:R-:W-:Y:S02]  /*2bb0*/  FSEL R66, R25, -INF , !P3 ;  /* 0xff80000019427808 */ /* 0x000fe40005800000 */
[C---:B------:R-:W-:Y:S02]  /*2bc0*/  ISETP.GT.AND P3, PT, R7.reuse, 0x9, !P5 ;  /* 0x000000090700780c */ /* 0x040fe40006f64270 */
[----:B------:R-:W-:Y:S02]  /*2bd0*/  ISETP.GT.AND P4, PT, R7, 0x8, !P2 ;  /* 0x000000080700780c */ /* 0x000fe40005784270 */
[----:B------:R-:W-:Y:S02]  /*2be0*/  ISETP.LT.OR P3, PT, R6, 0xa, P3 ;  /* 0x0000000a0600780c */ /* 0x000fe40001f61670 */
[----:B------:R-:W-:Y:S02]  /*2bf0*/  ISETP.GE.AND P5, PT, R26, 0x11, PT ;  /* 0x000000111a00780c */ /* 0x000fe40003fa6270 */
[----:B-1----:R-:W-:-:S02]  /*2c00*/  FSEL R82, R29, -INF , !P3 ;  /* 0xff8000001d527808 */ /* 0x002fc40005800000 */
[----:B------:R-:W-:Y:S02]  /*2c10*/  ISETP.LT.OR P4, PT, R6, 0x9, P4 ;  /* 0x000000090600780c */ /* 0x000fe40002781670 */
[----:B------:R-:W-:Y:S02]  /*2c20*/  ISETP.GT.AND P3, PT, R7, 0x10, !P5 ;  /* 0x000000100700780c */ /* 0x000fe40006f64270 */
[----:B------:R-:W-:Y:S02]  /*2c30*/  FSEL R70, R28, -INF , !P4 ;  /* 0xff8000001c467808 */ /* 0x000fe40006000000 */
[----:B------:R-:W-:Y:S02]  /*2c40*/  ISETP.LT.OR P3, PT, R6, 0x11, P3 ;  /* 0x000000110600780c */ /* 0x000fe40001f61670 */
[----:B------:R-:W-:Y:S02]  /*2c50*/  ISETP.GE.AND P4, PT, R26, 0x12, PT ;  /* 0x000000121a00780c */ /* 0x000fe40003f86270 */
[----:B------:R-:W-:-:S02]  /*2c60*/  FSEL R84, R32, -INF , !P3 ;  /* 0xff80000020547808 */ /* 0x000fc40005800000 */
[----:B------:R-:W-:Y:S02]  /*2c70*/  ISETP.GT.AND P3, PT, R7, 0x11, !P4 ;  /* 0x000000110700780c */ /* 0x000fe40006764270 */
[----:B------:R-:W-:Y:S02]  /*2c80*/  P2R R32, PR, RZ, 0x10 ;  /* 0x00000010ff207803 */ /* 0x000fe40000000000 */
[----:B------:R-:W-:Y:S02]  /*2c90*/  ISETP.LT.OR P3, PT, R6, 0x12, P3 ;  /* 0x000000120600780c */ /* 0x000fe40001f61670 */
[----:B------:R-:W-:Y:S02]  /*2ca0*/  ISETP.GE.AND P4, PT, R26, 0x19, PT ;  /* 0x000000191a00780c */ /* 0x000fe40003f86270 */
[----:B------:R-:W-:Y:S02]  /*2cb0*/  FSEL R86, R33, -INF , !P3 ;  /* 0xff80000021567808 */ /* 0x000fe40005800000 */
[----:B------:R-:W-:-:S02]  /*2cc0*/  ISETP.GT.AND P3, PT, R7, 0x18, !P4 ;  /* 0x000000180700780c */ /* 0x000fc40006764270 */
[----:B------:R-:W-:Y:S02]  /*2cd0*/  P2R R59, PR, RZ, 0x10 ;  /* 0x00000010ff3b7803 */ /* 0x000fe40000000000 */
[----:B------:R-:W-:Y:S02]  /*2ce0*/  ISETP.LT.OR P3, PT, R6, 0x19, P3 ;  /* 0x000000190600780c */ /* 0x000fe40001f61670 */
[----:B------:R-:W-:Y:S02]  /*2cf0*/  ISETP.GE.AND P4, PT, R26, 0x1a, PT ;  /* 0x0000001a1a00780c */ /* 0x000fe40003f86270 */
[----:B------:R-:W-:Y:S02]  /*2d00*/  FSEL R88, R36, -INF , !P3 ;  /* 0xff80000024587808 */ /* 0x000fe40005800000 */
[----:B------:R-:W-:Y:S02]  /*2d10*/  ISETP.GT.AND P3, PT, R7, 0x19, !P4 ;  /* 0x000000190700780c */ /* 0x000fe40006764270 */
[----:B------:R-:W-:-:S02]  /*2d20*/  P2R R61, PR, RZ, 0x10 ;  /* 0x00000010ff3d7803 */ /* 0x000fc40000000000 */
[----:B------:R-:W-:Y:S02]  /*2d30*/  ISETP.LT.OR P3, PT, R6, 0x1a, P3 ;  /* 0x0000001a0600780c */ /* 0x000fe40001f61670 */
[----:B------:R-:W-:Y:S02]  /*2d40*/  ISETP.GE.AND P4, PT, R26, 0x21, PT ;  /* 0x000000211a00780c */ /* 0x000fe40003f86270 */
[----:B------:R-:W-:Y:S02]  /*2d50*/  FSEL R90, R37, -INF , !P3 ;  /* 0xff800000255a7808 */ /* 0x000fe40005800000 */
[----:B------:R-:W-:Y:S02]  /*2d60*/  ISETP.GT.AND P3, PT, R7, 0x20, !P4 ;  /* 0x000000200700780c */ /* 0x000fe40006764270 */
[----:B------:R-:W-:Y:S02]  /*2d70*/  P2R R37, PR, RZ, 0x10 ;  /* 0x00000010ff257803 */ /* 0x000fe40000000000 */
[----:B------:R-:W-:-:S02]  /*2d80*/  ISETP.LT.OR P3, PT, R6, 0x21, P3 ;  /* 0x000000210600780c */ /* 0x000fc40001f61670 */
[----:B------:R-:W-:Y:S02]  /*2d90*/  ISETP.GE.AND P4, PT, R26, 0x22, PT ;  /* 0x000000221a00780c */ /* 0x000fe40003f86270 */
[----:B------:R-:W-:Y:S02]  /*2da0*/  FSEL R92, R40, -INF , !P3 ;  /* 0xff800000285c7808 */ /* 0x000fe40005800000 */
[----:B------:R-:W-:Y:S02]  /*2db0*/  ISETP.GT.AND P3, PT, R7, 0x21, !P4 ;  /* 0x000000210700780c */ /* 0x000fe40006764270 */
[----:B------:R-:W-:Y:S02]  /*2dc0*/  P2R R40, PR, RZ, 0x10 ;  /* 0x00000010ff287803 */ /* 0x000fe40000000000 */
[----:B------:R-:W-:Y:S02]  /*2dd0*/  ISETP.LT.OR P3, PT, R6, 0x22, P3 ;  /* 0x000000220600780c */ /* 0x000fe40001f61670 */
[----:B------:R-:W-:-:S02]  /*2de0*/  ISETP.GE.AND P4, PT, R26, 0x29, PT ;  /* 0x000000291a00780c */ /* 0x000fc40003f86270 */
[----:B------:R-:W-:Y:S02]  /*2df0*/  FSEL R94, R41, -INF , !P3 ;  /* 0xff800000295e7808 */ /* 0x000fe40005800000 */
[----:B------:R-:W-:Y:S02]  /*2e00*/  ISETP.GT.AND P3, PT, R7, 0x28, !P4 ;  /* 0x000000280700780c */ /* 0x000fe40006764270 */
[----:B------:R-:W-:Y:S02]  /*2e10*/  P2R R63, PR, RZ, 0x10 ;  /* 0x00000010ff3f7803 */ /* 0x000fe40000000000 */
        /* <DEDUP_REMOVED lines=51> */
[----:B------:R-:W-:Y:S02]  /*3150*/  P2R R55, PR, RZ, 0x20 ;  /* 0x00000020ff377803 */ /* 0x000fe40000000000 */
[----:B------:R-:W-:Y:S02]  /*3160*/  FSEL R33, R64, -INF , !P3 ;  /* 0xff80000040217808 */ /* 0x000fe40005800000 */
[C---:B------:R-:W-:Y:S02]  /*3170*/  ISETP.GE.AND P3, PT, R26.reuse, 0x52, PT ;  /* 0x000000521a00780c */ /* 0x040fe40003f66270 */
[----:B------:R-:W-:Y:S02]  /*3180*/  ISETP.GE.AND P6, PT, R26, 0x1, PT ;  /* 0x000000011a00780c */ /* 0x000fe40003fc6270 */
[----:B------:R-:W-:-:S04]  /*3190*/  ISETP.GT.AND P4, PT, R7, 0x51, !P3 ;  /* 0x000000510700780c */ /* 0x000fc80005f84270 */
[----:B------:R-:W-:-:S04]  /*31a0*/  ISETP.LT.OR P4, PT, R6, 0x52, P4 ;  /* 0x000000520600780c */ /* 0x000fc80002781670 */
[----:B------:R-:W-:Y:S02]  /*31b0*/  FSEL R31, R31, -INF , !P4 ;  /* 0xff8000001f1f7808 */ /* 0x000fe40006000000 */
[----:B------:R-:W-:-:S04]  /*31c0*/  ISETP.GE.AND P4, PT, R26, 0x59, PT ;  /* 0x000000591a00780c */ /* 0x000fc80003f86270 */
[----:B------:R-:W-:-:S04]  /*31d0*/  ISETP.GT.AND P5, PT, R7, 0x58, !P4 ;  /* 0x000000580700780c */ /* 0x000fc800067a4270 */
[----:B------:R-:W-:-:S04]  /*31e0*/  ISETP.LT.OR P5, PT, R6, 0x59, P5 ;  /* 0x000000590600780c */ /* 0x000fc80002fa1670 */
[----:B------:R-:W-:Y:S02]  /*31f0*/  FSEL R25, R68, -INF , !P5 ;  /* 0xff80000044197808 */ /* 0x000fe40006800000 */
[----:B------:R-:W-:-:S04]  /*3200*/  ISETP.GT.AND P5, PT, R7, RZ, !P6 ;  /* 0x000000ff0700720c */ /* 0x000fc800077a4270 */
[----:B------:R-:W-:-:S04]  /*3210*/  ISETP.LT.OR P5, PT, R6, 0x1, P5 ;  /* 0x000000010600780c */ /* 0x000fc80002fa1670 */
[----:B------:R-:W-:Y:S02]  /*3220*/  FSEL R36, R21, -INF , !P5 ;  /* 0xff80000015247808 */ /* 0x000fe40006800000 */
[----:B------:R-:W-:-:S04]  /*3230*/  ISETP.GE.AND P5, PT, R26, 0x5a, PT ;  /* 0x0000005a1a00780c */ /* 0x000fc80003fa6270 */
[----:B------:R-:W-:Y:S02]  /*3240*/  P2R R64, PR, RZ, 0x20 ;  /* 0x00000020ff407803 */ /* 0x000fe40000000000 */
[----:B------:R-:W-:-:S04]  /*3250*/  ISETP.GT.AND P5, PT, R7, 0x59, !P5 ;  /* 0x000000590700780c */ /* 0x000fc80006fa4270 */
[----:B------:R-:W-:Y:S01]  /*3260*/  ISETP.LT.OR P5, PT, R6, 0x5a, P5 ;  /* 0x0000005a0600780c */ /* 0x000fe20002fa1670 */
[----:B------:R-:W-:-:S03]  /*3270*/  VIADD R6, R5, 0x8 ;  /* 0x0000000805067836 */ /* 0x000fc60000000000 */
[----:B------:R-:W-:Y:S01]  /*3280*/  FSEL R29, R69, -INF , !P5 ;  /* 0xff800000451d7808 */ /* 0x000fe20006800000 */
[----:B------:R-:W-:Y:S01]  /*3290*/  IMAD.IADD R28, R43, 0x1, R6 ;  /* 0x000000012b1c7824 */ /* 0x000fe200078e0206 */
[----:B------:R-:W-:Y:S02]  /*32a0*/  PLOP3.LUT P5, PT, PT, PT, UP0, 0x40, 0x0 ;  /* 0x000000000000781c */ /* 0x000fe40003fae808 */
[----:B------:R-:W-:-:S11]  /*32b0*/  VIADDMNMX R26, R6, R39, R30, PT ;  /* 0x00000027061a7246 */ /* 0x000fd6000380011e */
[----:B------:R-:W-:Y:S05]  /*32c0*/  @P5 BRA `(.L_x_883) ;  /* 0x0000000000605947 */ /* 0x000fea0003800000 */
        /* <DEDUP_REMOVED lines=9> */
[----:B------:R-:W-:Y:S01]  /*3360*/  @P5 IMAD.HI.U32 R7, R18, UR6, RZ ;  /* 0x0000000612075c27 */ /* 0x000fe2000f8e00ff */
[----:B------:R-:W-:-:S13]  /*3370*/  PLOP3.LUT P5, PT, PT, PT, UP1, 0x80, 0x0 ;  /* 0x000000000000781c */ /* 0x000fda0003faf018 */
[----:B------:R-:W-:-:S04]  /*3380*/  @P5 SHF.R.U32.HI R18, RZ, UR7, R7 ;  /* 0x00000007ff125c19 */ /* 0x000fc80008011607 */
[----:B------:R-:W-:Y:S01]  /*3390*/  LOP3.LUT R18, RZ, R18, RZ, 0x33, !PT ;  /* 0x00000012ff127212 */ /* 0x000fe200078e33ff */
[----:B------:R-:W-:Y:S06]  /*33a0*/  BRA `(.L_x_886) ;  /* 0x0000000000187947 */ /* 0x000fec0003800000 */
.L_x_885:
[----:B------:R-:W-:-:S06]  /*33b0*/  UISETP.NE.AND UP1, UPT, UR5, 0x1, UPT ;  /* 0x000000010500788c */ /* 0x000fcc000bf25270 */
[----:B------:R-:W-:-:S05]  /*33c0*/  PLOP3.LUT P5, PT, PT, PT, UP1, 0x80, 0x0 ;  /* 0x000000000000781c */ /* 0x000fca0003faf018 */
[----:B------:R-:W-:-:S08]  /*33d0*/  @UP1 ULDC.64 UR6, c[0x0][0x9e8] ;  /* 0x00027a0000061ab9 */ /* 0x000fd00000000a00 */
[----:B------:R-:W-:Y:S01]  /*33e0*/  @P5 IMAD.HI.U32 R7, R18, UR6, RZ ;  /* 0x0000000612075c27 */ /* 0x000fe2000f8e00ff */
[----:B------:R-:W-:-:S13]  /*33f0*/  PLOP3.LUT P5, PT, PT, PT, UP1, 0x80, 0x0 ;  /* 0x000000000000781c */ /* 0x000fda0003faf018 */
[----:B------:R-:W-:-:S07]  /*3400*/  @P5 SHF.R.U32.HI R18, RZ, UR7, R7 ;  /* 0x00000007ff125c19 */ /* 0x000fce0008011607 */
.L_x_886:
[----:B------:R-:W-:Y:S05]  /*3410*/  BSYNC B0 ;  /* 0x0000000000007941 */ /* 0x000fea0003800000 */
.L_x_884:
[----:B------:R-:W-:-:S05]  /*3420*/  IMAD R7, R18, UR5, R47 ;  /* 0x0000000512077c24 */ /* 0x000fca000f8e022f */
[----:B------:R-:W-:Y:S02]  /*3430*/  VIMNMX R28, R28, R7, !PT ;  /* 0x000000071c1c7248 */ /* 0x000fe40007fe0100 */
[----:B------:R-:W-:-:S07]  /*3440*/  VIADDMNMX R26, R7, UR5, R26, PT ;  /* 0x00000005071a7c46 */ /* 0x000fce000b80011a */
.L_x_883:
[C---:B------:R-:W-:Y:S01]  /*3450*/  ISETP.GT.AND P1, PT, R28.reuse, 0x1, !P1 ;  /* 0x000000011c00780c */ /* 0x040fe20004f24270 */
[----:B------:R-:W-:Y:S01]  /*3460*/  ULDC UR6, c[0x0][0x988] ;  /* 0x0002620000067ab9 */ /* 0x000fe20000000800 */
[----:B------:R-:W-:Y:S01]  /*3470*/  ISETP.GT.AND P2, PT, R28, 0x8, !P2 ;  /* 0x000000081c00780c */ /* 0x000fe20005744270 */
[----:B------:R-:W-:Y:S01]  /*3480*/  IMAD.U32 R18, RZ, RZ, UR6 ;  /* 0x00000006ff127e24 */ /* 0x000fe2000f8e00ff */
[----:B------:R-:W-:Y:S01]  /*3490*/  ISETP.LT.OR P1, PT, R26, 0x2, P1 ;  /* 0x000000021a00780c */ /* 0x000fe20000f21670 */
[----:B------:R-:W-:Y:S01]  /*34a0*/  IMAD.IADD R15, R72, 0x1, -R15 ;  /* 0x00000001480f7824 */ /* 0x000fe200078e0a0f */
[----:B------:R-:W-:Y:S01]  /*34b0*/  ISETP.LT.OR P2, PT, R26, 0x9, P2 ;  /* 0x000000091a00780c */ /* 0x000fe20001741670 */
[----:B------:R-:W-:Y:S01]  /*34c0*/  VIADD R19, R19, 0xfffffffe ;  /* 0xfffffffe13137836 */ /* 0x000fe20000000000 */
[----:B------:R-:W-:Y:S02]  /*34d0*/  FSEL R30, R4, -INF , !P1 ;  /* 0xff800000041e7808 */ /* 0x000fe40004800000 */
[----:B------:R-:W-:-:S02]  /*34e0*/  ISETP.NE.AND P1, PT, R51, RZ, PT ;  /* 0x000000ff3300720c */ /* 0x000fc40003f25270 */
[----:B------:R-:W-:Y:S02]  /*34f0*/  FSEL R39, R27, -INF , !P2 ;  /* 0xff8000001b277808 */ /* 0x000fe40005000000 */
[----:B------:R-:W-:Y:S02]  /*3500*/  ISETP.GT.AND P1, PT, R28, 0x9, !P1 ;  /* 0x000000091c00780c */ /* 0x000fe40004f24270 */
[----:B------:R-:W-:Y:S02]  /*3510*/  ISETP.NE.AND P2, PT, R32, RZ, PT ;  /* 0x000000ff2000720c */ /* 0x000fe40003f45270 */
[----:B------:R-:W-:Y:S02]  /*3520*/  ISETP.LT.OR P1, PT, R26, 0xa, P1 ;  /* 0x0000000a1a00780c */ /* 0x000fe40000f21670 */
[----:B------:R-:W-:Y:S02]  /*3530*/  ISETP.NE.AND P5, PT, R59, RZ, PT ;  /* 0x000000ff3b00720c */ /* 0x000fe40003fa5270 */
[----:B------:R-:W-:-:S02]  /*3540*/  FSEL R41, R73, -INF , !P1 ;  /* 0xff80000049297808 */ /* 0x000fc40004800000 */
[----:B------:R-:W-:Y:S02]  /*3550*/  ISETP.NE.AND P1, PT, R55, RZ, PT ;  /* 0x000000ff3700720c */ /* 0x000fe40003f25270 */
[C---:B------:R-:W-:Y:S02]  /*3560*/  ISETP.GT.AND P6, PT, R28.reuse, RZ, !P6 ;  /* 0x000000ff1c00720c */ /* 0x040fe400077c4270 */
[----:B------:R-:W-:Y:S02]  /*3570*/  ISETP.GT.AND P1, PT, R28, 0x10, !P1 ;  /* 0x000000101c00780c */ /* 0x000fe40004f24270 */
[C---:B------:R-:W-:Y:S02]  /*3580*/  ISETP.LT.OR P6, PT, R26.reuse, 0x1, P6 ;  /* 0x000000011a00780c */ /* 0x040fe400037c1670 */
[----:B------:R-:W-:Y:S02]  /*3590*/  ISETP.LT.OR P1, PT, R26, 0x11, P1 ;  /* 0x000000111a00780c */ /* 0x000fe40000f21670 */
[----:B------:R-:W-:-:S02]  /*35a0*/  ISETP.GT.AND P3, PT, R28, 0x51, !P3 ;  /* 0x000000511c00780c */ /* 0x000fc40005f64270 */
[----:B------:R-:W-:Y:S02]  /*35b0*/  FSEL R43, R34, -INF , !P1 ;  /* 0xff800000222b7808 */ /* 0x000fe40004800000 */
[----:B------:R-:W-:Y:S02]  /*35c0*/  ISETP.GT.AND P1, PT, R28, 0x11, !P2 ;  /* 0x000000111c00780c */ /* 0x000fe40005724270 */
[----:B------:R-:W-:Y:S02]  /*35d0*/  ISETP.NE.AND P2, PT, R49, RZ, PT ;  /* 0x000000ff3100720c */ /* 0x000fe40003f45270 */
[----:B------:R-:W-:Y:S02]  /*35e0*/  ISETP.LT.OR P1, PT, R26, 0x12, P1 ;  /* 0x000000121a00780c */ /* 0x000fe40000f21670 */
[----:B------:R-:W-:Y:S02]  /*35f0*/  ISETP.GT.AND P4, PT, R28, 0x58, !P4 ;  /* 0x000000581c00780c */ /* 0x000fe40006784270 */
[----:B------:R-:W-:-:S02]  /*3600*/  FSEL R45, R74, -INF , !P1 ;  /* 0xff8000004a2d7808 */ /* 0x000fc40004800000 */
[----:B------:R-:W-:Y:S02]  /*3610*/  ISETP.GT.AND P1, PT, R28, 0x18, !P5 ;  /* 0x000000181c00780c */ /* 0x000fe40006f24270 */
[----:B------:R-:W-:Y:S02]  /*3620*/  ISETP.NE.AND P5, PT, R53, RZ, PT ;  /* 0x000000ff3500720c */ /* 0x000fe40003fa5270 */
[C---:B------:R-:W-:Y:S02]  /*3630*/  ISETP.LT.OR P1, PT, R26.reuse, 0x19, P1 ;  /* 0x000000191a00780c */ /* 0x040fe40000f21670 */
[----:B------:R-:W-:Y:S02]  /*3640*/  ISETP.LT.OR P3, PT, R26, 0x52, P3 ;  /* 0x000000521a00780c */ /* 0x000fe40001f61670 */
[----:B------:R-:W-:Y:S02]  /*3650*/  FSEL R47, R38, -INF , !P1 ;  /* 0xff800000262f7808 */ /* 0x000fe40004800000 */
[----:B------:R-:W-:-:S02]  /*3660*/  ISETP.NE.AND P1, PT, R61, RZ, PT ;  /* 0x000000ff3d00720c */ /* 0x000fc40003f25270 */
[----:B------:R-:W-:Y:S02]  /*3670*/  ISETP.LT.OR P4, PT, R26, 0x59, P4 ;  /* 0x000000591a00780c */ /* 0x000fe40002781670 */
[----:B------:R-:W-:Y:S02]  /*3680*/  ISETP.GT.AND P1, PT, R28, 0x19, !P1 ;  /* 0x000000191c00780c */ /* 0x000fe40004f24270 */
[----:B------:R-:W-:Y:S02]  /*3690*/  FSEL R73, R20, -INF , !P4 ;  /* 0xff80000014497808 */ /* 0x000fe40006000000 */
[----:B------:R-:W-:-:S04]  /*36a0*/  ISETP.LT.OR P1, PT, R26, 0x1a, P1 ;  /* 0x0000001a1a00780c */ /* 0x000fc80000f21670 */
[----:B------:R-:W-:Y:S02]  /*36b0*/  FSEL R49, R75, -INF , !P1 ;  /* 0xff8000004b317808 */ /* 0x000fe40004800000 */
[----:B------:R-:W-:Y:S02]  /*36c0*/  ISETP.NE.AND P1, PT, R37, RZ, PT ;  /* 0x000000ff2500720c */ /* 0x000fe40003f25270 */
[----:B------:R-:W-:Y:S02]  /*36d0*/  FSEL R37, R0, -INF , !P6 ;  /* 0xff80000000257808 */ /* 0x000fe40007000000 */
[----:B------:R-:W-:Y:S02]  /*36e0*/  FMNMX.FTZ R0, R36, R66, !PT ;  /* 0x0000004224007209 */ /* 0x000fe40007810000 */
[----:B------:R-:W-:Y:S02]  /*36f0*/  ISETP.GT.AND P1, PT, R28, 0x20, !P1 ;  /* 0x000000201c00780c */ /* 0x000fe40004f24270 */
[----:B------:R-:W-:-:S02]  /*3700*/  FMNMX.FTZ R0, R70, R0, !PT ;  /* 0x0000000046007209 */ /* 0x000fc40007810000 */
[----:B------:R-:W-:Y:S02]  /*3710*/  ISETP.LT.OR P1, PT, R26, 0x21, P1 ;  /* 0x000000211a00780c */ /* 0x000fe40000f21670 */
[----:B------:R-:W-:Y:S02]  /*3720*/  FMNMX.FTZ R0, R82, R0, !PT ;  /* 0x0000000052007209 */ /* 0x000fe40007810000 */
[----:B------:R-:W-:Y:S02]  /*3730*/  FSEL R51, R42, -INF , !P1 ;  /* 0xff8000002a337808 */ /* 0x000fe40004800000 */
[----:B------:R-:W-:Y:S02]  /*3740*/  FMNMX.FTZ R0, R84, R0, !PT ;  /* 0x0000000054007209 */ /* 0x000fe40007810000 */
[----:B------:R-:W-:Y:S02]  /*3750*/  ISETP.NE.AND P1, PT, R40, RZ, PT ;  /* 0x000000ff2800720c */ /* 0x000fe40003f25270 */
[----:B------:R-:W-:-:S02]  /*3760*/  FMNMX.FTZ R0, R86, R0, !PT ;  /* 0x0000000056007209 */ /* 0x000fc40007810000 */
[----:B------:R-:W-:Y:S02]  /*3770*/  ISETP.GT.AND P1, PT, R28, 0x21, !P1 ;  /* 0x000000211c00780c */ /* 0x000fe40004f24270 */
[----:B------:R-:W-:Y:S02]  /*3780*/  FMNMX.FTZ R0, R88, R0, !PT ;  /* 0x0000000058007209 */ /* 0x000fe40007810000 */
[----:B------:R-:W-:Y:S02]  /*3790*/  ISETP.LT.OR P1, PT, R26, 0x22, P1 ;  /* 0x000000221a00780c */ /* 0x000fe40000f21670 */
[----:B------:R-:W-:Y:S02]  /*37a0*/  FMNMX.FTZ R0, R90, R0, !PT ;  /* 0x000000005a007209 */ /* 0x000fe40007810000 */
[----:B------:R-:W-:Y:S02]  /*37b0*/  FSEL R53, R76, -INF , !P1 ;  /* 0xff8000004c357808 */ /* 0x000fe40004800000 */
[----:B------:R-:W-:-:S02]  /*37c0*/  FMNMX.FTZ R0, R92, R0, !PT ;  /* 0x000000005c007209 */ /* 0x000fc40007810000 */
[----:B------:R-:W-:Y:S02]  /*37d0*/  ISETP.NE.AND P1, PT, R63, RZ, PT ;  /* 0x000000ff3f00720c */ /* 0x000fe40003f25270 */
[----:B------:R-:W-:Y:S02]  /*37e0*/  FMNMX.FTZ R0, R94, R0, !PT ;  /* 0x000000005e007209 */ /* 0x000fe40007810000 */
[----:B------:R-:W-:Y:S02]  /*37f0*/  ISETP.GT.AND P1, PT, R28, 0x28, !P1 ;  /* 0x000000281c00780c */ /* 0x000fe40004f24270 */
[----:B------:R-:W-:Y:S02]  /*3800*/  FMNMX.FTZ R0, R44, R0, !PT ;  /* 0x000000002c007209 */ /* 0x000fe40007810000 */
[----:B------:R-:W-:Y:S02]  /*3810*/  ISETP.LT.OR P1, PT, R26, 0x29, P1 ;  /* 0x000000291a00780c */ /* 0x000fe40000f21670 */
[----:B------:R-:W-:-:S02]  /*3820*/  FMNMX.FTZ R0, R96, R0, !PT ;  /* 0x0000000060007209 */ /* 0x000fc40007810000 */
[----:B------:R-:W-:Y:S02]  /*3830*/  FSEL R55, R46, -INF , !P1 ;  /* 0xff8000002e377808 */ /* 0x000fe40004800000 */
[----:B------:R-:W-:Y:S02]  /*3840*/  FMNMX.FTZ R0, R48, R0, !PT ;  /* 0x0000000030007209 */ /* 0x000fe40007810000 */
[----:B------:R-:W-:Y:S02]  /*3850*/  ISETP.NE.AND P1, PT, R65, RZ, PT ;  /* 0x000000ff4100720c */ /* 0x000fe40003f25270 */
        /* <DEDUP_REMOVED lines=22> */
[----:B------:R-:W-:Y:S01]  /*39c0*/  ISETP.NE.AND P1, PT, R81, RZ, PT ;  /* 0x000000ff5100720c */ /* 0x000fe20003f25270 */
[----:B------:R-:W1:Y:S01]  /*39d0*/  SHFL.BFLY PT, R65, R0, 0x2, 0x1f ;  /* 0x0c401f0000417f89 */ /* 0x000e6200000e0000 */
[----:B------:R-:W-:Y:S02]  /*39e0*/  ISETP.NE.AND P6, PT, R87, RZ, PT ;  /* 0x000000ff5700720c */ /* 0x000fe40003fc5270 */
[----:B------:R-:W-:Y:S02]  /*39f0*/  ISETP.GT.AND P1, PT, R28, 0x38, !P1 ;  /* 0x000000381c00780c */ /* 0x000fe40004f24270 */
[----:B------:R-:W-:Y:S02]  /*3a00*/  FSEL R71, R3, -INF , !P3 ;  /* 0xff80000003477808 */ /* 0x000fe40005800000 */
[----:B------:R-:W-:-:S04]  /*3a10*/  ISETP.LT.OR P1, PT, R26, 0x39, P1 ;  /* 0x000000391a00780c */ /* 0x000fc80000f21670 */
[----:B------:R-:W-:Y:S02]  /*3a20*/  FSEL R63, R54, -INF , !P1 ;  /* 0xff800000363f7808 */ /* 0x000fe40004800000 */
[----:B------:R-:W-:-:S04]  /*3a30*/  ISETP.NE.AND P1, PT, R83, RZ, PT ;  /* 0x000000ff5300720c */ /* 0x000fc80003f25270 */
[----:B------:R-:W-:-:S04]  /*3a40*/  ISETP.GT.AND P1, PT, R28, 0x39, !P1 ;  /* 0x000000391c00780c */ /* 0x000fc80004f24270 */
[----:B------:R-:W-:Y:S02]  /*3a50*/  ISETP.LT.OR P1, PT, R26, 0x3a, P1 ;  /* 0x0000003a1a00780c */ /* 0x000fe40000f21670 */
[----:B-1----:R-:W-:Y:S02]  /*3a60*/  FMNMX.FTZ R32, R0, R65, !PT ;  /* 0x0000004100207209 */ /* 0x002fe40007810000 */
[----:B------:R-:W-:Y:S02]  /*3a70*/  FMNMX.FTZ R0, R37, R30, !PT ;  /* 0x0000001e25007209 */ /* 0x000fe40007810000 */
[----:B------:R-:W-:Y:S01]  /*3a80*/  FSEL R27, R79, -INF , !P1 ;  /* 0xff8000004f1b7808 */ /* 0x000fe20004800000 */
[----:B------:R-:W1:Y:S01]  /*3a90*/  SHFL.BFLY PT, R65, R32, 0x1, 0x1f ;  /* 0x0c201f0020417f89 */ /* 0x000e6200000e0000 */
[----:B------:R-:W-:Y:S02]  /*3aa0*/  FMNMX.FTZ R0, R39, R0, !PT ;  /* 0x0000000027007209 */ /* 0x000fe40007810000 */
[----:B------:R-:W-:-:S02]  /*3ab0*/  ISETP.GT.AND P1, PT, R28, 0x40, !P2 ;  /* 0x000000401c00780c */ /* 0x000fc40005724270 */
[----:B------:R-:W-:Y:S02]  /*3ac0*/  FMNMX.FTZ R0, R41, R0, !PT ;  /* 0x0000000029007209 */ /* 0x000fe40007810000 */
[----:B------:R-:W-:Y:S02]  /*3ad0*/  ISETP.LT.OR P1, PT, R26, 0x41, P1 ;  /* 0x000000411a00780c */ /* 0x000fe40000f21670 */
[----:B------:R-:W-:Y:S02]  /*3ae0*/  FMNMX.FTZ R0, R43, R0, !PT ;  /* 0x000000002b007209 */ /* 0x000fe40007810000 */
[----:B------:R-:W-:Y:S02]  /*3af0*/  FSEL R21, R58, -INF , !P1 ;  /* 0xff8000003a157808 */ /* 0x000fe40004800000 */
[----:B------:R-:W-:Y:S02]  /*3b00*/  FMNMX.FTZ R0, R45, R0, !PT ;  /* 0x000000002d007209 */ /* 0x000fe40007810000 */
[----:B------:R-:W-:-:S02]  /*3b10*/  ISETP.GT.AND P1, PT, R28, 0x41, !P5 ;  /* 0x000000411c00780c */ /* 0x000fc40006f24270 */
[----:B------:R-:W-:Y:S02]  /*3b20*/  FMNMX.FTZ R0, R47, R0, !PT ;  /* 0x000000002f007209 */ /* 0x000fe40007810000 */
[----:B------:R-:W-:Y:S02]  /*3b30*/  ISETP.LT.OR P1, PT, R26, 0x42, P1 ;  /* 0x000000421a00780c */ /* 0x000fe40000f21670 */
[----:B------:R-:W-:Y:S02]  /*3b40*/  FMNMX.FTZ R0, R49, R0, !PT ;  /* 0x0000000031007209 */ /* 0x000fe40007810000 */
[----:B------:R-:W-:Y:S02]  /*3b50*/  FSEL R7, R80, -INF , !P1 ;  /* 0xff80000050077808 */ /* 0x000fe40004800000 */
[----:B------:R-:W-:Y:S02]  /*3b60*/  FMNMX.FTZ R0, R51, R0, !PT ;  /* 0x0000000033007209 */ /* 0x000fe40007810000 */
[----:B-1----:R-:W-:-:S02]  /*3b70*/  FMNMX.FTZ R4, R32, R65, !PT ;  /* 0x0000004120047209 */ /* 0x002fc40007810000 */
[----:B------:R-:W-:Y:S02]  /*3b80*/  FMNMX.FTZ R0, R53, R0, !PT ;  /* 0x0000000035007209 */ /* 0x000fe40007810000 */
[C---:B------:R-:W-:Y:S01]  /*3b90*/  FSETP.NEU.FTZ.AND P1, PT, R4.reuse, -INF , PT ;  /* 0xff8000000400780b */ /* 0x040fe20003f3d000 */
[----:B------:R-:W-:Y:S01]  /*3ba0*/  FMUL.FTZ R34, R4, R18 ;  /* 0x0000001204227220 */ /* 0x000fe20000410000 */
[----:B------:R-:W-:Y:S02]  /*3bb0*/  FMNMX.FTZ R0, R55, R0, !PT ;  /* 0x0000000037007209 */ /* 0x000fe40007810000 */
[----:B------:R-:W-:Y:S02]  /*3bc0*/  ISETP.NE.AND P5, PT, R85, RZ, PT ;  /* 0x000000ff5500720c */ /* 0x000fe40003fa5270 */
[----:B------:R-:W-:Y:S02]  /*3bd0*/  FMNMX.FTZ R0, R57, R0, !PT ;  /* 0x0000000039007209 */ /* 0x000fe40007810000 */
[----:B------:R-:W-:-:S02]  /*3be0*/  FSEL R77, R34, RZ, P1 ;  /* 0x000000ff224d7208 */ /* 0x000fc40000800000 */
[----:B------:R-:W-:Y:S02]  /*3bf0*/  FMNMX.FTZ R0, R59, R0, !PT ;  /* 0x000000003b007209 */ /* 0x000fe40007810000 */
[----:B------:R-:W-:Y:S01]  /*3c00*/  ISETP.GT.AND P1, PT, R28, 0x48, !P5 ;  /* 0x000000481c00780c */ /* 0x000fe20006f24270 */
[--C-:B------:R-:W-:Y:S01]  /*3c10*/  FFMA.FTZ R32, R36, R18, -R77.reuse ;  /* 0x0000001224207223 */ /* 0x100fe2000001084d */
[----:B------:R-:W-:Y:S01]  /*3c20*/  FMNMX.FTZ R0, R61, R0, !PT ;  /* 0x000000003d007209 */ /* 0x000fe20007810000 */
[-CC-:B------:R-:W-:Y:S01]  /*3c30*/  FFMA.FTZ R34, R66, R18.reuse, -R77.reuse ;  /* 0x0000001242227223 */ /* 0x180fe2000001084d */
[----:B------:R-:W-:Y:S01]  /*3c40*/  ISETP.LT.OR P1, PT, R26, 0x49, P1 ;  /* 0x000000491a00780c */ /* 0x000fe20000f21670 */
[--C-:B------:R-:W-:Y:S01]  /*3c50*/  FFMA.FTZ R36, R70, R18, -R77.reuse ;  /* 0x0000001246247223 */ /* 0x100fe2000001084d */
[----:B------:R-:W-:Y:S01]  /*3c60*/  FMNMX.FTZ R0, R63, R0, !PT ;  /* 0x000000003f007209 */ /* 0x000fe20007810000 */
[----:B------:R-:W-:Y:S01]  /*3c70*/  MUFU.EX2 R32, R32 ;  /* 0x0000002000207308 */ /* 0x000fe20000000800 */
[----:B------:R-:W-:Y:S01]  /*3c80*/  FSEL R65, R62, -INF , !P1 ;  /* 0xff8000003e417808 */ /* 0x000fe20004800000 */
[--C-:B------:R-:W-:Y:S01]  /*3c90*/  FFMA.FTZ R38, R82, R18, -R77.reuse ;  /* 0x0000001252267223 */ /* 0x100fe2000001084d */
[----:B------:R-:W-:Y:S01]  /*3ca0*/  FMNMX.FTZ R0, R27, R0, !PT ;  /* 0x000000001b007209 */ /* 0x000fe20007810000 */
[-CC-:B------:R-:W-:Y:S01]  /*3cb0*/  FFMA.FTZ R40, R84, R18.reuse, -R77.reuse ;  /* 0x0000001254287223 */ /* 0x180fe2000001084d */
[----:B------:R-:W-:Y:S01]  /*3cc0*/  ISETP.NE.AND P2, PT, R89, RZ, PT ;  /* 0x000000ff5900720c */ /* 0x000fe20003f45270 */
[--C-:B------:R-:W-:Y:S01]  /*3cd0*/  FFMA.FTZ R29, R29, R18, -R77.reuse ;  /* 0x000000121d1d7223 */ /* 0x100fe2000001084d */
[----:B------:R-:W-:Y:S01]  /*3ce0*/  ISETP.GT.AND P1, PT, R28, 0x49, !P6 ;  /* 0x000000491c00780c */ /* 0x000fe20007724270 */
[----:B------:R1:W2:Y:S01]  /*3cf0*/  MUFU.EX2 R79, R34 ;  /* 0x00000022004f7308 */ /* 0x0002a20000000800 */
[----:B------:R-:W-:Y:S01]  /*3d00*/  FMNMX.FTZ R0, R21, R0, !PT ;  /* 0x0000000015007209 */ /* 0x000fe20007810000 */
[-CC-:B------:R-:W-:Y:S01]  /*3d10*/  FFMA.FTZ R42, R88, R18.reuse, -R77.reuse ;  /* 0x00000012582a7223 */ /* 0x180fe2000001084d */
[----:B------:R-:W-:Y:S01]  /*3d20*/  ISETP.GT.AND P2, PT, R28, 0x50, !P2 ;  /* 0x000000501c00780c */ /* 0x000fe20005744270 */
[-CC-:B------:R-:W-:Y:S01]  /*3d30*/  FFMA.FTZ R20, R96, R18.reuse, -R77.reuse ;  /* 0x0000001260147223 */ /* 0x180fe2000001084d */
[C---:B------:R-:W-:Y:S01]  /*3d40*/  ISETP.LT.OR P1, PT, R26.reuse, 0x4a, P1 ;  /* 0x0000004a1a00780c */ /* 0x040fe20000f21670 */
[--C-:B------:R-:W-:Y:S01]  /*3d50*/  FFMA.FTZ R31, R31, R18, -R77.reuse ;  /* 0x000000121f1f7223 */ /* 0x100fe2000001084d */
[----:B------:R-:W-:Y:S01]  /*3d60*/  FMNMX.FTZ R0, R7, R0, !PT ;  /* 0x0000000007007209 */ /* 0x000fe20007810000 */
[----:B------:R-:W-:Y:S01]  /*3d70*/  MUFU.EX2 R36, R36 ;  /* 0x0000002400247308 */ /* 0x000fe20000000800 */
[----:B------:R-:W-:Y:S01]  /*3d80*/  ISETP.LT.OR P2, PT, R26, 0x51, P2 ;  /* 0x000000511a00780c */ /* 0x000fe20001741670 */
[-CC-:B-1----:R-:W-:Y:S01]  /*3d90*/  FFMA.FTZ R34, R86, R18.reuse, -R77.reuse ;  /* 0x0000001256227223 */ /* 0x182fe2000001084d */
[----:B------:R-:W-:Y:S01]  /*3da0*/  FSEL R67, R2, -INF , !P1 ;  /* 0xff80000002437808 */ /* 0x000fe20004800000 */
[--C-:B------:R-:W-:Y:S01]  /*3db0*/  FFMA.FTZ R2, R92, R18, -R77.reuse ;  /* 0x000000125c027223 */ /* 0x100fe2000001084d */
[----:B------:R-:W-:Y:S01]  /*3dc0*/  FMNMX.FTZ R0, R65, R0, !PT ;  /* 0x0000000041007209 */ /* 0x000fe20007810000 */
[-CC-:B------:R-:W-:Y:S01]  /*3dd0*/  FFMA.FTZ R35, R35, R18.reuse, -R77.reuse ;  /* 0x0000001223237223 */ /* 0x180fe2000001084d */
[----:B------:R-:W-:Y:S01]  /*3de0*/  ISETP.NE.AND P5, PT, R64, RZ, PT ;  /* 0x000000ff4000720c */ /* 0x000fe20003fa5270 */
[----:B------:R1:W-:Y:S01]  /*3df0*/  MUFU.EX2 R180, R2 ;  /* 0x0000000200b47308 */ /* 0x0003e20000000800 */
[----:B------:R-:W-:Y:S01]  /*3e00*/  FSEL R69, R14, -INF , !P2 ;  /* 0xff8000000e457808 */ /* 0x000fe20005000000 */
[--C-:B------:R-:W-:Y:S01]  /*3e10*/  FFMA.FTZ R14, R94, R18, -R77.reuse ;  /* 0x000000125e0e7223 */ /* 0x100fe2000001084d */
[----:B------:R-:W-:Y:S01]  /*3e20*/  FMNMX.FTZ R0, R67, R0, !PT ;  /* 0x0000000043007209 */ /* 0x000fe20007810000 */
[-CC-:B------:R-:W-:Y:S01]  /*3e30*/  FFMA.FTZ R33, R33, R18.reuse, -R77.reuse ;  /* 0x0000001221217223 */ /* 0x180fe2000001084d */
[----:B------:R-:W-:Y:S01]  /*3e40*/  ISETP.GT.AND P5, PT, R28, 0x59, !P5 ;  /* 0x000000591c00780c */ /* 0x000fe20006fa4270 */
[--C-:B------:R-:W-:Y:S01]  /*3e50*/  FFMA.FTZ R28, R100, R18, -R77.reuse ;  /* 0x00000012641c7223 */ /* 0x100fe2000001084d */
[----:B------:R-:W-:Y:S01]  /*3e60*/  FMNMX.FTZ R0, R69, R0, !PT ;  /* 0x0000000045007209 */ /* 0x000fe20007810000 */
[----:B------:R3:W4:Y:S01]  /*3e70*/  MUFU.EX2 R81, R38 ;  /* 0x0000002600517308 */ /* 0x0007220000000800 */
[----:B------:R-:W-:Y:S01]  /*3e80*/  ISETP.LT.OR P5, PT, R26, 0x5a, P5 ;  /* 0x0000005a1a00780c */ /* 0x000fe20002fa1670 */
[--C-:B-1----:R-:W-:Y:S01]  /*3e90*/  FFMA.FTZ R2, R44, R18, -R77.reuse ;  /* 0x000000122c027223 */ /* 0x102fe2000001084d */
[----:B------:R-:W-:Y:S01]  /*3ea0*/  FMNMX.FTZ R0, R71, R0, !PT ;  /* 0x0000000047007209 */ /* 0x000fe20007810000 */
[-CC-:B------:R-:W-:Y:S01]  /*3eb0*/  FFMA.FTZ R26, R52, R18.reuse, -R77.reuse ;  /* 0x00000012341a7223 */ /* 0x180fe2000001084d */
[----:B------:R-:W-:Y:S01]  /*3ec0*/  FSEL R75, R24, -INF , !P5 ;  /* 0xff800000184b7808 */ /* 0x000fe20006800000 */
[--C-:B------:R-:W-:Y:S01]  /*3ed0*/  FFMA.FTZ R24, R48, R18, -R77.reuse ;  /* 0x0000001230187223 */ /* 0x100fe2000001084d */
[----:B------:R-:W-:Y:S01]  /*3ee0*/  FMNMX.FTZ R0, R73, R0, !PT ;  /* 0x0000000049007209 */ /* 0x000fe20007810000 */
[----:B------:R-:W-:Y:S01]  /*3ef0*/  MUFU.EX2 R182, R2 ;  /* 0x0000000200b67308 */ /* 0x000fe20000000800 */
[--C-:B---3--:R-:W-:Y:S01]  /*3f00*/  FFMA.FTZ R38, R90, R18, -R77.reuse ;  /* 0x000000125a267223 */ /* 0x108fe2000001084d */
[----:B--2---:R-:W-:Y:S01]  /*3f10*/  F2FP.BF16.F32.PACK_AB R188, R79, R32 ;  /* 0x000000204fbc723e */ /* 0x004fe200000010ff */
[----:B------:R-:W-:Y:S01]  /*3f20*/  FFMA.FTZ R25, R25, R18, -R77 ;  /* 0x0000001219197223 */ /* 0x000fe2000001084d */
[----:B------:R-:W-:-:S04]  /*3f30*/  FMNMX.FTZ R0, R75, R0, !PT ;  /* 0x000000004b007209 */ /* 0x000fc80007810000 */
[----:B------:R-:W-:Y:S01]  /*3f40*/  MUFU.EX2 R40, R40 ;  /* 0x0000002800287308 */ /* 0x000fe20000000800 */
[----:B------:R-:W1:Y:S01]  /*3f50*/  SHFL.BFLY PT, R3, R0, 0x2, 0x1f ;  /* 0x0c401f0000037f89 */ /* 0x000e6200000e0000 */
[----:B----4-:R-:W-:-:S06]  /*3f60*/  F2FP.BF16.F32.PACK_AB R190, R81, R36 ;  /* 0x0000002451be723e */ /* 0x010fcc00000010ff */
[----:B------:R2:W3:Y:S08]  /*3f70*/  MUFU.EX2 R83, R34 ;  /* 0x0000002200537308 */ /* 0x0004f00000000800 */
[----:B------:R4:W-:Y:S01]  /*3f80*/  MUFU.EX2 R170, R29 ;  /* 0x0000001d00aa7308 */ /* 0x0009e20000000800 */
[----:B--2---:R-:W-:-:S07]  /*3f90*/  FFMA.FTZ R34, R56, R18, -R77 ;  /* 0x0000001238227223 */ /* 0x004fce000001084d */
[----:B------:R-:W2:Y:S01]  /*3fa0*/  MUFU.EX2 R42, R42 ;  /* 0x0000002a002a7308 */ /* 0x000ea20000000800 */
[----:B-1----:R-:W-:Y:S01]  /*3fb0*/  FMNMX.FTZ R2, R0, R3, !PT ;  /* 0x0000000300027209 */ /* 0x002fe20007810000 */
[----:B------:R-:W-:Y:S01]  /*3fc0*/  FFMA.FTZ R0, R102, R18, -R77 ;  /* 0x0000001266007223 */ /* 0x000fe2000001084d */
[----:B----4-:R-:W-:Y:S01]  /*3fd0*/  FADD.FTZ R29, R32, R79 ;  /* 0x0000004f201d7221 */ /* 0x010fe20000010000 */
[----:B---3--:R-:W-:Y:S02]  /*3fe0*/  F2FP.BF16.F32.PACK_AB R184, R83, R40 ;  /* 0x0000002853b8723e */ /* 0x008fe400000010ff */
[----:B------:R-:W1:Y:S01]  /*3ff0*/  SHFL.BFLY PT, R3, R2, 0x1, 0x1f ;  /* 0x0c201f0002037f89 */ /* 0x000e6200000e0000 */
[----:B------:R-:W-:Y:S01]  /*4000*/  FADD.FTZ R46, R36, R29 ;  /* 0x0000001d242e7221 */ /* 0x000fe20000010000 */
[----:B------:R-:W-:Y:S03]  /*4010*/  MUFU.EX2 R95, R0 ;  /* 0x00000000005f7308 */ /* 0x000fe60000000800 */
[----:B------:R-:W-:-:S04]  /*4020*/  FADD.FTZ R29, R81, R46 ;  /* 0x0000002e511d7221 */ /* 0x000fc80000010000 */
[----:B------:R-:W-:Y:S01]  /*4030*/  FADD.FTZ R48, R40, R29 ;  /* 0x0000001d28307221 */ /* 0x000fe20000010000 */
[----:B------:R-:W3:Y:S03]  /*4040*/  MUFU.EX2 R85, R38 ;  /* 0x0000002600557308 */ /* 0x000ee60000000800 */
[----:B------:R-:W-:-:S04]  /*4050*/  FADD.FTZ R29, R83, R48 ;  /* 0x00000030531d7221 */ /* 0x000fc80000010000 */
[----:B--2---:R-:W-:Y:S01]  /*4060*/  FADD.FTZ R50, R42, R29 ;  /* 0x0000001d2a327221 */ /* 0x004fe20000010000 */
[----:B------:R2:W-:Y:S01]  /*4070*/  MUFU.EX2 R87, R14 ;  /* 0x0000000e00577308 */ /* 0x0005e20000000800 */
[----:B-1----:R-:W-:-:S07]  /*4080*/  FMNMX.FTZ R3, R2, R3, !PT ;  /* 0x0000000302037209 */ /* 0x002fce0007810000 */
[----:B------:R-:W-:Y:S01]  /*4090*/  MUFU.EX2 R89, R20 ;  /* 0x0000001400597308 */ /* 0x000fe20000000800 */
[-C--:B--2---:R-:W-:Y:S01]  /*40a0*/  FFMA.FTZ R14, R98, R18.reuse, -R77 ;  /* 0x00000012620e7223 */ /* 0x084fe2000001084d */
[C---:B------:R-:W-:Y:S01]  /*40b0*/  FSETP.NEU.FTZ.AND P1, PT, R3.reuse, -INF , PT ;  /* 0xff8000000300780b */ /* 0x040fe20003f3d000 */
[----:B------:R-:W-:Y:S01]  /*40c0*/  FMUL.FTZ R0, R3, R18 ;  /* 0x0000001203007220 */ /* 0x000fe20000410000 */
[----:B---3--:R-:W-:-:S04]  /*40d0*/  F2FP.BF16.F32.PACK_AB R186, R85, R42 ;  /* 0x0000002a55ba723e */ /* 0x008fc800000010ff */
[----:B------:R-:W-:Y:S01]  /*40e0*/  FSEL R0, R0, RZ, P1 ;  /* 0x000000ff00007208 */ /* 0x000fe20000800000 */
[----:B------:R-:W-:Y:S01]  /*40f0*/  MUFU.EX2 R93, R28 ;  /* 0x0000001c005d7308 */ /* 0x000fe20000000800 */
[----:B------:R-:W-:-:S03]  /*4100*/  PLOP3.LUT P1, PT, PT, PT, UP0, 0x40, 0x0 ;  /* 0x000000000000781c */ /* 0x000fc60003f2e808 */
[-CC-:B------:R-:W-:Y:S01]  /*4110*/  FFMA.FTZ R37, R37, R18.reuse, -R0.reuse ;  /* 0x0000001225257223 */ /* 0x180fe20000010800 */
[-CC-:B------:R-:W-:Y:S01]  /*4120*/  FFMA.FTZ R30, R30, R18.reuse, -R0.reuse ;  /* 0x000000121e1e7223 */ /* 0x180fe20000010800 */
        /* <DEDUP_REMOVED lines=22> */
[-CC-:B------:R-:W-:Y:S01]  /*4290*/  FFMA.FTZ R71, R71, R18.reuse, -R0.reuse ;  /* 0x0000001247477223 */ /* 0x180fe20000010800 */
[-CC-:B------:R-:W-:Y:S01]  /*42a0*/  FFMA.FTZ R73, R73, R18.reuse, -R0.reuse ;  /* 0x0000001249497223 */ /* 0x180fe20000010800 */
[----:B------:R-:W-:-:S04]  /*42b0*/  FFMA.FTZ R75, R75, R18, -R0 ;  /* 0x000000124b4b7223 */ /* 0x000fc80000010800 */
[----:B------:R-:W3:Y:S01]  /*42c0*/  MUFU.EX2 R2, R41 ;  /* 0x0000002900027308 */ /* 0x000ee20000000800 */
[----:B-1----:R-:W-:Y:S01]  /*42d0*/  FADD.FTZ R48, R37, R30 ;  /* 0x0000001e25307221 */ /* 0x002fe20000010000 */
[----:B------:R-:W-:-:S06]  /*42e0*/  F2FP.BF16.F32.PACK_AB R189, R30, R37 ;  /* 0x000000251ebd723e */ /* 0x000fcc00000010ff */
[----:B------:R-:W-:Y:S01]  /*42f0*/  MUFU.EX2 R43, R43 ;  /* 0x0000002b002b7308 */ /* 0x000fe20000000800 */
[----:B--2---:R-:W-:-:S07]  /*4300*/  FADD.FTZ R29, R39, R48 ;  /* 0x00000030271d7221 */ /* 0x004fce0000010000 */
[----:B------:R-:W1:Y:S01]  /*4310*/  MUFU.EX2 R20, R45 ;  /* 0x0000002d00147308 */ /* 0x000e620000000800 */
[----:B---3--:R-:W-:-:S07]  /*4320*/  F2FP.BF16.F32.PACK_AB R191, R2, R39 ;  /* 0x0000002702bf723e */ /* 0x008fce00000010ff */
[----:B------:R-:W-:Y:S08]  /*4330*/  MUFU.EX2 R47, R47 ;  /* 0x0000002f002f7308 */ /* 0x000ff00000000800 */
[----:B------:R2:W-:Y:S01]  /*4340*/  MUFU.EX2 R168, R31 ;  /* 0x0000001f00a87308 */ /* 0x0005e20000000800 */
[----:B-1----:R-:W-:-:S07]  /*4350*/  F2FP.BF16.F32.PACK_AB R185, R20, R43 ;  /* 0x0000002b14b9723e */ /* 0x002fce00000010ff */
[----:B------:R-:W1:Y:S01]  /*4360*/  MUFU.EX2 R28, R49 ;  /* 0x00000031001c7308 */ /* 0x000e620000000800 */
[----:B--2---:R-:W-:Y:S01]  /*4370*/  FADD.FTZ R31, R85, R50 ;  /* 0x00000032551f7221 */ /* 0x004fe20000010000 */
[----:B------:R-:W-:-:S03]  /*4380*/  FADD.FTZ R50, R2, R29 ;  /* 0x0000001d02327221 */ /* 0x000fc60000010000 */
[----:B------:R-:W-:Y:S01]  /*4390*/  FADD.FTZ R52, R180, R31 ;  /* 0x0000001fb4347221 */ /* 0x000fe20000010000 */
[----:B------:R-:W-:Y:S01]  /*43a0*/  FADD.FTZ R29, R43, R50 ;  /* 0x000000322b1d7221 */ /* 0x000fe20000010000 */
[C---:B------:R-:W-:Y:S01]  /*43b0*/  F2FP.BF16.F32.PACK_AB R180, R87.reuse, R180 ;  /* 0x000000b457b4723e */ /* 0x040fe200000010ff */
[----:B------:R-:W-:Y:S01]  /*43c0*/  MUFU.EX2 R51, R51 ;  /* 0x0000003300337308 */ /* 0x000fe20000000800 */
[----:B------:R-:W-:Y:S01]  /*43d0*/  FADD.FTZ R31, R87, R52 ;  /* 0x00000034571f7221 */ /* 0x000fe20000010000 */
[----:B------:R-:W-:-:S03]  /*43e0*/  FADD.FTZ R50, R20, R29 ;  /* 0x0000001d14327221 */ /* 0x000fc60000010000 */
[----:B------:R-:W-:Y:S01]  /*43f0*/  FADD.FTZ R52, R182, R31 ;  /* 0x0000001fb6347221 */ /* 0x000fe20000010000 */
[C---:B------:R-:W-:Y:S02]  /*4400*/  F2FP.BF16.F32.PACK_AB R182, R89.reuse, R182 ;  /* 0x000000b659b6723e */ /* 0x040fe400000010ff */
[----:B------:R-:W2:Y:S01]  /*4410*/  MUFU.EX2 R38, R53 ;  /* 0x0000003500267308 */ /* 0x000ea20000000800 */
[----:B------:R-:W-:Y:S01]  /*4420*/  FADD.FTZ R29, R89, R52 ;  /* 0x00000034591d7221 */ /* 0x000fe20000010000 */
[----:B-1----:R-:W-:-:S06]  /*4430*/  F2FP.BF16.F32.PACK_AB R187, R28, R47 ;  /* 0x0000002f1cbb723e */ /* 0x002fcc00000010ff */
[----:B------:R-:W-:Y:S08]  /*4440*/  MUFU.EX2 R55, R55 ;  /* 0x0000003700377308 */ /* 0x000ff00000000800 */
[----:B------:R1:W-:Y:S01]  /*4450*/  MUFU.EX2 R48, R27 ;  /* 0x0000001b00307308 */ /* 0x0003e20000000800 */
[----:B--2---:R-:W-:-:S07]  /*4460*/  F2FP.BF16.F32.PACK_AB R181, R38, R51 ;  /* 0x0000003326b5723e */ /* 0x004fce00000010ff */
[----:B------:R-:W2:Y:S01]  /*4470*/  MUFU.EX2 R44, R57 ;  /* 0x00000039002c7308 */ /* 0x000ea20000000800 */
[----:B-1----:R-:W-:-:S04]  /*4480*/  FADD.FTZ R27, R47, R50 ;  /* 0x000000322f1b7221 */ /* 0x002fc80000010000 */
[----:B------:R-:W-:-:S03]  /*4490*/  FADD.FTZ R52, R28, R27 ;  /* 0x0000001b1c347221 */ /* 0x000fc60000010000 */
[----:B------:R-:W1:Y:S01]  /*44a0*/  MUFU.EX2 R24, R24 ;  /* 0x0000001800187308 */ /* 0x000e620000000800 */
[----:B------:R-:W-:-:S04]  /*44b0*/  FADD.FTZ R27, R51, R52 ;  /* 0x00000034331b7221 */ /* 0x000fc80000010000 */
[----:B------:R-:W-:-:S03]  /*44c0*/  FADD.FTZ R52, R38, R27 ;  /* 0x0000001b26347221 */ /* 0x000fc60000010000 */
[----:B------:R-:W-:Y:S01]  /*44d0*/  MUFU.EX2 R59, R59 ;  /* 0x0000003b003b7308 */ /* 0x000fe20000000800 */
[----:B--2---:R-:W-:-:S07]  /*44e0*/  F2FP.BF16.F32.PACK_AB R183, R44, R55 ;  /* 0x000000372cb7723e */ /* 0x004fce00000010ff */
[----:B------:R2:W3:Y:S01]  /*44f0*/  MUFU.EX2 R91, R14 ;  /* 0x0000000e005b7308 */ /* 0x0004e20000000800 */
[----:B-1----:R-:W-:-:S07]  /*4500*/  FADD.FTZ R54, R24, R29 ;  /* 0x0000001d18367221 */ /* 0x002fce0000010000 */
[----:B------:R-:W1:Y:S01]  /*4510*/  MUFU.EX2 R46, R61 ;  /* 0x0000003d002e7308 */ /* 0x000e620000000800 */
[----:B--2---:R-:W-:-:S07]  /*4520*/  FFMA.FTZ R14, R60, R18, -R77 ;  /* 0x000000123c0e7223 */ /* 0x004fce000001084d */
[----:B------:R-:W2:Y:S01]  /*4530*/  MUFU.EX2 R26, R26 ;  /* 0x0000001a001a7308 */ /* 0x000ea20000000800 */
[C---:B---3--:R-:W-:Y:S01]  /*4540*/  FADD.FTZ R29, R91.reuse, R54 ;  /* 0x000000365b1d7221 */ /* 0x048fe20000010000 */
[----:B------:R-:W-:-:S06]  /*4550*/  F2FP.BF16.F32.PACK_AB R176, R91, R24 ;  /* 0x000000185bb0723e */ /* 0x000fcc00000010ff */
[----:B------:R-:W3:Y:S01]  /*4560*/  MUFU.EX2 R63, R63 ;  /* 0x0000003f003f7308 */ /* 0x000ee20000000800 */
[----:B-1----:R-:W-:-:S07]  /*4570*/  F2FP.BF16.F32.PACK_AB R177, R46, R59 ;  /* 0x0000003b2eb1723e */ /* 0x002fce00000010ff */
[----:B------:R1:W-:Y:S01]  /*4580*/  MUFU.EX2 R50, R7 ;  /* 0x0000000700327308 */ /* 0x0003e20000000800 */
[----:B--2---:R-:W-:Y:S01]  /*4590*/  FADD.FTZ R54, R26, R29 ;  /* 0x0000001d1a367221 */ /* 0x004fe20000010000 */
[----:B------:R-:W-:Y:S01]  /*45a0*/  F2FP.BF16.F32.PACK_AB R178, R93, R26 ;  /* 0x0000001a5db2723e */ /* 0x000fe200000010ff */
[----:B------:R-:W-:Y:S02]  /*45b0*/  VIADD R29, R15, UR42 ;  /* 0x0000002a0f1d7c36 */ /* 0x000fe40008000000 */
[----:B------:R-:W-:-:S03]  /*45c0*/  FADD.FTZ R27, R93, R54 ;  /* 0x000000365d1b7221 */ /* 0x000fc60000010000 */
[----:B------:R-:W2:Y:S01]  /*45d0*/  MUFU.EX2 R34, R34 ;  /* 0x0000002200227308 */ /* 0x000ea20000000800 */
[----:B-1----:R-:W-:Y:S01]  /*45e0*/  FADD.FTZ R7, R55, R52 ;  /* 0x0000003437077221 */ /* 0x002fe20000010000 */
[----:B------:R-:W-:Y:S02]  /*45f0*/  R2UR UR6, R29 ;  /* 0x000000001d0672ca */ /* 0x000fe400000e0000 */
[----:B---3--:R-:W-:Y:S01]  /*4600*/  F2FP.BF16.F32.PACK_AB R179, R48, R63 ;  /* 0x0000003f30b3723e */ /* 0x008fe200000010ff */
[----:B------:R-:W-:-:S03]  /*4610*/  FADD.FTZ R32, R44, R7 ;  /* 0x000000072c207221 */ /* 0x000fc60000010000 */
[----:B------:R-:W1:Y:S01]  /*4620*/  MUFU.EX2 R21, R21 ;  /* 0x0000001500157308 */ /* 0x000e620000000800 */
[----:B------:R-:W-:-:S04]  /*4630*/  FADD.FTZ R7, R59, R32 ;  /* 0x000000203b077221 */ /* 0x000fc80000010000 */
[----:B------:R-:W-:Y:S02]  /*4640*/  FADD.FTZ R32, R46, R7 ;  /* 0x000000072e207221 */ /* 0x000fe40000010000 */
[----:B------:R-:W-:Y:S01]  /*4650*/  UIADD3 UR4, UR6, UR4, URZ ;  /* 0x0000000406047290 */ /* 0x000fe2000fffe03f */
[----:B------:R-:W3:Y:S01]  /*4660*/  MUFU.EX2 R14, R14 ;  /* 0x0000000e000e7308 */ /* 0x000ee20000000800 */
[----:B------:R-:W-:Y:S01]  /*4670*/  FADD.FTZ R7, R63, R32 ;  /* 0x000000203f077221 */ /* 0x000fe20000010000 */
[----:B--2---:R-:W-:Y:S01]  /*4680*/  FADD.FTZ R36, R34, R27 ;  /* 0x0000001b22247221 */ /* 0x004fe20000010000 */
[C---:B------:R-:W-:Y:S02]  /*4690*/  F2FP.BF16.F32.PACK_AB R172, R95.reuse, R34 ;  /* 0x000000225fac723e */ /* 0x040fe400000010ff */
[----:B------:R-:W-:Y:S01]  /*46a0*/  FADD.FTZ R26, R48, R7 ;  /* 0x00000007301a7221 */ /* 0x000fe20000010000 */
[----:B------:R-:W-:Y:S02]  /*46b0*/  FADD.FTZ R27, R95, R36 ;  /* 0x000000245f1b7221 */ /* 0x000fe40000010000 */
[----:B------:R-:W2:Y:S01]  /*46c0*/  MUFU.EX2 R65, R65 ;  /* 0x0000004100417308 */ /* 0x000ea20000000800 */
[----:B-1----:R-:W-:Y:S01]  /*46d0*/  FADD.FTZ R7, R21, R26 ;  /* 0x0000001a15077221 */ /* 0x002fe20000010000 */
[----:B------:R-:W-:-:S03]  /*46e0*/  F2FP.BF16.F32.PACK_AB R173, R50, R21 ;  /* 0x0000001532ad723e */ /* 0x000fc600000010ff */
[----:B------:R-:W-:-:S03]  /*46f0*/  FADD.FTZ R26, R50, R7 ;  /* 0x00000007321a7221 */ /* 0x000fc60000010000 */
[----:B------:R-:W1:Y:S01]  /*4700*/  MUFU.EX2 R35, R35 ;  /* 0x0000002300237308 */ /* 0x000e620000000800 */
[----:B---3--:R-:W-:-:S07]  /*4710*/  FADD.FTZ R36, R14, R27 ;  /* 0x0000001b0e247221 */ /* 0x008fce0000010000 */
[----:B------:R-:W3:Y:S01]  /*4720*/  MUFU.EX2 R0, R67 ;  /* 0x0000004300007308 */ /* 0x000ee20000000800 */
[----:B--2---:R-:W-:-:S07]  /*4730*/  FADD.FTZ R7, R65, R26 ;  /* 0x0000001a41077221 */ /* 0x004fce0000010000 */
[----:B------:R-:W2:Y:S01]  /*4740*/  MUFU.EX2 R33, R33 ;  /* 0x0000002100217308 */ /* 0x000ea20000000800 */
[C---:B-1----:R-:W-:Y:S01]  /*4750*/  FADD.FTZ R36, R35.reuse, R36 ;  /* 0x0000002423247221 */ /* 0x042fe20000010000 */
[----:B------:R-:W-:-:S06]  /*4760*/  F2FP.BF16.F32.PACK_AB R174, R35, R14 ;  /* 0x0000000e23ae723e */ /* 0x000fcc00000010ff */
[----:B------:R-:W1:Y:S01]  /*4770*/  MUFU.EX2 R69, R69 ;  /* 0x0000004500457308 */ /* 0x000e620000000800 */
[C---:B---3--:R-:W-:Y:S01]  /*4780*/  FADD.FTZ R30, R0.reuse, R7 ;  /* 0x00000007001e7221 */ /* 0x048fe20000010000 */
[----:B------:R-:W-:-:S06]  /*4790*/  F2FP.BF16.F32.PACK_AB R175, R0, R65 ;  /* 0x0000004100af723e */ /* 0x000fcc00000010ff */
[----:B------:R-:W3:Y:S01]  /*47a0*/  MUFU.EX2 R24, R71 ;  /* 0x0000004700187308 */ /* 0x000ee20000000800 */
[----:B--2---:R-:W-:-:S04]  /*47b0*/  FADD.FTZ R27, R33, R36 ;  /* 0x00000024211b7221 */ /* 0x004fc80000010000 */
[C---:B------:R-:W-:Y:S01]  /*47c0*/  FADD.FTZ R32, R168.reuse, R27 ;  /* 0x0000001ba8207221 */ /* 0x040fe20000010000 */
[----:B------:R-:W-:Y:S02]  /*47d0*/  F2FP.BF16.F32.PACK_AB R168, R168, R33 ;  /* 0x00000021a8a8723e */ /* 0x000fe400000010ff */
[----:B------:R-:W2:Y:S01]  /*47e0*/  MUFU.EX2 R25, R25 ;  /* 0x0000001900197308 */ /* 0x000ea20000000800 */
[----:B-1----:R-:W-:-:S07]  /*47f0*/  FADD.FTZ R7, R69, R30 ;  /* 0x0000001e45077221 */ /* 0x002fce0000010000 */
[----:B------:R-:W1:Y:S01]  /*4800*/  MUFU.EX2 R73, R73 ;  /* 0x0000004900497308 */ /* 0x000e620000000800 */
[C---:B---3--:R-:W-:Y:S01]  /*4810*/  FADD.FTZ R2, R24.reuse, R7 ;  /* 0x0000000718027221 */ /* 0x048fe20000010000 */
[----:B------:R-:W-:-:S06]  /*4820*/  F2FP.BF16.F32.PACK_AB R169, R24, R69 ;  /* 0x0000004518a9723e */ /* 0x000fcc00000010ff */
[----:B------:R-:W3:Y:S01]  /*4830*/  MUFU.EX2 R26, R75 ;  /* 0x0000004b001a7308 */ /* 0x000ee20000000800 */
[----:B--2---:R-:W-:-:S04]  /*4840*/  FADD.FTZ R27, R25, R32 ;  /* 0x00000020191b7221 */ /* 0x004fc80000010000 */
[C---:B------:R-:W-:Y:S01]  /*4850*/  FADD.FTZ R14, R170.reuse, R27 ;  /* 0x0000001baa0e7221 */ /* 0x040fe20000010000 */
[----:B------:R-:W-:Y:S01]  /*4860*/  F2FP.BF16.F32.PACK_AB R170, R170, R25 ;  /* 0x00000019aaaa723e */ /* 0x000fe200000010ff */
[----:B-1----:R-:W-:-:S04]  /*4870*/  FADD.FTZ R7, R73, R2 ;  /* 0x0000000249077221 */ /* 0x002fc80000010000 */
[C---:B---3--:R-:W-:Y:S01]  /*4880*/  FADD.FTZ R7, R26.reuse, R7 ;  /* 0x000000071a077221 */ /* 0x048fe20000010000 */
[----:B------:R-:W-:Y:S01]  /*4890*/  F2FP.BF16.F32.PACK_AB R171, R26, R73 ;  /* 0x000000491aab723e */ /* 0x000fe200000010ff */
[----:B------:R-:W-:Y:S06]  /*48a0*/  @P1 BRA `(.L_x_887) ;  /* 0x0000000000481947 */ /* 0x000fec0003800000 */
[C---:B------:R-:W-:Y:S01]  /*48b0*/  ISETP.GT.AND P1, PT, R29.reuse, RZ, PT ;  /* 0x000000ff1d00720c */ /* 0x040fe20003f24270 */
[----:B------:R-:W-:-:S05]  /*48c0*/  VIADD R0, R29, 0xffffffff ;  /* 0xffffffff1d007836 */ /* 0x000fca0000000000 */
[----:B------:R-:W-:-:S07]  /*48d0*/  R2UR UR14, R0 ;  /* 0x00000000000e72ca */ /* 0x000fce00000e0000 */
[----:B------:R-:W-:Y:S08]  /*48e0*/  @P1 BRA `(.L_x_888) ;  /* 0x00000000001c1947 */ /* 0x000ff00003800000 */
[----:B------:R-:W-:Y:S02]  /*48f0*/  UISETP.NE.AND UP1, UPT, UR5, 0x1, UPT ;  /* 0x000000010500788c */ /* 0x000fe4000bf25270 */
[----:B------:R-:W-:-:S09]  /*4900*/  UIADD3 UR14, -UR6, URZ, URZ ;  /* 0x0000003f060e7290 */ /* 0x000fd2000fffe13f */
[----:B------:R-:W-:Y:S02]  /*4910*/  @UP1 ULDC.64 UR6, c[0x0][0x9e8] ;  /* 0x00027a0000061ab9 */ /* 0x000fe40000000a00 */
[----:B------:R-:W-:-:S04]  /*4920*/  UIMAD.WIDE.U32 UR10, UR14, UR6, URZ ;  /* 0x000000060e0a72a5 */ /* 0x000fc8000f8e003f */
[----:B------:R-:W-:-:S04]  /*4930*/  @UP1 USHF.R.U32.HI UR14, URZ, UR7, UR11 ;  /* 0x000000073f0e1299 */ /* 0x000fc8000801160b */
[----:B------:R-:W-:Y:S01]  /*4940*/  ULOP3.LUT UR14, URZ, UR14, URZ, 0x33, !UPT ;  /* 0x0000000e3f0e7292 */ /* 0x000fe2000f8e333f */
[----:B------:R-:W-:Y:S11]  /*4950*/  BRA `(.L_x_889) ;  /* 0x0000000000107947 */ /* 0x000ff60003800000 */
.L_x_888:
[----:B------:R-:W-:-:S11]  /*4960*/  UISETP.NE.AND UP1, UPT, UR5, 0x1, UPT ;  /* 0x000000010500788c */ /* 0x000fd6000bf25270 */
[----:B------:R-:W-:Y:S02]  /*4970*/  @UP1 ULDC.64 UR6, c[0x0][0x9e8] ;  /* 0x00027a0000061ab9 */ /* 0x000fe40000000a00 */
[----:B------:R-:W-:-:S04]  /*4980*/  UIMAD.WIDE.U32 UR10, UR14, UR6, URZ ;  /* 0x000000060e0a72a5 */ /* 0x000fc8000f8e003f */
[----:B------:R-:W-:-:S12]  /*4990*/  @UP1 USHF.R.U32.HI UR14, URZ, UR7, UR11 ;  /* 0x000000073f0e1299 */ /* 0x000fd8000801160b */
.L_x_889:
[----:B------:R-:W-:-:S04]  /*49a0*/  UIMAD UR5, UR14, UR5, UR5 ;  /* 0x000000050e0572a4 */ /* 0x000fc8000f8e0205 */
[----:B------:R-:W-:-:S04]  /*49b0*/  UISETP.LT.AND UP1, UPT, UR4, UR5, UPT ;  /* 0x000000050400728c */ /* 0x000fc8000bf21270 */
[----:B------:R-:W-:-:S12]  /*49c0*/  USEL UR4, UR4, UR5, UP1 ;  /* 0x0000000504047287 */ /* 0x000fd80008800000 */
.L_x_887:
[----:B------:R-:W-:Y:S01]  /*49d0*/  UIMAD.WIDE UR4, UR4, 0x2aaaaaab, URZ ;  /* 0x2aaaaaab040478a5 */ /* 0x000fe2000f8e023f */
[----:B------:R-:W-:Y:S01]  /*49e0*/  IMAD.MOV.U32 R2, RZ, RZ, 0x3f800000 ;  /* 0x3f800000ff027424 */ /* 0x000fe200078e00ff */
[----:B------:R-:W-:Y:S01]  /*49f0*/  CS2R R118, SRZ ;  /* 0x0000000000767805 */ /* 0x000fe2000001ff00 */
[----:B------:R-:W-:Y:S01]  /*4a00*/  IMAD.MOV.U32 R0, RZ, RZ, 0x3f800000 ;  /* 0x3f800000ff007424 */ /* 0x000fe200078e00ff */
        /* <DEDUP_REMOVED lines=8> */
[----:B------:R-:W-:Y:S01]  /*4a90*/  UISETP.LT.AND UP1, UPT, UR47, UR4, UPT ;  /* 0x000000042f00728c */ /* 0x000fe2000bf21270 */
[----:B------:R-:W-:Y:S02]  /*4aa0*/  CS2R R104, SRZ ;  /* 0x0000000000687805 */ /* 0x000fe4000001ff00 */
[----:B------:R-:W-:Y:S02]  /*4ab0*/  CS2R R102, SRZ ;  /* 0x0000000000667805 */ /* 0x000fe4000001ff00 */
[----:B------:R-:W-:Y:S01]  /*4ac0*/  CS2R R100, SRZ ;  /* 0x0000000000647805 */ /* 0x000fe2000001ff00 */
[----:B------:R-:W-:Y:S01]  /*4ad0*/  USEL UR41, UR47, UR4, !UP1 ;  /* 0x000000042f297287 */ /* 0x000fe2000c800000 */
[----:B------:R-:W-:-:S02]  /*4ae0*/  CS2R R98, SRZ ;  /* 0x0000000000627805 */ /* 0x000fc4000001ff00 */
[----:B------:R-:W-:Y:S02]  /*4af0*/  CS2R R96, SRZ ;  /* 0x0000000000607805 */ /* 0x000fe4000001ff00 */
[----:B------:R-:W-:Y:S02]  /*4b00*/  CS2R R94, SRZ ;  /* 0x00000000005e7805 */ /* 0x000fe4000001ff00 */
[----:B------:R-:W-:Y:S02]  /*4b10*/  CS2R R92, SRZ ;  /* 0x00000000005c7805 */ /* 0x000fe4000001ff00 */
[----:B------:R-:W-:Y:S02]  /*4b20*/  CS2R R90, SRZ ;  /* 0x00000000005a7805 */ /* 0x000fe4000001ff00 */
[----:B------:R-:W-:Y:S02]  /*4b30*/  ISETP.GE.AND P1, PT, R19, UR41, PT ;  /* 0x0000002913007c0c */ /* 0x000fe4000bf26270 */
        /* <DEDUP_REMOVED lines=33> */
[----:B------:R-:W-:Y:S06]  /*4d50*/  @!P1 BRA `(.L_x_890) ;  /* 0x0000003400609947 */ /* 0x000fec0003800000 */
[----:B------:R-:W-:Y:S01]  /*4d60*/  IMAD.IADD R20, R5, 0x1, R15 ;  /* 0x0000000105147824 */ /* 0x000fe200078e020f */
[----:B------:R-:W-:Y:S01]  /*4d70*/  ULDC UR46, c[0x0][0x9e4] ;  /* 0x00027900002e7ab9 */ /* 0x000fe20000000800 */
[----:B------:R-:W-:Y:S01]  /*4d80*/  IMAD.MOV.U32 R2, RZ, RZ, 0x3f800000 ;  /* 0x3f800000ff027424 */ /* 0x000fe200078e00ff */
[----:B------:R-:W-:Y:S01]  /*4d90*/  ULDC UR59, c[0x0][0x2e0] ;  /* 0x0000b800003b7ab9 */ /* 0x000fe20000000800 */
[----:B------:R-:W-:Y:S01]  /*4da0*/  IMAD.MOV.U32 R119, RZ, RZ, RZ ;  /* 0x000000ffff777224 */ /* 0x000fe200078e00ff */
[----:B------:R-:W-:Y:S01]  /*4db0*/  ULDC UR4, c[0x0][0x9d8] ;  /* 0x0002760000047ab9 */ /* 0x000fe20000000800 */
[----:B------:R-:W-:-:S05]  /*4dc0*/  ULDC UR58, c[0x0][0x9e0] ;  /* 0x00027800003a7ab9 */ /* 0x000fca0000000800 */
.L_x_907:
[----:B------:R-:W-:-:S04]  /*4dd0*/  UIADD3 UR5, UR36, 0x1, URZ ;  /* 0x0000000124057890 */ /* 0x000fc8000fffe03f */
[----:B------:R-:W-:-:S04]  /*4de0*/  UISETP.NE.AND UP1, UPT, UR5, 0x2, UPT ;  /* 0x000000020500788c */ /* 0x000fc8000bf25270 */
[----:B------:R-:W-:Y:S02]  /*4df0*/  USEL UR40, URZ, 0x1, UP1 ;  /* 0x000000013f287887 */ /* 0x000fe40008800000 */
[----:B------:R-:W-:Y:S02]  /*4e00*/  USEL UR5, UR5, URZ, UP1 ;  /* 0x0000003f05057287 */ /* 0x000fe40008800000 */
[----:B------:R-:W-:Y:S01]  /*4e10*/  ULOP3.LUT UR40, UR39, UR40, URZ, 0x3c, !UPT ;  /* 0x0000002827287292 */ /* 0x000fe2000f8e3c3f */
[----:B------:R-:W-:Y:S11]  /*4e20*/  @!P0 BRA `(.L_x_891) ;  /* 0x0000000000048947 */ /* 0x000ff60003800000 */
[----:B------:R-:W-:Y:S01]  /*4e30*/  BPT.TRAP 0x1 ;  /* 0x000000040000795c */ /* 0x000fe20000300000 */
.L_x_891:
[----:B------:R-:W-:Y:S01]  /*4e40*/  ULEA UR7, UR5, UR37, 0x3 ;  /* 0x0000002505077291 */ /* 0x000fe2000f8e183f */
[----:B------:R-:W-:-:S05]  /*4e50*/  IMAD.U32 R18, RZ, RZ, UR40 ;  /* 0x00000028ff127e24 */ /* 0x000fca000f8e00ff */
[----:B------:R-:W-:-:S04]  /*4e60*/  SHF.L.U32 R18, R18, 0x1f, RZ ;  /* 0x0000001f12127819 */ /* 0x000fc800000006ff */
[----:B------:R1:W2:Y:S01]  /*4e70*/  SYNCS.PHASECHK.TRANS64.TRYWAIT P1, [UR7+0x30830], R18 ;  /* 0x03083012ff0075a7 */ /* 0x0002a20008020147 */
[----:B------:R-:W-:Y:S05]  /*4e80*/  @!P0 BRA `(.L_x_892) ;  /* 0x0000000000048947 */ /* 0x000fea0003800000 */
[----:B------:R-:W-:Y:S01]  /*4e90*/  BPT.TRAP 0x1 ;  /* 0x000000040000795c */ /* 0x000fe20000300000 */
.L_x_892:
[----:B--2---:R-:W-:Y:S05]  /*4ea0*/  @P1 BRA `(.L_x_893) ;  /* 0x0000000000081947 */ /* 0x004fea0003800000 */
[----:B------:R-:W2:Y:S02]  /*4eb0*/  SYNCS.PHASECHK.TRANS64.TRYWAIT P1, [UR7+0x30830], R18 ;  /* 0x03083012ff0075a7 */ /* 0x000ea40008020147 */
[----:B--2---:R-:W-:Y:S05]  /*4ec0*/  @!P1 BRA `(.L_x_894) ;  /* 0x000000ec00689947 */ /* 0x004fea0003800000 */
.L_x_893:
[----:B------:R-:W-:Y:S01]  /*4ed0*/  R2UR UR52, R12 ;  /* 0x000000000c3472ca */ /* 0x000fe200000e0000 */
[----:B------:R-:W-:Y:S01]  /*4ee0*/  UIMAD UR6, UR5, 0x900, UR38 ;  /* 0x00000900050678a4 */ /* 0x000fe2000f8e0226 */
[----:B------:R-:W-:Y:S01]  /*4ef0*/  R2UR UR53, R13 ;  /* 0x000000000d3572ca */ /* 0x000fe200000e0000 */
[----:B------:R-:W-:Y:S01]  /*4f00*/  WARPGROUP.ARRIVE ;  /* 0x00000000000079c5 */ /* 0x000fe20000000000 */
[----:B------:R-:W-:Y:S01]  /*4f10*/  UMOV UR55, 0x40000040 ;  /* 0x4000004000377882 */ /* 0x000fe20000000000 */
[----:B------:R-:W-:Y:S01]  /*4f20*/  UIADD3 UR10, UR6, 0x6, URZ ;  /* 0x00000006060a7890 */ /* 0x000fe2000fffe03f */
[-C--:B------:R-:W-:Y:S01]  /*4f30*/  FMUL.FTZ R24, R24, R0.reuse ;  /* 0x0000000018187220 */ /* 0x080fe20000410000 */
[----:B------:R-:W-:Y:S01]  /*4f40*/  UMOV UR11, 0x40000040 ;  /* 0x40000040000b7882 */ /* 0x000fe20000000000 */
[----:B------:R-:W-:Y:S01]  /*4f50*/  UMOV UR54, UR6 ;  /* 0x0000000600367c82 */ /* 0x000fe20008000000 */
[----:B------:R-:W-:Y:S01]  /*4f60*/  UIADD3 UR14, UR6, 0x300, URZ ;  /* 0x00000300060e7890 */ /* 0x000fe2000fffe03f */
[-C--:B------:R-:W-:Y:S01]  /*4f70*/  FMUL.FTZ R25, R25, R0.reuse ;  /* 0x0000000019197220 */ /* 0x080fe20000410000 */
[----:B------:R-:W-:Y:S01]  /*4f80*/  UMOV UR15, 0x40000040 ;  /* 0x40000040000f7882 */ /* 0x000fe20000000000 */
[----:B------:R-:W-:Y:S01]  /*4f90*/  UIADD3 UR18, UR6, 0x302, URZ ;  /* 0x0000030206127890 */ /* 0x000fe2000fffe03f */
[-C--:B------:R-:W-:Y:S01]  /*4fa0*/  FMUL.FTZ R28, R28, R0.reuse ;  /* 0x000000001c1c7220 */ /* 0x080fe20000410000 */
[----:B------:R-:W-:Y:S01]  /*4fb0*/  UMOV UR19, 0x40000040 ;  /* 0x4000004000137882 */ /* 0x000fe20000000000 */
[----:B------:R-:W-:Y:S01]  /*4fc0*/  HGMMA.64x96x16.F32.BF16 R120, gdesc[UR52], RZ, !UPT, gsb0 ;  /* 0x01600000347879f0 */ /* 0x000fe2000c0018ff */
[----:B------:R-:W-:Y:S01]  /*4fd0*/  R2UR UR52, R10 ;  /* 0x000000000a3472ca */ /* 0x000fe200000e0000 */
[----:B------:R-:W-:Y:S01]  /*4fe0*/  UIADD3 UR54, UR6, 0x2, URZ ;  /* 0x0000000206367890 */ /* 0x000fe2000fffe03f */
[----:B------:R-:W-:Y:S01]  /*4ff0*/  R2UR UR53, R11 ;  /* 0x000000000b3572ca */ /* 0x000fe200000e0000 */
[----:B------:R-:W-:Y:S01]  /*5000*/  UMOV UR55, 0x40000040 ;  /* 0x4000004000377882 */ /* 0x000fe20000000000 */
[----:B------:R-:W-:Y:S01]  /*5010*/  UIADD3 UR22, UR6, 0x304, URZ ;  /* 0x0000030406167890 */ /* 0x000fe2000fffe03f */
[-C--:B------:R-:W-:Y:S01]  /*5020*/  FMUL.FTZ R29, R29, R0.reuse ;  /* 0x000000001d1d7220 */ /* 0x080fe20000410000 */
        /* <DEDUP_REMOVED lines=102> */
[----:B------:R-:W-:Y:S01]  /*5690*/  HGMMA.64x96x16.F32.BF16 R120, gdesc[UR52], R120, gsb0 ;  /* 0x01600000347879f0 */ /* 0x000fe20008001878 */
[----:B------:R-:W-:Y:S01]  /*56a0*/  R2UR UR52, R8 ;  /* 0x00000000083472ca */ /* 0x000fe200000e0000 */
[----:B------:R-:W-:Y:S01]  /*56b0*/  UIADD3 UR54, UR6, 0x4, URZ ;  /* 0x0000000406367890 */ /* 0x000fe2000fffe03f */
[----:B------:R-:W-:Y:S01]  /*56c0*/  R2UR UR53, R9 ;  /* 0x00000000093572ca */ /* 0x000fe200000e0000 */
[----:B------:R-:W-:Y:S01]  /*56d0*/  UMOV UR55, 0x40000040 ;  /* 0x4000004000377882 */ /* 0x000fe20000000000 */
[----:B------:R-:W-:Y:S01]  /*56e0*/  FMUL.FTZ R119, R119, R2 ;  /* 0x0000000277777220 */ /* 0x000fe20000410000 */
[----:B------:R-:W-:-:S02]  /*56f0*/  WARPGROUP.DEPBAR.LE gsb0, 0x0 ;  /* 0x00008000000079c5 */ /* 0x000fc40000010000 */
[----:B------:R-:W-:-:S08]  /*5700*/  WARPGROUP.ARRIVE ;  /* 0x00000000000079c5 */ /* 0x000fd00000000000 */
[----:B------:R-:W-:Y:S01]  /*5710*/  HGMMA.64x96x16.F32.BF16 R120, gdesc[UR52], R120, gsb0 ;  /* 0x01600000347879f0 */ /* 0x000fe20008001878 */
[----:B------:R-:W-:Y:S01]  /*5720*/  UIADD3 UR54, UR6, 0x606, URZ ;  /* 0x0000060606367890 */ /* 0x000fe2000fffe03f */
[----:B------:R-:W-:Y:S01]  /*5730*/  UMOV UR52, UR56 ;  /* 0x0000003800347c82 */ /* 0x000fe20008000000 */
[----:B------:R-:W-:Y:S01]  /*5740*/  UMOV UR53, UR57 ;  /* 0x0000003900357c82 */ /* 0x000fe20008000000 */
[----:B------:R-:W-:Y:S01]  /*5750*/  UMOV UR55, 0x40000040 ;  /* 0x4000004000377882 */ /* 0x000fe20000000000 */
        /* <DEDUP_REMOVED lines=28> */
[----:B------:R-:W-:Y:S05]  /*5920*/  @!P0 BRA `(.L_x_895) ;  /* 0x0000000000048947 */ /* 0x000fea0003800000 */
[----:B------:R-:W-:Y:S01]  /*5930*/  BPT.TRAP 0x1 ;  /* 0x000000040000795c */ /* 0x000fe20000300000 */
.L_x_895:
[----:B------:R-:W-:Y:S01]  /*5940*/  ULEA UR6, UR36, UR37, 0x3 ;  /* 0x0000002524067291 */ /* 0x000fe2000f8e183f */
[----:B------:R-:W-:-:S05]  /*5950*/  IMAD.U32 R0, RZ, RZ, UR39 ;  /* 0x00000027ff007e24 */ /* 0x000fca000f8e00ff */
[----:B------:R-:W-:-:S04]  /*5960*/  SHF.L.U32 R0, R0, 0x1f, RZ ;  /* 0x0000001f00007819 */ /* 0x000fc800000006ff */
[----:B------:R3:W4:Y:S01]  /*5970*/  SYNCS.PHASECHK.TRANS64.TRYWAIT P1, [UR6+0x30850], R0 ;  /* 0x03085000ff0075a7 */ /* 0x0007220008020146 */
[----:B------:R-:W-:Y:S05]  /*5980*/  @!P0 BRA `(.L_x_896) ;  /* 0x0000000000048947 */ /* 0x000fea0003800000 */
[----:B------:R-:W-:Y:S01]  /*5990*/  BPT.TRAP 0x1 ;  /* 0x000000040000795c */ /* 0x000fe20000300000 */
.L_x_896:
[----:B----4-:R-:W-:Y:S05]  /*59a0*/  @P1 BRA `(.L_x_897) ;  /* 0x0000000000081947 */ /* 0x010fea0003800000 */
[----:B------:R-:W4:Y:S02]  /*59b0*/  SYNCS.PHASECHK.TRANS64.TRYWAIT P1, [UR6+0x30850], R0 ;  /* 0x03085000ff0075a7 */ /* 0x000f240008020146 */
[----:B----4-:R-:W-:Y:S05]  /*59c0*/  @!P1 BRA `(.L_x_898) ;  /* 0x000000e000c09947 */ /* 0x010fea0003800000 */
.L_x_897:
[----:B------:R-:W-:Y:S01]  /*59d0*/  UIADD3 UR10, UR37, 0x400, URZ ;  /* 0x00000400250a7890 */ /* 0x000fe2000fffe03f */
[----:B------:R-:W-:Y:S01]  /*59e0*/  WARPGROUP.ARRIVE ;  /* 0x00000000000079c5 */ /* 0x000fe20000000000 */
[----:B------:R-:W-:-:S05]  /*59f0*/  UMOV UR11, 0x40000040 ;  /* 0x40000040000b7882 */ /* 0x000fca0000000000 */
[----:B------:R-:W4:Y:S01]  /*5a00*/  S2R R216, SR_TID.X ;  /* 0x0000000000d87919 */ /* 0x000f220000002100 */
[----:B------:R-:W-:Y:S01]  /*5a10*/  USHF.R.U32.HI UR10, URZ, 0x4, UR10 ;  /* 0x000000043f0a7899 */ /* 0x000fe2000801160a */
[----:B-12---:R-:W-:Y:S01]  /*5a20*/  FMUL.FTZ R18, R123, UR4 ;  /* 0x000000047b127c20 */ /* 0x006fe20008410000 */
[----:B------:R-:W-:Y:S01]  /*5a30*/  FMUL.FTZ R123, R130, UR4 ;  /* 0x00000004827b7c20 */ /* 0x000fe20008410000 */
[----:B------:R-:W-:Y:S01]  /*5a40*/  FMUL.FTZ R130, R143, UR4 ;  /* 0x000000048f827c20 */ /* 0x000fe20008410000 */
[----:B------:R-:W-:Y:S01]  /*5a50*/  ULOP3.LUT UR10, UR10, 0x3fff, URZ, 0xc0, !UPT ;  /* 0x00003fff0a0a7892 */ /* 0x000fe2000f8ec03f */
[----:B------:R-:W-:Y:S01]  /*5a60*/  FMUL.FTZ R143, R144, UR4 ;  /* 0x00000004908f7c20 */ /* 0x000fe20008410000 */
[----:B------:R-:W-:Y:S01]  /*5a70*/  FMUL.FTZ R144, R145, UR4 ;  /* 0x0000000491907c20 */ /* 0x000fe20008410000 */
[----:B------:R-:W-:Y:S01]  /*5a80*/  FMUL.FTZ R145, R148, UR4 ;  /* 0x0000000494917c20 */ /* 0x000fe20008410000 */
[----:B------:R-:W-:Y:S01]  /*5a90*/  ULOP3.LUT UR10, UR10, 0x3000000, URZ, 0xfc, !UPT ;  /* 0x030000000a0a7892 */ /* 0x000fe2000f8efc3f */
[----:B------:R-:W-:Y:S01]  /*5aa0*/  FMUL.FTZ R148, R152, UR4 ;  /* 0x0000000498947c20 */ /* 0x000fe20008410000 */
[----:B------:R-:W-:Y:S01]  /*5ab0*/  FMUL.FTZ R152, R156, UR4 ;  /* 0x000000049c987c20 */ /* 0x000fe20008410000 */
[----:B------:R-:W-:Y:S01]  /*5ac0*/  FMUL.FTZ R156, R160, UR4 ;  /* 0x00000004a09c7c20 */ /* 0x000fe20008410000 */
[----:B------:R-:W-:Y:S01]  /*5ad0*/  UIMAD UR14, UR36, 0x900, UR10 ;  /* 0x00000900240e78a4 */ /* 0x000fe2000f8e020a */
[----:B------:R-:W1:Y:S01]  /*5ae0*/  LDC R160, c[0x0][0x288] ;  /* 0x0000a200ffa07b82 */ /* 0x000e620000000800 */
[----:B------:R-:W-:Y:S01]  /*5af0*/  FMUL.FTZ R2, R120, UR4 ;  /* 0x0000000478027c20 */ /* 0x000fe20008410000 */
[----:B------:R-:W-:-:S02]  /*5b00*/  IMAD.U32 R120, RZ, RZ, UR7 ;  /* 0x00000007ff787e24 */ /* 0x000fc4000f8e00ff */
[----:B---3--:R-:W-:Y:S01]  /*5b10*/  FMUL.FTZ R0, R122, UR4 ;  /* 0x000000047a007c20 */ /* 0x008fe20008410000 */
[----:B------:R-:W-:Y:S01]  /*5b20*/  FMUL.FTZ R21, R126, UR4 ;  /* 0x000000047e157c20 */ /* 0x000fe20008410000 */
[----:B------:R-:W-:Y:S01]  /*5b30*/  FMUL.FTZ R122, R127, UR4 ;  /* 0x000000047f7a7c20 */ /* 0x000fe20008410000 */
[----:B------:R-:W-:Y:S01]  /*5b40*/  UMOV UR10, UR14 ;  /* 0x0000000e000a7c82 */ /* 0x000fe20008000000 */
[----:B------:R-:W-:Y:S01]  /*5b50*/  FMUL.FTZ R126, R135, UR4 ;  /* 0x00000004877e7c20 */ /* 0x000fe20008410000 */
[----:B------:R-:W-:Y:S01]  /*5b60*/  HGMMA.64x192x16.F32.BF16 R24, R188, gdesc[UR8].tnspB, R24, gsb0 ;  /* 0x42e00008bc187df0 */ /* 0x000fe20008001818 */
[----:B------:R-:W-:Y:S01]  /*5b70*/  UIADD3 UR10, UR14, 0x80, URZ ;  /* 0x000000800e0a7890 */ /* 0x000fe2000fffe03f */
[----:B------:R-:W-:Y:S01]  /*5b80*/  FMUL.FTZ R127, R138, UR4 ;  /* 0x000000048a7f7c20 */ /* 0x000fe20008410000 */
[----:B------:R-:W-:Y:S01]  /*5b90*/  UMOV UR11, 0x40000040 ;  /* 0x40000040000b7882 */ /* 0x000fe20000000000 */
[----:B------:R-:W-:Y:S01]  /*5ba0*/  FMUL.FTZ R138, R154, UR4 ;  /* 0x000000049a8a7c20 */ /* 0x000fe20008410000 */
[----:B------:R-:W-:Y:S01]  /*5bb0*/  FMUL.FTZ R135, R162, UR4 ;  /* 0x00000004a2877c20 */ /* 0x000fe20008410000 */
[----:B------:R-:W-:Y:S01]  /*5bc0*/  FMUL.FTZ R154, R157, UR4 ;  /* 0x000000049d9a7c20 */ /* 0x000fe20008410000 */
[----:B------:R-:W-:Y:S01]  /*5bd0*/  FMUL.FTZ R162, R165, UR4 ;  /* 0x00000004a5a27c20 */ /* 0x000fe20008410000 */
[----:B------:R-:W2:Y:S01]  /*5be0*/  MUFU.TANH R2, R2 ;  /* 0x0000000200027308 */ /* 0x000ea20000002400 */
[----:B----4-:R-:W-:-:S07]  /*5bf0*/  LOP3.LUT P1, RZ, R216, 0x7f, RZ, 0xc0, !PT ;  /* 0x0000007fd8ff7812 */ /* 0x010fce000782c0ff */
[----:B------:R-:W3:Y:S06]  /*5c00*/  MUFU.TANH R0, R0 ;  /* 0x0000000000007308 */ /* 0x000eec0000002400 */
[----:B------:R-:W-:Y:S02]  /*5c10*/  @!P1 VIADD R120, R120, 0x30840 ;  /* 0x0003084078789836 */ /* 0x000fe40000000000 */
[----:B------:R-:W4:Y:S03]  /*5c20*/  MUFU.TANH R18, R18 ;  /* 0x0000001200127308 */ /* 0x000f260000002400 */
[----:B------:R-:W-:-:S05]  /*5c30*/  @!P1 PRMT R120, RZ, 0x654, R120 ;  /* 0x00000654ff789816 */ /* 0x000fca0000000078 */
        /* <DEDUP_REMOVED lines=15> */
[----:B------:R-:W1:Y:S01]  /*5d30*/  MUFU.TANH R162, R162 ;  /* 0x000000a200a27308 */ /* 0x000e620000002400 */
[----:B------:R-:W-:-:S02]  /*5d40*/  WARPGROUP.DEPBAR.LE gsb0, 0x0 ;  /* 0x00008000000079c5 */ /* 0x000fc40000010000 */
[----:B------:R-:W-:-:S06]  /*5d50*/  WARPGROUP.ARRIVE ;  /* 0x00000000000079c5 */ /* 0x000fcc0000000000 */
[----:B------:R-:W-:Y:S01]  /*5d60*/  HGMMA.64x192x16.F32.BF16 R24, R184, gdesc[UR8].tnspB, R24, gsb0 ;  /* 0x42e00008b8187df0 */ /* 0x000fe20008001818 */
[----:B------:R-:W-:Y:S01]  /*5d70*/  UIADD3 UR10, UR14, 0x100, URZ ;  /* 0x000001000e0a7890 */ /* 0x000fe2000fffe03f */
[----:B------:R-:W-:Y:S01]  /*5d80*/  UMOV UR11, 0x40000040 ;  /* 0x40000040000b7882 */ /* 0x000fe20000000000 */
[----:B------:R-:W-:Y:S02]  /*5d90*/  WARPGROUP.DEPBAR.LE gsb0, 0x0 ;  /* 0x00008000000079c5 */ /* 0x000fe40000010000 */
[----:B------:R-:W-:Y:S01]  /*5da0*/  WARPGROUP.ARRIVE ;  /* 0x00000000000079c5 */ /* 0x000fe20000000000 */
[----:B------:R-:W-:Y:S01]  /*5db0*/  FMUL.FTZ R185, R133, UR4 ;  /* 0x0000000485b97c20 */ /* 0x000fe20008410000 */
[----:B------:R-:W-:Y:S01]  /*5dc0*/  FMUL.FTZ R187, R136, UR4 ;  /* 0x0000000488bb7c20 */ /* 0x000fe20008410000 */
[----:B------:R-:W-:Y:S01]  /*5dd0*/  FMUL.FTZ R133, R151, UR4 ;  /* 0x0000000497857c20 */ /* 0x000fe20008410000 */
[----:B------:R-:W-:-:S11]  /*5de0*/  FMUL.FTZ R136, R163, UR4 ;  /* 0x00000004a3887c20 */ /* 0x000fd60008410000 */
[----:B------:R-:W-:Y:S01]  /*5df0*/  HGMMA.64x192x16.F32.BF16 R24, R180, gdesc[UR8].tnspB, R24, gsb0 ;  /* 0x42e00008b4187df0 */ /* 0x000fe20008001818 */
[----:B------:R-:W-:Y:S01]  /*5e00*/  UIADD3 UR10, UR14, 0x180, URZ ;  /* 0x000001800e0a7890 */ /* 0x000fe2000fffe03f */
[----:B------:R-:W1:Y:S01]  /*5e10*/  MUFU.TANH R185, R185 ;  /* 0x000000b900b97308 */ /* 0x000e620000002400 */
[----:B------:R-:W-:-:S07]  /*5e20*/  UMOV UR11, 0x40000040 ;  /* 0x40000040000b7882 */ /* 0x000fce0000000000 */
[----:B------:R-:W1:Y:S08]  /*5e30*/  MUFU.TANH R187, R187 ;  /* 0x000000bb00bb7308 */ /* 0x000e700000002400 */
[----:B------:R-:W1:Y:S08]  /*5e40*/  MUFU.TANH R133, R133 ;  /* 0x0000008500857308 */ /* 0x000e700000002400 */
[----:B------:R-:W1:Y:S01]  /*5e50*/  MUFU.TANH R136, R136 ;  /* 0x0000008800887308 */ /* 0x000e620000002400 */
[----:B------:R-:W-:-:S02]  /*5e60*/  WARPGROUP.DEPBAR.LE gsb0, 0x0 ;  /* 0x00008000000079c5 */ /* 0x000fc40000010000 */
[----:B------:R-:W-:Y:S01]  /*5e70*/  WARPGROUP.ARRIVE ;  /* 0x00000000000079c5 */ /* 0x000fe20000000000 */
[----:B------:R-:W-:Y:S01]  /*5e80*/  FMUL.FTZ R181, R129, UR4 ;  /* 0x0000000481b57c20 */ /* 0x000fe20008410000 */
[----:B------:R-:W-:Y:S01]  /*5e90*/  FMUL.FTZ R129, R142, UR4 ;  /* 0x000000048e817c20 */ /* 0x000fe20008410000 */
[----:B------:R-:W-:Y:S01]  /*5ea0*/  FMUL.FTZ R183, R132, UR4 ;  /* 0x0000000484b77c20 */ /* 0x000fe20008410000 */
[----:B------:R-:W-:Y:S01]  /*5eb0*/  FMUL.FTZ R142, R158, UR4 ;  /* 0x000000049e8e7c20 */ /* 0x000fe20008410000 */
[----:B------:R-:W-:Y:S01]  /*5ec0*/  FMUL.FTZ R132, R147, UR4 ;  /* 0x0000000493847c20 */ /* 0x000fe20008410000 */
[----:B------:R-:W-:Y:S01]  /*5ed0*/  HGMMA.64x192x16.F32.BF16 R24, R176, gdesc[UR8].tnspB, R24, gsb0 ;  /* 0x42e00008b0187df0 */ /* 0x000fe20008001818 */
[----:B------:R-:W-:Y:S01]  /*5ee0*/  UIADD3 UR10, UR14, 0x200, URZ ;  /* 0x000002000e0a7890 */ /* 0x000fe2000fffe03f */
[----:B------:R-:W-:Y:S01]  /*5ef0*/  FMUL.FTZ R158, R161, UR4 ;  /* 0x00000004a19e7c20 */ /* 0x000fe20008410000 */
[----:B------:R-:W-:Y:S01]  /*5f00*/  UMOV UR11, 0x40000040 ;  /* 0x40000040000b7882 */ /* 0x000fe20000000000 */
[----:B------:R-:W1:Y:S08]  /*5f10*/  MUFU.TANH R181, R181 ;  /* 0x000000b500b57308 */ /* 0x000e700000002400 */
[----:B------:R-:W1:Y:S08]  /*5f20*/  MUFU.TANH R183, R183 ;  /* 0x000000b700b77308 */ /* 0x000e700000002400 */
[----:B------:R-:W1:Y:S08]  /*5f30*/  MUFU.TANH R129, R129 ;  /* 0x0000008100817308 */ /* 0x000e700000002400 */
        /* <DEDUP_REMOVED lines=46> */
[----:B------:R-:W2:Y:S01]  /*6220*/  MUFU.TANH R140, R140 ;  /* 0x0000008c008c7308 */ /* 0x000ea20000002400 */
[----:B------:R-:W-:-:S02]  /*6230*/  WARPGROUP.DEPBAR.LE gsb0, 0x0 ;  /* 0x00008000000079c5 */ /* 0x000fc40000010000 */
[----:B------:R-:W-:Y:S01]  /*6240*/  FMUL.FTZ R168, R164, UR4 ;  /* 0x00000004a4a87c20 */ /* 0x000fe20008410000 */
[----:B------:R-:W-:Y:S01]  /*6250*/  IMAD R164, R19, -0x60, RZ ;  /* 0xffffffa013a47824 */ /* 0x000fe200078e02ff */
[----:B------:R1:W-:Y:S01]  /*6260*/  @!P1 SYNCS.ARRIVE.TRANS64.RED.A1T0 RZ, [R120+URZ], RZ ;  /* 0x000000ff78ff99a7 */ /* 0x0003e2000810043f */
[----:B------:R-:W-:Y:S02]  /*6270*/  PLOP3.LUT P1, PT, PT, PT, UP0, 0x40, 0x0 ;  /* 0x000000000000781c */ /* 0x000fe40003f2e808 */
[----:B------:R-:W-:Y:S01]  /*6280*/  IMAD R121, R17, UR59, R164 ;  /* 0x0000003b11797c24 */ /* 0x000fe2000f8e02a4 */
[----:B------:R-:W2:Y:S04]  /*6290*/  MUFU.TANH R168, R168 ;  /* 0x000000a800a87308 */ /* 0x000ea80000002400 */
[----:B-1----:R-:W-:Y:S01]  /*62a0*/  IADD3 R121, R121, 0x1, -R160 ;  /* 0x0000000179797810 */ /* 0x002fe20007ffe8a0 */
[----:B------:R-:W-:-:S04]  /*62b0*/  IMAD R160, R16, -0x2, R164 ;  /* 0xfffffffe10a07824 */ /* 0x000fc800078e02a4 */
[----:B------:R-:W-:-:S04]  /*62c0*/  IMAD R121, R16, -0x2, R121 ;  /* 0xfffffffe10797824 */ /* 0x000fc800078e0279 */
[C---:B------:R-:W-:Y:S02]  /*62d0*/  VIADD R170, R121.reuse, UR58 ;  /* 0x0000003a79aa7c36 */ /* 0x040fe40008000000 */
[----:B------:R-:W-:Y:S02]  /*62e0*/  VIADD R166, R121, UR45 ;  /* 0x0000002d79a67c36 */ /* 0x000fe40008000000 */
[C---:B------:R-:W-:Y:S02]  /*62f0*/  IMAD.IADD R182, R5.reuse, 0x1, R170 ;  /* 0x0000000105b67824 */ /* 0x040fe400078e02aa */
[----:B------:R-:W-:Y:S01]  /*6300*/  IMAD.IADD R180, R5, 0x1, R166 ;  /* 0x0000000105b47824 */ /* 0x000fe200078e02a6 */
[----:B--234-:R-:W-:Y:S06]  /*6310*/  @P1 BRA `(.L_x_899) ;  /* 0x0000000000581947 */ /* 0x01cfec0003800000 */
[----:B------:R-:W-:Y:S01]  /*6320*/  ISETP.GT.AND P1, PT, R20, -0x1, PT ;  /* 0xffffffff1400780c */ /* 0x000fe20003f24270 */
[----:B------:R-:W-:-:S12]  /*6330*/  BSSY B0, `(.L_x_900) ;  /* 0x0000011000007945 */ /* 0x000fd80003800000 */
[----:B------:R-:W-:Y:S05]  /*6340*/  @P1 BRA `(.L_x_901) ;  /* 0x0000000000201947 */ /* 0x000fea0003800000 */
[----:B------:R-:W-:Y:S01]  /*6350*/  IMAD.U32 R149, RZ, RZ, UR46 ;  /* 0x0000002eff957e24 */ /* 0x000fe2000f8e00ff */
[----:B------:R-:W-:-:S04]  /*6360*/  LOP3.LUT R147, RZ, R20, RZ, 0x33, !PT ;  /* 0x00000014ff937212 */ /* 0x000fc800078e33ff */
[----:B------:R-:W-:-:S13]  /*6370*/  ISETP.NE.AND P1, PT, R149, 0x1, PT ;  /* 0x000000019500780c */ /* 0x000fda0003f25270 */
[----:B------:R-:W1:Y:S02]  /*6380*/  @P1 LDC.64 R120, c[0x0][0x9e8] ;  /* 0x00027a00ff781b82 */ /* 0x000e640000000a00 */
[----:B-1----:R-:W-:-:S05]  /*6390*/  @P1 IMAD.HI.U32 R120, R147, R120, RZ ;  /* 0x0000007893781227 */ /* 0x002fca00078e00ff */
[----:B------:R-:W-:-:S04]  /*63a0*/  @P1 SHF.R.U32.HI R147, RZ, R121, R120 ;  /* 0x00000079ff931219 */ /* 0x000fc80000011678 */
[----:B------:R-:W-:Y:S01]  /*63b0*/  LOP3.LUT R147, RZ, R147, RZ, 0x33, !PT ;  /* 0x00000093ff937212 */ /* 0x000fe200078e33ff */
[----:B------:R-:W-:Y:S06]  /*63c0*/  BRA `(.L_x_902) ;  /* 0x00000000001c7947 */ /* 0x000fec0003800000 */
.L_x_901:
[----:B------:R-:W-:-:S05]  /*63d0*/  IMAD.U32 R149, RZ, RZ, UR46 ;  /* 0x0000002eff957e24 */ /* 0x000fca000f8e00ff */
[----:B------:R-:W-:-:S13]  /*63e0*/  ISETP.NE.AND P1, PT, R149, 0x1, PT ;  /* 0x000000019500780c */ /* 0x000fda0003f25270 */
[----:B------:R-:W1:Y:S01]  /*63f0*/  @P1 LDC.64 R120, c[0x0][0x9e8] ;  /* 0x00027a00ff781b82 */ /* 0x000e620000000a00 */
[----:B------:R-:W-:-:S04]  /*6400*/  @P1 IMAD.IADD R147, R5, 0x1, R15 ;  /* 0x0000000105931824 */ /* 0x000fc800078e020f */
[----:B-1----:R-:W-:-:S04]  /*6410*/  @P1 IMAD.HI.U32 R120, R147, R120, RZ ;  /* 0x0000007893781227 */ /* 0x002fc800078e00ff */
[----:B------:R-:W-:Y:S01]  /*6420*/  IMAD.MOV.U32 R147, RZ, RZ, R20 ;  /* 0x000000ffff937224 */ /* 0x000fe200078e0014 */
[----:B------:R-:W-:-:S07]  /*6430*/  @P1 SHF.R.U32.HI R147, RZ, R121, R120 ;  /* 0x00000079ff931219 */ /* 0x000fce0000011678 */
.L_x_902:
[----:B------:R-:W-:Y:S05]  /*6440*/  BSYNC B0 ;  /* 0x0000000000007941 */ /* 0x000fea0003800000 */
.L_x_900:
[----:B------:R-:W-:-:S05]  /*6450*/  IMAD R121, R147, R149, R160 ;  /* 0x0000009593797224 */ /* 0x000fca00078e02a0 */
[----:B------:R-:W-:Y:S02]  /*6460*/  VIADDMNMX R182, R121, R149, R182, PT ;  /* 0x0000009579b67246 */ /* 0x000fe400038001b6 */
[----:B------:R-:W-:-:S07]  /*6470*/  VIMNMX R180, R180, R121, !PT ;  /* 0x00000079b4b47248 */ /* 0x000fce0007fe0100 */
.L_x_899:
[C---:B------:R-:W-:Y:S02]  /*6480*/  ISETP.GE.AND P1, PT, R164.reuse, 0x2, PT ;  /* 0x00000002a400780c */ /* 0x040fe40003f26270 */
[----:B------:R-:W-:Y:S02]  /*6490*/  ISETP.GE.AND P5, PT, R164, 0xa, PT ;  /* 0x0000000aa400780c */ /* 0x000fe40003fa6270 */
[----:B------:R-:W-:Y:S02]  /*64a0*/  ISETP.GT.AND P3, PT, R180, 0x1, !P1 ;  /* 0x00000001b400780c */ /* 0x000fe40004f64270 */
[----:B------:R-:W-:Y:S02]  /*64b0*/  ISETP.GE.AND P2, PT, R164, 0x9, PT ;  /* 0x00000009a400780c */ /* 0x000fe40003f46270 */
[----:B------:R-:W-:Y:S02]  /*64c0*/  ISETP.LT.OR P3, PT, R182, 0x2, P3 ;  /* 0x00000002b600780c */ /* 0x000fe40001f61670 */
[----:B------:R-:W-:-:S02]  /*64d0*/  ISETP.GT.AND P4, PT, R180, 0x8, !P2 ;  /* 0x00000008b400780c */ /* 0x000fc40005784270 */
[----:B------:R-:W-:Y:S02]  /*64e0*/  FSEL R173, R176, -INF , !P3 ;  /* 0xff800000b0ad7808 */ /* 0x000fe40005800000 */
[----:B------:R-:W-:Y:S02]  /*64f0*/  ISETP.GT.AND P3, PT, R180, 0x9, !P5 ;  /* 0x00000009b400780c */ /* 0x000fe40006f64270 */
[----:B------:R-:W-:Y:S02]  /*6500*/  P2R R176, PR, RZ, 0x20 ;  /* 0x00000020ffb07803 */ /* 0x000fe40000000000 */
[----:B------:R-:W-:Y:S02]  /*6510*/  ISETP.LT.OR P3, PT, R182, 0xa, P3 ;  /* 0x0000000ab600780c */ /* 0x000fe40001f61670 */
[----:B------:R-:W-:Y:S02]  /*6520*/  ISETP.GE.AND P5, PT, R164, 0x11, PT ;  /* 0x00000011a400780c */ /* 0x000fe40003fa6270 */
[----:B------:R-:W-:-:S02]  /*6530*/  FSEL R177, R177, -INF , !P3 ;  /* 0xff800000b1b17808 */ /* 0x000fc40005800000 */
        /* <DEDUP_REMOVED lines=50> */
[----:B------:R-:W-:Y:S01]  /*6860*/  FSEL R151, R144, -INF , !P3 ;  /* 0xff80000090977808 */ /* 0x000fe20005800000 */
[----:B------:R-:W-:Y:S01]  /*6870*/  IMAD.IADD R144, R6, 0x1, R166 ;  /* 0x0000000106907824 */ /* 0x000fe200078e02a6 */
        /* <DEDUP_REMOVED lines=28> */
[----:B------:R-:W-:Y:S02]  /*6a40*/  P2R R184, PR, RZ, 0x20 ;  /* 0x00000020ffb87803 */ /* 0x000fe40000000000 */
[----:B------:R-:W-:Y:S02]  /*6a50*/  FSEL R163, R154, -INF , !P3 ;  /* 0xff8000009aa37808 */ /* 0x000fe40005800000 */
[----:B------:R-:W-:-:S04]  /*6a60*/  ISETP.GE.AND P3, PT, R164, 0x51, PT ;  /* 0x00000051a400780c */ /* 0x000fc80003f66270 */
[----:B------:R-:W-:-:S04]  /*6a70*/  ISETP.GT.AND P4, PT, R180, 0x50, !P3 ;  /* 0x00000050b400780c */ /* 0x000fc80005f84270 */
[----:B------:R-:W-:-:S04]  /*6a80*/  ISETP.LT.OR P4, PT, R182, 0x51, P4 ;  /* 0x00000051b600780c */ /* 0x000fc80002781670 */
        /* <DEDUP_REMOVED lines=10> */
[----:B------:R-:W-:Y:S02]  /*6b30*/  P2R R152, PR, RZ, 0x40 ;  /* 0x00000040ff987803 */ /* 0x000fe40000000000 */
[----:B------:R-:W-:-:S04]  /*6b40*/  ISETP.GT.AND P6, PT, R180, RZ, !P6 ;  /* 0x000000ffb400720c */ /* 0x000fc800077c4270 */
[----:B------:R-:W-:-:S04]  /*6b50*/  ISETP.LT.OR P6, PT, R182, 0x1, P6 ;  /* 0x00000001b600780c */ /* 0x000fc800037c1670 */
[----:B------:R-:W-:Y:S01]  /*6b60*/  FSEL R223, R2, -INF , !P6 ;  /* 0xff80000002df7808 */ /* 0x000fe20007000000 */
[----:B------:R-:W-:Y:S01]  /*6b70*/  IMAD.IADD R2, R6, 0x1, R170 ;  /* 0x0000000106027824 */ /* 0x000fe200078e02aa */
[----:B------:R-:W-:-:S04]  /*6b80*/  ISETP.GE.AND P6, PT, R164, 0x5a, PT ;  /* 0x0000005aa400780c */ /* 0x000fc80003fc6270 */
[----:B------:R-:W-:Y:S02]  /*6b90*/  P2R R146, PR, RZ, 0x40 ;  /* 0x00000040ff927803 */ /* 0x000fe40000000000 */
[----:B------:R-:W-:-:S04]  /*6ba0*/  ISETP.GT.AND P6, PT, R180, 0x59, !P6 ;  /* 0x00000059b400780c */ /* 0x000fc800077c4270 */
[----:B------:R-:W-:-:S04]  /*6bb0*/  ISETP.LT.OR P6, PT, R182, 0x5a, P6 ;  /* 0x0000005ab600780c */ /* 0x000fc800037c1670 */
[----:B------:R-:W-:Y:S02]  /*6bc0*/  FSEL R143, R162, -INF , !P6 ;  /* 0xff800000a28f7808 */ /* 0x000fe40007000000 */
[----:B------:R-:W-:-:S13]  /*6bd0*/  PLOP3.LUT P6, PT, PT, PT, UP0, 0x40, 0x0 ;  /* 0x000000000000781c */ /* 0x000fda0003fce808 */
[----:B------:R-:W-:Y:S05]  /*6be0*/  @P6 BRA `(.L_x_903) ;  /* 0x0000000000546947 */ /* 0x000fea0003800000 */
[----:B------:R-:W-:Y:S01]  /*6bf0*/  IMAD.IADD R189, R6, 0x1, R15 ;  /* 0x0000000106bd7824 */ /* 0x000fe200078e020f */
[----:B------:R-:W-:Y:S04]  /*6c00*/  BSSY B0, `(.L_x_904) ;  /* 0x0000010000007945 */ /* 0x000fe80003800000 */
[----:B------:R-:W-:-:S13]  /*6c10*/  ISETP.GT.AND P6, PT, R189, -0x1, PT ;  /* 0xffffffffbd00780c */ /* 0x000fda0003fc4270 */
        /* <DEDUP_REMOVED lines=9> */
.L_x_905:
[----:B------:R-:W-:-:S05]  /*6cb0*/  IMAD.U32 R150, RZ, RZ, UR46 ;  /* 0x0000002eff967e24 */ /* 0x000fca000f8e00ff */
[----:B------:R-:W-:-:S13]  /*6cc0*/  ISETP.NE.AND P6, PT, R150, 0x1, PT ;  /* 0x000000019600780c */ /* 0x000fda0003fc5270 */
[----:B------:R-:W1:Y:S02]  /*6cd0*/  @P6 LDC.64 R120, c[0x0][0x9e8] ;  /* 0x00027a00ff786b82 */ /* 0x000e640000000a00 */
[----:B-1----:R-:W-:-:S05]  /*6ce0*/  @P6 IMAD.HI.U32 R120, R189, R120, RZ ;  /* 0x00000078bd786227 */ /* 0x002fca00078e00ff */
[----:B------:R-:W-:-:S07]  /*6cf0*/  @P6 SHF.R.U32.HI R189, RZ, R121, R120 ;  /* 0x00000079ffbd6219 */ /* 0x000fce0000011678 */
.L_x_906:
[----:B------:R-:W-:Y:S05]  /*6d00*/  BSYNC B0 ;  /* 0x0000000000007941 */ /* 0x000fea0003800000 */
.L_x_904:
[----:B------:R-:W-:-:S05]  /*6d10*/  IMAD R189, R189, R150, R160 ;  /* 0x00000096bdbd7224 */ /* 0x000fca00078e02a0 */
[----:B------:R-:W-:Y:S02]  /*6d20*/  VIADDMNMX R2, R189, R150, R2, PT ;  /* 0x00000096bd027246 */ /* 0x000fe40003800102 */
[----:B------:R-:W-:-:S07]  /*6d30*/  VIMNMX R144, R144, R189, !PT ;  /* 0x000000bd90907248 */ /* 0x000fce0007fe0100 */
.L_x_903:
[C---:B------:R-:W-:Y:S01]  /*6d40*/  ISETP.GT.AND P1, PT, R144.reuse, 0x1, !P1 ;  /* 0x000000019000780c */ /* 0x040fe20004f24270 */
[----:B------:R-:W-:Y:S01]  /*6d50*/  UMOV UR39, UR40 ;  /* 0x0000002800277c82 */ /* 0x000fe20008000000 */
[----:B------:R-:W-:Y:S01]  /*6d60*/  ISETP.GT.AND P2, PT, R144, 0x8, !P2 ;  /* 0x000000089000780c */ /* 0x000fe20005744270 */
[----:B------:R-:W-:Y:S01]  /*6d70*/  UMOV UR36, UR5 ;  /* 0x0000000500247c82 */ /* 0x000fe20008000000 */
[C---:B------:R-:W-:Y:S02]  /*6d80*/  ISETP.LT.OR P1, PT, R2.reuse, 0x2, P1 ;  /* 0x000000020200780c */ /* 0x040fe40000f21670 */
[----:B------:R-:W-:Y:S02]  /*6d90*/  ISETP.LT.OR P2, PT, R2, 0x9, P2 ;  /* 0x000000090200780c */ /* 0x000fe40001741670 */
        /* <DEDUP_REMOVED lines=9> */
[----:B------:R-:W-:Y:S02]  /*6e30*/  FMNMX.FTZ R18, R223, R4, !PT ;  /* 0x00000004df127209 */ /* 0x000fe40007810000 */
[----:B------:R-:W-:Y:S02]  /*6e40*/  ISETP.GT.AND P1, PT, R144, 0x10, !P1 ;  /* 0x000000109000780c */ /* 0x000fe40004f24270 */
[----:B------:R-:W-:Y:S02]  /*6e50*/  FMNMX.FTZ R18, R173, R18, !PT ;  /* 0x00000012ad127209 */ /* 0x000fe40007810000 */
[----:B------:R-:W-:Y:S02]  /*6e60*/  ISETP.LT.OR P1, PT, R2, 0x11, P1 ;  /* 0x000000110200780c */ /* 0x000fe40000f21670 */
[----:B------:R-:W-:-:S02]  /*6e70*/  FMNMX.FTZ R18, R175, R18, !PT ;  /* 0x00000012af127209 */ /* 0x000fc40007810000 */
[----:B------:R-:W-:Y:S02]  /*6e80*/  FSEL R209, R123, -INF , !P1 ;  /* 0xff8000007bd17808 */ /* 0x000fe40004800000 */
[----:B------:R-:W-:Y:S02]  /*6e90*/  ISETP.NE.AND P1, PT, R186, RZ, PT ;  /* 0x000000ffba00720c */ /* 0x000fe40003f25270 */
[----:B------:R-:W-:Y:S02]  /*6ea0*/  FMNMX.FTZ R18, R177, R18, !PT ;  /* 0x00000012b1127209 */ /* 0x000fe40007810000 */
[----:B------:R-:W-:Y:S02]  /*6eb0*/  ISETP.GT.AND P1, PT, R144, 0x11, !P1 ;  /* 0x000000119000780c */ /* 0x000fe40004f24270 */
[----:B------:R-:W-:Y:S02]  /*6ec0*/  FMNMX.FTZ R18, R179, R18, !PT ;  /* 0x00000012b3127209 */ /* 0x000fe40007810000 */
[----:B------:R-:W-:-:S02]  /*6ed0*/  ISETP.LT.OR P1, PT, R2, 0x12, P1 ;  /* 0x000000120200780c */ /* 0x000fc40000f21670 */
[----:B------:R-:W-:Y:S02]  /*6ee0*/  FMNMX.FTZ R18, R181, R18, !PT ;  /* 0x00000012b5127209 */ /* 0x000fe40007810000 */
[----:B------:R-:W-:Y:S02]  /*6ef0*/  FSEL R217, R124, -INF , !P1 ;  /* 0xff8000007cd97808 */ /* 0x000fe40004800000 */
[----:B------:R-:W-:Y:S02]  /*6f00*/  ISETP.NE.AND P1, PT, R188, RZ, PT ;  /* 0x000000ffbc00720c */ /* 0x000fe40003f25270 */
[----:B------:R-:W-:Y:S02]  /*6f10*/  FMNMX.FTZ R18, R183, R18, !PT ;  /* 0x00000012b7127209 */ /* 0x000fe40007810000 */
[----:B------:R-:W-:Y:S02]  /*6f20*/  ISETP.GT.AND P1, PT, R144, 0x18, !P1 ;  /* 0x000000189000780c */ /* 0x000fe40004f24270 */
[----:B------:R-:W-:-:S02]  /*6f30*/  FMNMX.FTZ R18, R185, R18, !PT ;  /* 0x00000012b9127209 */ /* 0x000fc40007810000 */
[----:B------:R-:W-:Y:S02]  /*6f40*/  ISETP.LT.OR P1, PT, R2, 0x19, P1 ;  /* 0x000000190200780c */ /* 0x000fe40000f21670 */
[----:B------:R-:W-:Y:S02]  /*6f50*/  FMNMX.FTZ R18, R187, R18, !PT ;  /* 0x00000012bb127209 */ /* 0x000fe40007810000 */
[----:B------:R-:W-:Y:S02]  /*6f60*/  FSEL R191, R125, -INF , !P1 ;  /* 0xff8000007dbf7808 */ /* 0x000fe40004800000 */
[----:B------:R-:W-:Y:S02]  /*6f70*/  ISETP.GT.AND P1, PT, R144, 0x19, !P2 ;  /* 0x000000199000780c */ /* 0x000fe40005724270 */
[----:B------:R-:W-:Y:S02]  /*6f80*/  ISETP.NE.AND P2, PT, R211, RZ, PT ;  /* 0x000000ffd300720c */ /* 0x000fe40003f45270 */
[----:B------:R-:W-:-:S02]  /*6f90*/  ISETP.LT.OR P1, PT, R2, 0x1a, P1 ;  /* 0x0000001a0200780c */ /* 0x000fc40000f21670 */
[----:B------:R-:W-:Y:S02]  /*6fa0*/  FMNMX.FTZ R18, R171, R18, !PT ;  /* 0x00000012ab127209 */ /* 0x000fe40007810000 */
[----:B------:R-:W-:Y:S02]  /*6fb0*/  FSEL R215, R126, -INF , !P1 ;  /* 0xff8000007ed77808 */ /* 0x000fe40004800000 */
[----:B------:R-:W-:Y:S02]  /*6fc0*/  ISETP.GT.AND P1, PT, R144, 0x20, !P6 ;  /* 0x000000209000780c */ /* 0x000fe40007724270 */
[----:B------:R-:W-:Y:S02]  /*6fd0*/  ISETP.NE.AND P6, PT, R213, RZ, PT ;  /* 0x000000ffd500720c */ /* 0x000fe40003fc5270 */
        /* <DEDUP_REMOVED lines=17> */
[----:B------:R-:W-:Y:S02]  /*70f0*/  ISETP.NE.AND P1, PT, R174, RZ, PT ;  /* 0x000000ffae00720c */ /* 0x000fe40003f25270 */
[----:B------:R-:W-:Y:S02]  /*7100*/  FMNMX.FTZ R18, R159, R18, !PT ;  /* 0x000000129f127209 */ /* 0x000fe40007810000 */
[----:B------:R-:W-:-:S02]  /*7110*/  ISETP.GT.AND P1, PT, R144, 0x29, !P1 ;  /* 0x000000299000780c */ /* 0x000fc40004f24270 */
[----:B------:R-:W-:Y:S02]  /*7120*/  FMNMX.FTZ R18, R161, R18, !PT ;  /* 0x00000012a1127209 */ /* 0x000fe40007810000 */
[----:B------:R-:W-:Y:S02]  /*7130*/  ISETP.LT.OR P1, PT, R2, 0x2a, P1 ;  /* 0x0000002a0200780c */ /* 0x000fe40000f21670 */
[----:B------:R-:W-:Y:S02]  /*7140*/  FMNMX.FTZ R18, R163, R18, !PT ;  /* 0x00000012a3127209 */ /* 0x000fe40007810000 */
[----:B------:R-:W-:Y:S02]  /*7150*/  FSEL R211, R130, -INF , !P1 ;  /* 0xff80000082d37808 */ /* 0x000fe40004800000 */
[----:B------:R-:W-:Y:S02]  /*7160*/  ISETP.NE.AND P1, PT, R178, RZ, PT ;  /* 0x000000ffb200720c */ /* 0x000fe40003f25270 */
[----:B------:R-:W-:-:S02]  /*7170*/  FMNMX.FTZ R18, R165, R18, !PT ;  /* 0x00000012a5127209 */ /* 0x000fc40007810000 */
[----:B------:R-:W-:Y:S02]  /*7180*/  ISETP.GT.AND P1, PT, R144, 0x30, !P1 ;  /* 0x000000309000780c */ /* 0x000fe40004f24270 */
[----:B------:R-:W-:Y:S02]  /*7190*/  FMNMX.FTZ R18, R167, R18, !PT ;  /* 0x00000012a7127209 */ /* 0x000fe40007810000 */
[----:B------:R-:W-:Y:S02]  /*71a0*/  ISETP.LT.OR P1, PT, R2, 0x31, P1 ;  /* 0x000000310200780c */ /* 0x000fe40000f21670 */
[----:B------:R-:W-:Y:S02]  /*71b0*/  FMNMX.FTZ R18, R145, R18, !PT ;  /* 0x0000001291127209 */ /* 0x000fe40007810000 */
[----:B------:R-:W-:Y:S02]  /*71c0*/  FSEL R131, R131, -INF , !P1 ;  /* 0xff80000083837808 */ /* 0x000fe40004800000 */
[----:B------:R-:W-:-:S02]  /*71d0*/  ISETP.NE.AND P1, PT, R208, RZ, PT ;  /* 0x000000ffd000720c */ /* 0x000fc40003f25270 */
[----:B------:R-:W-:Y:S02]  /*71e0*/  FMNMX.FTZ R122, R143, R18, !PT ;  /* 0x000000128f7a7209 */ /* 0x000fe40007810000 */
[C---:B------:R-:W-:Y:S01]  /*71f0*/  ISETP.GT.AND P1, PT, R144.reuse, 0x31, !P1 ;  /* 0x000000319000780c */ /* 0x040fe20004f24270 */
[----:B------:R-:W1:Y:S01]  /*7200*/  LDC R18, c[0x0][0x988] ;  /* 0x00026200ff127b82 */ /* 0x000e620000000800 */
[----:B------:R-:W-:Y:S01]  /*7210*/  ISETP.GT.AND P3, PT, R144, 0x50, !P3 ;  /* 0x000000509000780c */ /* 0x000fe20005f64270 */
[----:B------:R-:W2:Y:S01]  /*7220*/  SHFL.BFLY PT, R21, R122, 0x2, 0x1f ;  /* 0x0c401f007a157f89 */ /* 0x000ea200000e0000 */
[----:B------:R-:W-:Y:S02]  /*7230*/  ISETP.LT.OR P1, PT, R2, 0x32, P1 ;  /* 0x000000320200780c */ /* 0x000fe40000f21670 */
[----:B------:R-:W-:Y:S02]  /*7240*/  ISETP.GT.AND P4, PT, R144, 0x51, !P4 ;  /* 0x000000519000780c */ /* 0x000fe40006784270 */
[----:B------:R-:W-:-:S02]  /*7250*/  FSEL R121, R132, -INF , !P1 ;  /* 0xff80000084797808 */ /* 0x000fc40004800000 */
[----:B------:R-:W-:Y:S02]  /*7260*/  ISETP.NE.AND P1, PT, R210, RZ, PT ;  /* 0x000000ffd200720c */ /* 0x000fe40003f25270 */
[----:B------:R-:W-:Y:S02]  /*7270*/  ISETP.LT.OR P3, PT, R2, 0x51, P3 ;  /* 0x000000510200780c */ /* 0x000fe40001f61670 */
[C---:B------:R-:W-:Y:S02]  /*7280*/  ISETP.GT.AND P1, PT, R144.reuse, 0x38, !P1 ;  /* 0x000000389000780c */ /* 0x040fe40004f24270 */
[----:B------:R-:W-:Y:S02]  /*7290*/  ISETP.GT.AND P5, PT, R144, 0x58, !P5 ;  /* 0x000000589000780c */ /* 0x000fe40006fa4270 */
[C---:B------:R-:W-:Y:S02]  /*72a0*/  ISETP.LT.OR P1, PT, R2.reuse, 0x39, P1 ;  /* 0x000000390200780c */ /* 0x040fe40000f21670 */
[----:B------:R-:W-:-:S02]  /*72b0*/  ISETP.LT.OR P4, PT, R2, 0x52, P4 ;  /* 0x000000520200780c */ /* 0x000fc40002781670 */
[----:B------:R-:W-:Y:S02]  /*72c0*/  FSEL R127, R134, -INF , !P1 ;  /* 0xff800000867f7808 */ /* 0x000fe40004800000 */
[----:B------:R-:W-:Y:S02]  /*72d0*/  ISETP.NE.AND P1, PT, R212, RZ, PT ;  /* 0x000000ffd400720c */ /* 0x000fe40003f25270 */
[----:B------:R-:W-:Y:S02]  /*72e0*/  ISETP.LT.OR P5, PT, R2, 0x59, P5 ;  /* 0x000000590200780c */ /* 0x000fe40002fa1670 */
[----:B------:R-:W-:Y:S02]  /*72f0*/  ISETP.GT.AND P1, PT, R144, 0x39, !P1 ;  /* 0x000000399000780c */ /* 0x000fe40004f24270 */
[----:B--2---:R-:W-:Y:S02]  /*7300*/  FMNMX.FTZ R124, R122, R21, !PT ;  /* 0x000000157a7c7209 */ /* 0x004fe40007810000 */
[----:B------:R-:W-:-:S02]  /*7310*/  ISETP.LT.OR P1, PT, R2, 0x3a, P1 ;  /* 0x0000003a0200780c */ /* 0x000fc40000f21670 */
[----:B------:R-:W-:Y:S01]  /*7320*/  FSEL R139, R139, -INF , !P5 ;  /* 0xff8000008b8b7808 */ /* 0x000fe20006800000 */
[----:B------:R-:W2:Y:S01]  /*7330*/  SHFL.BFLY PT, R21, R124, 0x1, 0x1f ;  /* 0x0c201f007c157f89 */ /* 0x000ea200000e0000 */
[----:B------:R-:W-:Y:S02]  /*7340*/  FSEL R133, R133, -INF , !P1 ;  /* 0xff80000085857808 */ /* 0x000fe40004800000 */
[----:B------:R-:W-:-:S04]  /*7350*/  ISETP.NE.AND P1, PT, R214, RZ, PT ;  /* 0x000000ffd600720c */ /* 0x000fc80003f25270 */
[----:B------:R-:W-:-:S04]  /*7360*/  ISETP.GT.AND P1, PT, R144, 0x40, !P1 ;  /* 0x000000409000780c */ /* 0x000fc80004f24270 */
[----:B------:R-:W-:-:S04]  /*7370*/  ISETP.LT.OR P1, PT, R2, 0x41, P1 ;  /* 0x000000410200780c */ /* 0x000fc80000f21670 */
[----:B------:R-:W-:Y:S02]  /*7380*/  FSEL R125, R138, -INF , !P1 ;  /* 0xff8000008a7d7808 */ /* 0x000fe40004800000 */
[----:B------:R-:W-:-:S04]  /*7390*/  ISETP.NE.AND P1, PT, R148, RZ, PT ;  /* 0x000000ff9400720c */ /* 0x000fc80003f25270 */
[----:B------:R-:W-:Y:S02]  /*73a0*/  ISETP.GT.AND P1, PT, R144, 0x41, !P1 ;  /* 0x000000419000780c */ /* 0x000fe40004f24270 */
[----:B--2---:R-:W-:Y:S02]  /*73b0*/  FMNMX.FTZ R21, R124, R21, !PT ;  /* 0x000000157c157209 */ /* 0x004fe40007810000 */
[----:B------:R-:W-:-:S04]  /*73c0*/  ISETP.LT.OR P1, PT, R2, 0x42, P1 ;  /* 0x000000420200780c */ /* 0x000fc80000f21670 */
[----:B------:R-:W-:Y:S02]  /*73d0*/  FSEL R137, R137, -INF , !P1 ;  /* 0xff80000089897808 */ /* 0x000fe40004800000 */
[----:B------:R-:W-:-:S04]  /*73e0*/  ISETP.GT.AND P1, PT, R144, 0x48, !P2 ;  /* 0x000000489000780c */ /* 0x000fc80005724270 */
[----:B------:R-:W-:-:S04]  /*73f0*/  ISETP.LT.OR P1, PT, R2, 0x49, P1 ;  /* 0x000000490200780c */ /* 0x000fc80000f21670 */
[----:B------:R-:W-:Y:S02]  /*7400*/  FSEL R123, R142, -INF , !P1 ;  /* 0xff8000008e7b7808 */ /* 0x000fe40004800000 */
[----:B------:R-:W-:Y:S02]  /*7410*/  ISETP.GT.AND P1, PT, R144, 0x49, !P6 ;  /* 0x000000499000780c */ /* 0x000fe40007724270 */
[----:B------:R-:W-:Y:S02]  /*7420*/  ISETP.NE.AND P6, PT, R152, RZ, PT ;  /* 0x000000ff9800720c */ /* 0x000fe40003fc5270 */
[----:B------:R-:W-:-:S04]  /*7430*/  ISETP.LT.OR P1, PT, R2, 0x4a, P1 ;  /* 0x0000004a0200780c */ /* 0x000fc80000f21670 */
[----:B------:R-:W-:Y:S02]  /*7440*/  FSEL R141, R141, -INF , !P1 ;  /* 0xff8000008d8d7808 */ /* 0x000fe40004800000 */
[----:B------:R-:W-:Y:S02]  /*7450*/  ISETP.GT.AND P1, PT, R144, RZ, !P6 ;  /* 0x000000ff9000720c */ /* 0x000fe40007724270 */
[----:B------:R-:W-:Y:S02]  /*7460*/  ISETP.NE.AND P6, PT, R146, RZ, PT ;  /* 0x000000ff9200720c */ /* 0x000fe40003fc5270 */
[----:B------:R-:W-:Y:S02]  /*7470*/  ISETP.LT.OR P1, PT, R2, 0x1, P1 ;  /* 0x000000010200780c */ /* 0x000fe40000f21670 */
[----:B------:R-:W-:Y:S02]  /*7480*/  ISETP.GT.AND P2, PT, R144, 0x59, !P6 ;  /* 0x000000599000780c */ /* 0x000fe40007744270 */
[----:B------:R-:W-:Y:S01]  /*7490*/  FSEL R120, R0, -INF , !P1 ;  /* 0xff80000000787808 */ /* 0x000fe20004800000 */
[C---:B-1----:R-:W-:Y:S01]  /*74a0*/  FMUL.FTZ R0, R21.reuse, R18 ;  /* 0x0000001215007220 */ /* 0x042fe20000410000 */
[----:B------:R-:W-:-:S02]  /*74b0*/  FSETP.NEU.FTZ.AND P1, PT, R21, -INF , PT ;  /* 0xff8000001500780b */ /* 0x000fc40003f3d000 */
[----:B------:R-:W-:Y:S02]  /*74c0*/  FMNMX.FTZ R122, R120, R3, !PT ;  /* 0x00000003787a7209 */ /* 0x000fe40007810000 */
[----:B------:R-:W-:Y:S02]  /*74d0*/  FSEL R0, R0, RZ, P1 ;  /* 0x000000ff00007208 */ /* 0x000fe40000800000 */
[----:B------:R-:W-:Y:S02]  /*74e0*/  FMNMX.FTZ R122, R221, R122, !PT ;  /* 0x0000007add7a7209 */ /* 0x000fe40007810000 */
[----:B------:R-:W-:Y:S01]  /*74f0*/  ISETP.LT.OR P2, PT, R2, 0x5a, P2 ;  /* 0x0000005a0200780c */ /* 0x000fe20001741670 */
[--C-:B------:R-:W-:Y:S01]  /*7500*/  FFMA.FTZ R184, R179, R18, -R0.reuse ;  /* 0x00000012b3b87223 */ /* 0x100fe20000010800 */
[----:B------:R-:W-:Y:S01]  /*7510*/  FMNMX.FTZ R122, R189, R122, !PT ;  /* 0x0000007abd7a7209 */ /* 0x000fe20007810000 */
[-CC-:B------:R-:W-:Y:S01]  /*7520*/  FFMA.FTZ R182, R169, R18.reuse, -R0.reuse ;  /* 0x00000012a9b67223 */ /* 0x180fe20000010800 */
[----:B------:R-:W-:Y:S01]  /*7530*/  FSEL R179, R135, -INF , !P3 ;  /* 0xff80000087b37808 */ /* 0x000fe20005800000 */
        /* <DEDUP_REMOVED lines=11> */
[----:B------:R-:W-:Y:S01]  /*75f0*/  FSEL R159, R21, RZ, P1 ;  /* 0x000000ff159f7208 */ /* 0x000fe20000800000 */
[--C-:B------:R-:W-:Y:S01]  /*7600*/  FFMA.FTZ R188, R173, R18, -R0.reuse ;  /* 0x00000012adbc7223 */ /* 0x100fe20000010800 */
[----:B------:R-:W-:Y:S01]  /*7610*/  FMNMX.FTZ R122, R191, R122, !PT ;  /* 0x0000007abf7a7209 */ /* 0x000fe20007810000 */
[-CC-:B------:R-:W-:Y:S01]  /*7620*/  FFMA.FTZ R149, R151, R18.reuse, -R0.reuse ;  /* 0x0000001297957223 */ /* 0x180fe20000010800 */
[----:B------:R-:W-:Y:S01]  /*7630*/  FFMA.FTZ R173, R177, R18, -R0 ;  /* 0x00000012b1ad7223 */ /* 0x000fe20000010800 */
[----:B------:R-:W-:Y:S01]  /*7640*/  FADD.FTZ R159, -R159, R4 ;  /* 0x000000049f9f7221 */ /* 0x000fe20000010100 */
        /* <DEDUP_REMOVED lines=17> */
[-C--:B------:R-:W-:Y:S01]  /*7760*/  FFMA.FTZ R143, R143, R18.reuse, -R0 ;  /* 0x000000128f8f7223 */ /* 0x080fe20000010800 */
[----:B------:R-:W-:Y:S01]  /*7770*/  FMUL.FTZ R0, R159, R18 ;  /* 0x000000129f007220 */ /* 0x000fe20000410000 */
[----:B------:R-:W-:Y:S01]  /*7780*/  MUFU.EX2 R223, R223 ;  /* 0x000000df00df7308 */ /* 0x000fe20000000800 */
[----:B------:R-:W-:-:S02]  /*7790*/  FMNMX.FTZ R122, R131, R122, !PT ;  /* 0x0000007a837a7209 */ /* 0x000fc40007810000 */
[----:B------:R-:W-:Y:S02]  /*77a0*/  LOP3.LUT P6, RZ, R216, 0x7f, RZ, 0xc0, !PT ;  /* 0x0000007fd8ff7812 */ /* 0x000fe400078cc0ff */
        /* <DEDUP_REMOVED lines=8> */
[----:B------:R-:W-:-:S04]  /*7830*/  FMNMX.FTZ R122, R123, R122, !PT ;  /* 0x0000007a7b7a7209 */ /* 0x000fc80007810000 */
[----:B------:R-:W-:-:S03]  /*7840*/  FMNMX.FTZ R122, R141, R122, !PT ;  /* 0x0000007a8d7a7209 */ /* 0x000fc60007810000 */
[----:B------:R-:W4:Y:S01]  /*7850*/  MUFU.EX2 R173, R173 ;  /* 0x000000ad00ad7308 */ /* 0x000f220000000800 */
[----:B------:R-:W-:-:S04]  /*7860*/  FMNMX.FTZ R122, R179, R122, !PT ;  /* 0x0000007ab37a7209 */ /* 0x000fc80007810000 */
[----:B------:R-:W-:-:S03]  /*7870*/  FMNMX.FTZ R122, R171, R122, !PT ;  /* 0x0000007aab7a7209 */ /* 0x000fc60007810000 */
[----:B------:R-:W5:Y:S01]  /*7880*/  MUFU.EX2 R184, R184 ;  /* 0x000000b800b87308 */ /* 0x000f620000000800 */
[----:B------:R-:W-:-:S04]  /*7890*/  FMNMX.FTZ R122, R139, R122, !PT ;  /* 0x0000007a8b7a7209 */ /* 0x000fc80007810000 */
[----:B------:R-:W-:-:S03]  /*78a0*/  FMNMX.FTZ R122, R169, R122, !PT ;  /* 0x0000007aa97a7209 */ /* 0x000fc60007810000 */
[----:B------:R-:W5:Y:S02]  /*78b0*/  MUFU.EX2 R175, R175 ;  /* 0x000000af00af7308 */ /* 0x000f640000000800 */
[----:B------:R-:W1:Y:S06]  /*78c0*/  SHFL.BFLY PT, R181, R122, 0x2, 0x1f ;  /* 0x0c401f007ab57f89 */ /* 0x000e6c00000e0000 */
[----:B------:R-:W5:Y:S08]  /*78d0*/  MUFU.EX2 R186, R186 ;  /* 0x000000ba00ba7308 */ /* 0x000f700000000800 */
[----:B------:R-:W-:Y:S08]  /*78e0*/  MUFU.EX2 R177, R177 ;  /* 0x000000b100b17308 */ /* 0x000ff00000000800 */
[----:B------:R-:W-:Y:S01]  /*78f0*/  MUFU.EX2 R180, R180 ;  /* 0x000000b400b47308 */ /* 0x000fe20000000800 */
[----:B-1----:R-:W-:-:S05]  /*7900*/  FMNMX.FTZ R181, R122, R181, !PT ;  /* 0x000000b57ab57209 */ /* 0x002fca0007810000 */
[----:B------:R-:W1:Y:S02]  /*7910*/  SHFL.BFLY PT, R2, R181, 0x1, 0x1f ;  /* 0x0c201f00b5027f89 */ /* 0x000e6400000e0000 */
[----:B------:R-:W-:Y:S08]  /*7920*/  MUFU.EX2 R135, R135 ;  /* 0x0000008700877308 */ /* 0x000ff00000000800 */
[----:B------:R-:W-:Y:S08]  /*7930*/  MUFU.EX2 R182, R182 ;  /* 0x000000b600b67308 */ /* 0x000ff00000000800 */
[----:B------:R-:W-:Y:S01]  /*7940*/  MUFU.EX2 R147, R147 ;  /* 0x0000009300937308 */ /* 0x000fe20000000800 */
[----:B-1----:R-:W-:-:S07]  /*7950*/  FMNMX.FTZ R145, R181, R2, !PT ;  /* 0x00000002b5917209 */ /* 0x002fce0007810000 */
[----:B------:R-:W-:Y:S01]  /*7960*/  MUFU.EX2 R176, R176 ;  /* 0x000000b000b07308 */ /* 0x000fe20000000800 */
[C---:B------:R-:W-:Y:S01]  /*7970*/  FSETP.NEU.FTZ.AND P1, PT, R145.reuse, -INF , PT ;  /* 0xff8000009100780b */ /* 0x040fe20003f3d000 */
[----:B------:R-:W-:-:S03]  /*7980*/  FMUL.FTZ R124, R145, R18 ;  /* 0x00000012917c7220 */ /* 0x000fc60000410000 */
[----:B------:R-:W-:-:S03]  /*7990*/  FSEL R2, R145, RZ, P1 ;  /* 0x000000ff91027208 */ /* 0x000fc60000800000 */
[----:B------:R-:W-:Y:S01]  /*79a0*/  MUFU.EX2 R149, R149 ;  /* 0x0000009500957308 */ /* 0x000fe20000000800 */
[----:B------:R-:W-:Y:S02]  /*79b0*/  FSEL R124, R124, RZ, P1 ;  /* 0x000000ff7c7c7208 */ /* 0x000fe40000800000 */
[C---:B------:R-:W-:Y:S01]  /*79c0*/  ISETP.GT.AND P1, PT, R19.reuse, UR41, PT ;  /* 0x0000002913007c0c */ /* 0x040fe2000bf24270 */
[----:B------:R-:W-:Y:S01]  /*79d0*/  FADD.FTZ R3, -R2, R3 ;  /* 0x0000000302037221 */ /* 0x000fe20000010100 */
[----:B------:R-:W-:Y:S02]  /*79e0*/  VIADD R19, R19, 0xffffffff ;  /* 0xffffffff13137836 */ /* 0x000fe40000000000 */
[-CC-:B------:R-:W-:Y:S01]  /*79f0*/  FFMA.FTZ R159, R120, R18.reuse, -R124.reuse ;  /* 0x00000012789f7223 */ /* 0x180fe2000001087c */
[-CC-:B------:R-:W-:Y:S01]  /*7a00*/  FFMA.FTZ R4, R221, R18.reuse, -R124.reuse ;  /* 0x00000012dd047223 */ /* 0x180fe2000001087c */
[-C--:B------:R-:W-:Y:S01]  /*7a10*/  FMUL.FTZ R2, R3, R18.reuse ;  /* 0x0000001203027220 */ /* 0x080fe20000410000 */
[--C-:B------:R-:W-:Y:S01]  /*7a20*/  FFMA.FTZ R183, R129, R18, -R124.reuse ;  /* 0x0000001281b77223 */ /* 0x100fe2000001087c */
[----:B------:R-:W-:Y:S01]  /*7a30*/  FFMA.FTZ R129, R0, R14, R223 ;  /* 0x0000000e00817223 */ /* 0x000fe200000100df */
[-CC-:B------:R-:W-:Y:S01]  /*7a40*/  FFMA.FTZ R120, R189, R18.reuse, -R124.reuse ;  /* 0x00000012bd787223 */ /* 0x180fe2000001087c */
[----:B------:R-:W-:Y:S01]  /*7a50*/  MUFU.EX2 R159, R159 ;  /* 0x0000009f009f7308 */ /* 0x000fe20000000800 */
[-CC-:B------:R-:W-:Y:S01]  /*7a60*/  FFMA.FTZ R161, R219, R18.reuse, -R124.reuse ;  /* 0x00000012dba17223 */ /* 0x180fe2000001087c */
[----:B--2---:R-:W-:Y:S01]  /*7a70*/  FADD.FTZ R129, R188, R129 ;  /* 0x00000081bc817221 */ /* 0x004fe20000010000 */
[-CC-:B------:R-:W-:Y:S01]  /*7a80*/  FFMA.FTZ R185, R209, R18.reuse, -R124.reuse ;  /* 0x00000012d1b97223 */ /* 0x180fe2000001087c */
[-CC-:B------:R-:W-:Y:S01]  /*7a90*/  FFMA.FTZ R132, R121, R18.reuse, -R124.reuse ;  /* 0x0000001279847223 */ /* 0x180fe2000001087c */
[-CC-:B------:R-:W-:Y:S01]  /*7aa0*/  FFMA.FTZ R122, R217, R18.reuse, -R124.reuse ;  /* 0x00000012d97a7223 */ /* 0x180fe2000001087c */
[----:B---3--:R-:W-:Y:S01]  /*7ab0*/  FADD.FTZ R14, R190, R129 ;  /* 0x00000081be0e7221 */ /* 0x008fe20000010000 */
[-CC-:B------:R-:W-:Y:S01]  /*7ac0*/  FFMA.FTZ R187, R191, R18.reuse, -R124.reuse ;  /* 0x00000012bfbb7223 */ /* 0x180fe2000001087c */
[----:B------:R-:W1:Y:S01]  /*7ad0*/  MUFU.EX2 R2, R2 ;  /* 0x0000000200027308 */ /* 0x000e620000000800 */
[-C--:B------:R-:W-:Y:S01]  /*7ae0*/  FFMA.FTZ R126, R215, R18.reuse, -R124 ;  /* 0x00000012d77e7223 */ /* 0x080fe2000001087c */
[----:B----4-:R-:W-:Y:S01]  /*7af0*/  FADD.FTZ R121, R173, R14 ;  /* 0x0000000ead797221 */ /* 0x010fe20000010000 */
[-CC-:B------:R-:W-:Y:S01]  /*7b00*/  FFMA.FTZ R181, R207, R18.reuse, -R124.reuse ;  /* 0x00000012cfb57223 */ /* 0x180fe2000001087c */
[-CC-:B------:R-:W-:Y:S01]  /*7b10*/  FFMA.FTZ R128, R213, R18.reuse, -R124.reuse ;  /* 0x00000012d5807223 */ /* 0x180fe2000001087c */
[-CC-:B------:R-:W-:Y:S01]  /*7b20*/  FFMA.FTZ R127, R127, R18.reuse, -R124.reuse ;  /* 0x000000127f7f7223 */ /* 0x180fe2000001087c */
[----:B-----5:R-:W-:Y:S01]  /*7b30*/  FADD.FTZ R14, R184, R121 ;  /* 0x00000079b80e7221 */ /* 0x020fe20000010000 */
[-CC-:B------:R-:W-:Y:S01]  /*7b40*/  FFMA.FTZ R130, R211, R18.reuse, -R124.reuse ;  /* 0x00000012d3827223 */ /* 0x180fe2000001087c */
[----:B------:R-:W2:Y:S01]  /*7b50*/  MUFU.EX2 R4, R4 ;  /* 0x0000000400047308 */ /* 0x000ea20000000800 */
[-C--:B------:R-:W-:Y:S01]  /*7b60*/  FFMA.FTZ R3, R131, R18.reuse, -R124 ;  /* 0x0000001283037223 */ /* 0x080fe2000001087c */
[----:B------:R-:W-:Y:S01]  /*7b70*/  FADD.FTZ R129, R175, R14 ;  /* 0x0000000eaf817221 */ /* 0x000fe20000010000 */
[-CC-:B------:R-:W-:Y:S01]  /*7b80*/  FFMA.FTZ R134, R133, R18.reuse, -R124.reuse ;  /* 0x0000001285867223 */ /* 0x180fe2000001087c */
[-CC-:B------:R-:W-:Y:S01]  /*7b90*/  FFMA.FTZ R123, R123, R18.reuse, -R124.reuse ;  /* 0x000000127b7b7223 */ /* 0x180fe2000001087c */
[-CC-:B------:R-:W-:Y:S01]  /*7ba0*/  FFMA.FTZ R141, R141, R18.reuse, -R124.reuse ;  /* 0x000000128d8d7223 */ /* 0x180fe2000001087c */
[----:B------:R-:W-:Y:S01]  /*7bb0*/  FADD.FTZ R136, R186, R129 ;  /* 0x00000081ba887221 */ /* 0x000fe20000010000 */
[-CC-:B------:R-:W-:Y:S01]  /*7bc0*/  FFMA.FTZ R179, R179, R18.reuse, -R124.reuse ;  /* 0x00000012b3b37223 */ /* 0x180fe2000001087c */
[----:B------:R-:W3:Y:S01]  /*7bd0*/  MUFU.EX2 R120, R120 ;  /* 0x0000007800787308 */ /* 0x000ee20000000800 */
[----:B-1----:R-:W-:Y:S01]  /*7be0*/  FFMA.FTZ R121, R2, R7, R159 ;  /* 0x0000000702797223 */ /* 0x002fe2000001009f */
[-CC-:B------:R-:W-:Y:S01]  /*7bf0*/  FFMA.FTZ R171, R171, R18.reuse, -R124.reuse ;  /* 0x00000012abab7223 */ /* 0x180fe2000001087c */
[----:B------:R-:W-:Y:S01]  /*7c00*/  FFMA.FTZ R139, R139, R18, -R124 ;  /* 0x000000128b8b7223 */ /* 0x000fe2000001087c */
[----:B------:R-:W-:Y:S01]  /*7c10*/  IMAD.U32 R129, RZ, RZ, UR6 ;  /* 0x00000006ff817e24 */ /* 0x000fe2000f8e00ff */
[----:B------:R-:W-:-:S02]  /*7c20*/  F2FP.BF16.F32.PACK_AB R186, R177, R186 ;  /* 0x000000bab1ba723e */ /* 0x000fc400000010ff */
[----:B------:R-:W-:Y:S01]  /*7c30*/  F2FP.BF16.F32.PACK_AB R190, R173, R190 ;  /* 0x000000beadbe723e */ /* 0x000fe200000010ff */
[----:B------:R-:W1:Y:S01]  /*7c40*/  MUFU.EX2 R161, R161 ;  /* 0x000000a100a17308 */ /* 0x000e620000000800 */
[C---:B--2---:R-:W-:Y:S01]  /*7c50*/  FADD.FTZ R121, R4.reuse, R121 ;  /* 0x0000007904797221 */ /* 0x044fe20000010000 */
[----:B------:R-:W-:Y:S01]  /*7c60*/  @!P6 VIADD R129, R129, 0x30860 ;  /* 0x000308608181e836 */ /* 0x000fe20000000000 */
[----:B------:R-:W-:Y:S02]  /*7c70*/  F2FP.BF16.F32.PACK_AB R184, R175, R184 ;  /* 0x000000b8afb8723e */ /* 0x000fe400000010ff */
[----:B------:R-:W-:Y:S01]  /*7c80*/  F2FP.BF16.F32.PACK_AB R189, R4, R159 ;  /* 0x0000009f04bd723e */ /* 0x000fe200000010ff */
[----:B------:R-:W-:Y:S01]  /*7c90*/  IMAD.MOV.U32 R4, RZ, RZ, R21 ;  /* 0x000000ffff047224 */ /* 0x000fe200078e0015 */
[----:B------:R-:W-:Y:S01]  /*7ca0*/  @!P6 PRMT R129, RZ, 0x654, R129 ;  /* 0x00000654ff81e816 */ /* 0x000fe20000000081 */
[----:B------:R-:W2:Y:S01]  /*7cb0*/  MUFU.EX2 R185, R185 ;  /* 0x000000b900b97308 */ /* 0x000ea20000000800 */
[----:B---3--:R-:W-:Y:S01]  /*7cc0*/  FADD.FTZ R14, R120, R121 ;  /* 0x00000079780e7221 */ /* 0x008fe20000010000 */
[----:B------:R-:W-:Y:S01]  /*7cd0*/  FADD.FTZ R121, R177, R136 ;  /* 0x00000088b1797221 */ /* 0x000fe20000010000 */
[----:B------:R3:W-:Y:S01]  /*7ce0*/  @!P6 SYNCS.ARRIVE.TRANS64.RED.A1T0 RZ, [R129+URZ], RZ ;  /* 0x000000ff81ffe9a7 */ /* 0x0007e2000810043f */
[----:B------:R-:W-:-:S02]  /*7cf0*/  F2FP.BF16.F32.PACK_AB R188, R188, R223 ;  /* 0x000000dfbcbc723e */ /* 0x000fc400000010ff */
[----:B------:R-:W-:Y:S01]  /*7d00*/  FADD.FTZ R136, R180, R121 ;  /* 0x00000079b4887221 */ /* 0x000fe20000010000 */
[----:B------:R-:W-:Y:S01]  /*7d10*/  FFMA.FTZ R121, R125, R18, -R124 ;  /* 0x000000127d797223 */ /* 0x000fe2000001087c */
[----:B------:R-:W4:Y:S01]  /*7d20*/  MUFU.EX2 R122, R122 ;  /* 0x0000007a007a7308 */ /* 0x000f220000000800 */
[----:B-1----:R-:W-:Y:S01]  /*7d30*/  FADD.FTZ R14, R161, R14 ;  /* 0x0000000ea10e7221 */ /* 0x002fe20000010000 */
[----:B------:R-:W-:Y:S02]  /*7d40*/  F2FP.BF16.F32.PACK_AB R180, R135, R180 ;  /* 0x000000b487b4723e */ /* 0x000fe400000010ff */
[----:B------:R-:W-:-:S04]  /*7d50*/  F2FP.BF16.F32.PACK_AB R191, R161, R120 ;  /* 0x00000078a1bf723e */ /* 0x000fc800000010ff */
[----:B------:R-:W1:Y:S01]  /*7d60*/  MUFU.EX2 R187, R187 ;  /* 0x000000bb00bb7308 */ /* 0x000e620000000800 */
[----:B--2---:R-:W-:-:S07]  /*7d70*/  FADD.FTZ R125, R185, R14 ;  /* 0x0000000eb97d7221 */ /* 0x004fce0000010000 */
[----:B------:R-:W2:Y:S01]  /*7d80*/  MUFU.EX2 R126, R126 ;  /* 0x0000007e007e7308 */ /* 0x000ea20000000800 */
[C---:B----4-:R-:W-:Y:S01]  /*7d90*/  FADD.FTZ R14, R122.reuse, R125 ;  /* 0x0000007d7a0e7221 */ /* 0x050fe20000010000 */
[----:B------:R-:W-:-:S06]  /*7da0*/  F2FP.BF16.F32.PACK_AB R185, R122, R185 ;  /* 0x000000b97ab9723e */ /* 0x000fcc00000010ff */
[----:B------:R-:W4:Y:S01]  /*7db0*/  MUFU.EX2 R181, R181 ;  /* 0x000000b500b57308 */ /* 0x000f220000000800 */
[----:B-1----:R-:W-:-:S07]  /*7dc0*/  FADD.FTZ R125, R187, R14 ;  /* 0x0000000ebb7d7221 */ /* 0x002fce0000010000 */
[----:B------:R-:W1:Y:S01]  /*7dd0*/  MUFU.EX2 R128, R128 ;  /* 0x0000008000807308 */ /* 0x000e620000000800 */
[C---:B--2---:R-:W-:Y:S01]  /*7de0*/  FADD.FTZ R14, R126.reuse, R125 ;  /* 0x0000007d7e0e7221 */ /* 0x044fe20000010000 */
[----:B------:R-:W-:-:S06]  /*7df0*/  F2FP.BF16.F32.PACK_AB R187, R126, R187 ;  /* 0x000000bb7ebb723e */ /* 0x000fcc00000010ff */
[----:B------:R2:W-:Y:S01]  /*7e00*/  MUFU.EX2 R7, R127 ;  /* 0x0000007f00077308 */ /* 0x0005e20000000800 */
[----:B----4-:R-:W-:-:S07]  /*7e10*/  FADD.FTZ R125, R181, R14 ;  /* 0x0000000eb57d7221 */ /* 0x010fce0000010000 */
[----:B------:R-:W4:Y:S01]  /*7e20*/  MUFU.EX2 R183, R183 ;  /* 0x000000b700b77308 */ /* 0x000f220000000800 */
[----:B--2---:R-:W-:Y:S01]  /*7e30*/  FADD.FTZ R127, R135, R136 ;  /* 0x00000088877f7221 */ /* 0x004fe20000010000 */
[----:B-1----:R-:W-:Y:S01]  /*7e40*/  FADD.FTZ R14, R128, R125 ;  /* 0x0000007d800e7221 */ /* 0x002fe20000010000 */
[-CC-:B------:R-:W-:Y:S01]  /*7e50*/  FFMA.FTZ R136, R137, R18.reuse, -R124.reuse ;  /* 0x0000001289887223 */ /* 0x180fe2000001087c */
[----:B------:R-:W-:Y:S01]  /*7e60*/  FFMA.FTZ R124, R169, R18, -R124 ;  /* 0x00000012a97c7223 */ /* 0x000fe2000001087c */
[----:B------:R-:W-:Y:S01]  /*7e70*/  FADD.FTZ R138, R182, R127 ;  /* 0x0000007fb68a7221 */ /* 0x000fe20000010000 */
[C---:B------:R-:W-:Y:S02]  /*7e80*/  F2FP.BF16.F32.PACK_AB R182, R147.reuse, R182 ;  /* 0x000000b693b6723e */ /* 0x040fe400000010ff */
[----:B------:R-:W1:Y:S01]  /*7e90*/  MUFU.EX2 R178, R178 ;  /* 0x000000b200b27308 */ /* 0x000e620000000800 */
[----:B------:R-:W-:Y:S01]  /*7ea0*/  FADD.FTZ R127, R147, R138 ;  /* 0x0000008a937f7221 */ /* 0x000fe20000010000 */
[----:B------:R-:W-:-:S03]  /*7eb0*/  F2FP.BF16.F32.PACK_AB R181, R128, R181 ;  /* 0x000000b580b5723e */ /* 0x000fc600000010ff */
[----:B------:R-:W-:Y:S01]  /*7ec0*/  FADD.FTZ R138, R176, R127 ;  /* 0x0000007fb08a7221 */ /* 0x000fe20000010000 */
[C---:B------:R-:W-:Y:S02]  /*7ed0*/  F2FP.BF16.F32.PACK_AB R176, R149.reuse, R176 ;  /* 0x000000b095b0723e */ /* 0x040fe400000010ff */
[----:B------:R-:W2:Y:S01]  /*7ee0*/  MUFU.EX2 R130, R130 ;  /* 0x0000008200827308 */ /* 0x000ea20000000800 */
[----:B------:R-:W-:Y:S01]  /*7ef0*/  FADD.FTZ R127, R149, R138 ;  /* 0x0000008a957f7221 */ /* 0x000fe20000010000 */
[----:B----4-:R-:W-:-:S06]  /*7f00*/  FADD.FTZ R125, R183, R14 ;  /* 0x0000000eb77d7221 */ /* 0x010fcc0000010000 */
[----:B------:R-:W4:Y:S01]  /*7f10*/  MUFU.EX2 R151, R151 ;  /* 0x0000009700977308 */ /* 0x000f220000000800 */
[----:B-1----:R-:W-:-:S07]  /*7f20*/  FADD.FTZ R138, R178, R127 ;  /* 0x0000007fb28a7221 */ /* 0x002fce0000010000 */
[----:B------:R-:W-:Y:S01]  /*7f30*/  MUFU.EX2 R3, R3 ;  /* 0x0000000300037308 */ /* 0x000fe20000000800 */
[C---:B--2---:R-:W-:Y:S01]  /*7f40*/  FADD.FTZ R14, R130.reuse, R125 ;  /* 0x0000007d820e7221 */ /* 0x044fe20000010000 */
[----:B------:R-:W-:-:S06]  /*7f50*/  F2FP.BF16.F32.PACK_AB R183, R130, R183 ;  /* 0x000000b782b7723e */ /* 0x000fcc00000010ff */
[----:B------:R-:W1:Y:S01]  /*7f60*/  MUFU.EX2 R172, R172 ;  /* 0x000000ac00ac7308 */ /* 0x000e620000000800 */
[C---:B----4-:R-:W-:Y:S01]  /*7f70*/  FADD.FTZ R127, R151.reuse, R138 ;  /* 0x0000008a977f7221 */ /* 0x050fe20000010000 */
[----:B------:R-:W-:-:S06]  /*7f80*/  F2FP.BF16.F32.PACK_AB R178, R151, R178 ;  /* 0x000000b297b2723e */ /* 0x000fcc00000010ff */
[----:B------:R-:W2:Y:S08]  /*7f90*/  MUFU.EX2 R132, R132 ;  /* 0x0000008400847308 */ /* 0x000eb00000000800 */
[----:B------:R-:W4:Y:S01]  /*7fa0*/  MUFU.EX2 R153, R153 ;  /* 0x0000009900997308 */ /* 0x000f220000000800 */
[----:B-1----:R-:W-:-:S07]  /*7fb0*/  FADD.FTZ R138, R172, R127 ;  /* 0x0000007fac8a7221 */ /* 0x002fce0000010000 */
[----:B------:R-:W1:Y:S01]  /*7fc0*/  MUFU.EX2 R174, R174 ;  /* 0x000000ae00ae7308 */ /* 0x000e620000000800 */
[----:B--2---:R-:W-:-:S07]  /*7fd0*/  F2FP.BF16.F32.PACK_AB R177, R132, R3 ;  /* 0x0000000384b1723e */ /* 0x004fce00000010ff */
[----:B------:R-:W-:Y:S01]  /*7fe0*/  MUFU.EX2 R134, R134 ;  /* 0x0000008600867308 */ /* 0x000fe20000000800 */
[C---:B----4-:R-:W-:Y:S01]  /*7ff0*/  FADD.FTZ R125, R153.reuse, R138 ;  /* 0x0000008a997d7221 */ /* 0x050fe20000010000 */
[----:B------:R-:W-:-:S06]  /*8000*/  F2FP.BF16.F32.PACK_AB R172, R153, R172 ;  /* 0x000000ac99ac723e */ /* 0x000fcc00000010ff */
[----:B------:R-:W2:Y:S01]  /*8010*/  MUFU.EX2 R155, R155 ;  /* 0x0000009b009b7308 */ /* 0x000ea20000000800 */
[----:B-1----:R-:W-:-:S07]  /*8020*/  FADD.FTZ R138, R174, R125 ;  /* 0x0000007dae8a7221 */ /* 0x002fce0000010000 */
[----:B------:R-:W1:Y:S08]  /*8030*/  MUFU.EX2 R121, R121 ;  /* 0x0000007900797308 */ /* 0x000e700000000800 */
[----:B------:R4:W-:Y:S01]  /*8040*/  MUFU.EX2 R140, R123 ;  /* 0x0000007b008c7308 */ /* 0x0009e20000000800 */
[C---:B--2---:R-:W-:Y:S01]  /*8050*/  FADD.FTZ R125, R155.reuse, R138 ;  /* 0x0000008a9b7d7221 */ /* 0x044fe20000010000 */
[----:B------:R-:W-:-:S06]  /*8060*/  F2FP.BF16.F32.PACK_AB R174, R155, R174 ;  /* 0x000000ae9bae723e */ /* 0x000fcc00000010ff */
[----:B------:R-:W2:Y:S01]  /*8070*/  MUFU.EX2 R168, R168 ;  /* 0x000000a800a87308 */ /* 0x000ea20000000800 */
[----:B----4-:R-:W-:Y:S01]  /*8080*/  FADD.FTZ R123, R3, R14 ;  /* 0x0000000e037b7221 */ /* 0x010fe20000010000 */
[----:B------:R-:W-:-:S03]  /*8090*/  IMAD.MOV.U32 R3, RZ, RZ, R145 ;  /* 0x000000ffff037224 */ /* 0x000fc600078e0091 */
[----:B------:R-:W-:-:S03]  /*80a0*/  FADD.FTZ R14, R132, R123 ;  /* 0x0000007b840e7221 */ /* 0x000fc60000010000 */
[----:B------:R-:W4:Y:S01]  /*80b0*/  MUFU.EX2 R136, R136 ;  /* 0x0000008800887308 */ /* 0x000f220000000800 */
[----:B------:R-:W-:-:S04]  /*80c0*/  FADD.FTZ R123, R7, R14 ;  /* 0x0000000e077b7221 */ /* 0x000fc80000010000 */
[----:B------:R-:W-:-:S03]  /*80d0*/  FADD.FTZ R14, R134, R123 ;  /* 0x0000007b860e7221 */ /* 0x000fc60000010000 */
[----:B------:R-:W5:Y:S01]  /*80e0*/  MUFU.EX2 R157, R157 ;  /* 0x0000009d009d7308 */ /* 0x000f620000000800 */
[----:B-1----:R-:W-:Y:S01]  /*80f0*/  FADD.FTZ R123, R121, R14 ;  /* 0x0000000e797b7221 */ /* 0x002fe20000010000 */
[----:B--2---:R-:W-:-:S06]  /*8100*/  FADD.FTZ R138, R168, R125 ;  /* 0x0000007da88a7221 */ /* 0x004fcc0000010000 */
[----:B------:R-:W1:Y:S01]  /*8110*/  MUFU.EX2 R141, R141 ;  /* 0x0000008d008d7308 */ /* 0x000e620000000800 */
[C---:B----4-:R-:W-:Y:S01]  /*8120*/  FADD.FTZ R123, R136.reuse, R123 ;  /* 0x0000007b887b7221 */ /* 0x050fe20000010000 */
[----:B------:R-:W-:-:S03]  /*8130*/  F2FP.BF16.F32.PACK_AB R173, R136, R121 ;  /* 0x0000007988ad723e */ /* 0x000fc600000010ff */
[----:B------:R-:W-:-:S03]  /*8140*/  FADD.FTZ R123, R140, R123 ;  /* 0x0000007b8c7b7221 */ /* 0x000fc60000010000 */
[----:B------:R2:W4:Y:S01]  /*8150*/  MUFU.EX2 R142, R179 ;  /* 0x000000b3008e7308 */ /* 0x0005220000000800 */
[C---:B-----5:R-:W-:Y:S01]  /*8160*/  FADD.FTZ R125, R157.reuse, R138 ;  /* 0x0000008a9d7d7221 */ /* 0x060fe20000010000 */
[----:B------:R-:W-:-:S06]  /*8170*/  F2FP.BF16.F32.PACK_AB R168, R157, R168 ;  /* 0x000000a89da8723e */ /* 0x000fcc00000010ff */
[----:B------:R-:W5:Y:S01]  /*8180*/  MUFU.EX2 R169, R171 ;  /* 0x000000ab00a97308 */ /* 0x000f620000000800 */
[C---:B-1----:R-:W-:Y:S01]  /*8190*/  FADD.FTZ R123, R141.reuse, R123 ;  /* 0x0000007b8d7b7221 */ /* 0x042fe20000010000 */
[----:B--2---:R-:W-:Y:S02]  /*81a0*/  F2FP.BF16.F32.PACK_AB R179, R134, R7 ;  /* 0x0000000786b3723e */ /* 0x004fe400000010ff */
[----:B------:R-:W-:-:S04]  /*81b0*/  F2FP.BF16.F32.PACK_AB R175, R141, R140 ;  /* 0x0000008c8daf723e */ /* 0x000fc800000010ff */
[----:B------:R-:W1:Y:S01]  /*81c0*/  MUFU.EX2 R170, R170 ;  /* 0x000000aa00aa7308 */ /* 0x000e620000000800 */
[----:B----4-:R-:W-:-:S07]  /*81d0*/  FADD.FTZ R123, R142, R123 ;  /* 0x0000007b8e7b7221 */ /* 0x010fce0000010000 */
[----:B------:R-:W2:Y:S01]  /*81e0*/  MUFU.EX2 R138, R139 ;  /* 0x0000008b008a7308 */ /* 0x000ea20000000800 */
[C---:B-----5:R-:W-:Y:S01]  /*81f0*/  FADD.FTZ R123, R169.reuse, R123 ;  /* 0x0000007ba97b7221 */ /* 0x060fe20000010000 */
[----:B------:R-:W-:-:S06]  /*8200*/  F2FP.BF16.F32.PACK_AB R169, R169, R142 ;  /* 0x0000008ea9a9723e */ /* 0x000fcc00000010ff */
[----:B------:R-:W4:Y:S01]  /*8210*/  MUFU.EX2 R143, R143 ;  /* 0x0000008f008f7308 */ /* 0x000f220000000800 */
[----:B-1----:R-:W-:-:S07]  /*8220*/  FADD.FTZ R14, R170, R125 ;  /* 0x0000007daa0e7221 */ /* 0x002fce0000010000 */
[----:B------:R-:W1:Y:S01]  /*8230*/  MUFU.EX2 R124, R124 ;  /* 0x0000007c007c7308 */ /* 0x000e620000000800 */
[----:B--2---:R-:W-:Y:S01]  /*8240*/  FADD.FTZ R123, R138, R123 ;  /* 0x0000007b8a7b7221 */ /* 0x004fe20000010000 */
[C---:B----4-:R-:W-:Y:S01]  /*8250*/  FADD.FTZ R14, R143.reuse, R14 ;  /* 0x0000000e8f0e7221 */ /* 0x050fe20000010000 */
[----:B------:R-:W-:Y:S02]  /*8260*/  F2FP.BF16.F32.PACK_AB R170, R143, R170 ;  /* 0x000000aa8faa723e */ /* 0x000fe400000010ff */
[C---:B-1----:R-:W-:Y:S01]  /*8270*/  FADD.FTZ R7, R124.reuse, R123 ;  /* 0x0000007b7c077221 */ /* 0x042fe20000010000 */
[----:B------:R-:W-:Y:S01]  /*8280*/  F2FP.BF16.F32.PACK_AB R171, R124, R138 ;  /* 0x0000008a7cab723e */ /* 0x000fe200000010ff */
[----:B---3--:R-:W-:Y:S06]  /*8290*/  @P1 BRA `(.L_x_907) ;  /* 0xffffffc800cc1947 */ /* 0x008fec000383ffff */
[----:B------:R-:W-:Y:S01]  /*82a0*/  IMAD.MOV.U32 R3, RZ, RZ, R145 ;  /* 0x000000ffff037224 */ /* 0x000fe200078e0091 */
[----:B------:R-:W-:Y:S01]  /*82b0*/  UMOV UR36, UR5 ;  /* 0x0000000500247c82 */ /* 0x000fe20008000000 */
[----:B------:R-:W-:Y:S01]  /*82c0*/  IMAD.MOV.U32 R4, RZ, RZ, R21 ;  /* 0x000000ffff047224 */ /* 0x000fe200078e0015 */
[----:B------:R-:W-:-:S06]  /*82d0*/  UMOV UR39, UR40 ;  /* 0x0000002800277c82 */ /* 0x000fcc0008000000 */
.L_x_890:
[----:B------:R-:W1:Y:S01]  /*82e0*/  LDC R20, c[0x0][0x9e4] ;  /* 0x00027900ff147b82 */ /* 0x000e620000000800 */
[----:B------:R-:W-:Y:S01]  /*82f0*/  ULDC UR4, c[0x0][0x9dc] ;  /* 0x0002770000047ab9 */ /* 0x000fe20000000800 */
[----:B------:R-:W-:Y:S01]  /*8300*/  LOP3.LUT R195, R195, 0xffefffff, RZ, 0xc0, !PT ;  /* 0xffefffffc3c37812 */ /* 0x000fe200078ec0ff */
[----:B------:R-:W-:-:S05]  /*8310*/  VIADD R21, R194, -UR4 ;  /* 0x80000004c2157c36 */ /* 0x000fca0008000000 */
[----:B------:R-:W-:Y:S02]  /*8320*/  R2UR UR4, R21 ;  /* 0x00000000150472ca */ /* 0x000fe400000e0000 */
[----:B-1----:R-:W-:-:S13]  /*8330*/  ISETP.GE.AND P1, PT, R20, 0x1, PT ;  /* 0x000000011400780c */ /* 0x002fda0003f26270 */
[----:B------:R-:W-:Y:S01]  /*8340*/  @P1 LOP3.LUT R195, R195, 0x100000, RZ, 0xfc, !PT ;  /* 0x00100000c3c31812 */ /* 0x000fe200078efcff */
[----:B------:R-:W-:Y:S06]  /*8350*/  @!P1 BRA `(.L_x_908) ;  /* 0x0000000000449947 */ /* 0x000fec0003800000 */
        /* <DEDUP_REMOVED lines=9> */
.L_x_909:
[----:B------:R-:W-:-:S13]  /*83f0*/  ISETP.NE.AND P1, PT, R20, 0x1, PT ;  /* 0x000000011400780c */ /* 0x000fda0003f25270 */
[----:B------:R-:W1:Y:S02]  /*8400*/  @P1 LDC.64 R120, c[0x0][0x9e8] ;  /* 0x00027a00ff781b82 */ /* 0x000e640000000a00 */
[----:B-1----:R-:W-:-:S05]  /*8410*/  @P1 IMAD.HI.U32 R120, R194, R120, RZ ;  /* 0x00000078c2781227 */ /* 0x002fca00078e00ff */
[----:B------:R-:W-:-:S07]  /*8420*/  @P1 SHF.R.U32.HI R194, RZ, R121, R120 ;  /* 0x00000079ffc21219 */ /* 0x000fce0000011678 */
.L_x_910:
[----:B------:R-:W-:-:S05]  /*8430*/  IMAD R194, R194, R20, RZ ;  /* 0x00000014c2c27224 */ /* 0x000fca00078e02ff */
[----:B------:R-:W-:-:S13]  /*8440*/  R2UR UR5, R194 ;  /* 0x00000000c20572ca */ /* 0x000fda00000e0000 */
[----:B------:R-:W-:-:S04]  /*8450*/  UISETP.LT.AND UP0, UPT, UR4, UR5, UPT ;  /* 0x000000050400728c */ /* 0x000fc8000bf01270 */
[----:B------:R-:W-:-:S12]  /*8460*/  USEL UR4, UR4, UR5, !UP0 ;  /* 0x0000000504047287 */ /* 0x000fd8000c000000 */
.L_x_908:
[----:B------:R-:W-:-:S04]  /*8470*/  UIADD3 UR4, UR4, 0x5f, URZ ;  /* 0x0000005f04047890 */ /* 0x000fc8000fffe03f */
[----:B------:R-:W-:-:S04]  /*8480*/  UIMAD.WIDE UR4, UR4, 0x2aaaaaab, URZ ;  /* 0x2aaaaaab040478a5 */ /* 0x000fc8000f8e023f */
[----:B------:R-:W-:-:S04]  /*8490*/  USHF.R.U32.HI UR4, URZ, 0x1f, UR5 ;  /* 0x0000001f3f047899 */ /* 0x000fc80008011605 */
[----:B------:R-:W-:-:S04]  /*84a0*/  ULEA.HI.SX32 UR4, UR5, UR4, 0x1c ;  /* 0x0000000405047291 */ /* 0x000fc8000f8fe23f */
[----:B------:R-:W-:-:S04]  /*84b0*/  UISETP.LT.AND UP0, UPT, UR47, UR4, UPT ;  /* 0x000000042f00728c */ /* 0x000fc8000bf01270 */
[----:B------:R-:W-:-:S06]  /*84c0*/  USEL UR40, UR47, UR4, !UP0 ;  /* 0x000000042f287287 */ /* 0x000fcc000c000000 */
[----:B------:R-:W-:-:S13]  /*84d0*/  ISETP.GE.AND P1, PT, R19, UR40, PT ;  /* 0x0000002813007c0c */ /* 0x000fda000bf26270 */
[----:B------:R-:W-:Y:S05]  /*84e0*/  @!P1 BRA `(.L_x_911) ;  /* 0x00000024000c9947 */ /* 0x000fea0003800000 */
[----:B------:R-:W-:Y:S01]  /*84f0*/  IMAD.MOV.U32 R194, RZ, RZ, R3 ;  /* 0x000000ffffc27224 */ /* 0x000fe200078e0003 */
[----:B------:R-:W-:Y:S01]  /*8500*/  UMOV UR7, UR39 ;  /* 0x0000002700077c82 */ /* 0x000fe20008000000 */
[----:B------:R-:W-:Y:S01]  /*8510*/  IMAD.MOV.U32 R21, RZ, RZ, R4 ;  /* 0x000000ffff157224 */ /* 0x000fe200078e0004 */
[----:B------:R-:W-:Y:S01]  /*8520*/  UMOV UR4, UR36 ;  /* 0x0000002400047c82 */ /* 0x000fe20008000000 */
[----:B------:R-:W-:-:S05]  /*8530*/  ULDC UR5, c[0x0][0x9d8] ;  /* 0x0002760000057ab9 */ /* 0x000fca0000000800 */
.L_x_920:
[----:B------:R-:W-:-:S04]  /*8540*/  UIADD3 UR36, UR4, 0x1, URZ ;  /* 0x0000000104247890 */ /* 0x000fc8000fffe03f */
[----:B------:R-:W-:-:S04]  /*8550*/  UISETP.NE.AND UP0, UPT, UR36, 0x2, UPT ;  /* 0x000000022400788c */ /* 0x000fc8000bf05270 */
[----:B------:R-:W-:Y:S02]  /*8560*/  USEL UR39, URZ, 0x1, UP0 ;  /* 0x000000013f277887 */ /* 0x000fe40008000000 */
[----:B------:R-:W-:Y:S02]  /*8570*/  USEL UR36, UR36, URZ, UP0 ;  /* 0x0000003f24247287 */ /* 0x000fe40008000000 */
[----:B------:R-:W-:Y:S01]  /*8580*/  ULOP3.LUT UR39, UR7, UR39, URZ, 0x3c, !UPT ;  /* 0x0000002707277292 */ /* 0x000fe2000f8e3c3f */
[----:B------:R-:W-:Y:S11]  /*8590*/  @!P0 BRA `(.L_x_912) ;  /* 0x0000000000048947 */ /* 0x000ff60003800000 */
[----:B------:R-:W-:Y:S01]  /*85a0*/  BPT.TRAP 0x1 ;  /* 0x000000040000795c */ /* 0x000fe20000300000 */
.L_x_912:
[----:B------:R-:W-:Y:S01]  /*85b0*/  ULEA UR6, UR36, UR37, 0x3 ;  /* 0x0000002524067291 */ /* 0x000fe2000f8e183f */
[----:B------:R-:W-:-:S05]  /*85c0*/  IMAD.U32 R3, RZ, RZ, UR39 ;  /* 0x00000027ff037e24 */ /* 0x000fca000f8e00ff */
[----:B------:R-:W-:-:S04]  /*85d0*/  SHF.L.U32 R3, R3, 0x1f, RZ ;  /* 0x0000001f03037819 */ /* 0x000fc800000006ff */
[----:B------:R1:W2:Y:S01]  /*85e0*/  SYNCS.PHASECHK.TRANS64.TRYWAIT P1, [UR6+0x30830], R3 ;  /* 0x03083003ff0075a7 */ /* 0x0002a20008020146 */
[----:B------:R-:W-:Y:S05]  /*85f0*/  @!P0 BRA `(.L_x_913) ;  /* 0x0000000000048947 */ /* 0x000fea0003800000 */
[----:B------:R-:W-:Y:S01]  /*8600*/  BPT.TRAP 0x1 ;  /* 0x000000040000795c */ /* 0x000fe20000300000 */
.L_x_913:
[----:B--2---:R-:W-:Y:S05]  /*8610*/  @P1 BRA `(.L_x_914) ;  /* 0x0000000000081947 */ /* 0x004fea0003800000 */
[----:B------:R-:W2:Y:S02]  /*8620*/  SYNCS.PHASECHK.TRANS64.TRYWAIT P1, [UR6+0x30830], R3 ;  /* 0x03083003ff0075a7 */ /* 0x000ea40008020146 */
[----:B--2---:R-:W-:Y:S05]  /*8630*/  @!P1 BRA `(.L_x_915) ;  /* 0x000000b400bc9947 */ /* 0x004fea0003800000 */
.L_x_914:
        /* <DEDUP_REMOVED lines=167> */
.L_x_916:
[----:B------:R-:W-:Y:S01]  /*90b0*/  ULEA UR10, UR4, UR37, 0x3 ;  /* 0x00000025040a7291 */ /* 0x000fe2000f8e183f */
[----:B------:R-:W-:-:S05]  /*90c0*/  IMAD.U32 R0, RZ, RZ, UR7 ;  /* 0x00000007ff007e24 */ /* 0x000fca000f8e00ff */
[----:B------:R-:W-:-:S04]  /*90d0*/  SHF.L.U32 R0, R0, 0x1f, RZ ;  /* 0x0000001f00007819 */ /* 0x000fc800000006ff */
[----:B------:R3:W4:Y:S01]  /*90e0*/  SYNCS.PHASECHK.TRANS64.TRYWAIT P1, [UR10+0x30850], R0 ;  /* 0x03085000ff0075a7 */ /* 0x000722000802014a */
[----:B------:R-:W-:Y:S05]  /*90f0*/  @!P0 BRA `(.L_x_917) ;  /* 0x0000000000048947 */ /* 0x000fea0003800000 */
[----:B------:R-:W-:Y:S01]  /*9100*/  BPT.TRAP 0x1 ;  /* 0x000000040000795c */ /* 0x000fe20000300000 */
.L_x_917:
[----:B----4-:R-:W-:Y:S05]  /*9110*/  @P1 BRA `(.L_x_918) ;  /* 0x0000000000081947 */ /* 0x010fea0003800000 */
[----:B------:R-:W4:Y:S02]  /*9120*/  SYNCS.PHASECHK.TRANS64.TRYWAIT P1, [UR10+0x30850], R0 ;  /* 0x03085000ff0075a7 */ /* 0x000f24000802014a */
[----:B----4-:R-:W-:Y:S05]  /*9130*/  @!P1 BRA `(.L_x_919) ;  /* 0x000000ac00149947 */ /* 0x010fea0003800000 */
.L_x_918:
[----:B------:R-:W-:Y:S01]  /*9140*/  UIADD3 UR6, UR37, 0x400, URZ ;  /* 0x0000040025067890 */ /* 0x000fe2000fffe03f */
[----:B------:R-:W-:Y:S01]  /*9150*/  WARPGROUP.ARRIVE ;  /* 0x00000000000079c5 */ /* 0x000fe20000000000 */
[----:B------:R-:W-:Y:S01]  /*9160*/  UMOV UR7, 0x40000040 ;  /* 0x4000004000077882 */ /* 0x000fe20000000000 */
[----:B------:R-:W-:Y:S01]  /*9170*/  FMUL.FTZ R2, R120, UR5 ;  /* 0x0000000578027c20 */ /* 0x000fe20008410000 */
[----:B------:R-:W-:Y:S01]  /*9180*/  USHF.R.U32.HI UR6, URZ, 0x4, UR6 ;  /* 0x000000043f067899 */ /* 0x000fe20008011606 */
[----:B-12---:R-:W-:Y:S01]  /*9190*/  FMUL.FTZ R3, R121, UR5 ;  /* 0x0000000579037c20 */ /* 0x006fe20008410000 */
[----:B------:R-:W-:Y:S01]  /*91a0*/  FMUL.FTZ R207, R132, UR5 ;  /* 0x0000000584cf7c20 */ /* 0x000fe20008410000 */
[----:B------:R-:W-:Y:S01]  /*91b0*/  FMUL.FTZ R209, R133, UR5 ;  /* 0x0000000585d17c20 */ /* 0x000fe20008410000 */
[----:B------:R-:W-:Y:S01]  /*91c0*/  ULOP3.LUT UR6, UR6, 0x3fff, URZ, 0xc0, !UPT ;  /* 0x00003fff06067892 */ /* 0x000fe2000f8ec03f */
[----:B------:R-:W3:Y:S01]  /*91d0*/  MUFU.TANH R2, R2 ;  /* 0x0000000200027308 */ /* 0x000ee20000002400 */
[----:B------:R-:W-:Y:S01]  /*91e0*/  FMUL.FTZ R213, R136, UR5 ;  /* 0x0000000588d57c20 */ /* 0x000fe20008410000 */
[----:B------:R-:W-:Y:S01]  /*91f0*/  FMUL.FTZ R211, R137, UR5 ;  /* 0x0000000589d37c20 */ /* 0x000fe20008410000 */
[----:B------:R-:W-:Y:S01]  /*9200*/  ULOP3.LUT UR6, UR6, 0x3000000, URZ, 0xfc, !UPT ;  /* 0x0300000006067892 */ /* 0x000fe2000f8efc3f */
[----:B------:R-:W-:Y:S01]  /*9210*/  FMUL.FTZ R215, R140, UR5 ;  /* 0x000000058cd77c20 */ /* 0x000fe20008410000 */
[----:B------:R-:W-:Y:S01]  /*9220*/  FMUL.FTZ R217, R141, UR5 ;  /* 0x000000058dd97c20 */ /* 0x000fe20008410000 */
[----:B------:R-:W-:Y:S01]  /*9230*/  FMUL.FTZ R219, R144, UR5 ;  /* 0x0000000590db7c20 */ /* 0x000fe20008410000 */
[----:B------:R-:W-:Y:S01]  /*9240*/  UIMAD UR4, UR4, 0x900, UR6 ;  /* 0x00000900040478a4 */ /* 0x000fe2000f8e0206 */
[----:B------:R-:W1:Y:S01]  /*9250*/  MUFU.TANH R3, R3 ;  /* 0x0000000300037308 */ /* 0x000e620000002400 */
[----:B------:R-:W-:Y:S01]  /*9260*/  FMUL.FTZ R221, R145, UR5 ;  /* 0x0000000591dd7c20 */ /* 0x000fe20008410000 */
[----:B------:R-:W-:Y:S01]  /*9270*/  FMUL.FTZ R225, R152, UR5 ;  /* 0x0000000598e17c20 */ /* 0x000fe20008410000 */
[----:B------:R-:W-:Y:S01]  /*9280*/  FMUL.FTZ R233, R153, UR5 ;  /* 0x0000000599e97c20 */ /* 0x000fe20008410000 */
[----:B------:R-:W-:Y:S01]  /*9290*/  FMUL.FTZ R227, R156, UR5 ;  /* 0x000000059ce37c20 */ /* 0x000fe20008410000 */
[----:B------:R-:W-:Y:S01]  /*92a0*/  FMUL.FTZ R121, R122, UR5 ;  /* 0x000000057a797c20 */ /* 0x000fe20008410000 */
[----:B------:R-:W-:Y:S01]  /*92b0*/  UMOV UR6, UR4 ;  /* 0x0000000400067c82 */ /* 0x000fe20008000000 */
[----:B------:R-:W-:Y:S01]  /*92c0*/  FMUL.FTZ R237, R157, UR5 ;  /* 0x000000059ded7c20 */ /* 0x000fe20008410000 */
[----:B------:R-:W-:Y:S01]  /*92d0*/  HGMMA.64x192x16.F32.BF16 R24, R188, gdesc[UR4].tnspB, R24, gsb0 ;  /* 0x42e00004bc187df0 */ /* 0x000fe20008001818 */
[----:B------:R-:W-:Y:S01]  /*92e0*/  UIADD3 UR6, UR4, 0x80, URZ ;  /* 0x0000008004067890 */ /* 0x000fe2000fffe03f */
[----:B---3--:R-:W-:Y:S01]  /*92f0*/  FMNMX.FTZ R0, R2, R21, !PT ;  /* 0x0000001502007209 */ /* 0x008fe20007810000 */
[----:B------:R-:W-:Y:S01]  /*9300*/  UMOV UR7, 0x40000040 ;  /* 0x4000004000077882 */ /* 0x000fe20000000000 */
[----:B------:R-:W-:Y:S01]  /*9310*/  MUFU.TANH R207, R207 ;  /* 0x000000cf00cf7308 */ /* 0x000fe20000002400 */
[----:B------:R-:W-:Y:S01]  /*9320*/  FMUL.FTZ R123, R123, UR5 ;  /* 0x000000057b7b7c20 */ /* 0x000fe20008410000 */
[----:B------:R-:W-:Y:S01]  /*9330*/  FMUL.FTZ R229, R160, UR5 ;  /* 0x00000005a0e57c20 */ /* 0x000fe20008410000 */
[----:B------:R-:W-:Y:S01]  /*9340*/  FMUL.FTZ R235, R161, UR5 ;  /* 0x00000005a1eb7c20 */ /* 0x000fe20008410000 */
[----:B------:R-:W-:Y:S01]  /*9350*/  FMUL.FTZ R127, R127, UR5 ;  /* 0x000000057f7f7c20 */ /* 0x000fe20008410000 */
[----:B-1----:R-:W-:Y:S01]  /*9360*/  FMNMX.FTZ R0, R3, R0, !PT ;  /* 0x0000000003007209 */ /* 0x002fe20007810000 */
        /* <DEDUP_REMOVED lines=21> */
[----:B------:R-:W1:Y:S01]  /*94c0*/  LDC R18, c[0x0][0x988] ;  /* 0x00026200ff127b82 */ /* 0x000e620000000800 */
[----:B------:R-:W-:Y:S01]  /*94d0*/  FMUL.FTZ R167, R167, UR5 ;  /* 0x00000005a7a77c20 */ /* 0x000fe20008410000 */
[----:B------:R-:W2:Y:S03]  /*94e0*/  S2R R208, SR_TID.X ;  /* 0x0000000000d07919 */ /* 0x000ea60000002100 */
[----:B------:R-:W-:Y:S08]  /*94f0*/  MUFU.TANH R215, R215 ;  /* 0x000000d700d77308 */ /* 0x000ff00000002400 */
[----:B------:R-:W-:Y:S08]  /*9500*/  MUFU.TANH R217, R217 ;  /* 0x000000d900d97308 */ /* 0x000ff00000002400 */
[----:B------:R-:W-:Y:S08]  /*9510*/  MUFU.TANH R219, R219 ;  /* 0x000000db00db7308 */ /* 0x000ff00000002400 */
[----:B------:R-:W-:Y:S01]  /*9520*/  MUFU.TANH R221, R221 ;  /* 0x000000dd00dd7308 */ /* 0x000fe20000002400 */
[----:B--2---:R-:W-:-:S07]  /*9530*/  LOP3.LUT P1, RZ, R208, 0x7f, RZ, 0xc0, !PT ;  /* 0x0000007fd0ff7812 */ /* 0x004fce000782c0ff */
[----:B------:R-:W-:Y:S08]  /*9540*/  MUFU.TANH R225, R225 ;  /* 0x000000e100e17308 */ /* 0x000ff00000002400 */
[----:B------:R-:W-:Y:S08]  /*9550*/  MUFU.TANH R233, R233 ;  /* 0x000000e900e97308 */ /* 0x000ff00000002400 */
[----:B------:R-:W-:Y:S08]  /*9560*/  MUFU.TANH R227, R227 ;  /* 0x000000e300e37308 */ /* 0x000ff00000002400 */
[----:B------:R-:W2:Y:S08]  /*9570*/  MUFU.TANH R121, R121 ;  /* 0x0000007900797308 */ /* 0x000eb00000002400 */
[----:B------:R-:W-:Y:S08]  /*9580*/  MUFU.TANH R237, R237 ;  /* 0x000000ed00ed7308 */ /* 0x000ff00000002400 */
[----:B------:R-:W3:Y:S01]  /*9590*/  MUFU.TANH R123, R123 ;  /* 0x0000007b007b7308 */ /* 0x000ee20000002400 */
[----:B--2---:R-:W-:-:S07]  /*95a0*/  FMNMX.FTZ R122, R121, R194, !PT ;  /* 0x000000c2797a7209 */ /* 0x004fce0007810000 */
[----:B------:R-:W-:Y:S08]  /*95b0*/  MUFU.TANH R229, R229 ;  /* 0x000000e500e57308 */ /* 0x000ff00000002400 */
[----:B------:R-:W-:Y:S01]  /*95c0*/  MUFU.TANH R235, R235 ;  /* 0x000000eb00eb7308 */ /* 0x000fe20000002400 */
[----:B---3--:R-:W-:-:S07]  /*95d0*/  FMNMX.FTZ R122, R123, R122, !PT ;  /* 0x0000007a7b7a7209 */ /* 0x008fce0007810000 */
        /* <DEDUP_REMOVED lines=38> */
[----:B------:R-:W2:Y:S01]  /*9840*/  MUFU.TANH R185, R185 ;  /* 0x000000b900b97308 */ /* 0x000ea20000002400 */
[----:B------:R-:W-:-:S07]  /*9850*/  UMOV UR7, 0x40000040 ;  /* 0x4000004000077882 */ /* 0x000fce0000000000 */
[----:B------:R-:W3:Y:S08]  /*9860*/  MUFU.TANH R187, R187 ;  /* 0x000000bb00bb7308 */ /* 0x000ef00000002400 */
[----:B------:R-:W4:Y:S01]  /*9870*/  MUFU.TANH R125, R125 ;  /* 0x0000007d007d7308 */ /* 0x000f220000002400 */
[----:B--2---:R-:W-:-:S04]  /*9880*/  FMNMX.FTZ R0, R185, R0, !PT ;  /* 0x00000000b9007209 */ /* 0x004fc80007810000 */
[----:B---3--:R-:W-:-:S04]  /*9890*/  FMNMX.FTZ R0, R187, R0, !PT ;  /* 0x00000000bb007209 */ /* 0x008fc80007810000 */
[----:B------:R-:W-:-:S04]  /*98a0*/  FMNMX.FTZ R0, R189, R0, !PT ;  /* 0x00000000bd007209 */ /* 0x000fc80007810000 */
[----:B------:R-:W-:Y:S02]  /*98b0*/  FMNMX.FTZ R0, R191, R0, !PT ;  /* 0x00000000bf007209 */ /* 0x000fe40007810000 */
[----:B----4-:R-:W-:Y:S02]  /*98c0*/  FMNMX.FTZ R122, R125, R122, !PT ;  /* 0x0000007a7d7a7209 */ /* 0x010fe40007810000 */
        /* <DEDUP_REMOVED lines=41> */
[----:B------:R-:W-:-:S04]  /*9b60*/  FMNMX.FTZ R0, R235, R0, !PT ;  /* 0x00000000eb007209 */ /* 0x000fc80007810000 */
[----:B------:R-:W-:-:S04]  /*9b70*/  FMNMX.FTZ R0, R231, R0, !PT ;  /* 0x00000000e7007209 */ /* 0x000fc80007810000 */
[----:B------:R-:W-:-:S05]  /*9b80*/  FMNMX.FTZ R0, R223, R0, !PT ;  /* 0x00000000df007209 */ /* 0x000fca0007810000 */
[----:B------:R-:W2:Y:S02]  /*9b90*/  SHFL.BFLY PT, R157, R0, 0x2, 0x1f ;  /* 0x0c401f00009d7f89 */ /* 0x000ea400000e0000 */
[----:B--2---:R-:W-:Y:S01]  /*9ba0*/  FMNMX.FTZ R4, R0, R157, !PT ;  /* 0x0000009d00047209 */ /* 0x004fe20007810000 */
[----:B------:R-:W-:-:S06]  /*9bb0*/  FMUL.FTZ R157, R158, UR5 ;  /* 0x000000059e9d7c20 */ /* 0x000fcc0008410000 */
[----:B------:R-:W2:Y:S02]  /*9bc0*/  MUFU.TANH R157, R157 ;  /* 0x0000009d009d7308 */ /* 0x000ea40000002400 */
[----:B--2---:R-:W-:-:S04]  /*9bd0*/  FMNMX.FTZ R122, R157, R122, !PT ;  /* 0x0000007a9d7a7209 */ /* 0x004fc80007810000 */
[----:B------:R-:W-:-:S04]  /*9be0*/  FMNMX.FTZ R122, R159, R122, !PT ;  /* 0x0000007a9f7a7209 */ /* 0x000fc80007810000 */
[----:B------:R-:W-:-:S04]  /*9bf0*/  FMNMX.FTZ R122, R161, R122, !PT ;  /* 0x0000007aa17a7209 */ /* 0x000fc80007810000 */
[----:B------:R-:W-:-:S04]  /*9c00*/  FMNMX.FTZ R122, R163, R122, !PT ;  /* 0x0000007aa37a7209 */ /* 0x000fc80007810000 */
[----:B------:R-:W-:-:S04]  /*9c10*/  FMNMX.FTZ R122, R165, R122, !PT ;  /* 0x0000007aa57a7209 */ /* 0x000fc80007810000 */
[----:B------:R-:W-:Y:S01]  /*9c20*/  FMNMX.FTZ R122, R167, R122, !PT ;  /* 0x0000007aa77a7209 */ /* 0x000fe20007810000 */
[----:B------:R-:W-:Y:S02]  /*9c30*/  WARPGROUP.DEPBAR.LE gsb0, 0x0 ;  /* 0x00008000000079c5 */ /* 0x000fe40000010000 */
[----:B------:R-:W-:Y:S01]  /*9c40*/  WARPGROUP.ARRIVE ;  /* 0x00000000000079c5 */ /* 0x000fe20000000000 */
[----:B------:R-:W2:Y:S05]  /*9c50*/  SHFL.BFLY PT, R177, R4, 0x1, 0x1f ;  /* 0x0c201f0004b17f89 */ /* 0x000eaa00000e0000 */
[----:B------:R-:W-:Y:S01]  /*9c60*/  HGMMA.64x192x16.F32.BF16 R24, R172, gdesc[UR4].tnspB, R24, gsb0 ;  /* 0x42e00004ac187df0 */ /* 0x000fe20008001818 */
[----:B------:R-:W-:Y:S01]  /*9c70*/  UIADD3 UR6, UR4, 0x280, URZ ;  /* 0x0000028004067890 */ /* 0x000fe2000fffe03f */
[----:B------:R-:W-:-:S02]  /*9c80*/  UMOV UR7, 0x40000040 ;  /* 0x4000004000077882 */ /* 0x000fc40000000000 */
[----:B------:R-:W-:Y:S01]  /*9c90*/  UMOV UR4, UR36 ;  /* 0x0000002400047c82 */ /* 0x000fe20008000000 */
[----:B--2---:R-:W-:-:S05]  /*9ca0*/  FMNMX.FTZ R4, R4, R177, !PT ;  /* 0x000000b104047209 */ /* 0x004fca0007810000 */
[C---:B-1----:R-:W-:Y:S01]  /*9cb0*/  FMUL.FTZ R120, R4.reuse, R18 ;  /* 0x0000001204787220 */ /* 0x042fe20000410000 */
[----:B------:R-:W-:-:S03]  /*9cc0*/  FADD.FTZ R21, -R4, R21 ;  /* 0x0000001504157221 */ /* 0x000fc60000010100 */
[-CC-:B------:R-:W-:Y:S01]  /*9cd0*/  FFMA.FTZ R188, R3, R18.reuse, -R120.reuse ;  /* 0x0000001203bc7223 */ /* 0x180fe20000010878 */
[-C--:B------:R-:W-:Y:S01]  /*9ce0*/  FMUL.FTZ R0, R21, R18.reuse ;  /* 0x0000001215007220 */ /* 0x080fe20000410000 */
[----:B------:R-:W1:Y:S01]  /*9cf0*/  SHFL.BFLY PT, R3, R122, 0x2, 0x1f ;  /* 0x0c401f007a037f89 */ /* 0x000e6200000e0000 */
        /* <DEDUP_REMOVED lines=18> */
[----:B-1----:R-:W-:Y:S01]  /*9e20*/  FMNMX.FTZ R2, R122, R3, !PT ;  /* 0x000000037a027209 */ /* 0x002fe20007810000 */
[----:B------:R-:W-:-:S06]  /*9e30*/  FFMA.FTZ R122, R229, R18, -R120 ;  /* 0x00000012e57a7223 */ /* 0x000fcc0000010878 */
[----:B------:R-:W-:Y:S01]  /*9e40*/  MUFU.EX2 R21, R21 ;  /* 0x0000001500157308 */ /* 0x000fe20000000800 */
[----:B------:R-:W1:Y:S07]  /*9e50*/  SHFL.BFLY PT, R3, R2, 0x1, 0x1f ;  /* 0x0c201f0002037f89 */ /* 0x000e6e00000e0000 */
[----:B------:R-:W-:Y:S08]  /*9e60*/  MUFU.EX2 R188, R188 ;  /* 0x000000bc00bc7308 */ /* 0x000ff00000000800 */
[----:B------:R-:W-:Y:S08]  /*9e70*/  MUFU.EX2 R190, R190 ;  /* 0x000000be00be7308 */ /* 0x000ff00000000800 */
[----:B------:R-:W-:Y:S01]  /*9e80*/  MUFU.EX2 R177, R177 ;  /* 0x000000b100b17308 */ /* 0x000fe20000000800 */
[----:B-1----:R-:W-:-:S05]  /*9e90*/  FMNMX.FTZ R3, R2, R3, !PT ;  /* 0x0000000302037209 */ /* 0x002fca0007810000 */
[----:B------:R-:W-:Y:S02]  /*9ea0*/  FADD.FTZ R181, -R3, R194 ;  /* 0x000000c203b57221 */ /* 0x000fe40000010100 */
[----:B------:R-:W-:Y:S01]  /*9eb0*/  MUFU.EX2 R184, R184 ;  /* 0x000000b800b87308 */ /* 0x000fe20000000800 */
[----:B------:R-:W-:Y:S02]  /*9ec0*/  IMAD.MOV.U32 R194, RZ, RZ, R3 ;  /* 0x000000ffffc27224 */ /* 0x000fe400078e0003 */
[----:B------:R-:W-:-:S05]  /*9ed0*/  FMUL.FTZ R181, R181, R18 ;  /* 0x00000012b5b57220 */ /* 0x000fca0000410000 */
[----:B------:R1:W-:Y:S08]  /*9ee0*/  MUFU.EX2 R2, R181 ;  /* 0x000000b500027308 */ /* 0x0003f00000000800 */
        /* <DEDUP_REMOVED lines=18> */
[-CC-:B------:R-:W-:Y:S01]  /*a010*/  FFMA.FTZ R174, R227, R18.reuse, -R120.reuse ;  /* 0x00000012e3ae7223 */ /* 0x180fe20000010878 */
[-C--:B------:R-:W-:Y:S01]  /*a020*/  FFMA.FTZ R217, R223, R18.reuse, -R120 ;  /* 0x00000012dfd97223 */ /* 0x080fe20000010878 */
[----:B------:R-:W-:Y:S01]  /*a030*/  HGMMA.64x192x16.F32.BF16 R24, R168, gdesc[UR4].tnspB, R24, gsb0 ;  /* 0x42e00004a8187df0 */ /* 0x000fe20008001818 */
[-C--:B------:R-:W-:Y:S01]  /*a040*/  FMUL.FTZ R120, R3, R18.reuse ;  /* 0x0000001203787220 */ /* 0x080fe20000410000 */
[----:B------:R-:W-:Y:S01]  /*a050*/  MUFU.EX2 R173, R173 ;  /* 0x000000ad00ad7308 */ /* 0x000fe20000000800 */
[----:B------:R-:W-:Y:S02]  /*a060*/  UMOV UR7, UR39 ;  /* 0x0000002700077c82 */ /* 0x000fe40008000000 */
[-CC-:B------:R-:W-:Y:S01]  /*a070*/  FFMA.FTZ R189, R121, R18.reuse, -R120.reuse ;  /* 0x0000001279bd7223 */ /* 0x180fe20000010878 */
[----:B------:R-:W-:Y:S01]  /*a080*/  FFMA.FTZ R191, R125, R18, -R120 ;  /* 0x000000127dbf7223 */ /* 0x000fe20000010878 */
[----:B------:R-:W-:-:S02]  /*a090*/  IMAD.U32 R125, RZ, RZ, UR36 ;  /* 0x00000024ff7d7e24 */ /* 0x000fc4000f8e00ff */
[-CC-:B------:R-:W-:Y:S01]  /*a0a0*/  FFMA.FTZ R126, R123, R18.reuse, -R120.reuse ;  /* 0x000000127b7e7223 */ /* 0x180fe20000010878 */
[-CC-:B------:R-:W-:Y:S01]  /*a0b0*/  FFMA.FTZ R128, R127, R18.reuse, -R120.reuse ;  /* 0x000000127f807223 */ /* 0x180fe20000010878 */
[-CC-:B------:R-:W-:Y:S01]  /*a0c0*/  FFMA.FTZ R185, R129, R18.reuse, -R120.reuse ;  /* 0x0000001281b97223 */ /* 0x180fe20000010878 */
[----:B------:R-:W2:Y:S01]  /*a0d0*/  MUFU.EX2 R189, R189 ;  /* 0x000000bd00bd7308 */ /* 0x000ea20000000800 */
[----:B------:R-:W-:Y:S01]  /*a0e0*/  @!P1 LEA R125, R125, UR37, 0x3 ;  /* 0x000000257d7d9c11 */ /* 0x000fe2000f8e18ff */
[-CC-:B------:R-:W-:Y:S01]  /*a0f0*/  FFMA.FTZ R130, R131, R18.reuse, -R120.reuse ;  /* 0x0000001283827223 */ /* 0x180fe20000010878 */
[----:B------:R-:W-:Y:S02]  /*a100*/  IMAD.U32 R129, RZ, RZ, UR10 ;  /* 0x0000000aff817e24 */ /* 0x000fe4000f8e00ff */
[-CC-:B------:R-:W-:Y:S01]  /*a110*/  FFMA.FTZ R121, R133, R18.reuse, -R120.reuse ;  /* 0x0000001285797223 */ /* 0x180fe20000010878 */
[----:B------:R-:W-:Y:S01]  /*a120*/  FFMA.FTZ R132, R135, R18, -R120 ;  /* 0x0000001287847223 */ /* 0x000fe20000010878 */
[----:B------:R-:W-:-:S02]  /*a130*/  @!P1 VIADD R125, R125, 0x30840 ;  /* 0x000308407d7d9836 */ /* 0x000fc40000000000 */
[-CC-:B-1----:R-:W-:Y:S01]  /*a140*/  FFMA.FTZ R181, R137, R18.reuse, -R120.reuse ;  /* 0x0000001289b57223 */ /* 0x182fe20000010878 */
[----:B------:R-:W1:Y:S01]  /*a150*/  MUFU.EX2 R126, R126 ;  /* 0x0000007e007e7308 */ /* 0x000e620000000800 */
[----:B------:R-:W-:Y:S02]  /*a160*/  @!P1 VIADD R129, R129, 0x30860 ;  /* 0x0003086081819836 */ /* 0x000fe40000000000 */
[-CC-:B------:R-:W-:Y:S01]  /*a170*/  FFMA.FTZ R134, R139, R18.reuse, -R120.reuse ;  /* 0x000000128b867223 */ /* 0x180fe20000010878 */
[----:B------:R-:W-:Y:S01]  /*a180*/  @!P1 PRMT R125, RZ, 0x654, R125 ;  /* 0x00000654ff7d9816 */ /* 0x000fe2000000007d */
[-CC-:B------:R-:W-:Y:S01]  /*a190*/  FFMA.FTZ R183, R141, R18.reuse, -R120.reuse ;  /* 0x000000128db77223 */ /* 0x180fe20000010878 */
[-CC-:B------:R-:W-:Y:S01]  /*a1a0*/  FFMA.FTZ R136, R143, R18.reuse, -R120.reuse ;  /* 0x000000128f887223 */ /* 0x180fe20000010878 */
[----:B------:R-:W-:Y:S01]  /*a1b0*/  @!P1 PRMT R129, RZ, 0x654, R129 ;  /* 0x00000654ff819816 */ /* 0x000fe20000000081 */
[-CC-:B------:R-:W-:Y:S01]  /*a1c0*/  FFMA.FTZ R123, R145, R18.reuse, -R120.reuse ;  /* 0x00000012917b7223 */ /* 0x180fe20000010878 */
[----:B------:R-:W3:Y:S01]  /*a1d0*/  MUFU.EX2 R191, R191 ;  /* 0x000000bf00bf7308 */ /* 0x000ee20000000800 */
[----:B--2---:R-:W-:Y:S01]  /*a1e0*/  FFMA.FTZ R127, R2, R7, R189 ;  /* 0x00000007027f7223 */ /* 0x004fe200000100bd */
[-CC-:B------:R-:W-:Y:S01]  /*a1f0*/  FFMA.FTZ R138, R147, R18.reuse, -R120.reuse ;  /* 0x00000012938a7223 */ /* 0x180fe20000010878 */
[-CC-:B------:R-:W-:Y:S01]  /*a200*/  FFMA.FTZ R149, R149, R18.reuse, -R120.reuse ;  /* 0x0000001295957223 */ /* 0x180fe20000010878 */
[-CC-:B------:R-:W-:Y:S01]  /*a210*/  FFMA.FTZ R155, R155, R18.reuse, -R120.reuse ;  /* 0x000000129b9b7223 */ /* 0x180fe20000010878 */
[-CC-:B------:R-:W-:Y:S01]  /*a220*/  FFMA.FTZ R157, R157, R18.reuse, -R120.reuse ;  /* 0x000000129d9d7223 */ /* 0x180fe20000010878 */
[-CC-:B------:R-:W-:Y:S01]  /*a230*/  FFMA.FTZ R159, R159, R18.reuse, -R120.reuse ;  /* 0x000000129f9f7223 */ /* 0x180fe20000010878 */
[-CC-:B------:R-:W-:Y:S01]  /*a240*/  FFMA.FTZ R161, R161, R18.reuse, -R120.reuse ;  /* 0x00000012a1a17223 */ /* 0x180fe20000010878 */
[----:B------:R-:W2:Y:S01]  /*a250*/  MUFU.EX2 R128, R128 ;  /* 0x0000008000807308 */ /* 0x000ea20000000800 */
[C---:B-1----:R-:W-:Y:S01]  /*a260*/  FADD.FTZ R140, R126.reuse, R127 ;  /* 0x0000007f7e8c7221 */ /* 0x042fe20000010000 */
[----:B------:R-:W-:Y:S01]  /*a270*/  F2FP.BF16.F32.PACK_AB R189, R126, R189 ;  /* 0x000000bd7ebd723e */ /* 0x000fe200000010ff */
[-CC-:B------:R-:W-:Y:S01]  /*a280*/  FFMA.FTZ R163, R163, R18.reuse, -R120.reuse ;  /* 0x00000012a3a37223 */ /* 0x180fe20000010878 */
[----:B------:R-:W-:-:S04]  /*a290*/  FFMA.FTZ R165, R165, R18, -R120 ;  /* 0x00000012a5a57223 */ /* 0x000fc80000010878 */
[----:B------:R-:W1:Y:S01]  /*a2a0*/  MUFU.EX2 R185, R185 ;  /* 0x000000b900b97308 */ /* 0x000e620000000800 */
[----:B---3--:R-:W-:-:S07]  /*a2b0*/  FADD.FTZ R127, R191, R140 ;  /* 0x0000008cbf7f7221 */ /* 0x008fce0000010000 */
[----:B------:R-:W3:Y:S01]  /*a2c0*/  MUFU.EX2 R130, R130 ;  /* 0x0000008200827308 */ /* 0x000ee20000000800 */
[C---:B--2---:R-:W-:Y:S01]  /*a2d0*/  FADD.FTZ R140, R128.reuse, R127 ;  /* 0x0000007f808c7221 */ /* 0x044fe20000010000 */
[----:B------:R-:W-:-:S06]  /*a2e0*/  F2FP.BF16.F32.PACK_AB R191, R128, R191 ;  /* 0x000000bf80bf723e */ /* 0x000fcc00000010ff */
[----:B------:R-:W2:Y:S01]  /*a2f0*/  MUFU.EX2 R121, R121 ;  /* 0x0000007900797308 */ /* 0x000ea20000000800 */
[----:B-1----:R-:W-:-:S07]  /*a300*/  FADD.FTZ R127, R185, R140 ;  /* 0x0000008cb97f7221 */ /* 0x002fce0000010000 */
[----:B------:R-:W1:Y:S01]  /*a310*/  MUFU.EX2 R132, R132 ;  /* 0x0000008400847308 */ /* 0x000e620000000800 */
[C---:B---3--:R-:W-:Y:S01]  /*a320*/  FADD.FTZ R140, R130.reuse, R127 ;  /* 0x0000007f828c7221 */ /* 0x048fe20000010000 */
[----:B------:R-:W-:-:S06]  /*a330*/  F2FP.BF16.F32.PACK_AB R185, R130, R185 ;  /* 0x000000b982b9723e */ /* 0x000fcc00000010ff */
[----:B------:R-:W-:Y:S01]  /*a340*/  MUFU.EX2 R181, R181 ;  /* 0x000000b500b57308 */ /* 0x000fe20000000800 */
[----:B--2---:R-:W-:-:S07]  /*a350*/  FADD.FTZ R127, R121, R140 ;  /* 0x0000008c797f7221 */ /* 0x004fce0000010000 */
[----:B------:R-:W-:Y:S01]  /*a360*/  MUFU.EX2 R134, R134 ;  /* 0x0000008600867308 */ /* 0x000fe20000000800 */
[----:B-1----:R-:W-:-:S07]  /*a370*/  FADD.FTZ R140, R132, R127 ;  /* 0x0000007f848c7221 */ /* 0x002fce0000010000 */
        /* <DEDUP_REMOVED lines=12> */
[----:B------:R-:W1:Y:S08]  /*a440*/  MUFU.EX2 R163, R163 ;  /* 0x000000a300a37308 */ /* 0x000e700000000800 */
[----:B------:R-:W-:Y:S08]  /*a450*/  MUFU.EX2 R124, R124 ;  /* 0x0000007c007c7308 */ /* 0x000ff00000000800 */
[----:B------:R-:W-:Y:S01]  /*a460*/  MUFU.EX2 R165, R165 ;  /* 0x000000a500a57308 */ /* 0x000fe20000000800 */
[----:B------:R-:W-:-:S02]  /*a470*/  WARPGROUP.DEPBAR.LE gsb0, 0x0 ;  /* 0x00008000000079c5 */ /* 0x000fc40000010000 */
[----:B------:R2:W-:Y:S01]  /*a480*/  @!P1 SYNCS.ARRIVE.TRANS64.RED.A1T0 RZ, [R125+URZ], RZ ;  /* 0x000000ff7dff99a7 */ /* 0x0005e2000810043f */
[----:B------:R-:W-:-:S04]  /*a490*/  F2FP.BF16.F32.PACK_AB R168, R215, R122 ;  /* 0x0000007ad7a8723e */ /* 0x000fc800000010ff */
[----:B------:R-:W-:Y:S01]  /*a4a0*/  MUFU.EX2 R217, R217 ;  /* 0x000000d900d97308 */ /* 0x000fe20000000800 */
[----:B-1----:R-:W-:Y:S01]  /*a4b0*/  F2FP.BF16.F32.PACK_AB R169, R163, R161 ;  /* 0x000000a1a3a9723e */ /* 0x002fe200000010ff */
[----:B--2---:R-:W-:Y:S01]  /*a4c0*/  FFMA.FTZ R125, R0, R14, R21 ;  /* 0x0000000e007d7223 */ /* 0x004fe20000010015 */
[----:B------:R1:W-:Y:S01]  /*a4d0*/  @!P1 SYNCS.ARRIVE.TRANS64.RED.A1T0 RZ, [R129+URZ], RZ ;  /* 0x000000ff81ff99a7 */ /* 0x0003e2000810043f */
[-C--:B------:R-:W-:Y:S01]  /*a4e0*/  FFMA.FTZ R14, R151, R18.reuse, -R120 ;  /* 0x00000012970e7223 */ /* 0x080fe20000010878 */
[----:B------:R-:W-:Y:S01]  /*a4f0*/  ISETP.GT.AND P1, PT, R19, UR40, PT ;  /* 0x0000002813007c0c */ /* 0x000fe2000bf24270 */
[C---:B------:R-:W-:Y:S01]  /*a500*/  FADD.FTZ R125, R188.reuse, R125 ;  /* 0x0000007dbc7d7221 */ /* 0x040fe20000010000 */
[----:B------:R-:W-:Y:S01]  /*a510*/  F2FP.BF16.F32.PACK_AB R188, R188, R21 ;  /* 0x00000015bcbc723e */ /* 0x000fe200000010ff */
[----:B------:R-:W-:Y:S01]  /*a520*/  FADD.FTZ R21, R181, R140 ;  /* 0x0000008cb5157221 */ /* 0x000fe20000010000 */
[----:B------:R-:W-:Y:S01]  /*a530*/  F2FP.BF16.F32.PACK_AB R181, R134, R181 ;  /* 0x000000b586b5723e */ /* 0x000fe200000010ff */
[----:B------:R-:W-:Y:S01]  /*a540*/  FADD.FTZ R142, R190, R125 ;  /* 0x0000007dbe8e7221 */ /* 0x000fe20000010000 */
[-C--:B------:R-:W-:Y:S01]  /*a550*/  FFMA.FTZ R125, R153, R18.reuse, -R120 ;  /* 0x00000012997d7223 */ /* 0x080fe20000010878 */
[----:B------:R-:W-:Y:S01]  /*a560*/  FADD.FTZ R140, R134, R21 ;  /* 0x00000015868c7221 */ /* 0x000fe20000010000 */
[----:B------:R-:W2:Y:S01]  /*a570*/  MUFU.EX2 R14, R14 ;  /* 0x0000000e000e7308 */ /* 0x000ea20000000800 */
[----:B-1----:R-:W-:Y:S01]  /*a580*/  FADD.FTZ R129, R177, R142 ;  /* 0x0000008eb1817221 */ /* 0x002fe20000010000 */
[----:B------:R-:W-:Y:S01]  /*a590*/  FFMA.FTZ R120, R167, R18, -R120 ;  /* 0x00000012a7787223 */ /* 0x000fe20000010878 */
[----:B------:R-:W-:Y:S01]  /*a5a0*/  FADD.FTZ R21, R183, R140 ;  /* 0x0000008cb7157221 */ /* 0x000fe20000010000 */
[----:B------:R-:W-:Y:S01]  /*a5b0*/  F2FP.BF16.F32.PACK_AB R190, R177, R190 ;  /* 0x000000beb1be723e */ /* 0x000fe200000010ff */
[----:B------:R-:W-:Y:S01]  /*a5c0*/  FADD.FTZ R142, R184, R129 ;  /* 0x00000081b88e7221 */ /* 0x000fe20000010000 */
[C---:B------:R-:W-:Y:S01]  /*a5d0*/  F2FP.BF16.F32.PACK_AB R184, R179.reuse, R184 ;  /* 0x000000b8b3b8723e */ /* 0x040fe200000010ff */
[C---:B------:R-:W-:Y:S01]  /*a5e0*/  FADD.FTZ R126, R136.reuse, R21 ;  /* 0x00000015887e7221 */ /* 0x040fe20000010000 */
[----:B------:R-:W1:Y:S01]  /*a5f0*/  MUFU.EX2 R125, R125 ;  /* 0x0000007d007d7308 */ /* 0x000e620000000800 */
[----:B------:R-:W-:Y:S01]  /*a600*/  FADD.FTZ R129, R179, R142 ;  /* 0x0000008eb3817221 */ /* 0x000fe20000010000 */
[----:B------:R-:W-:Y:S01]  /*a610*/  F2FP.BF16.F32.PACK_AB R183, R136, R183 ;  /* 0x000000b788b7723e */ /* 0x000fe200000010ff */
[----:B------:R-:W-:Y:S01]  /*a620*/  FADD.FTZ R21, R123, R126 ;  /* 0x0000007e7b157221 */ /* 0x000fe20000010000 */
[----:B------:R-:W-:Y:S01]  /*a630*/  F2FP.BF16.F32.PACK_AB R177, R138, R123 ;  /* 0x0000007b8ab1723e */ /* 0x000fe200000010ff */
[----:B------:R-:W-:Y:S01]  /*a640*/  FADD.FTZ R142, R186, R129 ;  /* 0x00000081ba8e7221 */ /* 0x000fe20000010000 */
[C---:B------:R-:W-:Y:S01]  /*a650*/  F2FP.BF16.F32.PACK_AB R186, R187.reuse, R186 ;  /* 0x000000babbba723e */ /* 0x040fe200000010ff */
[----:B------:R-:W-:Y:S01]  /*a660*/  FADD.FTZ R126, R138, R21 ;  /* 0x000000158a7e7221 */ /* 0x000fe20000010000 */
[----:B------:R-:W3:Y:S01]  /*a670*/  MUFU.EX2 R120, R120 ;  /* 0x0000007800787308 */ /* 0x000ee20000000800 */
[----:B------:R-:W-:Y:S01]  /*a680*/  FADD.FTZ R129, R187, R142 ;  /* 0x0000008ebb817221 */ /* 0x000fe20000010000 */
[----:B------:R-:W-:Y:S01]  /*a690*/  F2FP.BF16.F32.PACK_AB R187, R132, R121 ;  /* 0x0000007984bb723e */ /* 0x000fe200000010ff */
[----:B------:R-:W-:Y:S01]  /*a6a0*/  FADD.FTZ R21, R7, R126 ;  /* 0x0000007e07157221 */ /* 0x000fe20000010000 */
[----:B--2---:R-:W-:Y:S01]  /*a6b0*/  F2FP.BF16.F32.PACK_AB R179, R14, R7 ;  /* 0x000000070eb3723e */ /* 0x004fe200000010ff */
[----:B------:R-:W-:Y:S01]  /*a6c0*/  FADD.FTZ R142, R180, R129 ;  /* 0x00000081b48e7221 */ /* 0x000fe20000010000 */
[----:B------:R-:W-:Y:S01]  /*a6d0*/  F2FP.BF16.F32.PACK_AB R180, R207, R180 ;  /* 0x000000b4cfb4723e */ /* 0x000fe200000010ff */
[----:B------:R-:W-:Y:S01]  /*a6e0*/  FADD.FTZ R126, R14, R21 ;  /* 0x000000150e7e7221 */ /* 0x000fe20000010000 */
[----:B------:R-:W-:-:S02]  /*a6f0*/  VIADD R19, R19, 0xffffffff ;  /* 0xffffffff13137836 */ /* 0x000fc40000000000 */
[----:B------:R-:W-:Y:S01]  /*a700*/  FADD.FTZ R127, R207, R142 ;  /* 0x0000008ecf7f7221 */ /* 0x000fe20000010000 */
[----:B------:R-:W-:Y:S01]  /*a710*/  F2FP.BF16.F32.PACK_AB R170, R217, R124 ;  /* 0x0000007cd9aa723e */ /* 0x000fe200000010ff */
[----:B-1----:R-:W-:Y:S02]  /*a720*/  FADD.FTZ R126, R125, R126 ;  /* 0x0000007e7d7e7221 */ /* 0x002fe40000010000 */
[----:B------:R-:W-:Y:S01]  /*a730*/  FADD.FTZ R142, R182, R127 ;  /* 0x0000007fb68e7221 */ /* 0x000fe20000010000 */
[----:B------:R-:W-:Y:S01]  /*a740*/  F2FP.BF16.F32.PACK_AB R182, R173, R182 ;  /* 0x000000b6adb6723e */ /* 0x000fe200000010ff */
[----:B------:R-:W-:Y:S02]  /*a750*/  FADD.FTZ R126, R155, R126 ;  /* 0x0000007e9b7e7221 */ /* 0x000fe40000010000 */
[----:B------:R-:W-:Y:S01]  /*a760*/  FADD.FTZ R127, R173, R142 ;  /* 0x0000008ead7f7221 */ /* 0x000fe20000010000 */
[----:B------:R-:W-:Y:S01]  /*a770*/  F2FP.BF16.F32.PACK_AB R173, R155, R125 ;  /* 0x0000007d9bad723e */ /* 0x000fe200000010ff */
[----:B------:R-:W-:Y:S01]  /*a780*/  FADD.FTZ R126, R157, R126 ;  /* 0x0000007e9d7e7221 */ /* 0x000fe20000010000 */
[----:B---3--:R-:W-:Y:S01]  /*a790*/  F2FP.BF16.F32.PACK_AB R171, R120, R165 ;  /* 0x000000a578ab723e */ /* 0x008fe200000010ff */
[----:B------:R-:W-:Y:S01]  /*a7a0*/  FADD.FTZ R128, R176, R127 ;  /* 0x0000007fb0807221 */ /* 0x000fe20000010000 */
[----:B------:R-:W-:Y:S01]  /*a7b0*/  F2FP.BF16.F32.PACK_AB R176, R175, R176 ;  /* 0x000000b0afb0723e */ /* 0x000fe200000010ff */
[----:B------:R-:W-:-:S02]  /*a7c0*/  FADD.FTZ R126, R159, R126 ;  /* 0x0000007e9f7e7221 */ /* 0x000fc40000010000 */
[----:B------:R-:W-:Y:S01]  /*a7d0*/  FADD.FTZ R121, R175, R128 ;  /* 0x00000080af797221 */ /* 0x000fe20000010000 */
[----:B------:R-:W-:Y:S01]  /*a7e0*/  F2FP.BF16.F32.PACK_AB R175, R159, R157 ;  /* 0x0000009d9faf723e */ /* 0x000fe200000010ff */
[----:B------:R-:W-:Y:S02]  /*a7f0*/  FADD.FTZ R126, R161, R126 ;  /* 0x0000007ea17e7221 */ /* 0x000fe40000010000 */
[----:B------:R-:W-:Y:S01]  /*a800*/  FADD.FTZ R128, R178, R121 ;  /* 0x00000079b2807221 */ /* 0x000fe20000010000 */
[----:B------:R-:W-:Y:S01]  /*a810*/  F2FP.BF16.F32.PACK_AB R178, R209, R178 ;  /* 0x000000b2d1b2723e */ /* 0x000fe200000010ff */
[----:B------:R-:W-:Y:S02]  /*a820*/  FADD.FTZ R126, R163, R126 ;  /* 0x0000007ea37e7221 */ /* 0x000fe40000010000 */
[----:B------:R-:W-:Y:S02]  /*a830*/  FADD.FTZ R121, R209, R128 ;  /* 0x00000080d1797221 */ /* 0x000fe40000010000 */
[----:B------:R-:W-:-:S02]  /*a840*/  FADD.FTZ R126, R165, R126 ;  /* 0x0000007ea57e7221 */ /* 0x000fc40000010000 */
[----:B------:R-:W-:Y:S01]  /*a850*/  FADD.FTZ R128, R172, R121 ;  /* 0x00000079ac807221 */ /* 0x000fe20000010000 */
[----:B------:R-:W-:-:S03]  /*a860*/  F2FP.BF16.F32.PACK_AB R172, R211, R172 ;  /* 0x000000acd3ac723e */ /* 0x000fc600000010ff */
[----:B------:R-:W-:-:S04]  /*a870*/  FADD.FTZ R21, R211, R128 ;  /* 0x00000080d3157221 */ /* 0x000fc80000010000 */
[----:B------:R-:W-:Y:S01]  /*a880*/  FADD.FTZ R128, R174, R21 ;  /* 0x00000015ae807221 */ /* 0x000fe20000010000 */
[C---:B------:R-:W-:Y:S01]  /*a890*/  F2FP.BF16.F32.PACK_AB R174, R213.reuse, R174 ;  /* 0x000000aed5ae723e */ /* 0x040fe200000010ff */
[----:B------:R-:W-:Y:S02]  /*a8a0*/  IMAD.MOV.U32 R21, RZ, RZ, R4 ;  /* 0x000000ffff157224 */ /* 0x000fe400078e0004 */
[----:B------:R-:W-:-:S04]  /*a8b0*/  FADD.FTZ R7, R213, R128 ;  /* 0x00000080d5077221 */ /* 0x000fc80000010000 */
[----:B------:R-:W-:-:S04]  /*a8c0*/  FADD.FTZ R14, R122, R7 ;  /* 0x000000077a0e7221 */ /* 0x000fc80000010000 */
[----:B------:R-:W-:-:S04]  /*a8d0*/  FADD.FTZ R7, R215, R14 ;  /* 0x0000000ed7077221 */ /* 0x000fc80000010000 */
[----:B------:R-:W-:Y:S01]  /*a8e0*/  FADD.FTZ R14, R124, R7 ;  /* 0x000000077c0e7221 */ /* 0x000fe20000010000 */
[----:B------:R-:W-:-:S03]  /*a8f0*/  FADD.FTZ R7, R120, R126 ;  /* 0x0000007e78077221 */ /* 0x000fc60000010000 */
[----:B------:R-:W-:Y:S01]  /*a900*/  FADD.FTZ R14, R217, R14 ;  /* 0x0000000ed90e7221 */ /* 0x000fe20000010000 */
[----:B------:R-:W-:Y:S06]  /*a910*/  @P1 BRA `(.L_x_920) ;  /* 0xffffffdc00081947 */ /* 0x000fec000383ffff */
.L_x_911:
[----:B------:R-:W-:-:S13]  /*a920*/  ISETP.GE.AND P1, PT, R19, UR47, PT ;  /* 0x0000002f13007c0c */ /* 0x000fda000bf26270 */
[----:B------:R-:W-:Y:S05]  /*a930*/  @!P1 BRA `(.L_x_921) ;  /* 0x00000034005c9947 */ /* 0x000fea0003800000 */
[----:B------:R-:W-:Y:S01]  /*a940*/  IMAD.MOV.U32 R207, RZ, RZ, R3 ;  /* 0x000000ffffcf7224 */ /* 0x000fe200078e0003 */
[----:B------:R-:W-:Y:S01]  /*a950*/  UMOV UR7, UR39 ;  /* 0x0000002700077c82 */ /* 0x000fe20008000000 */
[----:B------:R-:W-:Y:S01]  /*a960*/  IMAD.MOV.U32 R194, RZ, RZ, R4 ;  /* 0x000000ffffc27224 */ /* 0x000fe200078e0004 */
[----:B------:R-:W-:Y:S01]  /*a970*/  UMOV UR4, UR36 ;  /* 0x0000002400047c82 */ /* 0x000fe20008000000 */
[----:B------:R-:W-:Y:S01]  /*a980*/  IMAD.IADD R21, R5, 0x1, R15 ;  /* 0x0000000105157824 */ /* 0x000fe200078e020f */
[----:B------:R-:W-:Y:S01]  /*a990*/  ULDC UR40, c[0x0][0x9e4] ;  /* 0x0002790000287ab9 */ /* 0x000fe20000000800 */
[----:B------:R-:W-:Y:S01]  /*a9a0*/  ULDC UR46, c[0x0][0x2e0] ;  /* 0x0000b800002e7ab9 */ /* 0x000fe20000000800 */
[----:B------:R-:W-:Y:S01]  /*a9b0*/  ULDC UR5, c[0x0][0x9d8] ;  /* 0x0002760000057ab9 */ /* 0x000fe20000000800 */
[----:B------:R-:W-:-:S05]  /*a9c0*/  ULDC UR41, c[0x0][0x9e0] ;  /* 0x0002780000297ab9 */ /* 0x000fca0000000800 */
.L_x_938:
[----:B------:R-:W-:-:S04]  /*a9d0*/  UIADD3 UR36, UR4, 0x1, URZ ;  /* 0x0000000104247890 */ /* 0x000fc8000fffe03f */
[----:B------:R-:W-:-:S04]  /*a9e0*/  UISETP.NE.AND UP0, UPT, UR36, 0x2, UPT ;  /* 0x000000022400788c */ /* 0x000fc8000bf05270 */
[----:B------:R-:W-:Y:S02]  /*a9f0*/  USEL UR39, URZ, 0x1, UP0 ;  /* 0x000000013f277887 */ /* 0x000fe40008000000 */
[----:B------:R-:W-:Y:S02]  /*aa00*/  USEL UR36, UR36, URZ, UP0 ;  /* 0x0000003f24247287 */ /* 0x000fe40008000000 */
[----:B------:R-:W-:Y:S01]  /*aa10*/  ULOP3.LUT UR39, UR7, UR39, URZ, 0x3c, !UPT ;  /* 0x0000002707277292 */ /* 0x000fe2000f8e3c3f */
[----:B------:R-:W-:Y:S11]  /*aa20*/  @!P0 BRA `(.L_x_922) ;  /* 0x0000000000048947 */ /* 0x000ff60003800000 */
[----:B------:R-:W-:Y:S01]  /*aa30*/  BPT.TRAP 0x1 ;  /* 0x000000040000795c */ /* 0x000fe20000300000 */
.L_x_922:
[----:B------:R-:W-:Y:S01]  /*aa40*/  ULEA UR6, UR36, UR37, 0x3 ;  /* 0x0000002524067291 */ /* 0x000fe2000f8e183f */
[----:B------:R-:W-:-:S05]  /*aa50*/  IMAD.U32 R3, RZ, RZ, UR39 ;  /* 0x00000027ff037e24 */ /* 0x000fca000f8e00ff */
[----:B------:R-:W-:-:S04]  /*aa60*/  SHF.L.U32 R3, R3, 0x1f, RZ ;  /* 0x0000001f03037819 */ /* 0x000fc800000006ff */
[----:B------:R1:W2:Y:S01]  /*aa70*/  SYNCS.PHASECHK.TRANS64.TRYWAIT P1, [UR6+0x30830], R3 ;  /* 0x03083003ff0075a7 */ /* 0x0002a20008020146 */
[----:B------:R-:W-:Y:S05]  /*aa80*/  @!P0 BRA `(.L_x_923) ;  /* 0x0000000000048947 */ /* 0x000fea0003800000 */
[----:B------:R-:W-:Y:S01]  /*aa90*/  BPT.TRAP 0x1 ;  /* 0x000000040000795c */ /* 0x000fe20000300000 */
.L_x_923:
[----:B--2---:R-:W-:Y:S05]  /*aaa0*/  @P1 BRA `(.L_x_924) ;  /* 0x0000000000081947 */ /* 0x004fea0003800000 */
[----:B------:R-:W2:Y:S02]  /*aab0*/  SYNCS.PHASECHK.TRANS64.TRYWAIT P1, [UR6+0x30830], R3 ;  /* 0x03083003ff0075a7 */ /* 0x000ea40008020146 */
[----:B--2---:R-:W-:Y:S05]  /*aac0*/  @!P1 BRA `(.L_x_925) ;  /* 0x0000009000c89947 */ /* 0x004fea0003800000 */
.L_x_924:
        /* <DEDUP_REMOVED lines=167> */
.L_x_926:
[----:B------:R-:W-:Y:S01]  /*b540*/  ULEA UR10, UR4, UR37, 0x3 ;  /* 0x00000025040a7291 */ /* 0x000fe2000f8e183f */
[----:B------:R-:W-:-:S05]  /*b550*/  IMAD.U32 R0, RZ, RZ, UR7 ;  /* 0x00000007ff007e24 */ /* 0x000fca000f8e00ff */
[----:B------:R-:W-:-:S04]  /*b560*/  SHF.L.U32 R0, R0, 0x1f, RZ ;  /* 0x0000001f00007819 */ /* 0x000fc800000006ff */
[----:B------:R3:W4:Y:S01]  /*b570*/  SYNCS.PHASECHK.TRANS64.TRYWAIT P1, [UR10+0x30850], R0 ;  /* 0x03085000ff0075a7 */ /* 0x000722000802014a */
[----:B------:R-:W-:Y:S05]  /*b580*/  @!P0 BRA `(.L_x_927) ;  /* 0x0000000000048947 */ /* 0x000fea0003800000 */
[----:B------:R-:W-:Y:S01]  /*b590*/  BPT.TRAP 0x1 ;  /* 0x000000040000795c */ /* 0x000fe20000300000 */
.L_x_927:
[----:B----4-:R-:W-:Y:S05]  /*b5a0*/  @P1 BRA `(.L_x_928) ;  /* 0x0000000000081947 */ /* 0x010fea0003800000 */
[----:B------:R-:W4:Y:S02]  /*b5b0*/  SYNCS.PHASECHK.TRANS64.TRYWAIT P1, [UR10+0x30850], R0 ;  /* 0x03085000ff0075a7 */ /* 0x000f24000802014a */
[----:B----4-:R-:W-:Y:S05]  /*b5c0*/  @!P1 BRA `(.L_x_929) ;  /* 0x0000008800209947 */ /* 0x010fea0003800000 */
.L_x_928:
[----:B------:R-:W-:Y:S01]  /*b5d0*/  UIADD3 UR6, UR37, 0x400, URZ ;  /* 0x0000040025067890 */ /* 0x000fe2000fffe03f */
[----:B------:R-:W-:Y:S01]  /*b5e0*/  WARPGROUP.ARRIVE ;  /* 0x00000000000079c5 */ /* 0x000fe20000000000 */
[----:B------:R-:W-:-:S05]  /*b5f0*/  UMOV UR7, 0x40000040 ;  /* 0x4000004000077882 */ /* 0x000fca0000000000 */
[----:B------:R-:W4:Y:S01]  /*b600*/  S2R R216, SR_TID.X ;  /* 0x0000000000d87919 */ /* 0x000f220000002100 */
[----:B------:R-:W-:Y:S01]  /*b610*/  USHF.R.U32.HI UR6, URZ, 0x4, UR6 ;  /* 0x000000043f067899 */ /* 0x000fe20008011606 */
[----:B------:R-:W-:Y:S01]  /*b620*/  FMUL.FTZ R18, R126, UR5 ;  /* 0x000000057e127c20 */ /* 0x000fe20008410000 */
[----:B------:R-:W-:Y:S02]  /*b630*/  IMAD.U32 R126, RZ, RZ, UR36 ;  /* 0x00000024ff7e7e24 */ /* 0x000fe4000f8e00ff */
[----:B-12---:R-:W-:Y:S01]  /*b640*/  FMUL.FTZ R3, R121, UR5 ;  /* 0x0000000579037c20 */ /* 0x006fe20008410000 */
[----:B------:R-:W-:Y:S01]  /*b650*/  ULOP3.LUT UR6, UR6, 0x3fff, URZ, 0xc0, !UPT ;  /* 0x00003fff06067892 */ /* 0x000fe2000f8ec03f */
[----:B---3--:R-:W-:Y:S01]  /*b660*/  FMUL.FTZ R0, R122, UR5 ;  /* 0x000000057a007c20 */ /* 0x008fe20008410000 */
[----:B------:R-:W-:Y:S01]  /*b670*/  FMUL.FTZ R4, R123, UR5 ;  /* 0x000000057b047c20 */ /* 0x000fe20008410000 */
[----:B------:R-:W-:Y:S01]  /*b680*/  FMUL.FTZ R121, R130, UR5 ;  /* 0x0000000582797c20 */ /* 0x000fe20008410000 */
[----:B------:R-:W-:Y:S01]  /*b690*/  ULOP3.LUT UR6, UR6, 0x3000000, URZ, 0xfc, !UPT ;  /* 0x0300000006067892 */ /* 0x000fe2000f8efc3f */
[----:B------:R-:W-:Y:S01]  /*b6a0*/  FMUL.FTZ R122, R131, UR5 ;  /* 0x00000005837a7c20 */ /* 0x000fe20008410000 */
[----:B------:R-:W-:Y:S01]  /*b6b0*/  FMUL.FTZ R123, R134, UR5 ;  /* 0x00000005867b7c20 */ /* 0x000fe20008410000 */
[----:B------:R-:W-:Y:S01]  /*b6c0*/  FMUL.FTZ R2, R120, UR5 ;  /* 0x0000000578027c20 */ /* 0x000fe20008410000 */
[----:B------:R-:W-:Y:S01]  /*b6d0*/  UIMAD UR4, UR4, 0x900, UR6 ;  /* 0x00000900040478a4 */ /* 0x000fe2000f8e0206 */
[----:B------:R-:W-:Y:S01]  /*b6e0*/  FMUL.FTZ R130, R143, UR5 ;  /* 0x000000058f827c20 */ /* 0x000fe20008410000 */
        /* <DEDUP_REMOVED lines=13> */
[----:B------:R-:W1:Y:S01]  /*b7c0*/  MUFU.TANH R2, R2 ;  /* 0x0000000200027308 */ /* 0x000e620000002400 */
[----:B----4-:R-:W-:-:S07]  /*b7d0*/  LOP3.LUT P1, RZ, R216, 0x7f, RZ, 0xc0, !PT ;  /* 0x0000007fd8ff7812 */ /* 0x010fce000782c0ff */
[----:B------:R-:W2:Y:S08]  /*b7e0*/  MUFU.TANH R3, R3 ;  /* 0x0000000300037308 */ /* 0x000eb00000002400 */
[----:B------:R-:W3:Y:S01]  /*b7f0*/  MUFU.TANH R0, R0 ;  /* 0x0000000000007308 */ /* 0x000ee20000002400 */
[----:B------:R-:W-:-:S05]  /*b800*/  @!P1 LEA R126, R126, UR37, 0x3 ;  /* 0x000000257e7e9c11 */ /* 0x000fca000f8e18ff */
        /* <DEDUP_REMOVED lines=54> */
[----:B------:R-:W5:Y:S01]  /*bb70*/  LDC R162, c[0x0][0x288] ;  /* 0x0000a200ffa27b82 */ /* 0x000f620000000800 */
        /* <DEDUP_REMOVED lines=43> */
[----:B------:R-:W-:Y:S02]  /*be30*/  IMAD R170, R19, -0x60, RZ ;  /* 0xffffffa013aa7824 */ /* 0x000fe400078e02ff */
[----:B------:R-:W-:Y:S01]  /*be40*/  FMUL.FTZ R168, R164, UR5 ;  /* 0x00000005a4a87c20 */ /* 0x000fe20008410000 */
[----:B------:R-:W-:Y:S01]  /*be50*/  FMUL.FTZ R164, R165, UR5 ;  /* 0x00000005a5a47c20 */ /* 0x000fe20008410000 */
[----:B------:R1:W-:Y:S01]  /*be60*/  @!P1 SYNCS.ARRIVE.TRANS64.RED.A1T0 RZ, [R126+URZ], RZ ;  /* 0x000000ff7eff99a7 */ /* 0x0003e2000810043f */
[----:B------:R-:W-:Y:S01]  /*be70*/  IMAD R127, R17, UR46, R170 ;  /* 0x0000002e117f7c24 */ /* 0x000fe2000f8e02aa */
[----:B------:R-:W-:Y:S02]  /*be80*/  ISETP.GE.AND P1, PT, R20, 0x1, PT ;  /* 0x000000011400780c */ /* 0x000fe40003f26270 */
[----:B------:R-:W1:Y:S02]  /*be90*/  MUFU.TANH R168, R168 ;  /* 0x000000a800a87308 */ /* 0x000e640000002400 */
[----:B-----5:R-:W-:Y:S01]  /*bea0*/  IADD3 R127, R127, 0x1, -R162 ;  /* 0x000000017f7f7810 */ /* 0x020fe20007ffe8a2 */
[----:B------:R-:W-:-:S04]  /*beb0*/  IMAD R162, R16, -0x2, R170 ;  /* 0xfffffffe10a27824 */ /* 0x000fc800078e02aa */
[----:B------:R-:W-:Y:S01]  /*bec0*/  IMAD R127, R16, -0x2, R127 ;  /* 0xfffffffe107f7824 */ /* 0x000fe200078e027f */
[----:B------:R-:W1:Y:S03]  /*bed0*/  MUFU.TANH R164, R164 ;  /* 0x000000a400a47308 */ /* 0x000e660000002400 */
[C---:B------:R-:W-:Y:S02]  /*bee0*/  VIADD R178, R127.reuse, UR41 ;  /* 0x000000297fb27c36 */ /* 0x040fe40008000000 */
[----:B------:R-:W-:Y:S02]  /*bef0*/  VIADD R166, R127, UR45 ;  /* 0x0000002d7fa67c36 */ /* 0x000fe40008000000 */
[C---:B------:R-:W-:Y:S02]  /*bf00*/  IMAD.IADD R182, R5.reuse, 0x1, R178 ;  /* 0x0000000105b67824 */ /* 0x040fe400078e02b2 */
[----:B------:R-:W-:Y:S01]  /*bf10*/  IMAD.IADD R180, R5, 0x1, R166 ;  /* 0x0000000105b47824 */ /* 0x000fe200078e02a6 */
[----:B--234-:R-:W-:Y:S06]  /*bf20*/  @!P1 BRA `(.L_x_930) ;  /* 0x0000000000589947 */ /* 0x01cfec0003800000 */
[----:B------:R-:W-:Y:S01]  /*bf30*/  ISETP.GT.AND P1, PT, R21, -0x1, PT ;  /* 0xffffffff1500780c */ /* 0x000fe20003f24270 */
[----:B------:R-:W-:-:S12]  /*bf40*/  BSSY B0, `(.L_x_931) ;  /* 0x0000011000007945 */ /* 0x000fd80003800000 */
[----:B------:R-:W-:Y:S05]  /*bf50*/  @P1 BRA `(.L_x_932) ;  /* 0x0000000000201947 */ /* 0x000fea0003800000 */
[----:B------:R-:W-:Y:S01]  /*bf60*/  IMAD.U32 R147, RZ, RZ, UR40 ;  /* 0x00000028ff937e24 */ /* 0x000fe2000f8e00ff */
[----:B------:R-:W-:-:S04]  /*bf70*/  LOP3.LUT R145, RZ, R21, RZ, 0x33, !PT ;  /* 0x00000015ff917212 */ /* 0x000fc800078e33ff */
[----:B------:R-:W-:-:S13]  /*bf80*/  ISETP.NE.AND P1, PT, R147, 0x1, PT ;  /* 0x000000019300780c */ /* 0x000fda0003f25270 */
[----:B-1----:R-:W1:Y:S02]  /*bf90*/  @P1 LDC.64 R126, c[0x0][0x9e8] ;  /* 0x00027a00ff7e1b82 */ /* 0x002e640000000a00 */
[----:B-1----:R-:W-:-:S05]  /*bfa0*/  @P1 IMAD.HI.U32 R126, R145, R126, RZ ;  /* 0x0000007e917e1227 */ /* 0x002fca00078e00ff */
[----:B------:R-:W-:-:S04]  /*bfb0*/  @P1 SHF.R.U32.HI R145, RZ, R127, R126 ;  /* 0x0000007fff911219 */ /* 0x000fc8000001167e */
[----:B------:R-:W-:Y:S01]  /*bfc0*/  LOP3.LUT R145, RZ, R145, RZ, 0x33, !PT ;  /* 0x00000091ff917212 */ /* 0x000fe200078e33ff */
[----:B------:R-:W-:Y:S06]  /*bfd0*/  BRA `(.L_x_933) ;  /* 0x00000000001c7947 */ /* 0x000fec0003800000 */
.L_x_932:
[----:B------:R-:W-:-:S05]  /*bfe0*/  IMAD.U32 R147, RZ, RZ, UR40 ;  /* 0x00000028ff937e24 */ /* 0x000fca000f8e00ff */
[----:B------:R-:W-:-:S13]  /*bff0*/  ISETP.NE.AND P1, PT, R147, 0x1, PT ;  /* 0x000000019300780c */ /* 0x000fda0003f25270 */
[----:B-1----:R-:W1:Y:S01]  /*c000*/  @P1 LDC.64 R126, c[0x0][0x9e8] ;  /* 0x00027a00ff7e1b82 */ /* 0x002e620000000a00 */
[----:B------:R-:W-:-:S04]  /*c010*/  @P1 IMAD.IADD R145, R5, 0x1, R15 ;  /* 0x0000000105911824 */ /* 0x000fc800078e020f */
[----:B-1----:R-:W-:-:S04]  /*c020*/  @P1 IMAD.HI.U32 R126, R145, R126, RZ ;  /* 0x0000007e917e1227 */ /* 0x002fc800078e00ff */
[----:B------:R-:W-:Y:S01]  /*c030*/  IMAD.MOV.U32 R145, RZ, RZ, R21 ;  /* 0x000000ffff917224 */ /* 0x000fe200078e0015 */
[----:B------:R-:W-:-:S07]  /*c040*/  @P1 SHF.R.U32.HI R145, RZ, R127, R126 ;  /* 0x0000007fff911219 */ /* 0x000fce000001167e */
.L_x_933:
[----:B------:R-:W-:Y:S05]  /*c050*/  BSYNC B0 ;  /* 0x0000000000007941 */ /* 0x000fea0003800000 */
.L_x_931:
[----:B------:R-:W-:-:S05]  /*c060*/  IMAD R127, R145, R147, R162 ;  /* 0x00000093917f7224 */ /* 0x000fca00078e02a2 */
[----:B------:R-:W-:Y:S02]  /*c070*/  VIADDMNMX R182, R127, R147, R182, PT ;  /* 0x000000937fb67246 */ /* 0x000fe400038001b6 */
[----:B------:R-:W-:-:S07]  /*c080*/  VIMNMX R180, R180, R127, !PT ;  /* 0x0000007fb4b47248 */ /* 0x000fce0007fe0100 */
.L_x_930:
[----:B------:R-:W-:Y:S01]  /*c090*/  ISETP.GE.AND P2, PT, R170, 0x9, PT ;  /* 0x00000009aa00780c */ /* 0x000fe20003f46270 */
[----:B-1----:R-:W-:Y:S01]  /*c0a0*/  IMAD.IADD R126, R6, 0x1, R178 ;  /* 0x00000001067e7824 */ /* 0x002fe200078e02b2 */
[----:B------:R-:W-:Y:S02]  /*c0b0*/  ISETP.GE.AND P1, PT, R170, 0x2, PT ;  /* 0x00000002aa00780c */ /* 0x000fe40003f26270 */
[C---:B------:R-:W-:Y:S02]  /*c0c0*/  ISETP.GT.AND P3, PT, R180.reuse, 0x8, !P2 ;  /* 0x00000008b400780c */ /* 0x040fe40005764270 */
[----:B------:R-:W-:Y:S02]  /*c0d0*/  ISETP.GT.AND P4, PT, R180, 0x1, !P1 ;  /* 0x00000001b400780c */ /* 0x000fe40004f84270 */
[----:B------:R-:W-:Y:S02]  /*c0e0*/  ISETP.LT.OR P3, PT, R182, 0x9, P3 ;  /* 0x00000009b600780c */ /* 0x000fe40001f61670 */
[----:B------:R-:W-:-:S02]  /*c0f0*/  ISETP.GE.AND P5, PT, R170, 0xa, PT ;  /* 0x0000000aaa00780c */ /* 0x000fc40003fa6270 */
[----:B------:R-:W-:Y:S02]  /*c100*/  FSEL R171, R172, -INF , !P3 ;  /* 0xff800000acab7808 */ /* 0x000fe40005800000 */
[----:B------:R-:W-:Y:S02]  /*c110*/  ISETP.LT.OR P4, PT, R182, 0x2, P4 ;  /* 0x00000002b600780c */ /* 0x000fe40002781670 */
[----:B------:R-:W-:Y:S02]  /*c120*/  ISETP.GT.AND P3, PT, R180, 0x9, !P5 ;  /* 0x00000009b400780c */ /* 0x000fe40006f64270 */
[----:B------:R-:W-:Y:S02]  /*c130*/  FSEL R169, R3, -INF , !P4 ;  /* 0xff80000003a97808 */ /* 0x000fe40006000000 */
        /* <DEDUP_REMOVED lines=100> */
[----:B------:R-:W-:Y:S02]  /*c780*/  FSEL R227, R2, -INF , !P6 ;  /* 0xff80000002e37808 */ /* 0x000fe40007000000 */
[----:B------:R-:W-:-:S04]  /*c790*/  ISETP.GE.AND P6, PT, R170, 0x5a, PT ;  /* 0x0000005aaa00780c */ /* 0x000fc80003fc6270 */
[----:B------:R-:W-:Y:S02]  /*c7a0*/  P2R R146, PR, RZ, 0x40 ;  /* 0x00000040ff927803 */ /* 0x000fe40000000000 */
[----:B------:R-:W-:-:S04]  /*c7b0*/  ISETP.GT.AND P6, PT, R180, 0x59, !P6 ;  /* 0x00000059b400780c */ /* 0x000fc800077c4270 */
[----:B------:R-:W-:-:S04]  /*c7c0*/  ISETP.LT.OR P6, PT, R182, 0x5a, P6 ;  /* 0x0000005ab600780c */ /* 0x000fc800037c1670 */
[----:B------:R-:W-:Y:S02]  /*c7d0*/  FSEL R127, R164, -INF , !P6 ;  /* 0xff800000a47f7808 */ /* 0x000fe40007000000 */
[----:B------:R-:W-:-:S13]  /*c7e0*/  ISETP.GE.AND P6, PT, R20, 0x1, PT ;  /* 0x000000011400780c */ /* 0x000fda0003fc6270 */
[----:B------:R-:W-:Y:S05]  /*c7f0*/  @!P6 BRA `(.L_x_934) ;  /* 0x000000000054e947 */ /* 0x000fea0003800000 */
        /* <DEDUP_REMOVED lines=12> */
.L_x_936:
[----:B------:R-:W-:-:S05]  /*c8c0*/  IMAD.U32 R148, RZ, RZ, UR40 ;  /* 0x00000028ff947e24 */ /* 0x000fca000f8e00ff */
[----:B------:R-:W-:-:S13]  /*c8d0*/  ISETP.NE.AND P6, PT, R148, 0x1, PT ;  /* 0x000000019400780c */ /* 0x000fda0003fc5270 */
[----:B------:R-:W1:Y:S02]  /*c8e0*/  @P6 LDC.64 R2, c[0x0][0x9e8] ;  /* 0x00027a00ff026b82 */ /* 0x000e640000000a00 */
[----:B-1----:R-:W-:-:S05]  /*c8f0*/  @P6 IMAD.HI.U32 R2, R187, R2, RZ ;  /* 0x00000002bb026227 */ /* 0x002fca00078e00ff */
[----:B------:R-:W-:-:S07]  /*c900*/  @P6 SHF.R.U32.HI R187, RZ, R3, R2 ;  /* 0x00000003ffbb6219 */ /* 0x000fce0000011602 */
.L_x_937:
[----:B------:R-:W-:Y:S05]  /*c910*/  BSYNC B0 ;  /* 0x0000000000007941 */ /* 0x000fea0003800000 */
.L_x_935:
[----:B------:R-:W-:-:S05]  /*c920*/  IMAD R187, R187, R148, R162 ;  /* 0x00000094bbbb7224 */ /* 0x000fca00078e02a2 */
[----:B------:R-:W-:Y:S02]  /*c930*/  VIADDMNMX R126, R187, R148, R126, PT ;  /* 0x00000094bb7e7246 */ /* 0x000fe4000380017e */
[----:B------:R-:W-:-:S07]  /*c940*/  VIMNMX R144, R144, R187, !PT ;  /* 0x000000bb90907248 */ /* 0x000fce0007fe0100 */
.L_x_934:
[----:B------:R-:W-:Y:S01]  /*c950*/  ISETP.GT.AND P1, PT, R144, 0x1, !P1 ;  /* 0x000000019000780c */ /* 0x000fe20004f24270 */
[----:B------:R-:W-:Y:S01]  /*c960*/  UMOV UR7, UR39 ;  /* 0x0000002700077c82 */ /* 0x000fe20008000000 */
[----:B------:R-:W-:Y:S01]  /*c970*/  ISETP.NE.AND P6, PT, R209, RZ, PT ;  /* 0x000000ffd100720c */ /* 0x000fe20003fc5270 */
[----:B------:R-:W-:Y:S01]  /*c980*/  UMOV UR4, UR36 ;  /* 0x0000002400047c82 */ /* 0x000fe20008000000 */
[----:B------:R-:W-:Y:S02]  /*c990*/  ISETP.LT.OR P1, PT, R126, 0x2, P1 ;  /* 0x000000027e00780c */ /* 0x000fe40000f21670 */
[----:B------:R-:W-:Y:S02]  /*c9a0*/  ISETP.GT.AND P2, PT, R144, 0x8, !P2 ;  /* 0x000000089000780c */ /* 0x000fe40005744270 */
[----:B------:R-:W-:Y:S02]  /*c9b0*/  FSEL R223, R4, -INF , !P1 ;  /* 0xff80000004df7808 */ /* 0x000fe40004800000 */
[----:B------:R-:W-:-:S02]  /*c9c0*/  ISETP.NE.AND P1, PT, R189, RZ, PT ;  /* 0x000000ffbd00720c */ /* 0x000fc40003f25270 */
[----:B------:R-:W-:Y:S02]  /*c9d0*/  ISETP.LT.OR P2, PT, R126, 0x9, P2 ;  /* 0x000000097e00780c */ /* 0x000fe40001741670 */
[----:B------:R-:W-:Y:S02]  /*c9e0*/  ISETP.GT.AND P1, PT, R144, 0x9, !P1 ;  /* 0x000000099000780c */ /* 0x000fe40004f24270 */
[----:B------:R-:W-:Y:S02]  /*c9f0*/  FSEL R187, R18, -INF , !P2 ;  /* 0xff80000012bb7808 */ /* 0x000fe40005000000 */
[----:B------:R-:W-:Y:S01]  /*ca00*/  ISETP.LT.OR P1, PT, R126, 0xa, P1 ;  /* 0x0000000a7e00780c */ /* 0x000fe20000f21670 */
[----:B------:R-:W1:Y:S01]  /*ca10*/  LDC R18, c[0x0][0x988] ;  /* 0x00026200ff127b82 */ /* 0x000e620000000800 */
        /* <DEDUP_REMOVED lines=61> */
[----:B------:R-:W-:Y:S01]  /*cdf0*/  ISETP.NE.AND P1, PT, R208, RZ, PT ;  /* 0x000000ffd000720c */ /* 0x000fe20003f25270 */
[----:B------:R-:W2:Y:S01]  /*ce00*/  SHFL.BFLY PT, R2, R3, 0x2, 0x1f ;  /* 0x0c401f0003027f89 */ /* 0x000ea200000e0000 */
[----:B------:R-:W-:-:S02]  /*ce10*/  ISETP.NE.AND P6, PT, R154, RZ, PT ;  /* 0x000000ff9a00720c */ /* 0x000fc40003fc5270 */
[C---:B------:R-:W-:Y:S02]  /*ce20*/  ISETP.GT.AND P1, PT, R144.reuse, 0x31, !P1 ;  /* 0x000000319000780c */ /* 0x040fe40004f24270 */
[----:B------:R-:W-:Y:S02]  /*ce30*/  ISETP.GT.AND P3, PT, R144, 0x50, !P3 ;  /* 0x000000509000780c */ /* 0x000fe40005f64270 */
[C---:B------:R-:W-:Y:S02]  /*ce40*/  ISETP.LT.OR P1, PT, R126.reuse, 0x32, P1 ;  /* 0x000000327e00780c */ /* 0x040fe40000f21670 */
[----:B------:R-:W-:Y:S02]  /*ce50*/  ISETP.LT.OR P3, PT, R126, 0x51, P3 ;  /* 0x000000517e00780c */ /* 0x000fe40001f61670 */
[----:B------:R-:W-:Y:S02]  /*ce60*/  FSEL R123, R132, -INF , !P1 ;  /* 0xff800000847b7808 */ /* 0x000fe40004800000 */
[----:B------:R-:W-:-:S02]  /*ce70*/  ISETP.NE.AND P1, PT, R210, RZ, PT ;  /* 0x000000ffd200720c */ /* 0x000fc40003f25270 */
[C---:B------:R-:W-:Y:S02]  /*ce80*/  ISETP.GT.AND P4, PT, R144.reuse, 0x51, !P4 ;  /* 0x000000519000780c */ /* 0x040fe40006784270 */
[----:B------:R-:W-:Y:S02]  /*ce90*/  ISETP.GT.AND P1, PT, R144, 0x38, !P1 ;  /* 0x000000389000780c */ /* 0x000fe40004f24270 */
[----:B------:R-:W-:Y:S02]  /*cea0*/  FSEL R225, R142, -INF , !P3 ;  /* 0xff8000008ee17808 */ /* 0x000fe40005800000 */
[----:B------:R-:W-:Y:S02]  /*ceb0*/  ISETP.LT.OR P1, PT, R126, 0x39, P1 ;  /* 0x000000397e00780c */ /* 0x000fe40000f21670 */
[----:B------:R-:W-:Y:S02]  /*cec0*/  ISETP.GT.AND P5, PT, R144, 0x58, !P5 ;  /* 0x000000589000780c */ /* 0x000fe40006fa4270 */
[----:B------:R-:W-:-:S02]  /*ced0*/  FSEL R125, R134, -INF , !P1 ;  /* 0xff800000867d7808 */ /* 0x000fc40004800000 */
[----:B------:R-:W-:Y:S02]  /*cee0*/  ISETP.NE.AND P1, PT, R212, RZ, PT ;  /* 0x000000ffd400720c */ /* 0x000fe40003f25270 */
[----:B--2---:R-:W-:Y:S02]  /*cef0*/  FMNMX.FTZ R122, R3, R2, !PT ;  /* 0x00000002037a7209 */ /* 0x004fe40007810000 */
[----:B------:R-:W-:Y:S02]  /*cf00*/  ISETP.GT.AND P1, PT, R144, 0x39, !P1 ;  /* 0x000000399000780c */ /* 0x000fe40004f24270 */
[C---:B------:R-:W-:Y:S01]  /*cf10*/  ISETP.LT.OR P4, PT, R126.reuse, 0x52, P4 ;  /* 0x000000527e00780c */ /* 0x040fe20002781670 */
[----:B------:R-:W2:Y:S01]  /*cf20*/  SHFL.BFLY PT, R229, R122, 0x1, 0x1f ;  /* 0x0c201f007ae57f89 */ /* 0x000ea200000e0000 */
[C---:B------:R-:W-:Y:S02]  /*cf30*/  ISETP.LT.OR P1, PT, R126.reuse, 0x3a, P1 ;  /* 0x0000003a7e00780c */ /* 0x040fe40000f21670 */
[----:B------:R-:W-:-:S02]  /*cf40*/  ISETP.LT.OR P5, PT, R126, 0x59, P5 ;  /* 0x000000597e00780c */ /* 0x000fc40002fa1670 */
[----:B------:R-:W-:Y:S02]  /*cf50*/  FSEL R133, R133, -INF , !P1 ;  /* 0xff80000085857808 */ /* 0x000fe40004800000 */
[----:B------:R-:W-:-:S04]  /*cf60*/  ISETP.NE.AND P1, PT, R214, RZ, PT ;  /* 0x000000ffd600720c */ /* 0x000fc80003f25270 */
[----:B------:R-:W-:-:S04]  /*cf70*/  ISETP.GT.AND P1, PT, R144, 0x40, !P1 ;  /* 0x000000409000780c */ /* 0x000fc80004f24270 */
[----:B------:R-:W-:-:S04]  /*cf80*/  ISETP.LT.OR P1, PT, R126, 0x41, P1 ;  /* 0x000000417e00780c */ /* 0x000fc80000f21670 */
[----:B------:R-:W-:Y:S02]  /*cf90*/  FSEL R137, R137, -INF , !P1 ;  /* 0xff80000089897808 */ /* 0x000fe40004800000 */
[----:B------:R-:W-:Y:S02]  /*cfa0*/  ISETP.NE.AND P1, PT, R150, RZ, PT ;  /* 0x000000ff9600720c */ /* 0x000fe40003f25270 */
[----:B--2---:R-:W-:Y:S02]  /*cfb0*/  FMNMX.FTZ R4, R122, R229, !PT ;  /* 0x000000e57a047209 */ /* 0x004fe40007810000 */
[----:B------:R-:W-:-:S04]  /*cfc0*/  ISETP.GT.AND P1, PT, R144, 0x41, !P1 ;  /* 0x000000419000780c */ /* 0x000fc80004f24270 */
        /* <DEDUP_REMOVED lines=61> */
[----:B------:R-:W-:Y:S01]  /*d3a0*/  FMNMX.FTZ R120, R131, R120, !PT ;  /* 0x0000007883787209 */ /* 0x000fe20007810000 */
[----:B------:R-:W-:Y:S01]  /*d3b0*/  IMAD.MOV.U32 R194, RZ, RZ, R4 ;  /* 0x000000ffffc27224 */ /* 0x000fe200078e0004 */
[----:B------:R-:W-:-:S02]  /*d3c0*/  LOP3.LUT P6, RZ, R216, 0x7f, RZ, 0xc0, !PT ;  /* 0x0000007fd8ff7812 */ /* 0x000fc400078cc0ff */
        /* <DEDUP_REMOVED lines=12> */
[----:B------:R-:W-:Y:S01]  /*d490*/  FMNMX.FTZ R120, R225, R120, !PT ;  /* 0x00000078e1787209 */ /* 0x000fe20007810000 */
[C---:B--2---:R-:W-:Y:S01]  /*d4a0*/  FADD.FTZ R161, R188.reuse, R161 ;  /* 0x000000a1bca17221 */ /* 0x044fe20000010000 */
[----:B------:R-:W-:Y:S02]  /*d4b0*/  F2FP.BF16.F32.PACK_AB R188, R188, R227 ;  /* 0x000000e3bcbc723e */ /* 0x000fe400000010ff */
[----:B------:R-:W-:-:S03]  /*d4c0*/  FMNMX.FTZ R120, R175, R120, !PT ;  /* 0x00000078af787209 */ /* 0x000fc60007810000 */
[----:B------:R-:W2:Y:S01]  /*d4d0*/  MUFU.EX2 R184, R184 ;  /* 0x000000b800b87308 */ /* 0x000ea20000000800 */
[----:B------:R-:W-:Y:S01]  /*d4e0*/  FMNMX.FTZ R120, R177, R120, !PT ;  /* 0x00000078b1787209 */ /* 0x000fe20007810000 */
[----:B---3--:R-:W-:-:S03]  /*d4f0*/  FADD.FTZ R14, R190, R161 ;  /* 0x000000a1be0e7221 */ /* 0x008fc60000010000 */
[----:B------:R-:W-:-:S03]  /*d500*/  FMNMX.FTZ R120, R139, R120, !PT ;  /* 0x000000788b787209 */ /* 0x000fc60007810000 */
[----:B------:R-:W3:Y:S01]  /*d510*/  MUFU.EX2 R171, R171 ;  /* 0x000000ab00ab7308 */ /* 0x000ee20000000800 */
[----:B-1----:R-:W-:Y:S01]  /*d520*/  F2FP.BF16.F32.PACK_AB R190, R169, R190 ;  /* 0x000000bea9be723e */ /* 0x002fe200000010ff */
[----:B------:R-:W1:Y:S06]  /*d530*/  SHFL.BFLY PT, R3, R120, 0x2, 0x1f ;  /* 0x0c401f0078037f89 */ /* 0x000e6c00000e0000 */
[----:B------:R-:W4:Y:S08]  /*d540*/  MUFU.EX2 R186, R186 ;  /* 0x000000ba00ba7308 */ /* 0x000f300000000800 */
[----:B------:R5:W-:Y:S08]  /*d550*/  MUFU.EX2 R135, R185 ;  /* 0x000000b900877308 */ /* 0x000bf00000000800 */
        /* <DEDUP_REMOVED lines=9> */
[----:B------:R-:W-:-:S06]  /*d5f0*/  FMUL.FTZ R126, R3, R18 ;  /* 0x00000012037e7220 */ /* 0x000fcc0000410000 */
[----:B------:R-:W-:Y:S01]  /*d600*/  MUFU.EX2 R147, R147 ;  /* 0x0000009300937308 */ /* 0x000fe20000000800 */
[----:B------:R-:W-:-:S05]  /*d610*/  FSEL R126, R126, RZ, P1 ;  /* 0x000000ff7e7e7208 */ /* 0x000fca0000800000 */
[-CC-:B------:R-:W-:Y:S01]  /*d620*/  FFMA.FTZ R143, R2, R18.reuse, -R126.reuse ;  /* 0x00000012028f7223 */ /* 0x180fe2000001087e */
[----:B------:R-:W-:Y:S01]  /*d630*/  FSEL R2, R3, RZ, P1 ;  /* 0x000000ff03027208 */ /* 0x000fe20000800000 */
[-CC-:B------:R-:W-:Y:S01]  /*d640*/  FFMA.FTZ R120, R223, R18.reuse, -R126.reuse ;  /* 0x00000012df787223 */ /* 0x180fe2000001087e */
[-CC-:B------:R-:W-:Y:S01]  /*d650*/  FFMA.FTZ R122, R187, R18.reuse, -R126.reuse ;  /* 0x00000012bb7a7223 */ /* 0x180fe2000001087e */
[-CC-:B------:R-:W-:Y:S01]  /*d660*/  FFMA.FTZ R157, R221, R18.reuse, -R126.reuse ;  /* 0x00000012dd9d7223 */ /* 0x180fe2000001087e */
[-CC-:B-----5:R-:W-:Y:S01]  /*d670*/  FFMA.FTZ R185, R209, R18.reuse, -R126.reuse ;  /* 0x00000012d1b97223 */ /* 0x1a0fe2000001087e */
[----:B------:R-:W-:Y:S01]  /*d680*/  FADD.FTZ R159, -R2, R207 ;  /* 0x000000cf029f7221 */ /* 0x000fe20000010100 */
[----:B------:R-:W-:Y:S01]  /*d690*/  MUFU.EX2 R143, R143 ;  /* 0x0000008f008f7308 */ /* 0x000fe20000000800 */
[-CC-:B------:R-:W-:Y:S01]  /*d6a0*/  FFMA.FTZ R134, R123, R18.reuse, -R126.reuse ;  /* 0x000000127b867223 */ /* 0x180fe2000001087e */
[-C--:B------:R-:W-:Y:S01]  /*d6b0*/  FFMA.FTZ R124, R219, R18.reuse, -R126 ;  /* 0x00000012db7c7223 */ /* 0x080fe2000001087e */
[-C--:B------:R-:W-:Y:S01]  /*d6c0*/  FMUL.FTZ R159, R159, R18.reuse ;  /* 0x000000129f9f7220 */ /* 0x080fe20000410000 */
[----:B------:R-:W-:Y:S01]  /*d6d0*/  FADD.FTZ R123, R169, R14 ;  /* 0x0000000ea97b7221 */ /* 0x000fe20000010000 */
[-CC-:B------:R-:W-:Y:S01]  /*d6e0*/  FFMA.FTZ R187, R189, R18.reuse, -R126.reuse ;  /* 0x00000012bdbb7223 */ /* 0x180fe2000001087e */
[-CC-:B------:R-:W-:Y:S01]  /*d6f0*/  FFMA.FTZ R128, R217, R18.reuse, -R126.reuse ;  /* 0x00000012d9807223 */ /* 0x180fe2000001087e */
[-CC-:B------:R-:W-:Y:S01]  /*d700*/  FFMA.FTZ R181, R191, R18.reuse, -R126.reuse ;  /* 0x00000012bfb57223 */ /* 0x180fe2000001087e */
[----:B------:R-:W1:Y:S01]  /*d710*/  MUFU.EX2 R2, R159 ;  /* 0x0000009f00027308 */ /* 0x000e620000000800 */
[----:B--2---:R-:W-:Y:S01]  /*d720*/  FADD.FTZ R14, R184, R123 ;  /* 0x0000007bb80e7221 */ /* 0x004fe20000010000 */
[-CC-:B------:R-:W-:Y:S01]  /*d730*/  FFMA.FTZ R130, R215, R18.reuse, -R126.reuse ;  /* 0x00000012d7827223 */ /* 0x180fe2000001087e */
[-CC-:B------:R-:W-:Y:S01]  /*d740*/  FFMA.FTZ R183, R211, R18.reuse, -R126.reuse ;  /* 0x00000012d3b77223 */ /* 0x180fe2000001087e */
[-C--:B------:R-:W-:Y:S01]  /*d750*/  FFMA.FTZ R179, R125, R18.reuse, -R126 ;  /* 0x000000127db37223 */ /* 0x080fe2000001087e */
[----:B---3--:R-:W-:Y:S01]  /*d760*/  FADD.FTZ R123, R171, R14 ;  /* 0x0000000eab7b7221 */ /* 0x008fe20000010000 */
[-CC-:B------:R-:W-:Y:S01]  /*d770*/  FFMA.FTZ R132, R213, R18.reuse, -R126.reuse ;  /* 0x00000012d5847223 */ /* 0x180fe2000001087e */
[-CC-:B------:R-:W-:Y:S01]  /*d780*/  FFMA.FTZ R131, R131, R18.reuse, -R126.reuse ;  /* 0x0000001283837223 */ /* 0x180fe2000001087e */
[----:B------:R-:W2:Y:S01]  /*d790*/  MUFU.EX2 R120, R120 ;  /* 0x0000007800787308 */ /* 0x000ea20000000800 */
[----:B----4-:R-:W-:Y:S01]  /*d7a0*/  FADD.FTZ R138, R186, R123 ;  /* 0x0000007bba8a7221 */ /* 0x010fe20000010000 */
[-CC-:B------:R-:W-:Y:S01]  /*d7b0*/  FFMA.FTZ R136, R133, R18.reuse, -R126.reuse ;  /* 0x0000001285887223 */ /* 0x180fe2000001087e */
[-CC-:B------:R-:W-:Y:S01]  /*d7c0*/  FFMA.FTZ R141, R141, R18.reuse, -R126.reuse ;  /* 0x000000128d8d7223 */ /* 0x180fe2000001087e */
[-CC-:B------:R-:W-:Y:S01]  /*d7d0*/  FFMA.FTZ R129, R129, R18.reuse, -R126.reuse ;  /* 0x0000001281817223 */ /* 0x180fe2000001087e */
[-CC-:B------:R-:W-:Y:S01]  /*d7e0*/  FFMA.FTZ R225, R225, R18.reuse, -R126.reuse ;  /* 0x00000012e1e17223 */ /* 0x180fe2000001087e */
[-CC-:B------:R-:W-:Y:S01]  /*d7f0*/  FFMA.FTZ R175, R175, R18.reuse, -R126.reuse ;  /* 0x00000012afaf7223 */ /* 0x180fe2000001087e */
[----:B------:R-:W-:Y:S01]  /*d800*/  FFMA.FTZ R177, R177, R18, -R126 ;  /* 0x00000012b1b17223 */ /* 0x000fe2000001087e */
[----:B------:R-:W3:Y:S01]  /*d810*/  MUFU.EX2 R122, R122 ;  /* 0x0000007a007a7308 */ /* 0x000ee20000000800 */
[----:B-1----:R-:W-:Y:S01]  /*d820*/  FFMA.FTZ R7, R2, R7, R143 ;  /* 0x0000000702077223 */ /* 0x002fe2000001008f */
[----:B------:R-:W-:Y:S01]  /*d830*/  IMAD.U32 R133, RZ, RZ, UR10 ;  /* 0x0000000aff857e24 */ /* 0x000fe2000f8e00ff */
[C---:B------:R-:W-:Y:S01]  /*d840*/  ISETP.GT.AND P1, PT, R19.reuse, UR47, PT ;  /* 0x0000002f13007c0c */ /* 0x040fe2000bf24270 */
[----:B------:R-:W-:Y:S01]  /*d850*/  VIADD R19, R19, 0xffffffff ;  /* 0xffffffff13137836 */ /* 0x000fe20000000000 */
[----:B------:R-:W-:Y:S01]  /*d860*/  F2FP.BF16.F32.PACK_AB R186, R173, R186 ;  /* 0x000000baadba723e */ /* 0x000fe200000010ff */
[----:B------:R-:W-:Y:S01]  /*d870*/  @!P6 VIADD R133, R133, 0x30860 ;  /* 0x000308608585e836 */ /* 0x000fe20000000000 */
[----:B------:R-:W-:Y:S01]  /*d880*/  F2FP.BF16.F32.PACK_AB R184, R171, R184 ;  /* 0x000000b8abb8723e */ /* 0x000fe200000010ff */
[----:B------:R-:W1:Y:S01]  /*d890*/  MUFU.EX2 R157, R157 ;  /* 0x0000009d009d7308 */ /* 0x000e620000000800 */
[C---:B--2---:R-:W-:Y:S01]  /*d8a0*/  FADD.FTZ R7, R120.reuse, R7 ;  /* 0x0000000778077221 */ /* 0x044fe20000010000 */
[----:B------:R-:W-:Y:S01]  /*d8b0*/  F2FP.BF16.F32.PACK_AB R189, R120, R143 ;  /* 0x0000008f78bd723e */ /* 0x000fe200000010ff */
[----:B------:R-:W-:Y:S01]  /*d8c0*/  IMAD.MOV.U32 R207, RZ, RZ, R3 ;  /* 0x000000ffffcf7224 */ /* 0x000fe200078e0003 */
[----:B------:R-:W-:-:S04]  /*d8d0*/  @!P6 PRMT R133, RZ, 0x654, R133 ;  /* 0x00000654ff85e816 */ /* 0x000fc80000000085 */
[----:B------:R-:W2:Y:S01]  /*d8e0*/  MUFU.EX2 R185, R185 ;  /* 0x000000b900b97308 */ /* 0x000ea20000000800 */
[----:B---3--:R-:W-:Y:S01]  /*d8f0*/  FADD.FTZ R14, R122, R7 ;  /* 0x000000077a0e7221 */ /* 0x008fe20000010000 */
[----:B------:R-:W-:Y:S01]  /*d900*/  FADD.FTZ R7, R173, R138 ;  /* 0x0000008aad077221 */ /* 0x000fe20000010000 */
[----:B------:R3:W-:Y:S03]  /*d910*/  @!P6 SYNCS.ARRIVE.TRANS64.RED.A1T0 RZ, [R133+URZ], RZ ;  /* 0x000000ff85ffe9a7 */ /* 0x0007e6000810043f */
[----:B------:R-:W-:Y:S01]  /*d920*/  FADD.FTZ R138, R180, R7 ;  /* 0x00000007b48a7221 */ /* 0x000fe20000010000 */
[-C--:B------:R-:W-:Y:S01]  /*d930*/  FFMA.FTZ R7, R137, R18.reuse, -R126 ;  /* 0x0000001289077223 */ /* 0x080fe2000001087e */
[----:B------:R-:W4:Y:S01]  /*d940*/  MUFU.EX2 R124, R124 ;  /* 0x0000007c007c7308 */ /* 0x000f220000000800 */
[----:B-1----:R-:W-:Y:S01]  /*d950*/  FADD.FTZ R14, R157, R14 ;  /* 0x0000000e9d0e7221 */ /* 0x002fe20000010000 */
[----:B------:R-:W-:Y:S01]  /*d960*/  FADD.FTZ R125, R135, R138 ;  /* 0x0000008a877d7221 */ /* 0x000fe20000010000 */
[-CC-:B------:R-:W-:Y:S01]  /*d970*/  FFMA.FTZ R138, R121, R18.reuse, -R126.reuse ;  /* 0x00000012798a7223 */ /* 0x180fe2000001087e */
[----:B------:R-:W-:Y:S01]  /*d980*/  FFMA.FTZ R126, R139, R18, -R126 ;  /* 0x000000128b7e7223 */ /* 0x000fe2000001087e */
[----:B------:R-:W-:Y:S01]  /*d990*/  F2FP.BF16.F32.PACK_AB R180, R135, R180 ;  /* 0x000000b487b4723e */ /* 0x000fe200000010ff */
[----:B------:R-:W-:Y:S01]  /*d9a0*/  FADD.FTZ R140, R182, R125 ;  /* 0x0000007db68c7221 */ /* 0x000fe20000010000 */
[----:B------:R-:W-:Y:S01]  /*d9b0*/  F2FP.BF16.F32.PACK_AB R182, R145, R182 ;  /* 0x000000b691b6723e */ /* 0x000fe200000010ff */
[----:B------:R-:W1:Y:S01]  /*d9c0*/  MUFU.EX2 R187, R187 ;  /* 0x000000bb00bb7308 */ /* 0x000e620000000800 */
[----:B--2---:R-:W-:Y:S01]  /*d9d0*/  FADD.FTZ R123, R185, R14 ;  /* 0x0000000eb97b7221 */ /* 0x004fe20000010000 */
[----:B------:R-:W-:-:S06]  /*d9e0*/  F2FP.BF16.F32.PACK_AB R191, R157, R122 ;  /* 0x0000007a9dbf723e */ /* 0x000fcc00000010ff */
[----:B------:R-:W2:Y:S01]  /*d9f0*/  MUFU.EX2 R128, R128 ;  /* 0x0000008000807308 */ /* 0x000ea20000000800 */
[C---:B----4-:R-:W-:Y:S01]  /*da00*/  FADD.FTZ R14, R124.reuse, R123 ;  /* 0x0000007b7c0e7221 */ /* 0x050fe20000010000 */
[----:B------:R-:W-:Y:S01]  /*da10*/  FADD.FTZ R123, R145, R140 ;  /* 0x0000008c917b7221 */ /* 0x000fe20000010000 */
[----:B------:R-:W-:-:S03]  /*da20*/  F2FP.BF16.F32.PACK_AB R185, R124, R185 ;  /* 0x000000b97cb9723e */ /* 0x000fc600000010ff */
[----:B------:R-:W-:Y:S01]  /*da30*/  FADD.FTZ R140, R176, R123 ;  /* 0x0000007bb08c7221 */ /* 0x000fe20000010000 */
[----:B------:R-:W-:Y:S01]  /*da40*/  F2FP.BF16.F32.PACK_AB R176, R147, R176 ;  /* 0x000000b093b0723e */ /* 0x000fe200000010ff */
[----:B------:R-:W4:Y:S01]  /*da50*/  MUFU.EX2 R181, R181 ;  /* 0x000000b500b57308 */ /* 0x000f220000000800 */
[----:B-1----:R-:W-:Y:S01]  /*da60*/  FADD.FTZ R121, R187, R14 ;  /* 0x0000000ebb797221 */ /* 0x002fe20000010000 */
[----:B------:R-:W-:-:S06]  /*da70*/  FADD.FTZ R123, R147, R140 ;  /* 0x0000008c937b7221 */ /* 0x000fcc0000010000 */
[----:B------:R-:W1:Y:S01]  /*da80*/  MUFU.EX2 R130, R130 ;  /* 0x0000008200827308 */ /* 0x000e620000000800 */
[C---:B--2---:R-:W-:Y:S01]  /*da90*/  FADD.FTZ R14, R128.reuse, R121 ;  /* 0x00000079800e7221 */ /* 0x044fe20000010000 */
[----:B------:R-:W-:-:S06]  /*daa0*/  F2FP.BF16.F32.PACK_AB R187, R128, R187 ;  /* 0x000000bb80bb723e */ /* 0x000fcc00000010ff */
[----:B------:R-:W2:Y:S01]  /*dab0*/  MUFU.EX2 R183, R183 ;  /* 0x000000b700b77308 */ /* 0x000ea20000000800 */
[----:B----4-:R-:W-:-:S07]  /*dac0*/  FADD.FTZ R121, R181, R14 ;  /* 0x0000000eb5797221 */ /* 0x010fce0000010000 */
[----:B------:R-:W4:Y:S01]  /*dad0*/  MUFU.EX2 R178, R178 ;  /* 0x000000b200b27308 */ /* 0x000f220000000800 */
[C---:B-1----:R-:W-:Y:S01]  /*dae0*/  FADD.FTZ R14, R130.reuse, R121 ;  /* 0x00000079820e7221 */ /* 0x042fe20000010000 */
[----:B------:R-:W-:-:S06]  /*daf0*/  F2FP.BF16.F32.PACK_AB R181, R130, R181 ;  /* 0x000000b582b5723e */ /* 0x000fcc00000010ff */
[----:B------:R-:W1:Y:S01]  /*db00*/  MUFU.EX2 R132, R132 ;  /* 0x0000008400847308 */ /* 0x000e620000000800 */
[----:B--2---:R-:W-:-:S07]  /*db10*/  FADD.FTZ R121, R183, R14 ;  /* 0x0000000eb7797221 */ /* 0x004fce0000010000 */
[----:B------:R-:W2:Y:S01]  /*db20*/  MUFU.EX2 R149, R149 ;  /* 0x0000009500957308 */ /* 0x000ea20000000800 */
[----:B----4-:R-:W-:-:S07]  /*db30*/  FADD.FTZ R140, R178, R123 ;  /* 0x0000007bb28c7221 */ /* 0x010fce0000010000 */
[----:B------:R-:W4:Y:S01]  /*db40*/  MUFU.EX2 R131, R131 ;  /* 0x0000008300837308 */ /* 0x000f220000000800 */
[C---:B-1----:R-:W-:Y:S01]  /*db50*/  FADD.FTZ R14, R132.reuse, R121 ;  /* 0x00000079840e7221 */ /* 0x042fe20000010000 */
[----:B------:R-:W-:-:S06]  /*db60*/  F2FP.BF16.F32.PACK_AB R183, R132, R183 ;  /* 0x000000b784b7723e */ /* 0x000fcc00000010ff */
[----:B------:R-:W1:Y:S01]  /*db70*/  MUFU.EX2 R172, R172 ;  /* 0x000000ac00ac7308 */ /* 0x000e620000000800 */
[C---:B--2---:R-:W-:Y:S01]  /*db80*/  FADD.FTZ R123, R149.reuse, R140 ;  /* 0x0000008c957b7221 */ /* 0x044fe20000010000 */
[----:B------:R-:W-:-:S06]  /*db90*/  F2FP.BF16.F32.PACK_AB R178, R149, R178 ;  /* 0x000000b295b2723e */ /* 0x000fcc00000010ff */
[----:B------:R-:W2:Y:S01]  /*dba0*/  MUFU.EX2 R134, R134 ;  /* 0x0000008600867308 */ /* 0x000ea20000000800 */
[----:B----4-:R-:W-:-:S07]  /*dbb0*/  FADD.FTZ R121, R131, R14 ;  /* 0x0000000e83797221 */ /* 0x010fce0000010000 */
[----:B------:R-:W4:Y:S01]  /*dbc0*/  MUFU.EX2 R151, R151 ;  /* 0x0000009700977308 */ /* 0x000f220000000800 */
[----:B-1----:R-:W-:-:S07]  /*dbd0*/  FADD.FTZ R140, R172, R123 ;  /* 0x0000007bac8c7221 */ /* 0x002fce0000010000 */
        /* <DEDUP_REMOVED lines=27> */
[----:B------:R4:W5:Y:S01]  /*dd90*/  MUFU.EX2 R169, R175 ;  /* 0x000000af00a97308 */ /* 0x0009620000000800 */
[----:B-1----:R-:W-:-:S07]  /*dda0*/  FADD.FTZ R121, R129, R121 ;  /* 0x0000007981797221 */ /* 0x002fce0000010000 */
[----:B------:R-:W1:Y:S01]  /*ddb0*/  MUFU.EX2 R170, R170 ;  /* 0x000000aa00aa7308 */ /* 0x000e620000000800 */
[----:B--2---:R-:W-:Y:S01]  /*ddc0*/  FADD.FTZ R121, R144, R121 ;  /* 0x0000007990797221 */ /* 0x004fe20000010000 */
[----:B----4-:R-:W-:-:S06]  /*ddd0*/  F2FP.BF16.F32.PACK_AB R175, R129, R142 ;  /* 0x0000008e81af723e */ /* 0x010fcc00000010ff */
[----:B------:R2:W4:Y:S01]  /*dde0*/  MUFU.EX2 R140, R177 ;  /* 0x000000b1008c7308 */ /* 0x0005220000000800 */
[C---:B-----5:R-:W-:Y:S01]  /*ddf0*/  FADD.FTZ R121, R169.reuse, R121 ;  /* 0x00000079a9797221 */ /* 0x060fe20000010000 */
[----:B------:R-:W-:-:S06]  /*de00*/  F2FP.BF16.F32.PACK_AB R169, R169, R144 ;  /* 0x00000090a9a9723e */ /* 0x000fcc00000010ff */
[----:B------:R-:W5:Y:S01]  /*de10*/  MUFU.EX2 R127, R127 ;  /* 0x0000007f007f7308 */ /* 0x000f620000000800 */
[----:B-1----:R-:W-:Y:S01]  /*de20*/  FADD.FTZ R14, R170, R123 ;  /* 0x0000007baa0e7221 */ /* 0x002fe20000010000 */
[----:B--2---:R-:W-:-:S06]  /*de30*/  F2FP.BF16.F32.PACK_AB R177, R134, R131 ;  /* 0x0000008386b1723e */ /* 0x004fcc00000010ff */
[----:B------:R-:W1:Y:S01]  /*de40*/  MUFU.EX2 R126, R126 ;  /* 0x0000007e007e7308 */ /* 0x000e620000000800 */
[----:B----4-:R-:W-:Y:S01]  /*de50*/  FADD.FTZ R121, R140, R121 ;  /* 0x000000798c797221 */ /* 0x010fe20000010000 */
[C---:B-----5:R-:W-:Y:S01]  /*de60*/  FADD.FTZ R14, R127.reuse, R14 ;  /* 0x0000000e7f0e7221 */ /* 0x060fe20000010000 */
[----:B------:R-:W-:Y:S02]  /*de70*/  F2FP.BF16.F32.PACK_AB R170, R127, R170 ;  /* 0x000000aa7faa723e */ /* 0x000fe400000010ff */
[C---:B-1----:R-:W-:Y:S01]  /*de80*/  FADD.FTZ R7, R126.reuse, R121 ;  /* 0x000000797e077221 */ /* 0x042fe20000010000 */
[----:B------:R-:W-:Y:S01]  /*de90*/  F2FP.BF16.F32.PACK_AB R171, R126, R140 ;  /* 0x0000008c7eab723e */ /* 0x000fe200000010ff */
[----:B---3--:R-:W-:Y:S06]  /*dea0*/  @P1 BRA `(.L_x_938) ;  /* 0xffffffc800c81947 */ /* 0x008fec000383ffff */
.L_x_921:
        /* <DEDUP_REMOVED lines=99> */
.L_x_939:
[----:B------:R-:W-:Y:S01]  /*e4e0*/  ULEA UR5, UR36, UR37, 0x3 ;  /* 0x0000002524057291 */ /* 0x000fe2000f8e183f */
[----:B------:R-:W-:-:S05]  /*e4f0*/  IMAD.U32 R0, RZ, RZ, UR39 ;  /* 0x00000027ff007e24 */ /* 0x000fca000f8e00ff */
[----:B------:R-:W-:-:S04]  /*e500*/  SHF.L.U32 R0, R0, 0x1f, RZ ;  /* 0x0000001f00007819 */ /* 0x000fc800000006ff */
[----:B------:R1:W2:Y:S01]  /*e510*/  SYNCS.PHASECHK.TRANS64.TRYWAIT P1, [UR5+0x30850], R0 ;  /* 0x03085000ff0075a7 */ /* 0x0002a20008020145 */
[----:B------:R-:W-:Y:S05]  /*e520*/  @!P0 BRA `(.L_x_940) ;  /* 0x0000000000048947 */ /* 0x000fea0003800000 */
[----:B------:R-:W-:Y:S01]  /*e530*/  BPT.TRAP 0x1 ;  /* 0x000000040000795c */ /* 0x000fe20000300000 */
.L_x_940:
[----:B--2---:R-:W-:Y:S05]  /*e540*/  @P1 BRA `(.L_x_941) ;  /* 0x0000000000081947 */ /* 0x004fea0003800000 */
[----:B------:R-:W2:Y:S02]  /*e550*/  SYNCS.PHASECHK.TRANS64.TRYWAIT P0, [UR5+0x30850], R0 ;  /* 0x03085000ff0075a7 */ /* 0x000ea40008000145 */
[----:B--2---:R-:W-:Y:S05]  /*e560*/  @!P0 BRA `(.L_x_942) ;  /* 0x0000005800508947 */ /* 0x004fea0003800000 */
.L_x_941:
[----:B------:R-:W-:Y:S01]  /*e570*/  UIADD3 UR37, UR37, 0x400, URZ ;  /* 0x0000040025257890 */ /* 0x000fe2000fffe03f */
[----:B------:R-:W-:Y:S01]  /*e580*/  WARPGROUP.ARRIVE ;  /* 0x00000000000079c5 */ /* 0x000fe20000000000 */
[----:B------:R-:W-:Y:S01]  /*e590*/  UMOV UR7, 0x40000040 ;  /* 0x4000004000077882 */ /* 0x000fe20000000000 */
[----:B--2---:R-:W2:Y:S01]  /*e5a0*/  SHFL.BFLY PT, R5, R14, 0x2, 0x1f ;  /* 0x0c401f000e057f89 */ /* 0x004ea200000e0000 */
[----:B------:R-:W-:Y:S01]  /*e5b0*/  USHF.R.U32.HI UR37, URZ, 0x4, UR37 ;  /* 0x000000043f257899 */ /* 0x000fe20008011625 */
[----:B------:R-:W-:Y:S02]  /*e5c0*/  R2UR UR8, R199 ;  /* 0x00000000c70872ca */ /* 0x000fe400000e0000 */
[----:B-1----:R-:W1:Y:S01]  /*e5d0*/  SHFL.BFLY PT, R0, R7, 0x2, 0x1f ;  /* 0x0c401f0007007f89 */ /* 0x002e6200000e0000 */
[----:B------:R-:W-:Y:S01]  /*e5e0*/  ULOP3.LUT UR37, UR37, 0x3fff, URZ, 0xc0, !UPT ;  /* 0x00003fff25257892 */ /* 0x000fe2000f8ec03f */
[----:B------:R-:W3:Y:S03]  /*e5f0*/  S2R R13, SR_TID.X ;  /* 0x00000000000d7919 */ /* 0x000ee60000002100 */
[----:B------:R-:W-:-:S04]  /*e600*/  ULOP3.LUT UR4, UR37, 0x3000000, URZ, 0xfc, !UPT ;  /* 0x0300000025047892 */ /* 0x000fc8000f8efc3f */
[----:B------:R-:W-:Y:S02]  /*e610*/  UIMAD UR4, UR36, 0x900, UR4 ;  /* 0x00000900240478a4 */ /* 0x000fe4000f8e0204 */
[----:B------:R-:W-:Y:S02]  /*e620*/  UIADD3 UR36, UR36, 0x1, URZ ;  /* 0x0000000124247890 */ /* 0x000fe4000fffe03f */
[----:B------:R-:W-:Y:S02]  /*e630*/  UIADD3 UR8, UR8, 0x1, URZ ;  /* 0x0000000108087890 */ /* 0x000fe4000fffe03f */
[----:B------:R-:W-:Y:S01]  /*e640*/  UISETP.NE.AND UP0, UPT, UR36, 0x2, UPT ;  /* 0x000000022400788c */ /* 0x000fe2000bf05270 */
[----:B------:R-:W-:Y:S02]  /*e650*/  UMOV UR6, UR4 ;  /* 0x0000000400067c82 */ /* 0x000fe40008000000 */
[----:B------:R-:W-:Y:S01]  /*e660*/  HGMMA.64x192x16.F32.BF16 R24, R188, gdesc[UR4].tnspB, R24, gsb0 ;  /* 0x42e00004bc187df0 */ /* 0x000fe20008001818 */
[----:B------:R-:W-:Y:S01]  /*e670*/  UIADD3 UR6, UR4, 0x80, URZ ;  /* 0x0000008004067890 */ /* 0x000fe2000fffe03f */
[----:B--2---:R-:W-:Y:S01]  /*e680*/  FADD.FTZ R5, R5, R14 ;  /* 0x0000000e05057221 */ /* 0x004fe20000010000 */
[----:B------:R-:W-:Y:S01]  /*e690*/  UMOV UR7, 0x40000040 ;  /* 0x4000004000077882 */ /* 0x000fe20000000000 */
[----:B------:R-:W-:-:S02]  /*e6a0*/  IMAD.U32 R199, RZ, RZ, UR8 ;  /* 0x00000008ffc77e24 */ /* 0x000fc4000f8e00ff */
[----:B-1----:R-:W-:Y:S01]  /*e6b0*/  FADD.FTZ R2, R0, R7 ;  /* 0x0000000700027221 */ /* 0x002fe20000010000 */
[----:B------:R-:W-:Y:S01]  /*e6c0*/  IMAD.U32 R7, RZ, RZ, UR5 ;  /* 0x00000005ff077e24 */ /* 0x000fe2000f8e00ff */
[----:B------:R-:W1:Y:S01]  /*e6d0*/  SHFL.BFLY PT, R0, R5, 0x1, 0x1f ;  /* 0x0c201f0005007f89 */ /* 0x000e6200000e0000 */
[----:B------:R-:W-:-:S03]  /*e6e0*/  USEL UR36, UR36, URZ, UP0 ;  /* 0x0000003f24247287 */ /* 0x000fc60008000000 */
[----:B------:R-:W2:Y:S01]  /*e6f0*/  SHFL.BFLY PT, R9, R2, 0x1, 0x1f ;  /* 0x0c201f0002097f89 */ /* 0x000ea200000e0000 */
[----:B---3--:R-:W-:-:S13]  /*e700*/  LOP3.LUT P2, RZ, R13, 0x7f, RZ, 0xc0, !PT ;  /* 0x0000007f0dff7812 */ /* 0x008fda000784c0ff */
[----:B------:R-:W-:Y:S02]  /*e710*/  @!P2 VIADD R7, R7, 0x30860 ;  /* 0x000308600707a836 */ /* 0x000fe40000000000 */
[----:B-1----:R-:W-:Y:S01]  /*e720*/  FADD.FTZ R11, R5, R0 ;  /* 0x00000000050b7221 */ /* 0x002fe20000010000 */
[----:B------:R-:W-:Y:S02]  /*e730*/  IMAD.MOV.U32 R0, RZ, RZ, -0x800000 ;  /* 0xff800000ff007424 */ /* 0x000fe400078e00ff */
[----:B--2---:R-:W-:Y:S02]  /*e740*/  FADD.FTZ R12, R2, R9 ;  /* 0x00000009020c7221 */ /* 0x004fe40000010000 */
[----:B------:R-:W-:Y:S02]  /*e750*/  FSETP.NE.FTZ.AND P0, PT, R11, RZ, PT ;  /* 0x000000ff0b00720b */ /* 0x000fe40003f15000 */
[----:B------:R-:W-:Y:S01]  /*e760*/  CS2R R8, SRZ ;  /* 0x0000000000087805 */ /* 0x000fe2000001ff00 */
[----:B------:R-:W-:Y:S01]  /*e770*/  IMAD.MOV.U32 R2, RZ, RZ, -0x800000 ;  /* 0xff800000ff027424 */ /* 0x000fe200078e00ff */
[----:B------:R-:W-:-:S09]  /*e780*/  FSETP.NE.FTZ.AND P1, PT, R12, RZ, PT ;  /* 0x000000ff0c00720b */ /* 0x000fd20003f35000 */
[----:B------:R-:W1:Y:S01]  /*e790*/  @P0 MUFU.LG2 R6, R11 ;  /* 0x0000000b00060308 */ /* 0x000e620000000c00 */
[----:B------:R-:W-:-:S03]  /*e7a0*/  @P0 FMUL.FTZ R5, R18, 0.69314718246459960938 ;  /* 0x3f31721812050820 */ /* 0x000fc60000410000 */
[----:B------:R-:W-:-:S04]  /*e7b0*/  @P1 FMUL.FTZ R13, R18, 0.69314718246459960938 ;  /* 0x3f317218120d1820 */ /* 0x000fc80000410000 */
[----:B------:R-:W2:Y:S08]  /*e7c0*/  @P1 MUFU.LG2 R10, R12 ;  /* 0x0000000c000a1308 */ /* 0x000eb00000000c00 */
[----:B------:R-:W3:Y:S01]  /*e7d0*/  @P0 MUFU.RCP R8, R11 ;  /* 0x0000000b00080308 */ /* 0x000ee20000001000 */
[----:B-1----:R-:W-:-:S04]  /*e7e0*/  @P0 FMUL.FTZ R6, R6, 0.69314718246459960938 ;  /* 0x3f31721806060820 */ /* 0x002fc80000410000 */
[----:B------:R-:W-:Y:S01]  /*e7f0*/  @P0 FFMA.FTZ R0, R5, R4, R6 ;  /* 0x0000000405000223 */ /* 0x000fe20000010006 */
[----:B------:R-:W-:Y:S02]  /*e800*/  @!P2 PRMT R4, RZ, 0x654, R7 ;  /* 0x00000654ff04a816 */ /* 0x000fe40000000007 */
[----:B------:R-:W1:Y:S01]  /*e810*/  @P1 MUFU.RCP R9, R12 ;  /* 0x0000000c00091308 */ /* 0x000e620000001000 */
[----:B--2---:R-:W-:Y:S01]  /*e820*/  @P1 FMUL.FTZ R10, R10, 0.69314718246459960938 ;  /* 0x3f3172180a0a1820 */ /* 0x004fe20000410000 */
[----:B------:R-:W-:-:S03]  /*e830*/  PLOP3.LUT P0, PT, PT, PT, PT, 0x8, 0x0 ;  /* 0x000000000000781c */ /* 0x000fc60003f0e170 */
        /* <DEDUP_REMOVED lines=22> */
[----:B------:R-:W-:-:S04]  /*e9a0*/  USEL UR4, URZ, 0x1, UP0 ;  /* 0x000000013f047887 */ /* 0x000fc80008000000 */
[----:B------:R-:W-:Y:S01]  /*e9b0*/  ULOP3.LUT UR39, UR39, UR4, URZ, 0x3c, !UPT ;  /* 0x0000000427277292 */ /* 0x000fe2000f8e3c3f */
[----:B------:R-:W-:Y:S02]  /*e9c0*/  WARPGROUP.DEPBAR.LE gsb0, 0x0 ;  /* 0x00008000000079c5 */ /* 0x000fe40000010000 */
[----:B------:R-:W-:-:S10]  /*e9d0*/  WARPGROUP.ARRIVE ;  /* 0x00000000000079c5 */ /* 0x000fd40000000000 */
[----:B------:R-:W-:Y:S03]  /*e9e0*/  HGMMA.64x192x16.F32.BF16 R24, R168, gdesc[UR4].tnspB, R24, gsb0 ;  /* 0x42e00004a8187df0 */ /* 0x000fe60008001818 */
[----:B------:R-:W-:Y:S02]  /*e9f0*/  WARPGROUP.DEPBAR.LE gsb0, 0x0 ;  /* 0x00008000000079c5 */ /* 0x000fe40000010000 */
[----:B------:R2:W-:Y:S01]  /*ea00*/  @!P2 SYNCS.ARRIVE.TRANS64.RED.A1T0 RZ, [R4+URZ], RZ ;  /* 0x000000ff04ffa9a7 */ /* 0x0005e2000810043f */
[-C--:B---3--:R-:W-:Y:S01]  /*ea10*/  FMUL.FTZ R122, R25, R8.reuse ;  /* 0x00000008197a7220 */ /* 0x088fe20000410000 */
        /* <DEDUP_REMOVED lines=94> */
[----:B--2---:R-:W-:-:S07]  /*f000*/  FMUL.FTZ R119, R119, R9 ;  /* 0x0000000977777220 */ /* 0x004fce0000410000 */
.L_x_872:
[----:B------:R-:W1:Y:S08]  /*f010*/  S2UR UR4, SR_CgaCtaId ;  /* 0x00000000000479c3 */ /* 0x000e700000008800 */
[----:B------:R-:W-:Y:S06]  /*f020*/  BAR.SYNC.DEFER_BLOCKING 0x5, 0x120 ;  /* 0x0144800000007b1d */ /* 0x000fec0000010000 */
[----:B------:R-:W-:-:S02]  /*f030*/  UMOV UR37, 0x400 ;  /* 0x0000040000257882 */ /* 0x000fc40000000000 */
[----:B-1----:R-:W-:-:S09]  /*f040*/  ULEA UR37, UR4, UR37, 0x18 ;  /* 0x0000002504257291 */ /* 0x002fd2000f8ec03f */
[----:B------:R-:W1:Y:S02]  /*f050*/  LDS R4, [UR37+0x308d0] ;  /* 0x0308d025ff047984 */ /* 0x000e640008000800 */
[----:B-1----:R-:W-:Y:S01]  /*f060*/  R2UR UR4, R4 ;  /* 0x00000000040472ca */ /* 0x002fe200000e0000 */
[----:B------:R-:W-:Y:S06]  /*f070*/  BAR.ARV 0x4, 0x120 ;  /* 0x0104800000007b1d */ /* 0x000fec0000002000 */
[----:B------:R-:W-:Y:S08]  /*f080*/  @P0 BRA `(.L_x_943) ;  /* 0x0000000c00180947 */ /* 0x000ff00003800000 */
[----:B------:R-:W-:Y:S01]  /*f090*/  IADD3 R9, P3, R22, 0x20, RZ ;  /* 0x0000002016097810 */ /* 0x000fe20007f7e0ff */
[----:B------:R-:W-:Y:S01]  /*f0a0*/  VIADD R125, R202, UR42 ;  /* 0x0000002aca7d7c36 */ /* 0x000fe20008000000 */
[----:B------:R-:W-:Y:S01]  /*f0b0*/  IADD3 R13, P4, R22, 0x60, RZ ;  /* 0x00000060160d7810 */ /* 0x000fe20007f9e0ff */
[----:B------:R-:W-:Y:S01]  /*f0c0*/  ULDC UR10, c[0x0][0xa88] ;  /* 0x0002a200000a7ab9 */ /* 0x000fe20000000800 */
[----:B------:R-:W-:Y:S01]  /*f0d0*/  LOP3.LUT R8, R9, 0x380, RZ, 0xc0, !PT ;  /* 0x0000038009087812 */ /* 0x000fe200078ec0ff */
[----:B------:R-:W-:Y:S01]  /*f0e0*/  VIADD R4, R125, 0x8 ;  /* 0x000000087d047836 */ /* 0x000fe20000000000 */
[----:B------:R-:W-:Y:S01]  /*f0f0*/  LOP3.LUT R12, R13, 0x380, RZ, 0xc0, !PT ;  /* 0x000003800d0c7812 */ /* 0x000fe200078ec0ff */
[----:B------:R-:W-:Y:S01]  /*f100*/  USHF.R.S32.HI UR5, URZ, 0x1f, UR43 ;  /* 0x0000001f3f057899 */ /* 0x000fe2000801142b */
[----:B------:R-:W-:Y:S01]  /*f110*/  SHF.R.U64 R8, R8, 0x3, RZ ;  /* 0x0000000308087819 */ /* 0x000fe200000012ff */
[----:B------:R-:W-:Y:S01]  /*f120*/  ULDC.64 UR8, c[0x0][0xb70] ;  /* 0x0002dc0000087ab9 */ /* 0x000fe20000000a00 */
[----:B------:R-:W-:Y:S01]  /*f130*/  SHF.R.U64 R12, R12, 0x3, RZ ;  /* 0x000000030c0c7819 */ /* 0x000fe200000012ff */
[----:B------:R-:W-:Y:S01]  /*f140*/  UIMAD UR5, UR5, UR8, URZ ;  /* 0x00000008050572a4 */ /* 0x000fe2000f8e023f */
[----:B------:R-:W-:Y:S01]  /*f150*/  LOP3.LUT R8, R8, R9, RZ, 0x3c, !PT ;  /* 0x0000000908087212 */ /* 0x000fe200078e3cff */
[--C-:B------:R-:W-:Y:S01]  /*f160*/  IMAD.X R9, RZ, RZ, R23.reuse, P3 ;  /* 0x000000ffff097224 */ /* 0x100fe200018e0617 */
[----:B------:R-:W-:Y:S01]  /*f170*/  IADD3 R21, P3, R22, 0x4040, RZ ;  /* 0x0000404016157810 */ /* 0x000fe20007f7e0ff */
[----:B------:R-:W-:Y:S01]  /*f180*/  UIMAD.WIDE.U32 UR6, UR43, UR8, URZ ;  /* 0x000000082b0672a5 */ /* 0x000fe2000f8e003f */
[----:B------:R-:W-:Y:S01]  /*f190*/  LOP3.LUT R12, R12, R13, RZ, 0x3c, !PT ;  /* 0x0000000d0c0c7212 */ /* 0x000fe200078e3cff */
[----:B------:R-:W-:Y:S01]  /*f1a0*/  IMAD.X R13, RZ, RZ, R23, P4 ;  /* 0x000000ffff0d7224 */ /* 0x000fe200020e0617 */
[C---:B------:R-:W-:Y:S01]  /*f1b0*/  LOP3.LUT R5, R22.reuse, 0x380, RZ, 0xc0, !PT ;  /* 0x0000038016057812 */ /* 0x040fe200078ec0ff */
[----:B------:R-:W-:Y:S01]  /*f1c0*/  UIMAD UR5, UR43, UR9, UR5 ;  /* 0x000000092b0572a4 */ /* 0x000fe2000f8e0205 */
[----:B------:R-:W-:-:S02]  /*f1d0*/  IADD3 R17, P4, R22, 0x8000, RZ ;  /* 0x0000800016117810 */ /* 0x000fc40007f9e0ff */
[----:B------:R-:W-:Y:S01]  /*f1e0*/  LOP3.LUT R20, R21, 0x380, RZ, 0xc0, !PT ;  /* 0x0000038015147812 */ /* 0x000fe200078ec0ff */
[----:B------:R-:W-:Y:S01]  /*f1f0*/  UIADD3 UR5, UR7, UR5, URZ ;  /* 0x0000000507057290 */ /* 0x000fe2000fffe03f */
[----:B------:R-:W-:Y:S02]  /*f200*/  LOP3.LUT P0, RZ, R201, 0x3, RZ, 0xc0, !PT ;  /* 0x00000003c9ff7812 */ /* 0x000fe4000780c0ff */
[----:B------:R-:W-:Y:S02]  /*f210*/  SHF.R.U64 R5, R5, 0x3, RZ ;  /* 0x0000000305057819 */ /* 0x000fe400000012ff */
[----:B------:R-:W-:Y:S02]  /*f220*/  LOP3.LUT R26, R17, 0x380, RZ, 0xc0, !PT ;  /* 0x00000380111a7812 */ /* 0x000fe400078ec0ff */
[----:B------:R-:W-:Y:S02]  /*f230*/  SHF.R.U64 R20, R20, 0x3, RZ ;  /* 0x0000000314147819 */ /* 0x000fe400000012ff */
[----:B------:R-:W-:-:S02]  /*f240*/  ISETP.GE.OR P1, PT, R4, UR10, P0 ;  /* 0x0000000a04007c0c */ /* 0x000fc40008726670 */
[----:B------:R-:W-:Y:S02]  /*f250*/  IADD3 R19, P5, R22, 0x4020, RZ ;  /* 0x0000402016137810 */ /* 0x000fe40007fbe0ff */
[----:B------:R-:W-:Y:S01]  /*f260*/  LOP3.LUT R4, R5, R22, RZ, 0x3c, !PT ;  /* 0x0000001605047212 */ /* 0x000fe200078e3cff */
[--C-:B------:R-:W-:Y:S01]  /*f270*/  IMAD.MOV.U32 R5, RZ, RZ, R23.reuse ;  /* 0x000000ffff057224 */ /* 0x100fe200078e0017 */
[----:B------:R-:W-:Y:S02]  /*f280*/  SHF.R.U64 R26, R26, 0x3, RZ ;  /* 0x000000031a1a7819 */ /* 0x000fe400000012ff */
[----:B------:R-:W-:Y:S01]  /*f290*/  LOP3.LUT R20, R20, R21, RZ, 0x3c, !PT ;  /* 0x0000001514147212 */ /* 0x000fe200078e3cff */
[----:B------:R-:W-:Y:S01]  /*f2a0*/  IMAD.X R21, RZ, RZ, R23, P3 ;  /* 0x000000ffff157224 */ /* 0x000fe200018e0617 */
[----:B------:R-:W-:Y:S02]  /*f2b0*/  LOP3.LUT R18, R19, 0x380, RZ, 0xc0, !PT ;  /* 0x0000038013127812 */ /* 0x000fe400078ec0ff */
[----:B------:R-:W-:-:S02]  /*f2c0*/  IADD3 R11, P2, R22, 0x40, RZ ;  /* 0x00000040160b7810 */ /* 0x000fc40007f5e0ff */
[C---:B------:R-:W-:Y:S02]  /*f2d0*/  IADD3 R87, P3, R22.reuse, 0x8060, RZ ;  /* 0x0000806016577810 */ /* 0x040fe40007f7e0ff */
[----:B------:R-:W-:Y:S02]  /*f2e0*/  IADD3 R15, P6, R22, 0x4000, RZ ;  /* 0x00004000160f7810 */ /* 0x000fe40007fde0ff */
[----:B------:R-:W-:Y:S02]  /*f2f0*/  LOP3.LUT R26, R26, R17, RZ, 0x3c, !PT ;  /* 0x000000111a1a7212 */ /* 0x000fe400078e3cff */
[----:B------:R-:W-:Y:S02]  /*f300*/  MOV R17, R4 ;  /* 0x0000000400117202 */ /* 0x000fe40000000f00 */
[----:B------:R-:W-:Y:S02]  /*f310*/  SHF.R.U64 R18, R18, 0x3, RZ ;  /* 0x0000000312127819 */ /* 0x000fe400000012ff */
[----:B------:R-:W-:-:S02]  /*f320*/  F2FP.BF16.F32.PACK_AB R5, R27, R32 ;  /* 0x000000201b05723e */ /* 0x000fc400000010ff */
[----:B------:R-:W-:Y:S02]  /*f330*/  LOP3.LUT R10, R11, 0x380, RZ, 0xc0, !PT ;  /* 0x000003800b0a7812 */ /* 0x000fe400078ec0ff */
[----:B------:R-:W-:Y:S02]  /*f340*/  LOP3.LUT R32, R87, 0x380, RZ, 0xc0, !PT ;  /* 0x0000038057207812 */ /* 0x000fe400078ec0ff */
[----:B------:R-:W-:Y:S02]  /*f350*/  LOP3.LUT R14, R15, 0x380, RZ, 0xc0, !PT ;  /* 0x000003800f0e7812 */ /* 0x000fe400078ec0ff */
[----:B------:R-:W-:Y:S01]  /*f360*/  LOP3.LUT R18, R18, R19, RZ, 0x3c, !PT ;  /* 0x0000001312127212 */ /* 0x000fe200078e3cff */
[----:B------:R-:W-:Y:S01]  /*f370*/  IMAD.X R19, RZ, RZ, R23, P5 ;  /* 0x000000ffff137224 */ /* 0x000fe200028e0617 */
[----:B------:R-:W-:Y:S02]  /*f380*/  SHF.R.U64 R10, R10, 0x3, RZ ;  /* 0x000000030a0a7819 */ /* 0x000fe400000012ff */
[----:B------:R-:W-:-:S02]  /*f390*/  SHF.R.U64 R32, R32, 0x3, RZ ;  /* 0x0000000320207819 */ /* 0x000fc400000012ff */
[----:B------:R-:W-:Y:S02]  /*f3a0*/  SHF.R.U64 R14, R14, 0x3, RZ ;  /* 0x000000030e0e7819 */ /* 0x000fe400000012ff */
[----:B------:R-:W-:Y:S01]  /*f3b0*/  LOP3.LUT R10, R10, R11, RZ, 0x3c, !PT ;  /* 0x0000000b0a0a7212 */ /* 0x000fe200078e3cff */
[----:B------:R-:W-:Y:S01]  /*f3c0*/  IMAD.X R11, RZ, RZ, R23, P2 ;  /* 0x000000ffff0b7224 */ /* 0x000fe200010e0617 */
[----:B------:R-:W-:Y:S02]  /*f3d0*/  LOP3.LUT R32, R32, R87, RZ, 0x3c, !PT ;  /* 0x0000005720207212 */ /* 0x000fe400078e3cff */
[----:B------:R-:W-:Y:S02]  /*f3e0*/  LOP3.LUT R14, R14, R15, RZ, 0x3c, !PT ;  /* 0x0000000f0e0e7212 */ /* 0x000fe400078e3cff */
[----:B------:R-:W-:Y:S02]  /*f3f0*/  MOV R87, R18 ;  /* 0x0000001200577202 */ /* 0x000fe40000000f00 */
[C---:B------:R-:W-:Y:S01]  /*f400*/  IADD3 R15, P2, R22.reuse, 0x4060, RZ ;  /* 0x00004060160f7810 */ /* 0x040fe20007f5e0ff */
[----:B------:R-:W1:Y:S01]  /*f410*/  LDC.64 R18, c[0x0][0xb78] ;  /* 0x0002de00ff127b82 */ /* 0x000e620000000a00 */
[----:B------:R-:W-:-:S02]  /*f420*/  IADD3 R72, P5, R22, 0x8040, RZ ;  /* 0x0000804016487810 */ /* 0x000fc40007fbe0ff */
[----:B------:R-:W-:Y:S02]  /*f430*/  LOP3.LUT R24, R15, 0x380, RZ, 0xc0, !PT ;  /* 0x000003800f187812 */ /* 0x000fe400078ec0ff */
[----:B------:R-:W-:Y:S02]  /*f440*/  F2FP.BF16.F32.PACK_AB R4, R122, R7 ;  /* 0x000000077a04723e */ /* 0x000fe400000010ff */
[----:B------:R-:W-:Y:S02]  /*f450*/  SHF.R.U64 R24, R24, 0x3, RZ ;  /* 0x0000000318187819 */ /* 0x000fe400000012ff */
[----:B------:R-:W-:Y:S02]  /*f460*/  LOP3.LUT R27, R72, 0x380, RZ, 0xc0, !PT ;  /* 0x00000380481b7812 */ /* 0x000fe400078ec0ff */
[----:B------:R-:W-:Y:S02]  /*f470*/  F2FP.BF16.F32.PACK_AB R6, R29, R6 ;  /* 0x000000061d06723e */ /* 0x000fe400000010ff */
[----:B------:R-:W-:Y:S01]  /*f480*/  F2FP.BF16.F32.PACK_AB R7, R25, R30 ;  /* 0x0000001e1907723e */ /* 0x000fe200000010ff */
[----:B------:R-:W-:Y:S01]  /*f490*/  BAR.SYNC.DEFER_BLOCKING 0x1, 0x100 ;  /* 0x0044000000007b1d */ /* 0x000fe20000010000 */
[----:B------:R-:W-:Y:S01]  /*f4a0*/  LOP3.LUT R24, R24, R15, RZ, 0x3c, !PT ;  /* 0x0000000f18187212 */ /* 0x000fe200078e3cff */
[--C-:B------:R-:W-:Y:S01]  /*f4b0*/  IMAD.X R15, RZ, RZ, R23.reuse, P6 ;  /* 0x000000ffff0f7224 */ /* 0x100fe200030e0617 */
[----:B------:R-:W-:Y:S01]  /*f4c0*/  IADD3 R35, P6, R22, 0x8020, RZ ;  /* 0x0000802016237810 */ /* 0x000fe20007fde0ff */
[----:B------:R-:W-:Y:S01]  /*f4d0*/  IMAD.X R25, RZ, RZ, R23, P2 ;  /* 0x000000ffff197224 */ /* 0x000fe200010e0617 */
[----:B------:R-:W-:-:S02]  /*f4e0*/  SHF.R.U64 R27, R27, 0x3, RZ ;  /* 0x000000031b1b7819 */ /* 0x000fc400000012ff */
[----:B------:R-:W-:Y:S01]  /*f4f0*/  MOV R86, R20 ;  /* 0x0000001400567202 */ /* 0x000fe20000000f00 */
[----:B------:R-:W-:Y:S01]  /*f500*/  IMAD.U32 R21, RZ, RZ, UR7 ;  /* 0x00000007ff157e24 */ /* 0x000fe2000f8e00ff */
[----:B------:R-:W-:Y:S01]  /*f510*/  LOP3.LUT R34, R35, 0x380, RZ, 0xc0, !PT ;  /* 0x0000038023227812 */ /* 0x000fe200078ec0ff */
[----:B------:R-:W-:Y:S01]  /*f520*/  IMAD.U32 R21, RZ, RZ, UR5 ;  /* 0x00000005ff157e24 */ /* 0x000fe2000f8e00ff */
[----:B------:R-:W-:Y:S01]  /*f530*/  USHF.R.S32.HI UR5, URZ, 0x1f, UR44 ;  /* 0x0000001f3f057899 */ /* 0x000fe2000801142c */
[----:B------:R-:W-:Y:S01]  /*f540*/  LOP3.LUT R30, R27, R72, RZ, 0x3c, !PT ;  /* 0x000000481b1e7212 */ /* 0x000fe200078e3cff */
[----:B------:R-:W-:Y:S01]  /*f550*/  IMAD.X R27, RZ, RZ, R23, P4 ;  /* 0x000000ffff1b7224 */ /* 0x000fe200020e0617 */
[----:B------:R-:W-:Y:S01]  /*f560*/  SHF.R.U64 R34, R34, 0x3, RZ ;  /* 0x0000000322227819 */ /* 0x000fe200000012ff */
[----:B------:R-:W-:Y:S01]  /*f570*/  IMAD.U32 R20, RZ, RZ, UR6 ;  /* 0x00000006ff147e24 */ /* 0x000fe2000f8e00ff */
[----:B------:R-:W-:Y:S01]  /*f580*/  MOV R29, R8 ;  /* 0x00000008001d7202 */ /* 0x000fe20000000f00 */
[----:B------:R-:W-:Y:S01]  /*f590*/  ULDC.64 UR6, c[0x0][0xb40] ;  /* 0x0002d00000067ab9 */ /* 0x000fe20000000a00 */
[----:B------:R-:W-:-:S02]  /*f5a0*/  MOV R123, R10 ;  /* 0x0000000a007b7202 */ /* 0x000fc40000000f00 */
[----:B------:R-:W-:Y:S02]  /*f5b0*/  MOV R122, R12 ;  /* 0x0000000c007a7202 */ /* 0x000fe40000000f00 */
[----:B------:R-:W-:Y:S01]  /*f5c0*/  MOV R121, R14 ;  /* 0x0000000e00797202 */ /* 0x000fe20000000f00 */
[----:B------:R2:W-:Y:S01]  /*f5d0*/  STSM.16.M88.4 [R17], R4 ;  /* 0x0000000411007844 */ /* 0x0005e20000000200 */
[----:B------:R-:W-:Y:S02]  /*f5e0*/  F2FP.BF16.F32.PACK_AB R8, R41, R40 ;  /* 0x000000282908723e */ /* 0x000fe400000010ff */
[----:B------:R-:W-:Y:S02]  /*f5f0*/  F2FP.BF16.F32.PACK_AB R9, R43, R42 ;  /* 0x0000002a2b09723e */ /* 0x000fe400000010ff */
[----:B------:R-:W-:Y:S02]  /*f600*/  F2FP.BF16.F32.PACK_AB R10, R45, R44 ;  /* 0x0000002c2d0a723e */ /* 0x000fe400000010ff */
[----:B------:R-:W-:-:S02]  /*f610*/  F2FP.BF16.F32.PACK_AB R11, R47, R46 ;  /* 0x0000002e2f0b723e */ /* 0x000fc400000010ff */
[----:B------:R-:W-:Y:S01]  /*f620*/  LOP3.LUT R34, R34, R35, RZ, 0x3c, !PT ;  /* 0x0000002322227212 */ /* 0x000fe200078e3cff */
[--C-:B------:R-:W-:Y:S01]  /*f630*/  IMAD.X R35, RZ, RZ, R23.reuse, P6 ;  /* 0x000000ffff237224 */ /* 0x100fe200030e0617 */
[----:B------:R-:W-:Y:S02]  /*f640*/  MOV R72, R24 ;  /* 0x0000001800487202 */ /* 0x000fe40000000f00 */
[----:B------:R-:W-:Y:S02]  /*f650*/  F2FP.BF16.F32.PACK_AB R12, R49, R48 ;  /* 0x00000030310c723e */ /* 0x000fe400000010ff */
[----:B------:R-:W-:Y:S02]  /*f660*/  F2FP.BF16.F32.PACK_AB R13, R51, R50 ;  /* 0x00000032330d723e */ /* 0x000fe400000010ff */
[----:B--2---:R-:W-:Y:S01]  /*f670*/  F2FP.BF16.F32.PACK_AB R7, R124, R31 ;  /* 0x0000001f7c07723e */ /* 0x004fe200000010ff */
[--C-:B------:R-:W-:Y:S01]  /*f680*/  IMAD.X R31, RZ, RZ, R23.reuse, P5 ;  /* 0x000000ffff1f7224 */ /* 0x100fe200028e0617 */
[----:B------:R-:W-:Y:S01]  /*f690*/  F2FP.BF16.F32.PACK_AB R5, R126, R33 ;  /* 0x000000217e05723e */ /* 0x000fe200000010ff */
[----:B------:R-:W-:Y:S01]  /*f6a0*/  IMAD.X R33, RZ, RZ, R23, P3 ;  /* 0x000000ffff217224 */ /* 0x000fe200018e0617 */
[----:B------:R-:W-:-:S02]  /*f6b0*/  F2FP.BF16.F32.PACK_AB R4, R120, R3 ;  /* 0x000000037804723e */ /* 0x000fc400000010ff */
[----:B------:R-:W-:Y:S02]  /*f6c0*/  F2FP.BF16.F32.PACK_AB R6, R37, R36 ;  /* 0x000000242506723e */ /* 0x000fe400000010ff */
[----:B------:R-:W-:Y:S01]  /*f6d0*/  MOV R3, R30 ;  /* 0x0000001e00037202 */ /* 0x000fe20000000f00 */
[C---:B-1----:R-:W-:Y:S01]  /*f6e0*/  IMAD R30, R18.reuse, UR5, RZ ;  /* 0x00000005121e7c24 */ /* 0x042fe2000f8e02ff */
[----:B------:R-:W-:Y:S01]  /*f6f0*/  MOV R17, R26 ;  /* 0x0000001a00117202 */ /* 0x000fe20000000f00 */
[----:B------:R1:W-:Y:S01]  /*f700*/  STSM.16.M88.4 [R29], R4 ;  /* 0x000000041d007844 */ /* 0x0003e20000000200 */
[----:B------:R-:W-:Y:S02]  /*f710*/  F2FP.BF16.F32.PACK_AB R14, R53, R52 ;  /* 0x00000034350e723e */ /* 0x000fe400000010ff */
[----:B------:R-:W-:Y:S01]  /*f720*/  F2FP.BF16.F32.PACK_AB R15, R55, R54 ;  /* 0x00000036370f723e */ /* 0x000fe200000010ff */
[----:B------:R-:W-:Y:S01]  /*f730*/  STSM.16.M88.4 [R123], R8 ;  /* 0x000000087b007844 */ /* 0x000fe20000000200 */
[----:B------:R-:W-:Y:S01]  /*f740*/  MOV R32, R32 ;  /* 0x0000002000207202 */ /* 0x000fe20000000f00 */
[----:B------:R-:W-:Y:S01]  /*f750*/  IMAD R33, R19, UR44, R30 ;  /* 0x0000002c13217c24 */ /* 0x000fe2000f8e021e */
[----:B------:R-:W-:Y:S01]  /*f760*/  F2FP.BF16.F32.PACK_AB R24, R57, R56 ;  /* 0x000000383918723e */ /* 0x000fe200000010ff */
[----:B------:R-:W-:Y:S01]  /*f770*/  STSM.16.M88.4 [R122], R12 ;  /* 0x0000000c7a007844 */ /* 0x000fe20000000200 */
[----:B------:R-:W-:Y:S01]  /*f780*/  F2FP.BF16.F32.PACK_AB R25, R59, R58 ;  /* 0x0000003a3b19723e */ /* 0x000fe200000010ff */
[----:B------:R-:W-:Y:S01]  /*f790*/  IMAD.WIDE.U32 R18, R18, UR44, R20 ;  /* 0x0000002c12127c25 */ /* 0x000fe2000f8e0014 */
[----:B------:R-:W-:-:S02]  /*f7a0*/  F2FP.BF16.F32.PACK_AB R26, R61, R60 ;  /* 0x0000003c3d1a723e */ /* 0x000fc400000010ff */
[----:B------:R-:W-:Y:S02]  /*f7b0*/  F2FP.BF16.F32.PACK_AB R27, R63, R62 ;  /* 0x0000003e3f1b723e */ /* 0x000fe400000010ff */
[----:B------:R-:W-:Y:S02]  /*f7c0*/  F2FP.BF16.F32.PACK_AB R80, R81, R80 ;  /* 0x000000505150723e */ /* 0x000fe400000010ff */
[----:B-1----:R-:W-:Y:S01]  /*f7d0*/  F2FP.BF16.F32.PACK_AB R4, R65, R64 ;  /* 0x000000404104723e */ /* 0x002fe200000010ff */
[----:B------:R-:W-:Y:S01]  /*f7e0*/  STSM.16.M88.4 [R121], R24 ;  /* 0x0000001879007844 */ /* 0x000fe20000000200 */
[----:B------:R-:W-:Y:S02]  /*f7f0*/  F2FP.BF16.F32.PACK_AB R5, R67, R66 ;  /* 0x000000424305723e */ /* 0x000fe400000010ff */
[----:B------:R-:W-:Y:S02]  /*f800*/  F2FP.BF16.F32.PACK_AB R6, R69, R68 ;  /* 0x000000444506723e */ /* 0x000fe400000010ff */
[----:B------:R-:W-:-:S02]  /*f810*/  F2FP.BF16.F32.PACK_AB R7, R71, R70 ;  /* 0x000000464707723e */ /* 0x000fc400000010ff */
[----:B------:R-:W-:Y:S02]  /*f820*/  F2FP.BF16.F32.PACK_AB R28, R73, R28 ;  /* 0x0000001c491c723e */ /* 0x000fe400000010ff */
[----:B------:R-:W-:Y:S01]  /*f830*/  F2FP.BF16.F32.PACK_AB R29, R75, R74 ;  /* 0x0000004a4b1d723e */ /* 0x000fe200000010ff */
[----:B------:R1:W-:Y:S01]  /*f840*/  STSM.16.M88.4 [R87], R4 ;  /* 0x0000000457007844 */ /* 0x0003e20000000200 */
[----:B------:R-:W-:Y:S02]  /*f850*/  F2FP.BF16.F32.PACK_AB R30, R77, R76 ;  /* 0x0000004c4d1e723e */ /* 0x000fe400000010ff */
[----:B------:R-:W-:Y:S02]  /*f860*/  F2FP.BF16.F32.PACK_AB R31, R79, R78 ;  /* 0x0000004e4f1f723e */ /* 0x000fe400000010ff */
[----:B------:R-:W-:Y:S02]  /*f870*/  F2FP.BF16.F32.PACK_AB R81, R39, R82 ;  /* 0x000000522751723e */ /* 0x000fe400000010ff */
[----:B------:R-:W-:Y:S01]  /*f880*/  F2FP.BF16.F32.PACK_AB R88, R89, R88 ;  /* 0x000000585958723e */ /* 0x000fe200000010ff */
[----:B------:R-:W-:Y:S01]  /*f890*/  STSM.16.M88.4 [R86], R28 ;  /* 0x0000001c56007844 */ /* 0x000fe20000000200 */
[----:B------:R-:W-:-:S02]  /*f8a0*/  F2FP.BF16.F32.PACK_AB R82, R85, R84 ;  /* 0x000000545552723e */ /* 0x000fc400000010ff */
[----:B------:R-:W-:Y:S02]  /*f8b0*/  F2FP.BF16.F32.PACK_AB R83, R38, R83 ;  /* 0x000000532653723e */ /* 0x000fe400000010ff */
[----:B------:R-:W-:Y:S02]  /*f8c0*/  F2FP.BF16.F32.PACK_AB R89, R91, R90 ;  /* 0x0000005a5b59723e */ /* 0x000fe400000010ff */
[----:B------:R-:W-:Y:S01]  /*f8d0*/  F2FP.BF16.F32.PACK_AB R96, R97, R96 ;  /* 0x000000606160723e */ /* 0x000fe200000010ff */
[----:B------:R-:W-:Y:S01]  /*f8e0*/  STSM.16.M88.4 [R72], R80 ;  /* 0x0000005048007844 */ /* 0x000fe20000000200 */
[----:B------:R-:W-:Y:S02]  /*f8f0*/  F2FP.BF16.F32.PACK_AB R90, R93, R92 ;  /* 0x0000005c5d5a723e */ /* 0x000fe400000010ff */
[----:B------:R-:W-:Y:S02]  /*f900*/  F2FP.BF16.F32.PACK_AB R91, R95, R94 ;  /* 0x0000005e5f5b723e */ /* 0x000fe400000010ff */
[----:B------:R-:W-:-:S02]  /*f910*/  F2FP.BF16.F32.PACK_AB R97, R99, R98 ;  /* 0x000000626361723e */ /* 0x000fc400000010ff */
[----:B------:R-:W-:Y:S01]  /*f920*/  F2FP.BF16.F32.PACK_AB R104, R105, R104 ;  /* 0x000000686968723e */ /* 0x000fe200000010ff */
[----:B------:R-:W-:Y:S01]  /*f930*/  STSM.16.M88.4 [R17], R88 ;  /* 0x0000005811007844 */ /* 0x000fe20000000200 */
[----:B------:R-:W-:Y:S02]  /*f940*/  MOV R34, R34 ;  /* 0x0000002200227202 */ /* 0x000fe40000000f00 */
        /* <DEDUP_REMOVED lines=11> */
[----:B-1----:R-:W-:Y:S02]  /*fa00*/  SHF.R.S32.HI R5, RZ, 0x1f, R125 ;  /* 0x0000001fff057819 */ /* 0x002fe4000001147d */
[C---:B------:R-:W-:Y:S01]  /*fa10*/  IADD3 R6, P2, R125.reuse, R18, RZ ;  /* 0x000000127d067210 */ /* 0x040fe20007f5e0ff */
[----:B------:R-:W-:Y:S01]  /*fa20*/  STSM.16.M88.4 [R32], R112 ;  /* 0x0000007020007844 */ /* 0x000fe20000000200 */
[----:B------:R-:W-:-:S02]  /*fa30*/  ISETP.GE.OR P0, PT, R125, UR10, P0 ;  /* 0x0000000a7d007c0c */ /* 0x000fc40008706670 */
[----:B------:R-:W-:Y:S01]  /*fa40*/  IADD3.X R5, R5, R19, R33, P2, !PT ;  /* 0x0000001305057210 */ /* 0x000fe200017fe421 */
[----:B------:R-:W-:Y:S01]  /*fa50*/  @!PT LDS RZ, [RZ] ;  /* 0x00000000fffff984 */ /* 0x000fe20000000800 */
[----:B------:R-:W-:Y:S01]  /*fa60*/  @!PT LDS RZ, [RZ] ;  /* 0x00000000fffff984 */ /* 0x000fe20000000800 */
[----:B------:R-:W-:Y:S01]  /*fa70*/  @!PT LDS RZ, [RZ] ;  /* 0x00000000fffff984 */ /* 0x000fe20000000800 */
[----:B------:R-:W-:Y:S01]  /*fa80*/  @!PT LDS RZ, [RZ] ;  /* 0x00000000fffff984 */ /* 0x000fe20000000800 */
[----:B------:R1:W-:Y:S06]  /*fa90*/  MEMBAR.ALL.CTA ;  /* 0x0000000000007992 */ /* 0x0003ec0000008000 */
[----:B-1----:R-:W1:Y:S02]  /*faa0*/  FENCE.VIEW.ASYNC.S ;  /* 0x00000000000073c6 */ /* 0x002e640000000000 */
[----:B-1----:R-:W-:Y:S06]  /*fab0*/  BAR.ARV 0x1, 0x120 ;  /* 0x0044800000007b1d */ /* 0x002fec0000002000 */
[----:B------:R-:W-:-:S04]  /*fac0*/  LEA R4, P2, R6, UR6, 0x2 ;  /* 0x0000000606047c11 */ /* 0x000fc8000f8410ff */
[----:B------:R-:W-:Y:S02]  /*fad0*/  LEA.HI.X R5, R6, UR7, R5, 0x2, P2 ;  /* 0x0000000706057c11 */ /* 0x000fe400090f1405 */
[----:B------:R-:W1:Y:S04]  /*fae0*/  SHFL.IDX PT, R6, R204, RZ, 0x1f ;  /* 0x00001fffcc067589 */ /* 0x000e6800000e0000 */
[----:B------:R2:W-:Y:S04]  /*faf0*/  @!P1 STG.E desc[UR60][R4.64+0x20], R2 ;  /* 0x0000200204009986 */ /* 0x0005e8000c10193c */
[----:B------:R2:W-:Y:S01]  /*fb00*/  @!P0 STG.E desc[UR60][R4.64], R0 ;  /* 0x0000000004008986 */ /* 0x0005e2000c10193c */
[----:B-1----:R-:W-:-:S13]  /*fb10*/  ISETP.NE.AND P0, PT, R6, 0x7, PT ;  /* 0x000000070600780c */ /* 0x002fda0003f05270 */
[----:B--2---:R-:W-:Y:S05]  /*fb20*/  @P0 BRA `(.L_x_944) ;  /* 0x0000000800bc0947 */ /* 0x004fea0003800000 */
[----:B------:R-:W-:Y:S01]  /*fb30*/  BAR.SYNC.DEFER_BLOCKING 0x1, 0x120 ;  /* 0x0044800000007b1d */ /* 0x000fe20000010000 */
[----:B------:R-:W-:-:S05]  /*fb40*/  ELECT P0, URZ, PT ;  /* 0x00000000003f782f */ /* 0x000fca0003800000 */
[----:B------:R-:W-:Y:S08]  /*fb50*/  BSSY B0, `(.L_x_945) ;  /* 0x0000018000007945 */ /* 0x000ff00003800000 */
[----:B------:R-:W-:Y:S05]  /*fb60*/  @!P0 BRA `(.L_x_946) ;  /* 0x0000000000588947 */ /* 0x000fea0003800000 */
[----:B------:R-:W-:Y:S01]  /*fb70*/  ULDC.64 UR10, c[0x0][0x198] ;  /* 0x00006600000a7ab9 */ /* 0x000fe20000000a00 */
[----:B------:R-:W-:Y:S02]  /*fb80*/  UIADD3 UR5, UR37, 0x4000, URZ ;  /* 0x0000400025057890 */ /* 0x000fe4000fffe03f */
[----:B------:R-:W-:Y:S02]  /*fb90*/  UIADD3 UR6, UP0, UR10, 0x9f0, URZ ;  /* 0x000009f00a067890 */ /* 0x000fe4000ff1e03f */
[----:B------:R-:W-:Y:S02]  /*fba0*/  UIADD3 UR9, UR37, 0x8000, URZ ;  /* 0x0000800025097890 */ /* 0x000fe4000fffe03f */
[----:B------:R-:W-:Y:S01]  /*fbb0*/  UIADD3.X UR7, URZ, UR11, URZ, UP0, !UPT ;  /* 0x0000000b3f077290 */ /* 0x000fe200087fe43f */
[----:B------:R-:W-:Y:S01]  /*fbc0*/  UMOV UR41, URZ ;  /* 0x0000003f00297c82 */ /* 0x000fe20008000000 */
[----:B------:R-:W-:Y:S01]  /*fbd0*/  UMOV UR45, URZ ;  /* 0x0000003f002d7c82 */ /* 0x000fe20008000000 */
[----:B------:R-:W-:Y:S01]  /*fbe0*/  UMOV UR40, UR37 ;  /* 0x0000002500287c82 */ /* 0x000fe20008000000 */
[----:B------:R-:W-:-:S05]  /*fbf0*/  UMOV UR8, 0x40 ;  /* 0x0000004000087882 */ /* 0x000fca0000000000 */
        /* <DEDUP_REMOVED lines=13> */
.L_x_946:
[----:B------:R-:W-:Y:S05]  /*fcd0*/  BSYNC B0 ;  /* 0x0000000000007941 */ /* 0x000fea0003800000 */
.L_x_945:
[----:B------:R-:W-:Y:S05]  /*fce0*/  BRA `(.L_x_944) ;  /* 0x00000008004c7947 */ /* 0x000fea0003800000 */
.L_x_943:
[----:B------:R-:W1:Y:S01]  /*fcf0*/  LDC R12, c[0x0][0xdac] ;  /* 0x00036b00ff0c7b82 */ /* 0x000e620000000800 */
[----:B------:R-:W-:Y:S01]  /*fd00*/  ISETP.GT.AND P0, PT, R206, 0x7f, PT ;  /* 0x0000007fce00780c */ /* 0x000fe20003f04270 */
[----:B------:R-:W-:Y:S01]  /*fd10*/  USHF.R.S32.HI UR6, URZ, 0x1f, UR43 ;  /* 0x0000001f3f067899 */ /* 0x000fe2000801142b */
[----:B------:R-:W-:Y:S01]  /*fd20*/  BSSY B0, `(.L_x_947) ;  /* 0x000001b000007945 */ /* 0x000fe20003800000 */
[----:B------:R-:W-:Y:S01]  /*fd30*/  USHF.R.S32.HI UR7, URZ, 0x1f, UR44 ;  /* 0x0000001f3f077899 */ /* 0x000fe2000801142c */
[----:B------:R-:W-:-:S03]  /*fd40*/  SHF.R.S32.HI R193, RZ, 0x1f, R192 ;  /* 0x0000001fffc17819 */ /* 0x000fc600000114c0 */
[----:B------:R-:W2:Y:S08]  /*fd50*/  LDC.64 R6, c[0x0][0xae0] ;  /* 0x0002b800ff067b82 */ /* 0x000eb00000000a00 */
[----:B------:R-:W3:Y:S01]  /*fd60*/  LDC.64 R8, c[0x0][0xae8] ;  /* 0x0002ba00ff087b82 */ /* 0x000ee20000000a00 */
[----:B------:R-:W-:Y:S05]  /*fd70*/  @P0 BRA `(.L_x_948) ;  /* 0x0000000000540947 */ /* 0x000fea0003800000 */
[----:B------:R-:W4:Y:S01]  /*fd80*/  S2R R0, SR_TID.X ;  /* 0x0000000000007919 */ /* 0x000f220000002100 */
[----:B------:R-:W-:Y:S01]  /*fd90*/  ULDC UR5, c[0x0][0xa88] ;  /* 0x0002a20000057ab9 */ /* 0x000fe20000000800 */
[----:B----4-:R-:W-:-:S04]  /*fda0*/  IADD3 R2, R200, -0x80, R0 ;  /* 0xffffff80c8027810 */ /* 0x010fc80007ffe000 */
[----:B------:R-:W-:-:S13]  /*fdb0*/  ISETP.GE.AND P0, PT, R2, UR5, PT ;  /* 0x0000000502007c0c */ /* 0x000fda000bf06270 */
[----:B------:R-:W-:Y:S05]  /*fdc0*/  @P0 BRA `(.L_x_948) ;  /* 0x0000000000400947 */ /* 0x000fea0003800000 */
[----:B------:R-:W4:Y:S01]  /*fdd0*/  LDC.64 R4, c[0x0][0xb70] ;  /* 0x0002dc00ff047b82 */ /* 0x000f220000000a00 */
[----:B------:R-:W-:Y:S01]  /*fde0*/  SHF.R.S32.HI R3, RZ, 0x1f, R2 ;  /* 0x0000001fff037819 */ /* 0x000fe20000011402 */
[----:B------:R-:W-:-:S06]  /*fdf0*/  ULDC.64 UR8, c[0x0][0xb40] ;  /* 0x0002d00000087ab9 */ /* 0x000fcc0000000a00 */
[----:B------:R-:W5:Y:S01]  /*fe00*/  LDC.64 R10, c[0x0][0xb78] ;  /* 0x0002de00ff0a7b82 */ /* 0x000f620000000a00 */
[C---:B----4-:R-:W-:Y:S02]  /*fe10*/  IMAD R0, R4.reuse, UR6, RZ ;  /* 0x0000000604007c24 */ /* 0x050fe4000f8e02ff */
[----:B------:R-:W-:-:S04]  /*fe20*/  IMAD.WIDE.U32 R2, R4, UR43, R2 ;  /* 0x0000002b04027c25 */ /* 0x000fc8000f8e0002 */
[----:B------:R-:W-:Y:S02]  /*fe30*/  IMAD R5, R5, UR43, R0 ;  /* 0x0000002b05057c24 */ /* 0x000fe4000f8e0200 */
[C---:B-----5:R-:W-:Y:S02]  /*fe40*/  IMAD R0, R10.reuse, UR7, RZ ;  /* 0x000000070a007c24 */ /* 0x060fe4000f8e02ff */
[----:B------:R-:W-:Y:S02]  /*fe50*/  IMAD.IADD R3, R3, 0x1, R5 ;  /* 0x0000000103037824 */ /* 0x000fe400078e0205 */
[----:B------:R-:W-:Y:S02]  /*fe60*/  IMAD R5, R11, UR44, R0 ;  /* 0x0000002c0b057c24 */ /* 0x000fe4000f8e0200 */
[----:B------:R-:W-:-:S04]  /*fe70*/  IMAD.WIDE.U32 R2, R10, UR44, R2 ;  /* 0x0000002c0a027c25 */ /* 0x000fc8000f8e0002 */
[----:B------:R-:W-:Y:S01]  /*fe80*/  IMAD.IADD R3, R3, 0x1, R5 ;  /* 0x0000000103037824 */ /* 0x000fe200078e0205 */
[----:B------:R-:W-:-:S04]  /*fe90*/  LEA R4, P0, R2, UR8, 0x2 ;  /* 0x0000000802047c11 */ /* 0x000fc8000f8010ff */
[----:B------:R-:W-:Y:S01]  /*fea0*/  LEA.HI.X R5, R2, UR9, R3, 0x2, P0 ;  /* 0x0000000902057c11 */ /* 0x000fe200080f1403 */
[----:B------:R-:W-:-:S05]  /*feb0*/  IMAD.MOV.U32 R3, RZ, RZ, -0x800000 ;  /* 0xff800000ff037424 */ /* 0x000fca00078e00ff */
[----:B------:R4:W-:Y:S03]  /*fec0*/  STG.E desc[UR60][R4.64], R3 ;  /* 0x0000000304007986 */ /* 0x0009e6000c10193c */
.L_x_948:
[----:B------:R-:W-:Y:S05]  /*fed0*/  BSYNC B0 ;  /* 0x0000000000007941 */ /* 0x000fea0003800000 */
.L_x_947:
[----:B------:R-:W-:Y:S01]  /*fee0*/  R2UR UR8, R198 ;  /* 0x00000000c60872ca */ /* 0x000fe200000e0000 */
[----:B------:R-:W-:Y:S01]  /*fef0*/  ULDC UR5, c[0x0][0xa88] ;  /* 0x0002a20000057ab9 */ /* 0x000fe20000000800 */
[C---:B--2---:R-:W-:Y:S01]  /*ff00*/  IMAD R0, R6.reuse, UR6, RZ ;  /* 0x0000000606007c24 */ /* 0x044fe2000f8e02ff */
[----:B------:R-:W-:Y:S01]  /*ff10*/  UIADD3 UR42, -UR42, UR5, URZ ;  /* 0x000000052a2a7290 */ /* 0x000fe2000fffe13f */
[----:B----4-:R-:W-:Y:S01]  /*ff20*/  IMAD.WIDE.U32 R2, R6, UR43, R192 ;  /* 0x0000002b06027c25 */ /* 0x010fe2000f8e00c0 */
[----:B------:R-:W-:Y:S01]  /*ff30*/  SHF.R.S32.HI R197, RZ, 0x1f, R196 ;  /* 0x0000001fffc57819 */ /* 0x000fe200000114c4 */
[----:B------:R-:W-:Y:S02]  /*ff40*/  BSSY B0, `(.L_x_949) ;  /* 0x0000025000007945 */ /* 0x000fe40003800000 */
[----:B------:R-:W-:Y:S01]  /*ff50*/  IMAD R5, R7, UR43, R0 ;  /* 0x0000002b07057c24 */ /* 0x000fe2000f8e0200 */
[C---:B------:R-:W-:Y:S01]  /*ff60*/  ISETP.GE.AND P3, PT, R196.reuse, UR42, PT ;  /* 0x0000002ac4007c0c */ /* 0x040fe2000bf66270 */
[----:B------:R-:W-:-:S02]  /*ff70*/  VIADD R0, R196, 0x40 ;  /* 0x00000040c4007836 */ /* 0x000fc40000000000 */
[----:B------:R-:W-:Y:S01]  /*ff80*/  VIADD R4, R196, 0x20 ;  /* 0x00000020c4047836 */ /* 0x000fe20000000000 */
[----:B------:R-:W-:Y:S01]  /*ff90*/  ULOP3.LUT UR5, URZ, UR8, URZ, 0x33, !UPT ;  /* 0x000000083f057292 */ /* 0x000fe2000f8e333f */
[----:B------:R-:W-:Y:S01]  /*ffa0*/  IMAD.IADD R3, R3, 0x1, R5 ;  /* 0x0000000103037824 */ /* 0x000fe200078e0205 */
[----:B------:R-:W-:Y:S01]  /*ffb0*/  ISETP.GE.AND P1, PT, R0, UR42, PT ;  /* 0x0000002a00007c0c */ /* 0x000fe2000bf26270 */
[----:B---3--:R-:W-:Y:S01]  /*ffc0*/  IMAD R0, R8, UR7, RZ ;  /* 0x0000000708007c24 */ /* 0x008fe2000f8e02ff */
[----:B------:R-:W-:Y:S01]  /*ffd0*/  ISETP.GE.AND P0, PT, R4, UR42, PT ;  /* 0x0000002a04007c0c */ /* 0x000fe2000bf06270 */
[----:B------:R-:W-:Y:S02]  /*ffe0*/  VIADD R4, R196, 0x60 ;  /* 0x00000060c4047836 */ /* 0x000fe40000000000 */
[----:B------:R-:W-:Y:S02]  /*fff0*/  IMAD R9, R9, UR44, R0 ;  /* 0x0000002c09097c24 */ /* 0x000fe4000f8e0200 */
[----:B-1----:R-:W-:Y:S01]  /*10000*/  VIADD R5, R12, UR5 ;  /* 0x000000050c057c36 */ /* 0x002fe20008000000 */
[----:B------:R-:W-:Y:S01]  /*10010*/  ISETP.GE.AND P2, PT, R4, UR42, PT ;  /* 0x0000002a04007c0c */ /* 0x000fe2000bf46270 */
[----:B------:R-:W-:-:S04]  /*10020*/  IMAD.WIDE.U32 R6, R8, UR44, R2 ;  /* 0x0000002c08067c25 */ /* 0x000fc8000f8e0002 */
[----:B------:R-:W-:-:S04]  /*10030*/  IMAD.WIDE R4, R5, 0x80, R196 ;  /* 0x0000008005047825 */ /* 0x000fc800078e02c4 */
[----:B------:R-:W-:Y:S01]  /*10040*/  IMAD.IADD R11, R7, 0x1, R9 ;  /* 0x00000001070b7824 */ /* 0x000fe200078e0209 */
        /* <DEDUP_REMOVED lines=20> */
.L_x_950:
[----:B------:R-:W-:Y:S05]  /*10190*/  BSYNC B0 ;  /* 0x0000000000007941 */ /* 0x000fea0003800000 */
.L_x_949:
[----:B------:R-:W-:Y:S04]  /*101a0*/  BSSY B0, `(.L_x_951) ;  /* 0x0000017000007945 */ /* 0x000fe80003800000 */
[----:B------:R-:W-:Y:S05]  /*101b0*/  @P0 BRA `(.L_x_952) ;  /* 0x0000000000540947 */ /* 0x000fea0003800000 */
[----:B-1----:R-:W-:Y:S01]  /*101c0*/  IADD3 R9, P0, R4, 0x20, RZ ;  /* 0x0000002004097810 */ /* 0x002fe20007f1e0ff */
        /* <DEDUP_REMOVED lines=20> */
.L_x_952:
[----:B------:R-:W-:Y:S05]  /*10310*/  BSYNC B0 ;  /* 0x0000000000007941 */ /* 0x000fea0003800000 */
.L_x_951:
[----:B------:R-:W-:Y:S04]  /*10320*/  BSSY B0, `(.L_x_953) ;  /* 0x0000017000007945 */ /* 0x000fe80003800000 */
[----:B------:R-:W-:Y:S05]  /*10330*/  @P1 BRA `(.L_x_954) ;  /* 0x0000000000541947 */ /* 0x000fea0003800000 */
[----:B-12---:R-:W-:Y:S01]  /*10340*/  IADD3 R9, P0, R4, 0x40, RZ ;  /* 0x0000004004097810 */ /* 0x006fe20007f1e0ff */
        /* <DEDUP_REMOVED lines=20> */
.L_x_954:
[----:B------:R-:W-:Y:S05]  /*10490*/  BSYNC B0 ;  /* 0x0000000000007941 */ /* 0x000fea0003800000 */
.L_x_953:
        /* <DEDUP_REMOVED lines=23> */
.L_x_955:
[----:B------:R-:W-:Y:S05]  /*10610*/  BSYNC B0 ;  /* 0x0000000000007941 */ /* 0x000fea0003800000 */
.L_x_944:
[----:B------:R-:W5:Y:S02]  /*10620*/  LDC R0, c[0x0][0xda8] ;  /* 0x00036a00ff007b82 */ /* 0x000f640000000800 */
[----:B-----5:R-:W-:-:S13]  /*10630*/  ISETP.LE.AND P0, PT, R0, UR4, PT ;  /* 0x0000000400007c0c */ /* 0x020fda000bf03270 */
[----:B------:R-:W-:Y:S05]  /*10640*/  @!P0 BRA `(.L_x_956) ;  /* 0xffffff0400e88947 */ /* 0x000fea000383ffff */
[----:B------:R-:W-:Y:S05]  /*10650*/  EXIT ;  /* 0x000000000000794d */ /* 0x000fea0003800000 */
.L_x_862:
[----:B------:R-:W-:-:S08]  /*10660*/  NOP ;  /* 0x0000000000007918 */ /* 0x000fd00000000000 */
[----:B-1----:R-:W1:-:S00]  /*10670*/  USETMAXREG.DEALLOC.CTAPOOL 0x18 ;  /* 0x00000018000079c8 */ /* 0x002e4000080e0500 */
[----:B-1----:R-:W-:-:S06]  /*10680*/  LOP3.LUT R0, R0, 0x3, RZ, 0xc0, !PT ;  /* 0x0000000300007812 */ /* 0x002fcc00078ec0ff */
[----:B------:R-:W1:Y:S02]  /*10690*/  SHFL.IDX PT, R0, R0, RZ, 0x1f ;  /* 0x00001fff00007589 */ /* 0x000e6400000e0000 */
[----:B-1----:R-:W-:-:S13]  /*106a0*/  ISETP.NE.AND P0, PT, R0, RZ, PT ;  /* 0x000000ff0000720c */ /* 0x002fda0003f05270 */
[----:B------:R-:W-:Y:S05]  /*106b0*/  @P0 EXIT ;  /* 0x000000000000094d */ /* 0x000fea0003800000 */
[----:B------:R-:W1:Y:S01]  /*106c0*/  S2UR UR4, SR_CTAID.X ;  /* 0x00000000000479c3 */ /* 0x000e620000002500 */
[----:B------:R-:W-:Y:S01]  /*106d0*/  UMOV UR47, URZ ;  /* 0x0000003f002f7c82 */ /* 0x000fe20008000000 */
[----:B------:R-:W-:Y:S02]  /*106e0*/  IMAD.MOV.U32 R16, RZ, RZ, RZ ;  /* 0x000000ffff107224 */ /* 0x000fe400078e00ff */
[----:B------:R-:W-:-:S04]  /*106f0*/  IMAD.MOV.U32 R17, RZ, RZ, 0x1 ;  /* 0x00000001ff117424 */ /* 0x000fc800078e00ff */
[----:B------:R-:W1:Y:S02]  /*10700*/  LDC R0, c[0x0][0xda8] ;  /* 0x00036a00ff007b82 */ /* 0x000e640000000800 */
[----:B-1----:R-:W-:-:S13]  /*10710*/  ISETP.LE.AND P0, PT, R0, UR4, PT ;  /* 0x0000000400007c0c */ /* 0x002fda000bf03270 */
[----:B------:R-:W-:Y:S05]  /*10720*/  @P0 BRA `(.L_x_957) ;  /* 0x00000030004c0947 */ /* 0x000fea0003800000 */
[----:B------:R-:W-:Y:S01]  /*10730*/  IMAD.U32 R19, RZ, RZ, UR4 ;  /* 0x00000004ff137e24 */ /* 0x000fe2000f8e00ff */
[----:B------:R-:W-:Y:S01]  /*10740*/  ULDC UR48, c[0x0][0xc] ;  /* 0x0000030000307ab9 */ /* 0x000fe20000000800 */
[----:B------:R-:W-:Y:S01]  /*10750*/  IMAD.MOV.U32 R17, RZ, RZ, 0x1 ;  /* 0x00000001ff117424 */ /* 0x000fe200078e00ff */
[----:B------:R-:W-:Y:S01]  /*10760*/  ULDC.64 UR44, c[0x0][0x198] ;  /* 0x00006600002c7ab9 */ /* 0x000fe20000000a00 */
[----:B------:R-:W-:Y:S01]  /*10770*/  IMAD.MOV.U32 R16, RZ, RZ, RZ ;  /* 0x000000ffff107224 */ /* 0x000fe200078e00ff */
[----:B------:R-:W-:-:S06]  /*10780*/  UMOV UR47, URZ ;  /* 0x0000003f002f7c82 */ /* 0x000fcc0008000000 */
.L_x_1011:
[----:B------:R-:W-:Y:S01]  /*10790*/  ULDC UR7, c[0x0][0xdd0] ;  /* 0x0003740000077ab9 */ /* 0x000fe20000000800 */
[----:B-1----:R-:W1:Y:S01]  /*107a0*/  LDC R0, c[0x0][0xde8] ;  /* 0x00037a00ff007b82 */ /* 0x002e620000000800 */
[C---:B------:R-:W-:Y:S01]  /*107b0*/  R2UR UR8, R19.reuse ;  /* 0x00000000130872ca */ /* 0x040fe200000e0000 */
[----:B------:R-:W-:Y:S01]  /*107c0*/  UISETP.NE.AND UP0, UPT, UR7, 0x1, UPT ;  /* 0x000000010700788c */ /* 0x000fe2000bf05270 */
[----:B------:R-:W-:-:S10]  /*107d0*/  R2UR UR6, R19 ;  /* 0x00000000130672ca */ /* 0x000fd400000e0000 */
[----:B------:R-:W-:Y:S01]  /*107e0*/  @UP0 ULDC UR4, c[0x0][0xdd4] ;  /* 0x0003750000040ab9 */ /* 0x000fe20000000800 */
[----:B------:R-:W-:Y:S01]  /*107f0*/  @UP0 ULDC UR9, c[0x0][0xdd8] ;  /* 0x0003760000090ab9 */ /* 0x000fe20000000800 */
[----:B------:R-:W-:-:S04]  /*10800*/  UIMAD.WIDE.U32 UR4, UR8, UR4, URZ ;  /* 0x00000004080472a5 */ /* 0x000fc8000f8e003f */
[----:B------:R-:W-:-:S04]  /*10810*/  @UP0 USHF.R.U32.HI UR8, URZ, UR9, UR5 ;  /* 0x000000093f080299 */ /* 0x000fc80008011605 */
[----:B------:R-:W-:Y:S02]  /*10820*/  UIADD3 UR4, -UR8, URZ, URZ ;  /* 0x0000003f08047290 */ /* 0x000fe4000fffe13f */
[----:B-1----:R-:W-:Y:S02]  /*10830*/  ISETP.LE.AND P0, PT, R0, UR8, PT ;  /* 0x0000000800007c0c */ /* 0x002fe4000bf03270 */
[----:B------:R-:W-:-:S11]  /*10840*/  UIMAD UR7, UR7, UR4, UR6 ;  /* 0x00000004070772a4 */ /* 0x000fd6000f8e0206 */
[----:B------:R-:W-:Y:S05]  /*10850*/  @!P0 BRA `(.L_x_958) ;  /* 0x0000000000208947 */ /* 0x000fea0003800000 */
[----:B------:R-:W-:Y:S01]  /*10860*/  ULDC UR9, c[0x0][0xddc] ;  /* 0x0003770000097ab9 */ /* 0x000fe20000000800 */
[----:B------:R-:W-:Y:S01]  /*10870*/  UMOV UR6, UR7 ;  /* 0x0000000700067c82 */ /* 0x000fe20008000000 */
[----:B------:R-:W-:-:S11]  /*10880*/  UISETP.NE.AND UP0, UPT, UR9, 0x1, UPT ;  /* 0x000000010900788c */ /* 0x000fd6000bf05270 */
[----:B------:R-:W-:Y:S02]  /*10890*/  @UP0 ULDC.64 UR10, c[0x0][0xde0] ;  /* 0x00037800000a0ab9 */ /* 0x000fe40000000a00 */
[----:B------:R-:W-:-:S04]  /*108a0*/  UIMAD.WIDE.U32 UR4, UR7, UR10, URZ ;  /* 0x0000000a070472a5 */ /* 0x000fc8000f8e003f */
[----:B------:R-:W-:-:S04]  /*108b0*/  @UP0 USHF.R.U32.HI UR6, URZ, UR11, UR5 ;  /* 0x0000000b3f060299 */ /* 0x000fc80008011605 */
[----:B------:R-:W-:Y:S01]  /*108c0*/  UIMAD UR4, UR6, UR9, URZ ;  /* 0x00000009060472a4 */ /* 0x000fe2000f8e023f */
[----:B------:R-:W-:Y:S11]  /*108d0*/  BRA `(.L_x_959) ;  /* 0x00000000001c7947 */ /* 0x000ff60003800000 */
.L_x_958:
[----:B------:R-:W-:Y:S01]  /*108e0*/  ULDC UR9, c[0x0][0xdc4] ;  /* 0x0003710000097ab9 */ /* 0x000fe20000000800 */
[----:B------:R-:W-:Y:S01]  /*108f0*/  UMOV UR6, UR7 ;  /* 0x0000000700067c82 */ /* 0x000fe20008000000 */
[----:B------:R-:W-:-:S11]  /*10900*/  UISETP.NE.AND UP0, UPT, UR9, 0x1, UPT ;  /* 0x000000010900788c */ /* 0x000fd6000bf05270 */
[----:B------:R-:W-:Y:S02]  /*10910*/  @UP0 ULDC.64 UR10, c[0x0][0xdc8] ;  /* 0x00037200000a0ab9 */ /* 0x000fe40000000a00 */
[----:B------:R-:W-:-:S04]  /*10920*/  UIMAD.WIDE.U32 UR4, UR7, UR10, URZ ;  /* 0x0000000a070472a5 */ /* 0x000fc8000f8e003f */
[----:B------:R-:W-:-:S04]  /*10930*/  @UP0 USHF.R.U32.HI UR6, URZ, UR11, UR5 ;  /* 0x0000000b3f060299 */ /* 0x000fc80008011605 */
[----:B------:R-:W-:-:S12]  /*10940*/  UIMAD UR4, UR6, UR9, URZ ;  /* 0x00000009060472a4 */ /* 0x000fd8000f8e023f */
.L_x_959:
[----:B------:R-:W-:Y:S01]  /*10950*/  ULDC.64 UR12, c[0x0][0x3f8] ;  /* 0x0000fe00000c7ab9 */ /* 0x000fe20000000a00 */
[----:B------:R-:W-:Y:S02]  /*10960*/  UIADD3 UR9, UR7, -UR4, URZ ;  /* 0x8000000407097290 */ /* 0x000fe4000fffe03f */
[----:B------:R-:W-:Y:S02]  /*10970*/  UISETP.NE.U32.AND UP0, UPT, UR12, URZ, UPT ;  /* 0x0000003f0c00728c */ /* 0x000fe4000bf05070 */
[----:B------:R-:W-:Y:S01]  /*10980*/  ULOP3.LUT UR10, URZ, UR6, URZ, 0x33, !UPT ;  /* 0x000000063f0a7292 */ /* 0x000fe2000f8e333f */
[----:B------:R-:W-:Y:S01]  /*10990*/  ULDC UR12, c[0x0][0xdb8] ;  /* 0x00036e00000c7ab9 */ /* 0x000fe20000000800 */
[----:B------:R-:W-:Y:S01]  /*109a0*/  ULDC.64 UR4, c[0x0][0x9e0] ;  /* 0x0002780000047ab9 */ /* 0x000fe20000000a00 */
[----:B------:R-:W-:Y:S02]  /*109b0*/  UISETP.NE.AND UP1, UPT, UR12, 0x1, UPT ;  /* 0x000000010c00788c */ /* 0x000fe4000bf25270 */
[----:B------:R-:W-:Y:S01]  /*109c0*/  UISETP.NE.AND.EX UP0, UPT, UR13, URZ, UPT, UP0 ;  /* 0x0000003f0d00728c */ /* 0x000fe2000bf05300 */
[----:B------:R-:W-:-:S02]  /*109d0*/  ULDC UR11, c[0x0][0xdc4] ;  /* 0x00037100000b7ab9 */ /* 0x000fc40000000800 */
[----:B------:R-:W-:Y:S01]  /*109e0*/  ULDC UR13, c[0x0][0xdac] ;  /* 0x00036b00000d7ab9 */ /* 0x000fe20000000800 */
[----:B------:R-:W-:Y:S02]  /*109f0*/  UISETP.GE.AND UP2, UPT, UR5, 0x1, UPT ;  /* 0x000000010500788c */ /* 0x000fe4000bf46270 */
[----:B------:R-:W-:Y:S02]  /*10a00*/  UIMAD UR11, UR8, UR11, UR9 ;  /* 0x0000000b080b72a4 */ /* 0x000fe4000f8e0209 */
[----:B------:R-:W-:Y:S01]  /*10a10*/  UIADD3 UR10, UR10, UR13, URZ ;  /* 0x0000000d0a0a7290 */ /* 0x000fe2000fffe03f */
[----:B------:R-:W-:Y:S01]  /*10a20*/  @UP1 ULDC UR8, c[0x0][0xdbc] ;  /* 0x00036f0000081ab9 */ /* 0x000fe20000000800 */
[----:B------:R-:W-:Y:S01]  /*10a30*/  PLOP3.LUT P1, PT, PT, PT, UP2, 0x80, 0x0 ;  /* 0x000000000000781c */ /* 0x000fe20003f2f028 */
[----:B------:R-:W-:Y:S02]  /*10a40*/  UIMAD.WIDE.U32 UR8, UR11, UR8, URZ ;  /* 0x000000080b0872a5 */ /* 0x000fe4000f8e003f */
[----:B------:R-:W-:Y:S01]  /*10a50*/  USHF.L.U32 UR41, UR10, 0x7, URZ ;  /* 0x000000070a297899 */ /* 0x000fe2000800063f */
[----:B------:R-:W-:Y:S01]  /*10a60*/  ULDC UR14, c[0x0][0x404] ;  /* 0x00010100000e7ab9 */ /* 0x000fe20000000800 */
[----:B------:R-:W-:Y:S01]  /*10a70*/  ULDC UR7, c[0x0][0x288] ;  /* 0x0000a20000077ab9 */ /* 0x000fe20000000800 */
[----:B------:R-:W-:Y:S01]  /*10a80*/  @UP1 ULDC UR13, c[0x0][0xdc0] ;  /* 0x00037000000d1ab9 */ /* 0x000fe20000000800 */
[----:B------:R-:W-:Y:S01]  /*10a90*/  UMOV UR43, UR11 ;  /* 0x0000000b002b7c82 */ /* 0x000fe20008000000 */
[----:B------:R-:W-:-:S02]  /*10aa0*/  USEL UR14, UR14, 0x1, UP0 ;  /* 0x000000010e0e7887 */ /* 0x000fc40008000000 */
[----:B------:R-:W-:Y:S02]  /*10ab0*/  UIADD3 UR10, UR41, 0x80, -UR7 ;  /* 0x00000080290a7890 */ /* 0x000fe4000fffe807 */
[----:B------:R-:W-:Y:S01]  /*10ac0*/  @UP1 USHF.R.U32.HI UR43, URZ, UR13, UR9 ;  /* 0x0000000d3f2b1299 */ /* 0x000fe20008011609 */
[----:B------:R-:W-:Y:S02]  /*10ad0*/  ULDC UR6, c[0x0][0x2e0] ;  /* 0x0000b80000067ab9 */ /* 0x000fe40000000800 */
[----:B------:R-:W-:Y:S02]  /*10ae0*/  UIMAD UR8, UR14, UR6, UR10 ;  /* 0x000000060e0872a4 */ /* 0x000fe4000f8e020a */
[----:B------:R-:W-:Y:S02]  /*10af0*/  UIADD3 UR42, -UR43, URZ, URZ ;  /* 0x0000003f2b2a7290 */ /* 0x000fe4000fffe13f */
[----:B------:R-:W-:Y:S02]  /*10b00*/  UIADD3 UR4, UR8, UR4, URZ ;  /* 0x0000000408047290 */ /* 0x000fe4000fffe03f */
[----:B------:R-:W-:Y:S01]  /*10b10*/  UIMAD UR42, UR12, UR42, UR11 ;  /* 0x0000002a0c2a72a4 */ /* 0x000fe2000f8e020b */
[----:B------:R-:W-:Y:S11]  /*10b20*/  @!P1 BRA `(.L_x_960) ;  /* 0x0000000000449947 */ /* 0x000ff60003800000 */
[----:B------:R-:W-:Y:S01]  /*10b30*/  ISETP.LT.AND P0, PT, RZ, UR8, PT ;  /* 0x00000008ff007c0c */ /* 0x000fe2000bf01270 */
[----:B------:R-:W-:-:S12]  /*10b40*/  UIADD3 UR10, UR8, -0x1, URZ ;  /* 0xffffffff080a7890 */ /* 0x000fd8000fffe03f */
[----:B------:R-:W-:Y:S05]  /*10b50*/  @P0 BRA `(.L_x_961) ;  /* 0x00000000001c0947 */ /* 0x000fea0003800000 */
[----:B------:R-:W-:Y:S02]  /*10b60*/  UISETP.NE.AND UP0, UPT, UR5, 0x1, UPT ;  /* 0x000000010500788c */ /* 0x000fe4000bf05270 */
[----:B------:R-:W-:-:S09]  /*10b70*/  UIADD3 UR10, -UR8, URZ, URZ ;  /* 0x0000003f080a7290 */ /* 0x000fd2000fffe13f */
[----:B------:R-:W-:Y:S02]  /*10b80*/  @UP0 ULDC.64 UR12, c[0x0][0x9e8] ;  /* 0x00027a00000c0ab9 */ /* 0x000fe40000000a00 */
[----:B------:R-:W-:-:S04]  /*10b90*/  UIMAD.WIDE.U32 UR8, UR10, UR12, URZ ;  /* 0x0000000c0a0872a5 */ /* 0x000fc8000f8e003f */
[----:B------:R-:W-:-:S04]  /*10ba0*/  @UP0 USHF.R.U32.HI UR10, URZ, UR13, UR9 ;  /* 0x0000000d3f0a0299 */ /* 0x000fc80008011609 */
[----:B------:R-:W-:Y:S01]  /*10bb0*/  ULOP3.LUT UR10, URZ, UR10, URZ, 0x33, !UPT ;  /* 0x0000000a3f0a7292 */ /* 0x000fe2000f8e333f */
[----:B------:R-:W-:Y:S11]  /*10bc0*/  BRA `(.L_x_962) ;  /* 0x0000000000107947 */ /* 0x000ff60003800000 */
.L_x_961:
[----:B------:R-:W-:-:S11]  /*10bd0*/  UISETP.NE.AND UP0, UPT, UR5, 0x1, UPT ;  /* 0x000000010500788c */ /* 0x000fd6000bf05270 */
[----:B------:R-:W-:Y:S02]  /*10be0*/  @UP0 ULDC.64 UR12, c[0x0][0x9e8] ;  /* 0x00027a00000c0ab9 */ /* 0x000fe40000000a00 */
[----:B------:R-:W-:-:S04]  /*10bf0*/  UIMAD.WIDE.U32 UR8, UR10, UR12, URZ ;  /* 0x0000000c0a0872a5 */ /* 0x000fc8000f8e003f */
[----:B------:R-:W-:-:S12]  /*10c00*/  @UP0 USHF.R.U32.HI UR10, URZ, UR13, UR9 ;  /* 0x0000000d3f0a0299 */ /* 0x000fd80008011609 */
.L_x_962:
[----:B------:R-:W-:-:S04]  /*10c10*/  UIMAD UR10, UR10, UR5, UR5 ;  /* 0x000000050a0a72a4 */ /* 0x000fc8000f8e0205 */
[----:B------:R-:W-:-:S04]  /*10c20*/  UISETP.LT.AND UP0, UPT, UR4, UR10, UPT ;  /* 0x0000000a0400728c */ /* 0x000fc8000bf01270 */
[----:B------:R-:W-:-:S12]  /*10c30*/  USEL UR4, UR4, UR10, UP0 ;  /* 0x0000000a04047287 */ /* 0x000fd80008000000 */
.L_x_960:
[----:B------:R-:W-:Y:S02]  /*10c40*/  UIMAD UR8, UR14, UR6, 0x5f ;  /* 0x0000005f0e0874a4 */ /* 0x000fe4000f8e0206 */
[----:B------:R-:W-:Y:S02]  /*10c50*/  UIADD3 UR10, UR4, 0x5f, URZ ;  /* 0x0000005f040a7890 */ /* 0x000fe4000fffe03f */
[----:B------:R-:W-:Y:S02]  /*10c60*/  UIMAD.WIDE UR8, UR8, 0x2aaaaaab, URZ ;  /* 0x2aaaaaab080878a5 */ /* 0x000fe4000f8e023f */
[----:B------:R-:W-:Y:S02]  /*10c70*/  UIMAD.WIDE UR10, UR10, 0x2aaaaaab, URZ ;  /* 0x2aaaaaab0a0a78a5 */ /* 0x000fe4000f8e023f */
[----:B------:R-:W-:Y:S02]  /*10c80*/  USHF.R.U32.HI UR8, URZ, 0x1f, UR9 ;  /* 0x0000001f3f087899 */ /* 0x000fe40008011609 */
[----:B------:R-:W-:-:S02]  /*10c90*/  USHF.R.U32.HI UR4, URZ, 0x1f, UR11 ;  /* 0x0000001f3f047899 */ /* 0x000fc4000801160b */
[----:B------:R-:W-:Y:S02]  /*10ca0*/  UIADD3 UR7, UR41, -UR7, URZ ;  /* 0x8000000729077290 */ /* 0x000fe4000fffe03f */
[----:B------:R-:W-:Y:S02]  /*10cb0*/  ULEA.HI.SX32 UR9, UR9, UR8, 0x1c ;  /* 0x0000000809097291 */ /* 0x000fe4000f8fe23f */
[----:B------:R-:W-:Y:S02]  /*10cc0*/  ULEA.HI.SX32 UR4, UR11, UR4, 0x1c ;  /* 0x000000040b047291 */ /* 0x000fe4000f8fe23f */
[----:B------:R-:W-:Y:S02]  /*10cd0*/  UIMAD UR7, UR14, UR6, UR7 ;  /* 0x000000060e0772a4 */ /* 0x000fe4000f8e0207 */
[----:B------:R-:W-:Y:S01]  /*10ce0*/  UISETP.LT.AND UP0, UPT, UR9, UR4, UPT ;  /* 0x000000040900728c */ /* 0x000fe2000bf01270 */
[----:B------:R-:W-:Y:S02]  /*10cf0*/  ULDC UR8, c[0x0][0x9dc] ;  /* 0x0002770000087ab9 */ /* 0x000fe40000000800 */
[----:B------:R-:W-:-:S02]  /*10d00*/  UIADD3 UR8, UR7, -UR8, URZ ;  /* 0x8000000807087290 */ /* 0x000fc4000fffe03f */
[----:B------:R-:W-:Y:S01]  /*10d10*/  USEL UR46, UR9, UR4, UP0 ;  /* 0x00000004092e7287 */ /* 0x000fe20008000000 */
[----:B------:R-:W-:Y:S11]  /*10d20*/  @!P1 BRA `(.L_x_963) ;  /* 0x0000000000489947 */ /* 0x000ff60003800000 */
[----:B------:R-:W-:Y:S02]  /*10d30*/  UMOV UR4, UR7 ;  /* 0x0000000700047c82 */ /* 0x000fe40008000000 */
[----:B------:R-:W-:-:S06]  /*10d40*/  UISETP.GT.AND UP0, UPT, UR4, -0x1, UPT ;  /* 0xffffffff0400788c */ /* 0x000fcc000bf04270 */
[----:B------:R-:W-:-:S13]  /*10d50*/  PLOP3.LUT P0, PT, PT, PT, UP0, 0x80, 0x0 ;  /* 0x000000000000781c */ /* 0x000fda0003f0f008 */
[----:B------:R-:W-:Y:S05]  /*10d60*/  @P0 BRA `(.L_x_964) ;  /* 0x00000000001c0947 */ /* 0x000fea0003800000 */
[----:B------:R-:W-:Y:S02]  /*10d70*/  UISETP.NE.AND UP0, UPT, UR5, 0x1, UPT ;  /* 0x000000010500788c */ /* 0x000fe4000bf05270 */
[----:B------:R-:W-:-:S09]  /*10d80*/  ULOP3.LUT UR4, URZ, UR4, URZ, 0x33, !UPT ;  /* 0x000000043f047292 */ /* 0x000fd2000f8e333f */
[----:B------:R-:W-:Y:S02]  /*10d90*/  @UP0 ULDC.64 UR10, c[0x0][0x9e8] ;  /* 0x00027a00000a0ab9 */ /* 0x000fe40000000a00 */
[----:B------:R-:W-:-:S04]  /*10da0*/  UIMAD.WIDE.U32 UR6, UR4, UR10, URZ ;  /* 0x0000000a040672a5 */ /* 0x000fc8000f8e003f */
[----:B------:R-:W-:-:S04]  /*10db0*/  @UP0 USHF.R.U32.HI UR4, URZ, UR11, UR7 ;  /* 0x0000000b3f040299 */ /* 0x000fc80008011607 */
[----:B------:R-:W-:Y:S01]  /*10dc0*/  ULOP3.LUT UR4, URZ, UR4, URZ, 0x33, !UPT ;  /* 0x000000043f047292 */ /* 0x000fe2000f8e333f */
[----:B------:R-:W-:Y:S11]  /*10dd0*/  BRA `(.L_x_965) ;  /* 0x0000000000107947 */ /* 0x000ff60003800000 */
.L_x_964:
[----:B------:R-:W-:-:S11]  /*10de0*/  UISETP.NE.AND UP0, UPT, UR5, 0x1, UPT ;  /* 0x000000010500788c */ /* 0x000fd6000bf05270 */
[----:B------:R-:W-:Y:S02]  /*10df0*/  @UP0 ULDC.64 UR10, c[0x0][0x9e8] ;  /* 0x00027a00000a0ab9 */ /* 0x000fe40000000a00 */
[----:B------:R-:W-:-:S04]  /*10e00*/  UIMAD.WIDE.U32 UR6, UR4, UR10, URZ ;  /* 0x0000000a040672a5 */ /* 0x000fc8000f8e003f */
[----:B------:R-:W-:-:S12]  /*10e10*/  @UP0 USHF.R.U32.HI UR4, URZ, UR11, UR7 ;  /* 0x0000000b3f040299 */ /* 0x000fd80008011607 */
.L_x_965:
[----:B------:R-:W-:-:S04]  /*10e20*/  UIMAD UR4, UR4, UR5, URZ ;  /* 0x00000005040472a4 */ /* 0x000fc8000f8e023f */
[----:B------:R-:W-:-:S04]  /*10e30*/  UISETP.LT.AND UP0, UPT, UR8, UR4, UPT ;  /* 0x000000040800728c */ /* 0x000fc8000bf01270 */
[----:B------:R-:W-:-:S12]  /*10e40*/  USEL UR8, UR8, UR4, !UP0 ;  /* 0x0000000408087287 */ /* 0x000fd8000c000000 */
.L_x_963:
[----:B------:R-:W-:Y:S01]  /*10e50*/  UIMAD.WIDE UR4, UR8, 0x2aaaaaab, URZ ;  /* 0x2aaaaaab080478a5 */ /* 0x000fe2000f8e023f */
[----:B------:R-:W-:Y:S03]  /*10e60*/  BSSY B6, `(.L_x_966) ;  /* 0x000028e000067945 */ /* 0x000fe60003800000 */
[----:B------:R-:W-:-:S04]  /*10e70*/  USHF.R.U32.HI UR4, URZ, 0x1f, UR5 ;  /* 0x0000001f3f047899 */ /* 0x000fc80008011605 */
[----:B------:R-:W-:-:S04]  /*10e80*/  ULEA.HI.SX32 UR4, UR5, UR4, 0x1c ;  /* 0x0000000405047291 */ /* 0x000fc8000f8fe23f */
[----:B------:R-:W-:-:S04]  /*10e90*/  UISETP.LT.AND UP0, UPT, URZ, UR4, UPT ;  /* 0x000000043f00728c */ /* 0x000fc8000bf01270 */
[----:B------:R-:W-:-:S04]  /*10ea0*/  USEL UR39, URZ, UR4, !UP0 ;  /* 0x000000043f277287 */ /* 0x000fc8000c000000 */
[----:B------:R-:W-:-:S06]  /*10eb0*/  UISETP.GT.AND UP0, UPT, UR46, UR39, UPT ;  /* 0x000000272e00728c */ /* 0x000fcc000bf04270 */
[----:B------:R-:W-:-:S13]  /*10ec0*/  PLOP3.LUT P0, PT, PT, PT, UP0, 0x80, 0x0 ;  /* 0x000000000000781c */ /* 0x000fda0003f0f008 */
[----:B------:R-:W-:Y:S05]  /*10ed0*/  @P0 BRA `(.L_x_967) ;  /* 0x0000000000480947 */ /* 0x000fea0003800000 */
[----:B------:R-:W1:Y:S01]  /*10ee0*/  S2R R0, SR_TID.X ;  /* 0x0000000000007919 */ /* 0x000e620000002100 */
[----:B------:R-:W-:Y:S01]  /*10ef0*/  IMAD.MOV.U32 R13, RZ, RZ, R19 ;  /* 0x000000ffff0d7224 */ /* 0x000fe200078e0013 */
        /* <DEDUP_REMOVED lines=14> */
[----:B-1----:R-:W-:Y:S01]  /*10fe0*/  IADD3 R13, R0, UR48, R13 ;  /* 0x00000030000d7c10 */ /* 0x002fe2000fffe00d */
[----:B------:R-:W-:Y:S06]  /*10ff0*/  BRA `(.L_x_968) ;  /* 0x0000002400d07947 */ /* 0x000fec0003800000 */
.L_x_967:
[----:B------:R-:W1:Y:S01]  /*11000*/  S2UR UR4, SR_CgaCtaId ;  /* 0x00000000000479c3 */ /* 0x000e620000008800 */
[----:B------:R-:W-:Y:S02]  /*11010*/  UMOV UR38, 0x400 ;  /* 0x0000040000267882 */ /* 0x000fe40000000000 */
[----:B-1----:R-:W-:-:S04]  /*11020*/  ULEA UR38, UR4, UR38, 0x18 ;  /* 0x0000002604267291 */ /* 0x002fc8000f8ec03f */
[----:B------:R-:W-:-:S04]  /*11030*/  UIADD3 UR4, UR38, 0x1e400, URZ ;  /* 0x0001e40026047890 */ /* 0x000fc8000fffe03f */
[----:B------:R-:W-:-:S06]  /*11040*/  ULOP3.LUT UP0, URZ, UR4, 0x3ff, URZ, 0xc0, !UPT ;  /* 0x000003ff043f7892 */ /* 0x000fcc000f80c03f */
[----:B------:R-:W-:-:S13]  /*11050*/  PLOP3.LUT P0, PT, PT, PT, UP0, 0x80, 0x0 ;  /* 0x000000000000781c */ /* 0x000fda0003f0f008 */
[----:B------:R-:W-:Y:S05]  /*11060*/  @!P0 BRA `(.L_x_969) ;  /* 0x0000000000408947 */ /* 0x000fea0003800000 */
[----:B------:R-:W-:Y:S01]  /*11070*/  MOV R2, 0x0 ;  /* 0x0000000000027802 */ /* 0x000fe20000000f00 */
[----:B------:R-:W-:Y:S01]  /*11080*/  ULDC.64 UR6, c[0x4][0xa8] ;  /* 0x01002a0000067ab9 */ /* 0x000fe20000000a00 */
[----:B------:R-:W-:Y:S01]  /*11090*/  ULDC.64 UR8, c[0x4][0xb0] ;  /* 0x01002c0000087ab9 */ /* 0x000fe20000000a00 */
[----:B------:R-:W-:Y:S01]  /*110a0*/  ULDC.64 UR4, c[0x4][0x30] ;  /* 0x01000c0000047ab9 */ /* 0x000fe20000000a00 */
[----:B------:R-:W-:Y:S02]  /*110b0*/  IMAD.U32 R4, RZ, RZ, UR6 ;  /* 0x00000006ff047e24 */ /* 0x000fe4000f8e00ff */
[----:B------:R-:W1:Y:S01]  /*110c0*/  LDC.64 R2, c[0x4][R2] ;  /* 0x0100000002027b82 */ /* 0x000e620000000a00 */
        /* <DEDUP_REMOVED lines=9> */
[----:B-1----:R-:W-:Y:S05]  /*11160*/  CALL.ABS.NOINC R2 ;  /* 0x0000000002007343 */ /* 0x002fea0003c00000 */
.L_x_969:
        /* <DEDUP_REMOVED lines=8> */
[----:B------:R1:W2:Y:S01]  /*111f0*/  LDC.64 R2, c[0x4][R18] ;  /* 0x0100000012027b82 */ /* 0x0002a20000000a00 */
[----:B------:R-:W-:Y:S02]  /*11200*/  IMAD.U32 R4, RZ, RZ, UR6 ;  /* 0x00000006ff047e24 */ /* 0x000fe4000f8e00ff */
[----:B------:R-:W-:Y:S02]  /*11210*/  IMAD.U32 R5, RZ, RZ, UR7 ;  /* 0x00000007ff057e24 */ /* 0x000fe4000f8e00ff */
[----:B------:R-:W-:Y:S02]  /*11220*/  IMAD.U32 R6, RZ, RZ, UR8 ;  /* 0x00000008ff067e24 */ /* 0x000fe4000f8e00ff */
[----:B------:R-:W-:-:S02]  /*11230*/  IMAD.U32 R7, RZ, RZ, UR9 ;  /* 0x00000009ff077e24 */ /* 0x000fc4000f8e00ff */
[----:B------:R-:W-:Y:S02]  /*11240*/  IMAD.U32 R10, RZ, RZ, UR4 ;  /* 0x00000004ff0a7e24 */ /* 0x000fe4000f8e00ff */
[----:B------:R-:W-:Y:S02]  /*11250*/  IMAD.U32 R11, RZ, RZ, UR5 ;  /* 0x00000005ff0b7e24 */ /* 0x000fe4000f8e00ff */
[----:B------:R-:W-:Y:S02]  /*11260*/  IMAD.MOV.U32 R8, RZ, RZ, 0x70 ;  /* 0x00000070ff087424 */ /* 0x000fe400078e00ff */
[----:B------:R-:W-:Y:S02]  /*11270*/  IMAD.MOV.U32 R12, RZ, RZ, 0x1 ;  /* 0x00000001ff0c7424 */ /* 0x000fe400078e00ff */
[----:B-1----:R-:W-:-:S07]  /*11280*/  IMAD.MOV.U32 R13, RZ, RZ, RZ ;  /* 0x000000ffff0d7224 */ /* 0x002fce00078e00ff */
[----:B------:R-:W-:-:S07]  /*11290*/  LEPC R20, `(.L_x_971) ;  /* 0x000000001014794e */ /* 0x000fce0000000000 */
[----:B--2---:R-:W-:Y:S05]  /*112a0*/  CALL.ABS.NOINC R2 ;  /* 0x0000000002007343 */ /* 0x004fea0003c00000 */
.L_x_971:
[----:B------:R1:W2:Y:S01]  /*112b0*/  LDC.64 R2, c[0x4][R18] ;  /* 0x0100000012027b82 */ /* 0x0002a20000000a00 */
[----:B------:R-:W-:Y:S01]  /*112c0*/  ULDC.64 UR6, c[0x4][0xa8] ;  /* 0x01002a0000067ab9 */ /* 0x000fe20000000a00 */
[----:B------:R-:W-:Y:S01]  /*112d0*/  ULDC.64 UR8, c[0x4][0xb0] ;  /* 0x01002c0000087ab9 */ /* 0x000fe20000000a00 */
[----:B------:R-:W-:Y:S01]  /*112e0*/  ULDC.64 UR4, c[0x4][0x40] ;  /* 0x0100100000047ab9 */ /* 0x000fe20000000a00 */
        /* <DEDUP_REMOVED lines=11> */
.L_x_970:
[----:B------:R-:W-:Y:S01]  /*113a0*/  ULDC.64 UR4, c[0x0][0x9f8] ;  /* 0x00027e0000047ab9 */ /* 0x000fe20000000a00 */
[----:B------:R-:W-:Y:S01]  /*113b0*/  IMAD.U32 R5, RZ, RZ, UR43 ;  /* 0x0000002bff057e24 */ /* 0x000fe2000f8e00ff */
[----:B------:R-:W-:Y:S01]  /*113c0*/  ISETP.NE.U32.AND P0, PT, RZ, UR4, PT ;  /* 0x00000004ff007c0c */ /* 0x000fe2000bf05070 */
[----:B------:R-:W-:Y:S01]  /*113d0*/  IMAD.U32 R0, RZ, RZ, UR43 ;  /* 0x0000002bff007e24 */ /* 0x000fe2000f8e00ff */
[----:B------:R-:W1:Y:S01]  /*113e0*/  LDC R4, c[0x0][0x428] ;  /* 0x00010a00ff047b82 */ /* 0x000e620000000800 */
[----:B------:R-:W2:Y:S01]  /*113f0*/  S2R R18, SR_TID.X ;  /* 0x0000000000127919 */ /* 0x000ea20000002100 */
[----:B------:R-:W-:-:S13]  /*11400*/  ISETP.NE.AND.EX P0, PT, RZ, UR5, PT, P0 ;  /* 0x00000005ff007c0c */ /* 0x000fda000bf05300 */
[----:B------:R-:W3:Y:S02]  /*11410*/  @P0 LDC.64 R2, c[0x0][0x9f8] ;  /* 0x00027e00ff020b82 */ /* 0x000ee40000000a00 */
[----:B---3--:R-:W-:-:S05]  /*11420*/  @P0 IMAD.WIDE R2, R5, 0x4, R2 ;  /* 0x0000000405020825 */ /* 0x008fca00078e0202 */
[----:B------:R3:W4:Y:S01]  /*11430*/  @P0 LDG.E R0, desc[UR60][R2.64] ;  /* 0x0000003c02000981 */ /* 0x000722000c1e1900 */
[----:B-1----:R-:W-:Y:S01]  /*11440*/  ISETP.NE.AND P0, PT, R4, 0x1, PT ;  /* 0x000000010400780c */ /* 0x002fe20003f05270 */
[----:B------:R-:W-:Y:S01]  /*11450*/  IMAD.U32 R4, RZ, RZ, UR42 ;  /* 0x0000002aff047e24 */ /* 0x000fe2000f8e00ff */
[----:B--2---:R-:W-:Y:S01]  /*11460*/  LOP3.LUT R18, R18, 0x1f, RZ, 0xc0, !PT ;  /* 0x0000001f12127812 */ /* 0x004fe200078ec0ff */
[----:B------:R-:W-:Y:S01]  /*11470*/  UMOV UR40, URZ ;  /* 0x0000003f00287c82 */ /* 0x000fe20008000000 */
[----:B------:R-:W-:Y:S01]  /*11480*/  UMOV UR8, 0x40 ;  /* 0x0000004000087882 */ /* 0x000fe20000000000 */
[----:B------:R-:W-:Y:S01]  /*11490*/  UMOV UR9, UR41 ;  /* 0x0000002900097c82 */ /* 0x000fe20008000000 */
[----:B------:R-:W-:Y:S01]  /*114a0*/  ISETP.NE.AND P1, PT, R18, RZ, PT ;  /* 0x000000ff1200720c */ /* 0x000fe20003f25270 */
[----:B------:R-:W-:Y:S01]  /*114b0*/  UMOV UR10, UR42 ;  /* 0x0000002a000a7c82 */ /* 0x000fe20008000000 */
[----:B------:R-:W-:Y:S01]  /*114c0*/  UMOV UR11, UR43 ;  /* 0x0000002b000b7c82 */ /* 0x000fe20008000000 */
[----:B---3--:R-:W1:Y:S01]  /*114d0*/  LDC.64 R2, c[0x0][0x3f8] ;  /* 0x0000fe00ff027b82 */ /* 0x008e620000000a00 */
[----:B------:R-:W-:Y:S01]  /*114e0*/  UMOV UR12, 0x80 ;  /* 0x00000080000c7882 */ /* 0x000fe20000000000 */
[----:B------:R-:W-:Y:S01]  /*114f0*/  UMOV UR13, UR41 ;  /* 0x00000029000d7c82 */ /* 0x000fe20008000000 */
[----:B------:R-:W-:Y:S01]  /*11500*/  UMOV UR14, UR42 ;  /* 0x0000002a000e7c82 */ /* 0x000fe20008000000 */
[----:B------:R-:W-:Y:S01]  /*11510*/  UMOV UR15, UR43 ;  /* 0x0000002b000f7c82 */ /* 0x000fe20008000000 */
[----:B------:R-:W-:-:S03]  /*11520*/  UMOV UR6, 0xffffffff ;  /* 0xffffffff00067882 */ /* 0x000fc60000000000 */
[----:B------:R-:W2:Y:S02]  /*11530*/  @P0 LDC R5, c[0x0][0x42c] ;  /* 0x00010b00ff050b82 */ /* 0x000ea40000000800 */
[----:B------:R-:W-:-:S05]  /*11540*/  VOTEU.ALL UP1, P1 ;  /* 0x00000000003f7886 */ /* 0x000fca0000820000 */
[----:B------:R-:W-:Y:S01]  /*11550*/  @!UP1 UIADD3 UR4, UP0, UR44, 0x270, URZ ;  /* 0x000002702c049890 */ /* 0x000fe2000ff1e03f */
[----:B------:R-:W3:Y:S03]  /*11560*/  @P0 LDC R6, c[0x0][0x430] ;  /* 0x00010c00ff060b82 */ /* 0x000ee60000000800 */
[----:B------:R-:W-:-:S09]  /*11570*/  @!UP1 UIADD3.X UR5, URZ, UR45, URZ, UP0, !UPT ;  /* 0x0000002d3f059290 */ /* 0x000fd200087fe43f */
[----:B------:R1:W-:Y:S01]  /*11580*/  @!UP1 UTMAPF.L2.4D [UR40], [UR4] ;  /* 0x00000028040095b8 */ /* 0x0003e20008018000 */
[----:B--2---:R-:W-:Y:S01]  /*11590*/  @P0 IMAD.HI.U32 R5, R5, UR42, RZ ;  /* 0x0000002a05050c27 */ /* 0x004fe2000f8e00ff */
[----:B------:R2:W-:Y:S04]  /*115a0*/  @!UP1 UTMAPF.L2.4D [UR8], [UR4] ;  /* 0x00000008040095b8 */ /* 0x0005e80008018000 */
[----:B---3--:R-:W-:Y:S01]  /*115b0*/  @P0 SHF.R.U32.HI R4, RZ, R6, R5 ;  /* 0x00000006ff040219 */ /* 0x008fe20000011605 */
[----:B------:R-:W-:Y:S01]  /*115c0*/  IMAD.U32 R5, RZ, RZ, UR46 ;  /* 0x0000002eff057e24 */ /* 0x000fe2000f8e00ff */
[----:B-1----:R-:W-:Y:S01]  /*115d0*/  ISETP.NE.U32.AND P0, PT, R2, RZ, PT ;  /* 0x000000ff0200720c */ /* 0x002fe20003f05070 */
[----:B------:R2:W-:Y:S02]  /*115e0*/  @!UP1 UTMAPF.L2.4D [UR12], [UR4] ;  /* 0x0000000c040095b8 */ /* 0x0005e40008018000 */
[----:B------:R-:W-:Y:S01]  /*115f0*/  VIADD R5, R5, 0xffffffff ;  /* 0xffffffff05057836 */ /* 0x000fe20000000000 */
[----:B------:R-:W-:-:S04]  /*11600*/  ISETP.NE.AND.EX P0, PT, R3, RZ, PT, P0 ;  /* 0x000000ff0300720c */ /* 0x000fc80003f05300 */
[----:B----4-:R-:W-:Y:S01]  /*11610*/  SEL R6, R0, RZ, !P0 ;  /* 0x000000ff00067207 */ /* 0x010fe20004000000 */
[----:B--2---:R-:W-:Y:S08]  /*11620*/  BRA.DIV UR6, `(.L_x_972) ;  /* 0x0000002a06387947 */ /* 0x004ff0000b800000 */
.L_x_1023:
[----:B------:R-:W-:Y:S01]  /*11630*/  UMOV UR4, 0xffffffff ;  /* 0xffffffff00047882 */ /* 0x000fe20000000000 */
[----:B------:R-:W-:Y:S02]  /*11640*/  SHF.R.S32.HI R18, RZ, 0x1f, R0 ;  /* 0x0000001fff127819 */ /* 0x000fe40000011400 */
[----:B------:R-:W-:Y:S05]  /*11650*/  BRA.DIV UR4, `(.L_x_973) ;  /* 0x0000002a04587947 */ /* 0x000fea000b800000 */
[----:B------:R-:W-:-:S13]  /*11660*/  ELECT P6, URZ, PT ;  /* 0x00000000003f782f */ /* 0x000fda00038c0000 */
.L_x_1026:
[----:B------:R-:W-:Y:S05]  /*11670*/  @!P6 BRA `(.L_x_974) ;  /* 0x0000000000f8e947 */ /* 0x000fea0003800000 */
[----:B------:R-:W-:Y:S01]  /*11680*/  IMAD.MOV.U32 R6, RZ, RZ, R0 ;  /* 0x000000ffff067224 */ /* 0x000fe200078e0000 */
[----:B------:R-:W-:Y:S06]  /*11690*/  @!P0 BRA `(.L_x_975) ;  /* 0x0000000000488947 */ /* 0x000fec0003800000 */
[----:B------:R-:W1:Y:S01]  /*116a0*/  LDC R11, c[0x0][0x41c] ;  /* 0x00010700ff0b7b82 */ /* 0x000e620000000800 */
[----:B------:R-:W-:Y:S01]  /*116b0*/  IMAD.MOV.U32 R10, RZ, RZ, R5 ;  /* 0x000000ffff0a7224 */ /* 0x000fe200078e0005 */
[----:B------:R-:W-:Y:S02]  /*116c0*/  ULDC.64 UR4, c[0x0][0x408] ;  /* 0x0001020000047ab9 */ /* 0x000fe40000000a00 */
[----:B------:R-:W-:-:S04]  /*116d0*/  IMAD R9, R18, UR4, RZ ;  /* 0x0000000412097c24 */ /* 0x000fc8000f8e02ff */
[----:B------:R-:W-:Y:S01]  /*116e0*/  IMAD R9, R0, UR5, R9 ;  /* 0x0000000500097c24 */ /* 0x000fe2000f8e0209 */
[----:B-1----:R-:W-:-:S13]  /*116f0*/  ISETP.NE.AND P2, PT, R11, 0x1, PT ;  /* 0x000000010b00780c */ /* 0x002fda0003f45270 */
[----:B------:R-:W1:Y:S02]  /*11700*/  @P2 LDC.64 R6, c[0x0][0x420] ;  /* 0x00010800ff062b82 */ /* 0x000e640000000a00 */
[----:B-1----:R-:W-:-:S05]  /*11710*/  @P2 IMAD.HI.U32 R6, R5, R6, RZ ;  /* 0x0000000605062227 */ /* 0x002fca00078e00ff */
[----:B------:R-:W-:-:S04]  /*11720*/  @P2 SHF.R.U32.HI R10, RZ, R7, R6 ;  /* 0x00000007ff0a2219 */ /* 0x000fc80000011606 */
[--C-:B------:R-:W-:Y:S01]  /*11730*/  SHF.R.S32.HI R7, RZ, 0x1f, R10.reuse ;  /* 0x0000001fff077819 */ /* 0x100fe2000001140a */
[----:B------:R-:W-:-:S04]  /*11740*/  IMAD.MOV.U32 R6, RZ, RZ, R10 ;  /* 0x000000ffff067224 */ /* 0x000fc800078e000a */
[----:B------:R-:W-:-:S04]  /*11750*/  IMAD.WIDE.U32 R6, R0, UR4, R6 ;  /* 0x0000000400067c25 */ /* 0x000fc8000f8e0006 */
[----:B------:R-:W-:Y:S01]  /*11760*/  IMAD.IADD R7, R7, 0x1, R9 ;  /* 0x0000000107077824 */ /* 0x000fe200078e0209 */
[----:B------:R-:W-:-:S04]  /*11770*/  LEA R8, P2, R6, R2, 0x2 ;  /* 0x0000000206087211 */ /* 0x000fc800078410ff */
[----:B------:R-:W-:-:S05]  /*11780*/  LEA.HI.X R9, R6, R3, R7, 0x2, P2 ;  /* 0x0000000306097211 */ /* 0x000fca00010f1407 */
[----:B------:R1:W5:Y:S01]  /*11790*/  LDG.E R6, desc[UR60][R8.64] ;  /* 0x0000003c08067981 */ /* 0x000362000c1e1900 */
[----:B------:R-:W-:-:S04]  /*117a0*/  IMAD.MOV R10, RZ, RZ, -R10 ;  /* 0x000000ffff0a7224 */ /* 0x000fc800078e0a0a */
[----:B------:R-:W-:-:S07]  /*117b0*/  IMAD R5, R11, R10, R5 ;  /* 0x0000000a0b057224 */ /* 0x000fce00078e0205 */
.L_x_975:
[----:B------:R-:W2:Y:S01]  /*117c0*/  S2R R7, SR_TID.X ;  /* 0x0000000000077919 */ /* 0x000ea20000002100 */
[----:B-1----:R-:W-:Y:S02]  /*117d0*/  LEA R8, R16, UR38, 0x3 ;  /* 0x0000002610087c11 */ /* 0x002fe4000f8e18ff */
[----:B--2---:R-:W-:Y:S02]  /*117e0*/  LOP3.LUT R9, R7, 0x7f, RZ, 0xc0, !PT ;  /* 0x0000007f07097812 */ /* 0x004fe400078ec0ff */
[----:B------:R-:W-:Y:S02]  /*117f0*/  SHF.L.U32 R7, R17, 0x1f, RZ ;  /* 0x0000001f11077819 */ /* 0x000fe400000006ff */
[----:B------:R-:W-:Y:S02]  /*11800*/  ISETP.NE.AND P3, PT, R9, RZ, PT ;  /* 0x000000ff0900720c */ /* 0x000fe40003f65270 */
[----:B------:R-:W1:Y:S02]  /*11810*/  SYNCS.PHASECHK.TRANS64.TRYWAIT P2, [R8+URZ+0x30840], R7 ;  /* 0x03084007080075a7 */ /* 0x000e64000804017f */
[----:B-1----:R-:W-:Y:S09]  /*11820*/  @!P2 BRA `(.L_x_976) ;  /* 0x000000280004a947 */ /* 0x002ff20003800000 */
.L_x_1027:
        /* <DEDUP_REMOVED lines=8> */
.L_x_977:
        /* <DEDUP_REMOVED lines=10> */
[----:B------:R-:W-:-:S03]  /*11950*/  UMOV UR16, 0x40 ;  /* 0x0000004000107882 */ /* 0x000fc60000000000 */
[----:B------:R-:W-:Y:S02]  /*11960*/  UIMAD UR8, UR8, 0x9000, UR38 ;  /* 0x00009000080878a4 */ /* 0x000fe4000f8e0226 */
[----:B------:R-:W-:Y:S02]  /*11970*/  UIADD3 UR9, UR9, 0x30830, URZ ;  /* 0x0003083009097890 */ /* 0x000fe4000fffe03f */
[----:B------:R-:W-:Y:S02]  /*11980*/  UIMAD UR11, UR11, 0x60, URZ ;  /* 0x000000600b0b78a4 */ /* 0x000fe4000f8e023f */
        /* <DEDUP_REMOVED lines=13> */
.L_x_974:
[----:B------:R-:W-:Y:S05]  /*11a60*/  WARPSYNC.ALL ;  /* 0x0000000000007948 */ /* 0x000fea0003800000 */
[----:B------:R-:W-:Y:S01]  /*11a70*/  BAR.SYNC.DEFER_BLOCKING 0x8, 0x120 ;  /* 0x0204800000007b1d */ /* 0x000fe20000010000 */
[----:B------:R-:W-:Y:S01]  /*11a80*/  ELECT P2, URZ, PT ;  /* 0x00000000003f782f */ /* 0x000fe20003840000 */
[----:B------:R-:W-:Y:S02]  /*11a90*/  UIADD3 UR47, UR47, 0x1, URZ ;  /* 0x000000012f2f7890 */ /* 0x000fe4000fffe03f */
[----:B------:R-:W-:Y:S02]  /*11aa0*/  UIADD3 UR4, UP0, UR44, 0x270, URZ ;  /* 0x000002702c047890 */ /* 0x000fe4000ff1e03f */
[----:B------:R-:W-:-:S02]  /*11ab0*/  ULEA.HI UR5, UR47, UR47, URZ, 0x1 ;  /* 0x0000002f2f057291 */ /* 0x000fc4000f8f083f */
[----:B------:R-:W-:Y:S02]  /*11ac0*/  UIADD3 UR8, UR38, 0x12400, URZ ;  /* 0x0001240026087890 */ /* 0x000fe4000fffe03f */
[----:B------:R-:W-:Y:S02]  /*11ad0*/  ULOP3.LUT UR5, UR5, 0xfffffffe, URZ, 0xc0, !UPT ;  /* 0xfffffffe05057892 */ /* 0x000fe4000f8ec03f */
[----:B------:R-:W-:Y:S02]  /*11ae0*/  UIADD3 UR9, UR38, 0x30800, URZ ;  /* 0x0003080026097890 */ /* 0x000fe4000fffe03f */
[----:B-1----:R-:W-:Y:S01]  /*11af0*/  @P2 IMAD.MOV.U32 R7, RZ, RZ, 0xc000 ;  /* 0x0000c000ff072424 */ /* 0x002fe200078e00ff */
[----:B------:R-:W-:Y:S02]  /*11b00*/  UIADD3 UR14, UR47, -UR5, URZ ;  /* 0x800000052f0e7290 */ /* 0x000fe4000fffe03f */
[----:B------:R-:W-:Y:S02]  /*11b10*/  UIADD3.X UR5, URZ, UR45, URZ, UP0, !UPT ;  /* 0x0000002d3f057290 */ /* 0x000fe400087fe43f */
[----:B------:R-:W-:-:S02]  /*11b20*/  UIADD3 UR24, UR38, 0x16400, URZ ;  /* 0x0001640026187890 */ /* 0x000fc4000fffe03f */
[----:B------:R-:W-:Y:S01]  /*11b30*/  UIADD3 UR16, UR38, 0x1a400, URZ ;  /* 0x0001a40026107890 */ /* 0x000fe2000fffe03f */
[----:B------:R-:W-:Y:S01]  /*11b40*/  UMOV UR11, UR41 ;  /* 0x00000029000b7c82 */ /* 0x000fe20008000000 */
[----:B------:R1:W-:Y:S01]  /*11b50*/  @P2 SYNCS.ARRIVE.TRANS64 RZ, [UR38+0x30800], R7 ;  /* 0x03080007ffff29a7 */ /* 0x0003e20008000026 */
[----:B------:R-:W-:Y:S01]  /*11b60*/  UMOV UR12, UR42 ;  /* 0x0000002a000c7c82 */ /* 0x000fe20008000000 */
[----:B------:R-:W-:Y:S01]  /*11b70*/  UMOV UR13, UR43 ;  /* 0x0000002b000d7c82 */ /* 0x000fe20008000000 */
[----:B------:R-:W-:Y:S01]  /*11b80*/  UMOV UR6, 0x0 ;  /* 0x0000000000067882 */ /* 0x000fe20000000000 */
[----:B------:R-:W-:Y:S01]  /*11b90*/  UMOV UR7, 0x12f00000 ;  /* 0x12f0000000077882 */ /* 0x000fe20000000000 */
[----:B------:R-:W-:Y:S01]  /*11ba0*/  UMOV UR10, URZ ;  /* 0x0000003f000a7c82 */ /* 0x000fe20008000000 */
[----:B------:R-:W-:Y:S01]  /*11bb0*/  UMOV UR27, UR41 ;  /* 0x00000029001b7c82 */ /* 0x000fe20008000000 */
[----:B------:R-:W-:Y:S01]  /*11bc0*/  UMOV UR28, UR42 ;  /* 0x0000002a001c7c82 */ /* 0x000fe20008000000 */
[----:B-1----:R-:W-:Y:S01]  /*11bd0*/  IMAD.U32 R7, RZ, RZ, UR14 ;  /* 0x0000000eff077e24 */ /* 0x002fe2000f8e00ff */
[----:B------:R-:W-:Y:S01]  /*11be0*/  UMOV UR29, UR43 ;  /* 0x0000002b001d7c82 */ /* 0x000fe20008000000 */
[----:B------:R-:W-:Y:S01]  /*11bf0*/  UMOV UR26, 0x40 ;  /* 0x00000040001a7882 */ /* 0x000fe20000000000 */
[----:B------:R-:W-:Y:S01]  /*11c00*/  UMOV UR25, UR9 ;  /* 0x0000000900197c82 */ /* 0x000fe20008000000 */
[----:B------:R-:W-:Y:S01]  /*11c10*/  UMOV UR19, UR41 ;  /* 0x0000002900137c82 */ /* 0x000fe20008000000 */
[----:B------:R-:W-:Y:S01]  /*11c20*/  SHF.L.U32 R7, R7, 0x1f, RZ ;  /* 0x0000001f07077819 */ /* 0x000fe200000006ff */
[----:B------:R-:W-:Y:S01]  /*11c30*/  UMOV UR20, UR42 ;  /* 0x0000002a00147c82 */ /* 0x000fe20008000000 */
[----:B------:R-:W-:Y:S01]  /*11c40*/  UMOV UR21, UR43 ;  /* 0x0000002b00157c82 */ /* 0x000fe20008000000 */
[----:B------:R-:W-:Y:S01]  /*11c50*/  UMOV UR18, 0x80 ;  /* 0x0000008000127882 */ /* 0x000fe20000000000 */
[----:B------:R1:W-:Y:S01]  /*11c60*/  UTMALDG.4D [UR8], [UR4], desc[UR6] ;  /* 0x00000608040075b4 */ /* 0x0003e20008019000 */
[----:B------:R-:W-:Y:S01]  /*11c70*/  UMOV UR17, UR9 ;  /* 0x0000000900117c82 */ /* 0x000fe20008000000 */
[----:B------:R1:W-:Y:S01]  /*11c80*/  UTMALDG.4D [UR24], [UR4], desc[UR6] ;  /* 0x00000618040075b4 */ /* 0x0003e20008019000 */
[----:B------:R1:W-:Y:S01]  /*11c90*/  UTMALDG.4D [UR16], [UR4], desc[UR6] ;  /* 0x00000610040075b4 */ /* 0x0003e20008019000 */
[----:B------:R-:W2:Y:S02]  /*11ca0*/  SYNCS.PHASECHK.TRANS64.TRYWAIT P2, [UR38+0x30820], R7 ;  /* 0x03082007ff0075a7 */ /* 0x000ea40008040166 */
[----:B-12---:R-:W-:Y:S05]  /*11cb0*/  @!P2 BRA `(.L_x_978) ;  /* 0x0000002000f4a947 */ /* 0x006fea0003800000 */
.L_x_1028:
[----:B------:R-:W-:-:S04]  /*11cc0*/  UIADD3 UR4, UR46, -0x2, URZ ;  /* 0xfffffffe2e047890 */ /* 0x000fc8000fffe03f */
[----:B------:R-:W-:-:S06]  /*11cd0*/  UISETP.GE.AND UP0, UPT, UR4, UR39, UPT ;  /* 0x000000270400728c */ /* 0x000fcc000bf06270 */
[----:B------:R-:W-:-:S13]  /*11ce0*/  PLOP3.LUT P2, PT, PT, PT, UP0, 0x80, 0x0 ;  /* 0x000000000000781c */ /* 0x000fda0003f4f008 */
[----:B------:R-:W-:Y:S05]  /*11cf0*/  @!P2 BRA `(.L_x_979) ;  /* 0x000000140088a947 */ /* 0x000fea0003800000 */
[----:B-1----:R-:W-:Y:S01]  /*11d00*/  IMAD R8, RZ, RZ, -UR46 ;  /* 0x8000002eff087e24 */ /* 0x002fe2000f8e02ff */
[----:B------:R-:W-:Y:S01]  /*11d10*/  LOP3.LUT R11, RZ, UR39, RZ, 0x33, !PT ;  /* 0x00000027ff0b7c12 */ /* 0x000fe2000f8e33ff */
[----:B------:R-:W-:-:S03]  /*11d20*/  ULDC.64 UR36, c[0x0][0x408] ;  /* 0x0001020000247ab9 */ /* 0x000fc60000000a00 */
[----:B------:R-:W-:-:S05]  /*11d30*/  VIADDMNMX R11, R8, 0x1, R11, !PT ;  /* 0x00000001080b7846 */ /* 0x000fca000780010b */
[----:B------:R-:W-:-:S05]  /*11d40*/  VIADD R7, R11, UR46 ;  /* 0x0000002e0b077c36 */ /* 0x000fca0008000000 */
[----:B------:R-:W-:-:S04]  /*11d50*/  LOP3.LUT R7, R7, 0x1, RZ, 0xc0, !PT ;  /* 0x0000000107077812 */ /* 0x000fc800078ec0ff */
[----:B------:R-:W-:Y:S01]  /*11d60*/  ISETP.NE.U32.AND P2, PT, R7, 0x1, PT ;  /* 0x000000010700780c */ /* 0x000fe20003f45070 */
[----:B------:R-:W-:-:S12]  /*11d70*/  IMAD.U32 R7, RZ, RZ, UR4 ;  /* 0x00000004ff077e24 */ /* 0x000fd8000f8e00ff */
        /* <DEDUP_REMOVED lines=27> */
.L_x_983:
[----:B-1----:R-:W1:Y:S01]  /*11f30*/  S2R R2, SR_TID.X ;  /* 0x0000000000027919 */ /* 0x002e620000002100 */
[----:B------:R-:W-:Y:S02]  /*11f40*/  LEA R3, R10, UR38, 0x3 ;  /* 0x000000260a037c11 */ /* 0x000fe4000f8e18ff */
[----:B-1----:R-:W-:Y:S02]  /*11f50*/  LOP3.LUT R9, R2, 0x7f, RZ, 0xc0, !PT ;  /* 0x0000007f02097812 */ /* 0x002fe400078ec0ff */
[----:B------:R-:W-:Y:S02]  /*11f60*/  SHF.L.U32 R2, R12, 0x1f, RZ ;  /* 0x0000001f0c027819 */ /* 0x000fe400000006ff */
[----:B------:R-:W-:Y:S02]  /*11f70*/  ISETP.NE.AND P2, PT, R9, RZ, PT ;  /* 0x000000ff0900720c */ /* 0x000fe40003f45270 */
[----:B------:R-:W1:Y:S02]  /*11f80*/  SYNCS.PHASECHK.TRANS64.TRYWAIT P3, [R3+URZ+0x30840], R2 ;  /* 0x03084002030075a7 */ /* 0x000e64000806017f */
[----:B-1----:R-:W-:Y:S09]  /*11f90*/  @!P3 BRA `(.L_x_984) ;  /* 0x000000200054b947 */ /* 0x002ff20003800000 */
.L_x_1029:
        /* <DEDUP_REMOVED lines=8> */
.L_x_985:
[----:B------:R-:W-:Y:S01]  /*12020*/  R2UR UR8, R10 ;  /* 0x000000000a0872ca */ /* 0x000fe200000e0000 */
[----:B------:R-:W-:Y:S01]  /*12030*/  UIADD3 UR4, UP0, UR44, 0x370, URZ ;  /* 0x000003702c047890 */ /* 0x000fe2000ff1e03f */
[----:B------:R-:W-:Y:S01]  /*12040*/  R2UR UR9, R3 ;  /* 0x00000000030972ca */ /* 0x000fe200000e0000 */
[----:B------:R-:W-:Y:S01]  /*12050*/  UIADD3 UR19, UR38, 0x30800, URZ ;  /* 0x0003080026137890 */ /* 0x000fe2000fffe03f */
[----:B------:R-:W-:Y:S01]  /*12060*/  R2UR UR11, R7 ;  /* 0x00000000070b72ca */ /* 0x000fe200000e0000 */
[----:B------:R-:W-:Y:S01]  /*12070*/  UIADD3.X UR5, URZ, UR45, URZ, UP0, !UPT ;  /* 0x0000002d3f057290 */ /* 0x000fe200087fe43f */
[----:B------:R-:W-:Y:S01]  /*12080*/  R2UR UR12, R4 ;  /* 0x00000000040c72ca */ /* 0x000fe200000e0000 */
[----:B------:R-:W-:Y:S01]  /*12090*/  UMOV UR10, URZ ;  /* 0x0000003f000a7c82 */ /* 0x000fe20008000000 */
[----:B-----5:R-:W-:Y:S01]  /*120a0*/  R2UR UR13, R8 ;  /* 0x00000000080d72ca */ /* 0x020fe200000e0000 */
[----:B------:R-:W-:Y:S01]  /*120b0*/  UMOV UR6, 0x0 ;  /* 0x0000000000067882 */ /* 0x000fe20000000000 */
[----:B------:R-:W-:Y:S01]  /*120c0*/  UMOV UR7, 0x14f00000 ;  /* 0x14f0000000077882 */ /* 0x000fe20000000000 */
[----:B------:R-:W-:Y:S01]  /*120d0*/  UMOV UR17, 0x40 ;  /* 0x0000004000117882 */ /* 0x000fe20000000000 */
[----:B------:R-:W-:Y:S01]  /*120e0*/  UMOV UR18, 0x80 ;  /* 0x0000008000127882 */ /* 0x000fe20000000000 */
[----:B------:R-:W-:Y:S01]  /*120f0*/  UIMAD UR8, UR8, 0x9000, UR38 ;  /* 0x00009000080878a4 */ /* 0x000fe2000f8e0226 */
[----:B-1----:R-:W-:Y:S01]  /*12100*/  SHF.L.U32 R3, R17, 0x1f, RZ ;  /* 0x0000001f11037819 */ /* 0x002fe200000006ff */
[----:B------:R-:W-:Y:S01]  /*12110*/  UIADD3 UR9, UR9, 0x30830, URZ ;  /* 0x0003083009097890 */ /* 0x000fe2000fffe03f */
[----:B------:R-:W-:Y:S01]  /*12120*/  LEA R2, R16, UR19, 0x3 ;  /* 0x0000001310027c11 */ /* 0x000fe2000f8e18ff */
[----:B------:R-:W-:-:S02]  /*12130*/  UIMAD UR11, UR11, 0x60, URZ ;  /* 0x000000600b0b78a4 */ /* 0x000fc4000f8e023f */
        /* <DEDUP_REMOVED lines=13> */
.L_x_1030:
[----:B------:R-:W-:Y:S05]  /*12210*/  @P2 BRA `(.L_x_987) ;  /* 0x0000000000202947 */ /* 0x000fea0003800000 */
[----:B------:R-:W2:Y:S01]  /*12220*/  S2R R9, SR_TID.X ;  /* 0x0000000000097919 */ /* 0x000ea20000002100 */
[----:B-1----:R-:W-:Y:S01]  /*12230*/  LEA R2, R16, UR38, 0x3 ;  /* 0x0000002610027c11 */ /* 0x002fe2000f8e18ff */
[----:B------:R-:W-:-:S04]  /*12240*/  IMAD.MOV.U32 R3, RZ, RZ, 0x9000 ;  /* 0x00009000ff037424 */ /* 0x000fc800078e00ff */
[----:B------:R3:W-:Y:S01]  /*12250*/  SYNCS.ARRIVE.TRANS64 RZ, [R2+URZ+0x30850], R3 ;  /* 0x0308500302ff79a7 */ /* 0x0007e2000800003f */
[----:B--2---:R-:W-:-:S04]  /*12260*/  LOP3.LUT R9, R9, 0x1f, RZ, 0xc0, !PT ;  /* 0x0000001f09097812 */ /* 0x004fc800078ec0ff */
[----:B------:R-:W-:-:S13]  /*12270*/  ISETP.NE.AND P2, PT, R9, RZ, PT ;  /* 0x000000ff0900720c */ /* 0x000fda0003f45270 */
[----:B---3--:R-:W-:Y:S05]  /*12280*/  @!P2 BRA `(.L_x_987) ;  /* 0x000000000004a947 */ /* 0x008fea0003800000 */
[----:B------:R-:W-:Y:S01]  /*12290*/  BPT.TRAP 0x1 ;  /* 0x000000040000795c */ /* 0x000fe20000300000 */
.L_x_987:
        /* <DEDUP_REMOVED lines=10> */
[----:B------:R-:W-:-:S02]  /*12340*/  IMAD.MOV.U32 R6, RZ, RZ, R8 ;  /* 0x000000ffff067224 */ /* 0x000fc400078e0008 */
[----:B------:R-:W-:Y:S01]  /*12350*/  IMAD.MOV.U32 R5, RZ, RZ, R7 ;  /* 0x000000ffff057224 */ /* 0x000fe200078e0007 */
[----:B------:R-:W-:Y:S02]  /*12360*/  UIMAD UR15, UR9, 0x9000, UR38 ;  /* 0x00009000090f78a4 */ /* 0x000fe4000f8e0226 */
[----:B------:R-:W-:Y:S02]  /*12370*/  ULEA UR9, UR9, UR38, 0x3 ;  /* 0x0000002609097291 */ /* 0x000fe4000f8e183f */
[----:B------:R-:W-:Y:S02]  /*12380*/  UIMAD UR11, UR11, 0x60, URZ ;  /* 0x000000600b0b78a4 */ /* 0x000fe4000f8e023f */
[----:B------:R-:W-:Y:S02]  /*12390*/  UIADD3 UR8, UR15, 0x400, URZ ;  /* 0x000004000f087890 */ /* 0x000fe4000fffe03f */
[----:B------:R-:W-:Y:S02]  /*123a0*/  UIADD3 UR9, UR9, 0x30850, URZ ;  /* 0x0003085009097890 */ /* 0x000fe4000fffe03f */
[----:B------:R-:W-:-:S02]  /*123b0*/  UIADD3 UR14, UR15, 0x3400, URZ ;  /* 0x000034000f0e7890 */ /* 0x000fc4000fffe03f */
        /* <DEDUP_REMOVED lines=10> */
.L_x_982:
[----:B------:R-:W-:Y:S05]  /*12460*/  BSYNC B0 ;  /* 0x0000000000007941 */ /* 0x000fea0003800000 */
.L_x_981:
[----:B------:R-:W-:Y:S01]  /*12470*/  UIADD3 UR4, UR46, -0x3, URZ ;  /* 0xfffffffd2e047890 */ /* 0x000fe2000fffe03f */
[----:B------:R-:W-:Y:S02]  /*12480*/  IMAD.MOV.U32 R16, RZ, RZ, R10 ;  /* 0x000000ffff107224 */ /* 0x000fe400078e000a */
[----:B------:R-:W-:-:S03]  /*12490*/  IMAD.MOV.U32 R17, RZ, RZ, R12 ;  /* 0x000000ffff117224 */ /* 0x000fc600078e000c */
[----:B------:R-:W-:-:S07]  /*124a0*/  IMAD.U32 R7, RZ, RZ, UR4 ;  /* 0x00000004ff077e24 */ /* 0x000fce000f8e00ff */
.L_x_980:
[----:B------:R-:W-:Y:S01]  /*124b0*/  ULOP3.LUT UR4, URZ, UR46, URZ, 0x33, !UPT ;  /* 0x0000002e3f047292 */ /* 0x000fe2000f8e333f */
[----:B------:R-:W-:Y:S01]  /*124c0*/  VIADD R11, R11, 0xfffffffe ;  /* 0xfffffffe0b0b7836 */ /* 0x000fe20000000000 */
[----:B------:R-:W-:Y:S04]  /*124d0*/  BSSY B0, `(.L_x_979) ;  /* 0x00000e4000007945 */ /* 0x000fe80003800000 */
[----:B------:R-:W-:-:S13]  /*124e0*/  ISETP.NE.AND P2, PT, R11, UR4, PT ;  /* 0x000000040b007c0c */ /* 0x000fda000bf45270 */
[----:B------:R-:W-:Y:S05]  /*124f0*/  @!P2 BRA `(.L_x_988) ;  /* 0x0000000c0084a947 */ /* 0x000fea0003800000 */
[----:B------:R-:W-:-:S07]  /*12500*/  IMAD.MOV.U32 R8, RZ, RZ, R6 ;  /* 0x000000ffff087224 */ /* 0x000fce00078e0006 */
.L_x_1003:
[----:B------:R-:W-:Y:S01]  /*12510*/  VIADD R10, R16, 0x1 ;  /* 0x00000001100a7836 */ /* 0x000fe20000000000 */
[----:B------:R-:W-:Y:S05]  /*12520*/  YIELD ;  /* 0x0000000000007946 */ /* 0x000fea0003800000 */
[----:B------:R-:W-:Y:S01]  /*12530*/  ISETP.NE.AND P2, PT, R10, 0x2, PT ;  /* 0x000000020a00780c */ /* 0x000fe20003f45270 */
[----:B------:R-:W-:Y:S03]  /*12540*/  BSSY B1, `(.L_x_989) ;  /* 0x000006b000017945 */ /* 0x000fe60003800000 */
[----:B-1----:R-:W-:-:S02]  /*12550*/  SEL R2, RZ, 0x1, P2 ;  /* 0x00000001ff027807 */ /* 0x002fc40001000000 */
[----:B------:R-:W-:Y:S02]  /*12560*/  SEL R10, R10, RZ, P2 ;  /* 0x000000ff0a0a7207 */ /* 0x000fe40001000000 */
[----:B------:R-:W-:Y:S01]  /*12570*/  LOP3.LUT R11, R17, R2, RZ, 0x3c, !PT ;  /* 0x00000002110b7212 */ /* 0x000fe200078e3cff */
[----:B------:R-:W-:Y:S06]  /*12580*/  @!P6 BRA `(.L_x_990) ;  /* 0x000000040098e947 */ /* 0x000fec0003800000 */
[----:B------:R-:W-:Y:S01]  /*12590*/  IMAD.MOV.U32 R12, RZ, RZ, R7 ;  /* 0x000000ffff0c7224 */ /* 0x000fe200078e0007 */
[----:B------:R-:W-:Y:S06]  /*125a0*/  @!P0 BRA `(.L_x_991) ;  /* 0x0000000000448947 */ /* 0x000fec0003800000 */
[----:B------:R-:W1:Y:S01]  /*125b0*/  LDC R9, c[0x0][0x41c] ;  /* 0x00010700ff097b82 */ /* 0x000e620000000800 */
        /* <DEDUP_REMOVED lines=11> */
[----:B------:R-:W-:-:S04]  /*12670*/  IMAD.WIDE.U32 R2, R0, UR36, R2 ;  /* 0x0000002400027c25 */ /* 0x000fc8000f8e0002 */
[----:B------:R-:W-:Y:S01]  /*12680*/  IMAD.IADD R13, R13, 0x1, R3 ;  /* 0x000000010d0d7824 */ /* 0x000fe200078e0203 */
[----:B-1----:R-:W-:-:S04]  /*12690*/  LEA R8, P2, R2, R8, 0x2 ;  /* 0x0000000802087211 */ /* 0x002fc800078410ff */
[----:B------:R-:W-:-:S05]  /*126a0*/  LEA.HI.X R9, R2, R9, R13, 0x2, P2 ;  /* 0x0000000902097211 */ /* 0x000fca00010f140d */
[----:B------:R1:W5:Y:S04]  /*126b0*/  LDG.E R8, desc[UR60][R8.64] ;  /* 0x0000003c08087981 */ /* 0x000368000c1e1900 */
.L_x_991:
[----:B------:R-:W1:Y:S01]  /*126c0*/  S2R R2, SR_TID.X ;  /* 0x0000000000027919 */ /* 0x000e620000002100 */
[----:B------:R-:W-:Y:S02]  /*126d0*/  LEA R3, R10, UR38, 0x3 ;  /* 0x000000260a037c11 */ /* 0x000fe4000f8e18ff */
[----:B-1----:R-:W-:Y:S02]  /*126e0*/  LOP3.LUT R9, R2, 0x7f, RZ, 0xc0, !PT ;  /* 0x0000007f02097812 */ /* 0x002fe400078ec0ff */
[----:B------:R-:W-:Y:S02]  /*126f0*/  SHF.L.U32 R2, R11, 0x1f, RZ ;  /* 0x0000001f0b027819 */ /* 0x000fe400000006ff */
[----:B------:R-:W-:Y:S02]  /*12700*/  ISETP.NE.AND P2, PT, R9, RZ, PT ;  /* 0x000000ff0900720c */ /* 0x000fe40003f45270 */
[----:B------:R-:W1:Y:S02]  /*12710*/  SYNCS.PHASECHK.TRANS64.TRYWAIT P3, [R3+URZ+0x30840], R2 ;  /* 0x03084002030075a7 */ /* 0x000e64000806017f */
[----:B-1----:R-:W-:Y:S09]  /*12720*/  @!P3 BRA `(.L_x_992) ;  /* 0x000000180098b947 */ /* 0x002ff20003800000 */
.L_x_1031:
        /* <DEDUP_REMOVED lines=8> */
.L_x_993:
        /* <DEDUP_REMOVED lines=14> */
[----:B------:R-:W-:Y:S01]  /*12890*/  SHF.L.U32 R17, R17, 0x1f, RZ ;  /* 0x0000001f11117819 */ /* 0x000fe200000006ff */
[----:B------:R-:W-:Y:S01]  /*128a0*/  UIADD3 UR9, UR9, 0x30830, URZ ;  /* 0x0003083009097890 */ /* 0x000fe2000fffe03f */
[----:B-1----:R-:W-:Y:S01]  /*128b0*/  LEA R2, R16, UR19, 0x3 ;  /* 0x0000001310027c11 */ /* 0x002fe2000f8e18ff */
        /* <DEDUP_REMOVED lines=14> */
.L_x_1032:
[----:B------:R-:W-:Y:S05]  /*129a0*/  @P2 BRA `(.L_x_995) ;  /* 0x00000000001c2947 */ /* 0x000fea0003800000 */
[----:B------:R-:W2:Y:S02]  /*129b0*/  S2R R3, SR_TID.X ;  /* 0x0000000000037919 */ /* 0x000ea40000002100 */
[----:B--2---:R-:W-:Y:S01]  /*129c0*/  LOP3.LUT R9, R3, 0x1f, RZ, 0xc0, !PT ;  /* 0x0000001f03097812 */ /* 0x004fe200078ec0ff */
[----:B------:R-:W-:-:S03]  /*129d0*/  IMAD.MOV.U32 R3, RZ, RZ, 0x9000 ;  /* 0x00009000ff037424 */ /* 0x000fc600078e00ff */
[----:B------:R-:W-:Y:S01]  /*129e0*/  ISETP.NE.AND P2, PT, R9, RZ, PT ;  /* 0x000000ff0900720c */ /* 0x000fe20003f45270 */
[----:B------:R2:W-:-:S12]  /*129f0*/  SYNCS.ARRIVE.TRANS64 RZ, [R2+URZ+0x50], R3 ;  /* 0x0000500302ff79a7 */ /* 0x0005d8000800003f */
[----:B--2---:R-:W-:Y:S05]  /*12a00*/  @!P2 BRA `(.L_x_995) ;  /* 0x000000000004a947 */ /* 0x004fea0003800000 */
[----:B------:R-:W-:Y:S01]  /*12a10*/  BPT.TRAP 0x1 ;  /* 0x000000040000795c */ /* 0x000fe20000300000 */
.L_x_995:
        /* <DEDUP_REMOVED lines=11> */
[----:B------:R-:W-:-:S02]  /*12ad0*/  IMAD.MOV.U32 R5, RZ, RZ, R12 ;  /* 0x000000ffff057224 */ /* 0x000fc400078e000c */
[----:B------:R-:W-:Y:S01]  /*12ae0*/  UIMAD UR8, UR8, 0x9000, UR38 ;  /* 0x00009000080878a4 */ /* 0x000fe2000f8e0226 */
[----:B------:R-:W-:Y:S01]  /*12af0*/  IMAD.MOV.U32 R6, RZ, RZ, R8 ;  /* 0x000000ffff067224 */ /* 0x000fe200078e0008 */
[----:B------:R-:W-:Y:S02]  /*12b00*/  UIMAD UR11, UR11, 0x60, URZ ;  /* 0x000000600b0b78a4 */ /* 0x000fe4000f8e023f */
[----:B------:R-:W-:Y:S02]  /*12b10*/  UIADD3 UR9, UR9, 0x50, URZ ;  /* 0x0000005009097890 */ /* 0x000fe4000fffe03f */
        /* <DEDUP_REMOVED lines=13> */
.L_x_990:
[----:B------:R-:W-:Y:S05]  /*12bf0*/  BSYNC B1 ;  /* 0x0000000000017941 */ /* 0x000fea0003800000 */
.L_x_989:
[----:B------:R-:W-:Y:S01]  /*12c00*/  VIADD R16, R10, 0x1 ;  /* 0x000000010a107836 */ /* 0x000fe20000000000 */
[----:B------:R-:W-:Y:S01]  /*12c10*/  BSSY B1, `(.L_x_996) ;  /* 0x000006c000017945 */ /* 0x000fe20003800000 */
[----:B------:R-:W-:-:S03]  /*12c20*/  VIADD R12, R7, 0xffffffff ;  /* 0xffffffff070c7836 */ /* 0x000fc60000000000 */
[----:B------:R-:W-:-:S04]  /*12c30*/  ISETP.NE.AND P2, PT, R16, 0x2, PT ;  /* 0x000000021000780c */ /* 0x000fc80003f45270 */
[----:B-1----:R-:W-:Y:S02]  /*12c40*/  SEL R2, RZ, 0x1, P2 ;  /* 0x00000001ff027807 */ /* 0x002fe40001000000 */
[----:B------:R-:W-:Y:S02]  /*12c50*/  SEL R16, R16, RZ, P2 ;  /* 0x000000ff10107207 */ /* 0x000fe40001000000 */
[----:B------:R-:W-:Y:S01]  /*12c60*/  LOP3.LUT R17, R11, R2, RZ, 0x3c, !PT ;  /* 0x000000020b117212 */ /* 0x000fe200078e3cff */
[----:B------:R-:W-:Y:S06]  /*12c70*/  @!P6 BRA `(.L_x_997) ;  /* 0x000000040094e947 */ /* 0x000fec0003800000 */
[----:B------:R-:W-:Y:S01]  /*12c80*/  IMAD.MOV.U32 R13, RZ, RZ, R12 ;  /* 0x000000ffff0d7224 */ /* 0x000fe200078e000c */
[----:B------:R-:W-:Y:S06]  /*12c90*/  @!P0 BRA `(.L_x_998) ;  /* 0x0000000000448947 */ /* 0x000fec0003800000 */
[----:B------:R-:W1:Y:S02]  /*12ca0*/  LDC R8, c[0x0][0x41c] ;  /* 0x00010700ff087b82 */ /* 0x000e640000000800 */
        /* <DEDUP_REMOVED lines=16> */
.L_x_998:
[----:B------:R-:W-:Y:S02]  /*12db0*/  LEA R2, R16, UR38, 0x3 ;  /* 0x0000002610027c11 */ /* 0x000fe4000f8e18ff */
[----:B------:R-:W-:-:S04]  /*12dc0*/  SHF.L.U32 R3, R17, 0x1f, RZ ;  /* 0x0000001f11037819 */ /* 0x000fc800000006ff */
[----:B------:R-:W2:Y:S02]  /*12dd0*/  SYNCS.PHASECHK.TRANS64.TRYWAIT P2, [R2+URZ+0x30840], R3 ;  /* 0x03084003020075a7 */ /* 0x000ea4000804017f */
[----:B--2---:R-:W-:Y:S05]  /*12de0*/  @!P2 BRA `(.L_x_999) ;  /* 0x000000140010a947 */ /* 0x004fea0003800000 */
.L_x_1033:
        /* <DEDUP_REMOVED lines=11> */
.L_x_1000:
[----:B------:R-:W-:Y:S01]  /*12ea0*/  R2UR UR9, R16 ;  /* 0x00000000100972ca */ /* 0x000fe200000e0000 */
[----:B------:R-:W-:Y:S01]  /*12eb0*/  UIADD3 UR19, UR38, 0x30800, URZ ;  /* 0x0003080026137890 */ /* 0x000fe2000fffe03f */
[----:B------:R-:W-:Y:S01]  /*12ec0*/  R2UR UR11, R13 ;  /* 0x000000000d0b72ca */ /* 0x000fe200000e0000 */
[----:B------:R-:W-:Y:S01]  /*12ed0*/  UIADD3 UR4, UP0, UR44, 0x370, URZ ;  /* 0x000003702c047890 */ /* 0x000fe2000ff1e03f */
[----:B------:R-:W-:Y:S01]  /*12ee0*/  R2UR UR12, R4 ;  /* 0x00000000040c72ca */ /* 0x000fe200000e0000 */
[----:B------:R-:W-:Y:S01]  /*12ef0*/  UMOV UR10, URZ ;  /* 0x0000003f000a7c82 */ /* 0x000fe20008000000 */
[----:B-----5:R-:W-:Y:S01]  /*12f00*/  R2UR UR13, R8 ;  /* 0x00000000080d72ca */ /* 0x020fe200000e0000 */
[----:B------:R-:W-:Y:S01]  /*12f10*/  UIADD3.X UR5, URZ, UR45, URZ, UP0, !UPT ;  /* 0x0000002d3f057290 */ /* 0x000fe200087fe43f */
[----:B------:R-:W-:Y:S01]  /*12f20*/  SHF.L.U32 R11, R11, 0x1f, RZ ;  /* 0x0000001f0b0b7819 */ /* 0x000fe200000006ff */
[----:B------:R-:W-:Y:S01]  /*12f30*/  UMOV UR6, 0x0 ;  /* 0x0000000000067882 */ /* 0x000fe20000000000 */
[----:B------:R-:W-:Y:S01]  /*12f40*/  UMOV UR7, 0x14f00000 ;  /* 0x14f0000000077882 */ /* 0x000fe20000000000 */
[----:B------:R-:W-:Y:S01]  /*12f50*/  UMOV UR17, 0x40 ;  /* 0x0000004000117882 */ /* 0x000fe20000000000 */
[----:B------:R-:W-:Y:S01]  /*12f60*/  UMOV UR18, 0x80 ;  /* 0x0000008000127882 */ /* 0x000fe20000000000 */
[----:B------:R-:W-:Y:S01]  /*12f70*/  UIMAD UR8, UR9, 0x9000, UR38 ;  /* 0x00009000090878a4 */ /* 0x000fe2000f8e0226 */
[----:B--2---:R-:W-:Y:S01]  /*12f80*/  LEA R2, R10, UR19, 0x3 ;  /* 0x000000130a027c11 */ /* 0x004fe2000f8e18ff */
[----:B------:R-:W-:-:S02]  /*12f90*/  ULEA UR9, UR9, UR19, 0x3 ;  /* 0x0000001309097291 */ /* 0x000fc4000f8e183f */
[----:B------:R-:W-:Y:S02]  /*12fa0*/  UIMAD UR11, UR11, 0x60, URZ ;  /* 0x000000600b0b78a4 */ /* 0x000fe4000f8e023f */
[----:B------:R-:W-:Y:S02]  /*12fb0*/  UIADD3 UR14, UR8, 0x1e400, URZ ;  /* 0x0001e400080e7890 */ /* 0x000fe4000fffe03f */
        /* <DEDUP_REMOVED lines=13> */
.L_x_1034:
        /* <DEDUP_REMOVED lines=8> */
.L_x_1002:
        /* <DEDUP_REMOVED lines=28> */
.L_x_997:
[----:B------:R-:W-:Y:S05]  /*132d0*/  BSYNC B1 ;  /* 0x0000000000017941 */ /* 0x000fea0003800000 */
.L_x_996:
[----:B------:R-:W-:Y:S01]  /*132e0*/  ISETP.GT.AND P2, PT, R12, UR39, PT ;  /* 0x000000270c007c0c */ /* 0x000fe2000bf44270 */
[----:B------:R-:W-:-:S12]  /*132f0*/  VIADD R7, R7, 0xfffffffe ;  /* 0xfffffffe07077836 */ /* 0x000fd80000000000 */
[----:B------:R-:W-:Y:S05]  /*13300*/  @P2 BRA `(.L_x_1003) ;  /* 0xfffffff000802947 */ /* 0x000fea000383ffff */
.L_x_988:
[----:B------:R-:W-:Y:S05]  /*13310*/  BSYNC B0 ;  /* 0x0000000000007941 */ /* 0x000fea0003800000 */
.L_x_979:
[----:B------:R-:W-:Y:S04]  /*13320*/  BSSY B0, `(.L_x_1004) ;  /* 0x000000e000007945 */ /* 0x000fe80003800000 */
[----:B------:R-:W-:Y:S05]  /*13330*/  @P1 BRA `(.L_x_1005) ;  /* 0x0000000000301947 */ /* 0x000fea0003800000 */
[----:B-1----:R-:W1:Y:S01]  /*13340*/  S2R R7, SR_LANEID ;  /* 0x0000000000077919 */ /* 0x002e620000000000 */
        /* <DEDUP_REMOVED lines=11> */
.L_x_1005:
[----:B------:R-:W-:Y:S05]  /*13400*/  BSYNC B0 ;  /* 0x0000000000007941 */ /* 0x000fea0003800000 */
.L_x_1004:
[----:B------:R-:W-:Y:S04]  /*13410*/  BSSY B0, `(.L_x_1006) ;  /* 0x000002c000007945 */ /* 0x000fe80003800000 */
[----:B------:R-:W-:Y:S05]  /*13420*/  @!P6 BRA `(.L_x_1007) ;  /* 0x0000000000a8e947 */ /* 0x000fea0003800000 */
[----:B------:R-:W2:Y:S01]  /*13430*/  S2R R0, SR_TID.X ;  /* 0x0000000000007919 */ /* 0x000ea20000002100 */
[----:B-1----:R-:W-:Y:S02]  /*13440*/  LEA R3, R16, UR38, 0x3 ;  /* 0x0000002610037c11 */ /* 0x002fe4000f8e18ff */
[----:B--2---:R-:W-:Y:S02]  /*13450*/  LOP3.LUT R2, R0, 0x7f, RZ, 0xc0, !PT ;  /* 0x0000007f00027812 */ /* 0x004fe400078ec0ff */
[----:B------:R-:W-:Y:S02]  /*13460*/  SHF.L.U32 R0, R17, 0x1f, RZ ;  /* 0x0000001f11007819 */ /* 0x000fe400000006ff */
[----:B------:R-:W-:Y:S02]  /*13470*/  ISETP.NE.AND P1, PT, R2, RZ, PT ;  /* 0x000000ff0200720c */ /* 0x000fe40003f25270 */
[----:B------:R-:W1:Y:S02]  /*13480*/  SYNCS.PHASECHK.TRANS64.TRYWAIT P0, [R3+URZ+0x30860], R0 ;  /* 0x03086000030075a7 */ /* 0x000e64000800017f */
[----:B-1----:R-:W-:Y:S09]  /*13490*/  @!P0 BRA `(.L_x_1008) ;  /* 0x0000000c008c8947 */ /* 0x002ff20003800000 */
.L_x_1035:
        /* <DEDUP_REMOVED lines=8> */
.L_x_1009:
        /* <DEDUP_REMOVED lines=11> */
[----:B------:R-:W-:Y:S02]  /*135d0*/  UIMAD UR8, UR8, 0x9000, UR38 ;  /* 0x00009000080878a4 */ /* 0x000fe4000f8e0226 */
        /* <DEDUP_REMOVED lines=15> */
.L_x_1007:
[----:B------:R-:W-:Y:S05]  /*136d0*/  BSYNC B0 ;  /* 0x0000000000007941 */ /* 0x000fea0003800000 */
.L_x_1006:
[----:B------:R-:W-:Y:S02]  /*136e0*/  VIADD R16, R16, 0x1 ;  /* 0x0000000110107836 */ /* 0x000fe40000000000 */
[----:B------:R-:W-:-:S03]  /*136f0*/  IMAD.MOV.U32 R13, RZ, RZ, R19 ;  /* 0x000000ffff0d7224 */ /* 0x000fc600078e0013 */
[----:B------:R-:W-:-:S04]  /*13700*/  ISETP.NE.AND P0, PT, R16, 0x2, PT ;  /* 0x000000021000780c */ /* 0x000fc80003f05270 */
[----:B-1----:R-:W-:Y:S02]  /*13710*/  SEL R0, RZ, 0x1, P0 ;  /* 0x00000001ff007807 */ /* 0x002fe40000000000 */
[----:B------:R-:W-:Y:S02]  /*13720*/  SEL R16, R16, RZ, P0 ;  /* 0x000000ff10107207 */ /* 0x000fe40000000000 */
[----:B------:R-:W-:-:S07]  /*13730*/  LOP3.LUT R17, R17, R0, RZ, 0x3c, !PT ;  /* 0x0000000011117212 */ /* 0x000fce00078e3cff */
.L_x_968:
[----:B------:R-:W-:Y:S05]  /*13740*/  BSYNC B6 ;  /* 0x0000000000067941 */ /* 0x000fea0003800000 */
.L_x_966:
[----:B------:R-:W-:-:S03]  /*13750*/  UMOV UR4, 0xffffffff ;  /* 0xffffffff00047882 */ /* 0x000fc60000000000 */
[----:B------:R-:W-:Y:S05]  /*13760*/  BRA.DIV UR4, `(.L_x_1010) ;  /* 0x0000000a04ec7947 */ /* 0x000fea000b800000 */
[----:B------:R1:W2:Y:S02]  /*13770*/  SHFL.IDX PT, R14, R13, RZ, 0x1f ;  /* 0x00001fff0d0e7589 */ /* 0x0002a400000e0000 */
.L_x_1038:
[----:B------:R-:W3:Y:S01]  /*13780*/  S2R R0, SR_TID.X ;  /* 0x0000000000007919 */ /* 0x000ee20000002100 */
[----:B------:R-:W-:Y:S05]  /*13790*/  WARPSYNC.ALL ;  /* 0x0000000000007948 */ /* 0x000fea0003800000 */
[----:B------:R-:W-:Y:S01]  /*137a0*/  BAR.SYNC.DEFER_BLOCKING 0x4, 0x120 ;  /* 0x0104800000007b1d */ /* 0x000fe20000010000 */
[----:B--2---:R-:W-:-:S05]  /*137b0*/  IMAD.MOV.U32 R19, RZ, RZ, R14 ;  /* 0x000000ffff137224 */ /* 0x004fca00078e000e */
[----:B------:R-:W-:Y:S01]  /*137c0*/  ULDC UR4, c[0x0][0xda8] ;  /* 0x00036a0000047ab9 */ /* 0x000fe20000000800 */
[----:B---3--:R-:W-:-:S04]  /*137d0*/  LOP3.LUT R0, R0, 0x1f, RZ, 0xc0, !PT ;  /* 0x0000001f00007812 */ /* 0x008fc800078ec0ff */
[----:B------:R-:W-:-:S13]  /*137e0*/  ISETP.NE.AND P0, PT, R0, RZ, PT ;  /* 0x000000ff0000720c */ /* 0x000fda0003f05270 */
[----:B------:R-:W2:Y:S01]  /*137f0*/  @!P0 S2R R3, SR_CgaCtaId ;  /* 0x0000000000038919 */ /* 0x000ea20000008800 */
[----:B------:R-:W-:-:S04]  /*13800*/  @!P0 MOV R0, 0x400 ;  /* 0x0000040000008802 */ /* 0x000fc80000000f00 */
[----:B--2---:R-:W-:-:S05]  /*13810*/  @!P0 LEA R0, R3, R0, 0x18 ;  /* 0x0000000003008211 */ /* 0x004fca00078ec0ff */
[----:B------:R2:W-:Y:S01]  /*13820*/  @!P0 STS [R0+0x308d0], R13 ;  /* 0x0308d00d00008388 */ /* 0x0005e20000000800 */
[----:B------:R-:W-:Y:S06]  /*13830*/  BAR.ARV 0x5, 0x120 ;  /* 0x0144800000007b1d */ /* 0x000fec0000002000 */
[----:B------:R-:W-:-:S13]  /*13840*/  ISETP.GE.AND P0, PT, R19, UR4, PT ;  /* 0x0000000413007c0c */ /* 0x000fda000bf06270 */
[----:B--2---:R-:W-:Y:S05]  /*13850*/  @!P0 BRA `(.L_x_1011) ;  /* 0xffffffcc00cc8947 */ /* 0x004fea000383ffff */
.L_x_957:
[----:B------:R-:W2:Y:S01]  /*13860*/  S2R R3, SR_CgaCtaId ;  /* 0x0000000000037919 */ /* 0x000ea20000008800 */
[----:B------:R-:W-:Y:S01]  /*13870*/  UIADD3 UR47, UR47, 0x1, URZ ;  /* 0x000000012f2f7890 */ /* 0x000fe2000fffe03f */
[----:B------:R-:W-:-:S03]  /*13880*/  MOV R0, 0x400 ;  /* 0x0000040000007802 */ /* 0x000fc60000000f00 */
[----:B------:R-:W-:-:S04]  /*13890*/  ULEA.HI UR4, UR47, UR47, URZ, 0x1 ;  /* 0x0000002f2f047291 */ /* 0x000fc8000f8f083f */
[----:B------:R-:W-:-:S04]  /*138a0*/  ULOP3.LUT UR4, UR4, 0xfffffffe, URZ, 0xc0, !UPT ;  /* 0xfffffffe04047892 */ /* 0x000fc8000f8ec03f */
[----:B------:R-:W-:Y:S01]  /*138b0*/  UIADD3 UR4, UR47, -UR4, URZ ;  /* 0x800000042f047290 */ /* 0x000fe2000fffe03f */
[----:B--2---:R-:W-:-:S05]  /*138c0*/  LEA R7, R3, R0, 0x18 ;  /* 0x0000000003077211 */ /* 0x004fca00078ec0ff */
[----:B------:R-:W-:-:S05]  /*138d0*/  IMAD.U32 R0, RZ, RZ, UR4 ;  /* 0x00000004ff007e24 */ /* 0x000fca000f8e00ff */
[----:B------:R-:W-:-:S04]  /*138e0*/  SHF.L.U32 R0, R0, 0x1f, RZ ;  /* 0x0000001f00007819 */ /* 0x000fc800000006ff */
[----:B------:R-:W2:Y:S02]  /*138f0*/  SYNCS.PHASECHK.TRANS64.TRYWAIT P0, [R7+URZ+0x30820], R0 ;  /* 0x03082000070075a7 */ /* 0x000ea4000800017f */
[----:B--2---:R-:W-:Y:S05]  /*13900*/  @!P0 BRA `(.L_x_1012) ;  /* 0x0000000800a88947 */ /* 0x004fea0003800000 */
.L_x_1039:
[----:B------:R-:W3:Y:S02]  /*13910*/  S2R R2, SR_TID.X ;  /* 0x0000000000027919 */ /* 0x000ee40000002100 */
[----:B---3--:R-:W-:-:S04]  /*13920*/  SHF.R.U32.HI R2, RZ, 0x5, R2 ;  /* 0x00000005ff027819 */ /* 0x008fc80000011602 */
[----:B------:R-:W-:-:S05]  /*13930*/  LOP3.LUT R2, R2, 0x3, RZ, 0xc0, !PT ;  /* 0x0000000302027812 */ /* 0x000fca00078ec0ff */
[----:B--2---:R-:W2:Y:S02]  /*13940*/  SHFL.IDX PT, R0, R2, RZ, 0x1f ;  /* 0x00001fff02007589 */ /* 0x004ea400000e0000 */
[----:B--2---:R-:W-:-:S13]  /*13950*/  ISETP.NE.AND P0, PT, R0, RZ, PT ;  /* 0x000000ff0000720c */ /* 0x004fda0003f05270 */
[----:B------:R-:W-:Y:S05]  /*13960*/  @P0 EXIT ;  /* 0x000000000000094d */ /* 0x000fea0003800000 */
[----:B------:R-:W-:Y:S01]  /*13970*/  ELECT P0, URZ, PT ;  /* 0x00000000003f782f */ /* 0x000fe20003800000 */
[----:B------:R-:W-:-:S12]  /*13980*/  BSSY B0, `(.L_x_1013) ;  /* 0x0000022000007945 */ /* 0x000fd80003800000 */
[----:B------:R-:W-:Y:S05]  /*13990*/  @!P0 BRA `(.L_x_1014) ;  /* 0x0000000000808947 */ /* 0x000fea0003800000 */
[----:B------:R-:W2:Y:S02]  /*139a0*/  LDL R2, [R1] ;  /* 0x0000000001027983 */ /* 0x000ea40000100800 */
[----:B--2---:R-:W-:-:S13]  /*139b0*/  R2UR UR4, R2 ;  /* 0x00000000020472ca */ /* 0x004fda00000e0000 */
[----:B------:R-:W-:-:S06]  /*139c0*/  ULOP3.LUT UR4, UR4, 0x2, URZ, 0xfc, !UPT ;  /* 0x0000000204047892 */ /* 0x000fcc000f8efc3f */
[----:B------:R-:W-:-:S05]  /*139d0*/  IMAD.U32 R0, RZ, RZ, UR4 ;  /* 0x00000004ff007e24 */ /* 0x000fca000f8e00ff */
[----:B------:R-:W-:-:S13]  /*139e0*/  ISETP.NE.AND P2, PT, R0, 0x3, PT ;  /* 0x000000030000780c */ /* 0x000fda0003f45270 */
[----:B------:R-:W-:Y:S05]  /*139f0*/  @!P2 BRA `(.L_x_1015) ;  /* 0x000000000004a947 */ /* 0x000fea0003800000 */
[----:B------:R-:W-:Y:S01]  /*13a00*/  BPT.TRAP 0x1 ;  /* 0x000000040000795c */ /* 0x000fe20000300000 */
.L_x_1015:
[----:B------:R-:W-:Y:S01]  /*13a10*/  VIADD R3, R7, 0x30840 ;  /* 0x0003084007037836 */ /* 0x000fe20000000000 */
[----:B------:R-:W-:Y:S01]  /*13a20*/  SHF.L.U32 R4, R17, 0x1f, RZ ;  /* 0x0000001f11047819 */ /* 0x000fe200000006ff */
[C---:B------:R-:W-:Y:S02]  /*13a30*/  VIADD R0, R16.reuse, 0x1 ;  /* 0x0000000110007836 */ /* 0x040fe40000000000 */
[----:B------:R-:W-:-:S03]  /*13a40*/  IMAD R5, R16, 0x8, R3 ;  /* 0x0000000810057824 */ /* 0x000fc600078e0203 */
[----:B------:R-:W-:Y:S01]  /*13a50*/  ISETP.NE.AND P1, PT, R0, 0x2, PT ;  /* 0x000000020000780c */ /* 0x000fe20003f25270 */
[----:B------:R-:W2:Y:S03]  /*13a60*/  SYNCS.PHASECHK.TRANS64.TRYWAIT P0, [R5+URZ], R4 ;  /* 0x00000004050075a7 */ /* 0x000ea6000800017f */
[----:B------:R-:W-:-:S04]  /*13a70*/  SEL R2, RZ, 0x1, P1 ;  /* 0x00000001ff027807 */ /* 0x000fc80000800000 */
[----:B------:R-:W-:Y:S02]  /*13a80*/  LOP3.LUT R17, R17, R2, RZ, 0x3c, !PT ;  /* 0x0000000211117212 */ /* 0x000fe400078e3cff */
[----:B------:R-:W-:Y:S02]  /*13a90*/  SEL R2, R0, RZ, P1 ;  /* 0x000000ff00027207 */ /* 0x000fe40000800000 */
[----:B------:R-:W-:-:S03]  /*13aa0*/  SHF.L.U32 R0, R17, 0x1f, RZ ;  /* 0x0000001f11007819 */ /* 0x000fc600000006ff */
[----:B------:R-:W-:Y:S01]  /*13ab0*/  IMAD R3, R2, 0x8, R3 ;  /* 0x0000000802037824 */ /* 0x000fe200078e0203 */
[----:B--2---:R-:W-:Y:S06]  /*13ac0*/  @!P0 BRA `(.L_x_1016) ;  /* 0x00000008004c8947 */ /* 0x004fec0003800000 */
.L_x_1040:
[----:B------:R-:W3:Y:S02]  /*13ad0*/  SYNCS.PHASECHK.TRANS64.TRYWAIT P0, [R3+URZ], R0 ;  /* 0x00000000030075a7 */ /* 0x000ee4000800017f */
[----:B---3--:R-:W-:Y:S05]  /*13ae0*/  @!P0 BRA `(.L_x_1017) ;  /* 0x0000000800588947 */ /* 0x008fea0003800000 */
.L_x_1041:
[----:B------:R-:W-:Y:S05]  /*13af0*/  @!P2 BRA `(.L_x_1018) ;  /* 0x000000000004a947 */ /* 0x000fea0003800000 */
[----:B------:R-:W-:Y:S01]  /*13b00*/  BPT.TRAP 0x1 ;  /* 0x000000040000795c */ /* 0x000fe20000300000 */
.L_x_1018:
[----:B---3--:R-:W-:-:S04]  /*13b10*/  VIADD R3, R7, 0x30860 ;  /* 0x0003086007037836 */ /* 0x008fc80000000000 */
[----:B--2---:R-:W-:-:S04]  /*13b20*/  IMAD R5, R16, 0x8, R3 ;  /* 0x0000000810057824 */ /* 0x004fc800078e0203 */
[----:B------:R-:W2:Y:S02]  /*13b30*/  SYNCS.PHASECHK.TRANS64.TRYWAIT P0, [R5+URZ], R4 ;  /* 0x00000004050075a7 */ /* 0x000ea4000800017f */
[----:B--2---:R-:W-:Y:S05]  /*13b40*/  @!P0 BRA `(.L_x_1019) ;  /* 0x0000000800548947 */ /* 0x004fea0003800000 */
.L_x_1042:
[----:B------:R-:W-:-:S07]  /*13b50*/  IMAD R3, R2, 0x8, R3 ;  /* 0x0000000802037824 */ /* 0x000fce00078e0203 */
.L_x_1020:
[----:B---3--:R3:W4:Y:S02]  /*13b60*/  SYNCS.PHASECHK.TRANS64.TRYWAIT P0, [R3+URZ], R0 ;  /* 0x00000000030075a7 */ /* 0x008724000800017f */
[----:B----4-:R-:W-:Y:S05]  /*13b70*/  @!P0 NANOSLEEP.SYNCS 0x989680 ;  /* 0x009896800000895d */ /* 0x010fea0003900000 */
[----:B------:R-:W4:Y:S02]  /*13b80*/  @!P0 SYNCS.PHASECHK.TRANS64 P0, [R3+URZ], R0 ;  /* 0x00000000030085a7 */ /* 0x000f24000800007f */
[----:B----4-:R-:W-:Y:S05]  /*13b90*/  @!P0 BRA `(.L_x_1020) ;  /* 0xfffffffc00f08947 */ /* 0x010fea000383ffff */
.L_x_1014:
[----:B------:R-:W-:Y:S05]  /*13ba0*/  BSYNC B0 ;  /* 0x0000000000007941 */ /* 0x000fea0003800000 */
.L_x_1013:
[----:B------:R-:W-:Y:S05]  /*13bb0*/  EXIT ;  /* 0x000000000000794d */ /* 0x000fea0003800000 */
.L_x_874:
[----:B-1----:R-:W-:-:S04]  /*13bc0*/  IMAD.U32 R3, RZ, RZ, UR37 ;  /* 0x00000025ff037e24 */ /* 0x002fc8000f8e00ff */
[----:B------:R1:W2:Y:S03]  /*13bd0*/  SYNCS.PHASECHK.TRANS64.TRYWAIT P1, [R3+URZ+0x30800], R0 ;  /* 0x03080000030075a7 */ /* 0x0002a6000802017f */
[----:B--2---:R-:W-:Y:S05]  /*13be0*/  @!P1 NANOSLEEP.SYNCS 0x989680 ;  /* 0x009896800000995d */ /* 0x004fea0003900000 */
[----:B------:R-:W2:Y:S02]  /*13bf0*/  @!P1 SYNCS.PHASECHK.TRANS64 P1, [R3+URZ+0x30800], R0 ;  /* 0x03080000030095a7 */ /* 0x000ea4000802007f */
[----:B--2---:R-:W-:Y:S05]  /*13c00*/  @!P1 BRA `(.L_x_874) ;  /* 0xfffffffc00ec9947 */ /* 0x004fea000383ffff */
[----:B------:R-:W-:Y:S05]  /*13c10*/  BRA `(.L_x_1021) ;  /* 0xfffffedc00b87947 */ /* 0x000fea000383ffff */
.L_x_878:
[----:B--2---:R2:W3:Y:S02]  /*13c20*/  SYNCS.PHASECHK.TRANS64.TRYWAIT P1, [R5+URZ+0x30830], R0 ;  /* 0x03083000050075a7 */ /* 0x0044e4000802017f */
[----:B---3--:R-:W-:Y:S05]  /*13c30*/  @!P1 NANOSLEEP.SYNCS 0x989680 ;  /* 0x009896800000995d */ /* 0x008fea0003900000 */
[----:B------:R-:W3:Y:S02]  /*13c40*/  @!P1 SYNCS.PHASECHK.TRANS64 P1, [R5+URZ+0x30830], R0 ;  /* 0x03083000050095a7 */ /* 0x000ee4000802007f */
[----:B---3--:R-:W-:Y:S05]  /*13c50*/  @!P1 BRA `(.L_x_878) ;  /* 0xfffffffc00f09947 */ /* 0x008fea000383ffff */
[----:B------:R-:W-:Y:S05]  /*13c60*/  BRA `(.L_x_877) ;  /* 0xfffffedc00e47947 */ /* 0x000fea000383ffff */
.L_x_894:
[----:B--2---:R-:W-:-:S04]  /*13c70*/  IMAD.U32 R21, RZ, RZ, UR7 ;  /* 0x00000007ff157e24 */ /* 0x004fc8000f8e00ff */
[----:B------:R2:W3:Y:S03]  /*13c80*/  SYNCS.PHASECHK.TRANS64.TRYWAIT P1, [R21+URZ+0x30830], R18 ;  /* 0x03083012150075a7 */ /* 0x0004e6000802017f */
[----:B---3--:R-:W-:Y:S05]  /*13c90*/  @!P1 NANOSLEEP.SYNCS 0x989680 ;  /* 0x009896800000995d */ /* 0x008fea0003900000 */
[----:B------:R-:W3:Y:S02]  /*13ca0*/  @!P1 SYNCS.PHASECHK.TRANS64 P1, [R21+URZ+0x30830], R18 ;  /* 0x03083012150095a7 */ /* 0x000ee4000802007f */
[----:B---3--:R-:W-:Y:S05]  /*13cb0*/  @!P1 BRA `(.L_x_894) ;  /* 0xfffffffc00ec9947 */ /* 0x008fea000383ffff */
[----:B------:R-:W-:Y:S05]  /*13cc0*/  BRA `(.L_x_893) ;  /* 0xffffff1000807947 */ /* 0x000fea000383ffff */
.L_x_898:
[----:B--2---:R-:W-:-:S04]  /*13cd0*/  IMAD.U32 R21, RZ, RZ, UR6 ;  /* 0x00000006ff157e24 */ /* 0x004fc8000f8e00ff */
[----:B------:R2:W4:Y:S03]  /*13ce0*/  SYNCS.PHASECHK.TRANS64.TRYWAIT P1, [R21+URZ+0x30850], R0 ;  /* 0x03085000150075a7 */ /* 0x000526000802017f */
[----:B----4-:R-:W-:Y:S05]  /*13cf0*/  @!P1 NANOSLEEP.SYNCS 0x989680 ;  /* 0x009896800000995d */ /* 0x010fea0003900000 */
[----:B------:R-:W4:Y:S02]  /*13d00*/  @!P1 SYNCS.PHASECHK.TRANS64 P1, [R21+URZ+0x30850], R0 ;  /* 0x03085000150095a7 */ /* 0x000f24000802007f */
[----:B----4-:R-:W-:Y:S05]  /*13d10*/  @!P1 BRA `(.L_x_898) ;  /* 0xfffffffc00ec9947 */ /* 0x010fea000383ffff */
[----:B------:R-:W-:Y:S05]  /*13d20*/  BRA `(.L_x_897) ;  /* 0xffffff1c00287947 */ /* 0x000fea000383ffff */
.L_x_915:
[----:B--2---:R-:W-:-:S04]  /*13d30*/  IMAD.U32 R4, RZ, RZ, UR6 ;  /* 0x00000006ff047e24 */ /* 0x004fc8000f8e00ff */
[----:B------:R2:W3:Y:S03]  /*13d40*/  SYNCS.PHASECHK.TRANS64.TRYWAIT P1, [R4+URZ+0x30830], R3 ;  /* 0x03083003040075a7 */ /* 0x0004e6000802017f */
[----:B---3--:R-:W-:Y:S05]  /*13d50*/  @!P1 NANOSLEEP.SYNCS 0x989680 ;  /* 0x009896800000995d */ /* 0x008fea0003900000 */
[----:B------:R-:W3:Y:S02]  /*13d60*/  @!P1 SYNCS.PHASECHK.TRANS64 P1, [R4+URZ+0x30830], R3 ;  /* 0x03083003040095a7 */ /* 0x000ee4000802007f */
[----:B---3--:R-:W-:Y:S05]  /*13d70*/  @!P1 BRA `(.L_x_915) ;  /* 0xfffffffc00ec9947 */ /* 0x008fea000383ffff */
[----:B------:R-:W-:Y:S05]  /*13d80*/  BRA `(.L_x_914) ;  /* 0xffffff48002c7947 */ /* 0x000fea000383ffff */
.L_x_919:
[----:B-12---:R-:W-:-:S04]  /*13d90*/  IMAD.U32 R3, RZ, RZ, UR10 ;  /* 0x0000000aff037e24 */ /* 0x006fc8000f8e00ff */
[----:B------:R1:W2:Y:S03]  /*13da0*/  SYNCS.PHASECHK.TRANS64.TRYWAIT P1, [R3+URZ+0x30850], R0 ;  /* 0x03085000030075a7 */ /* 0x0002a6000802017f */
[----:B--2---:R-:W-:Y:S05]  /*13db0*/  @!P1 NANOSLEEP.SYNCS 0x989680 ;  /* 0x009896800000995d */ /* 0x004fea0003900000 */
[----:B------:R-:W2:Y:S02]  /*13dc0*/  @!P1 SYNCS.PHASECHK.TRANS64 P1, [R3+URZ+0x30850], R0 ;  /* 0x03085000030095a7 */ /* 0x000ea4000802007f */
[----:B--2---:R-:W-:Y:S05]  /*13dd0*/  @!P1 BRA `(.L_x_919) ;  /* 0xfffffffc00ec9947 */ /* 0x004fea000383ffff */
[----:B------:R-:W-:Y:S05]  /*13de0*/  BRA `(.L_x_918) ;  /* 0xffffff5000d47947 */ /* 0x000fea000383ffff */
.L_x_925:
[----:B--2---:R-:W-:-:S04]  /*13df0*/  IMAD.U32 R4, RZ, RZ, UR6 ;  /* 0x00000006ff047e24 */ /* 0x004fc8000f8e00ff */
[----:B------:R2:W3:Y:S03]  /*13e00*/  SYNCS.PHASECHK.TRANS64.TRYWAIT P1, [R4+URZ+0x30830], R3 ;  /* 0x03083003040075a7 */ /* 0x0004e6000802017f */
[----:B---3--:R-:W-:Y:S05]  /*13e10*/  @!P1 NANOSLEEP.SYNCS 0x989680 ;  /* 0x009896800000995d */ /* 0x008fea0003900000 */
[----:B------:R-:W3:Y:S02]  /*13e20*/  @!P1 SYNCS.PHASECHK.TRANS64 P1, [R4+URZ+0x30830], R3 ;  /* 0x03083003040095a7 */ /* 0x000ee4000802007f */
[----:B---3--:R-:W-:Y:S05]  /*13e30*/  @!P1 BRA `(.L_x_925) ;  /* 0xfffffffc00ec9947 */ /* 0x008fea000383ffff */
[----:B------:R-:W-:Y:S05]  /*13e40*/  BRA `(.L_x_924) ;  /* 0xffffff6c00207947 */ /* 0x000fea000383ffff */
.L_x_929:
[----:B-12---:R-:W-:-:S04]  /*13e50*/  IMAD.U32 R3, RZ, RZ, UR10 ;  /* 0x0000000aff037e24 */ /* 0x006fc8000f8e00ff */
[----:B------:R1:W2:Y:S03]  /*13e60*/  SYNCS.PHASECHK.TRANS64.TRYWAIT P1, [R3+URZ+0x30850], R0 ;  /* 0x03085000030075a7 */ /* 0x0002a6000802017f */
[----:B--2---:R-:W-:Y:S05]  /*13e70*/  @!P1 NANOSLEEP.SYNCS 0x989680 ;  /* 0x009896800000995d */ /* 0x004fea0003900000 */
[----:B------:R-:W2:Y:S02]  /*13e80*/  @!P1 SYNCS.PHASECHK.TRANS64 P1, [R3+URZ+0x30850], R0 ;  /* 0x03085000030095a7 */ /* 0x000ea4000802007f */
[----:B--2---:R-:W-:Y:S05]  /*13e90*/  @!P1 BRA `(.L_x_929) ;  /* 0xfffffffc00ec9947 */ /* 0x004fea000383ffff */
[----:B------:R-:W-:Y:S05]  /*13ea0*/  BRA `(.L_x_928) ;  /* 0xffffff7400c87947 */ /* 0x000fea000383ffff */
.L_x_942:
[----:B--2---:R-:W-:-:S04]  /*13eb0*/  IMAD.U32 R5, RZ, RZ, UR5 ;  /* 0x00000005ff057e24 */ /* 0x004fc8000f8e00ff */
[----:B------:R2:W3:Y:S03]  /*13ec0*/  SYNCS.PHASECHK.TRANS64.TRYWAIT P0, [R5+URZ+0x30850], R0 ;  /* 0x03085000050075a7 */ /* 0x0004e6000800017f */
[----:B---3--:R-:W-:Y:S05]  /*13ed0*/  @!P0 NANOSLEEP.SYNCS 0x989680 ;  /* 0x009896800000895d */ /* 0x008fea0003900000 */
[----:B------:R-:W3:Y:S02]  /*13ee0*/  @!P0 SYNCS.PHASECHK.TRANS64 P0, [R5+URZ+0x30850], R0 ;  /* 0x03085000050085a7 */ /* 0x000ee4000800007f */
[----:B---3--:R-:W-:Y:S05]  /*13ef0*/  @!P0 BRA `(.L_x_942) ;  /* 0xfffffffc00ec8947 */ /* 0x008fea000383ffff */
[----:B------:R-:W-:Y:S05]  /*13f00*/  BRA `(.L_x_941) ;  /* 0xffffffa400987947 */ /* 0x000fea000383ffff */
.L_x_972:
[----:B------:R-:W1:Y:S01]  /*13f10*/  S2R R18, SR_TID.X ;  /* 0x0000000000127919 */ /* 0x000e620000002100 */
[----:B------:R-:W-:Y:S02]  /*13f20*/  IMAD.MOV.U32 R12, RZ, RZ, RZ ;  /* 0x000000ffff0c7224 */ /* 0x000fe400078e00ff */
[----:B------:R-:W-:Y:S02]  /*13f30*/  IMAD.MOV.U32 R11, RZ, RZ, 0x1f ;  /* 0x0000001fff0b7424 */ /* 0x000fe400078e00ff */
[----:B------:R-:W-:Y:S01]  /*13f40*/  IMAD.MOV.U32 R15, RZ, RZ, -0x1 ;  /* 0xffffffffff0f7424 */ /* 0x000fe200078e00ff */
[----:B-1----:R-:W-:-:S04]  /*13f50*/  SHF.R.U32.HI R18, RZ, 0x5, R18 ;  /* 0x00000005ff127819 */ /* 0x002fc80000011612 */
[----:B------:R-:W-:-:S05]  /*13f60*/  LOP3.LUT R18, R18, 0x3, RZ, 0xc0, !PT ;  /* 0x0000000312127812 */ /* 0x000fca00078ec0ff */
[----:B------:R-:W-:-:S07]  /*13f70*/  IMAD.MOV.U32 R13, RZ, RZ, R18 ;  /* 0x000000ffff0d7224 */ /* 0x000fce00078e0012 */
[----:B------:R-:W-:Y:S05]  /*13f80*/  WARPSYNC.COLLECTIVE R15, `(.L_x_1022) ;  /* 0x000000000f087348 */ /* 0x000fea0003c00000 */
[----:B------:R1:W2:Y:S02]  /*13f90*/  SHFL.IDX P6, R14, R13, R12, R11 ;  /* 0x0000000c0d0e7389 */ /* 0x0002a400000c000b */
[----:B-12---:R-:W-:Y:S01]  /*13fa0*/  ENDCOLLECTIVE ;  /* 0x000000000000791b */ /* 0x006fe20003800000 */
.L_x_1022:
[----:B------:R-:W-:Y:S05]  /*13fb0*/  BRA `(.L_x_1023) ;  /* 0xffffffd4009c7947 */ /* 0x000fea000383ffff */
.L_x_973:
[----:B------:R-:W-:Y:S01]  /*13fc0*/  BSSY B0, `(.L_x_1024) ;  /* 0x0000006000007945 */ /* 0x000fe20003800000 */
[----:B------:R-:W-:-:S07]  /*13fd0*/  IMAD.MOV.U32 R15, RZ, RZ, -0x1 ;  /* 0xffffffffff0f7424 */ /* 0x000fce00078e00ff */
[----:B------:R-:W-:Y:S05]  /*13fe0*/  WARPSYNC.COLLECTIVE R15, `(.L_x_1025) ;  /* 0x000000000f0c7348 */ /* 0x000fea0003c00000 */
[----:B------:R-:W-:Y:S02]  /*13ff0*/  ELECT P6, UR62, PT ;  /* 0x00000000003e782f */ /* 0x000fe400038c0000 */
[----:B------:R-:W-:Y:S01]  /*14000*/  MOV R14, UR62 ;  /* 0x0000003e000e7c02 */ /* 0x000fe20008000f00 */
[----:B------:R-:W-:Y:S10]  /*14010*/  ENDCOLLECTIVE ;  /* 0x000000000000791b */ /* 0x000ff40003800000 */
.L_x_1025:
[----:B------:R-:W-:Y:S05]  /*14020*/  BSYNC B0 ;  /* 0x0000000000007941 */ /* 0x000fea0003800000 */
.L_x_1024:
[----:B------:R-:W-:Y:S05]  /*14030*/  BRA `(.L_x_1026) ;  /* 0xffffffd4008c7947 */ /* 0x000fea000383ffff */
.L_x_976:
[----:B-1----:R1:W2:Y:S02]  /*14040*/  SYNCS.PHASECHK.TRANS64.TRYWAIT P2, [R8+URZ+0x30840], R7 ;  /* 0x03084007080075a7 */ /* 0x0022a4000804017f */
[----:B--2---:R-:W-:Y:S05]  /*14050*/  @!P2 NANOSLEEP.SYNCS 0x989680 ;  /* 0x009896800000a95d */ /* 0x004fea0003900000 */
[----:B------:R-:W2:Y:S02]  /*14060*/  @!P2 SYNCS.PHASECHK.TRANS64 P2, [R8+URZ+0x30840], R7 ;  /* 0x030840070800a5a7 */ /* 0x000ea4000804007f */
[----:B--2---:R-:W-:Y:S05]  /*14070*/  @!P2 BRA `(.L_x_976) ;  /* 0xfffffffc00f0a947 */ /* 0x004fea000383ffff */
[----:B------:R-:W-:Y:S05]  /*14080*/  BRA `(.L_x_1027) ;  /* 0xffffffd400e87947 */ /* 0x000fea000383ffff */
.L_x_978:
[----:B-1----:R-:W-:-:S04]  /*14090*/  IMAD.U32 R8, RZ, RZ, UR38 ;  /* 0x00000026ff087e24 */ /* 0x002fc8000f8e00ff */
[----:B------:R1:W2:Y:S03]  /*140a0*/  SYNCS.PHASECHK.TRANS64.TRYWAIT P2, [R8+URZ+0x30820], R7 ;  /* 0x03082007080075a7 */ /* 0x0002a6000804017f */
[----:B--2---:R-:W-:Y:S05]  /*140b0*/  @!P2 NANOSLEEP.SYNCS 0x989680 ;  /* 0x009896800000a95d */ /* 0x004fea0003900000 */
[----:B------:R-:W2:Y:S02]  /*140c0*/  @!P2 SYNCS.PHASECHK.TRANS64 P2, [R8+URZ+0x30820], R7 ;  /* 0x030820070800a5a7 */ /* 0x000ea4000804007f */
[----:B--2---:R-:W-:Y:S05]  /*140d0*/  @!P2 BRA `(.L_x_978) ;  /* 0xfffffffc00eca947 */ /* 0x004fea000383ffff */
[----:B------:R-:W-:Y:S05]  /*140e0*/  BRA `(.L_x_1028) ;  /* 0xffffffd800f47947 */ /* 0x000fea000383ffff */
.L_x_984:
[----:B-1----:R1:W2:Y:S02]  /*140f0*/  SYNCS.PHASECHK.TRANS64.TRYWAIT P3, [R3+URZ+0x30840], R2 ;  /* 0x03084002030075a7 */ /* 0x0022a4000806017f */
[----:B--2---:R-:W-:Y:S05]  /*14100*/  @!P3 NANOSLEEP.SYNCS 0x989680 ;  /* 0x009896800000b95d */ /* 0x004fea0003900000 */
[----:B------:R-:W2:Y:S02]  /*14110*/  @!P3 SYNCS.PHASECHK.TRANS64 P3, [R3+URZ+0x30840], R2 ;  /* 0x030840020300b5a7 */ /* 0x000ea4000806007f */
[----:B--2---:R-:W-:Y:S05]  /*14120*/  @!P3 BRA `(.L_x_984) ;  /* 0xfffffffc00f0b947 */ /* 0x004fea000383ffff */
[----:B------:R-:W-:Y:S05]  /*14130*/  BRA `(.L_x_1029) ;  /* 0xffffffdc00987947 */ /* 0x000fea000383ffff */
.L_x_986:
[----:B-1----:R1:W2:Y:S02]  /*14140*/  SYNCS.PHASECHK.TRANS64.TRYWAIT P3, [R2+URZ+0x60], R3 ;  /* 0x00006003020075a7 */ /* 0x0022a4000806017f */
[----:B--2---:R-:W-:Y:S05]  /*14150*/  @!P3 NANOSLEEP.SYNCS 0x989680 ;  /* 0x009896800000b95d */ /* 0x004fea0003900000 */
[----:B------:R-:W2:Y:S02]  /*14160*/  @!P3 SYNCS.PHASECHK.TRANS64 P3, [R2+URZ+0x60], R3 ;  /* 0x000060030200b5a7 */ /* 0x000ea4000806007f */
[----:B--2---:R-:W-:Y:S05]  /*14170*/  @!P3 BRA `(.L_x_986) ;  /* 0xfffffffc00f0b947 */ /* 0x004fea000383ffff */
[----:B------:R-:W-:Y:S05]  /*14180*/  BRA `(.L_x_1030) ;  /* 0xffffffe000207947 */ /* 0x000fea000383ffff */
.L_x_992:
[----:B-1----:R1:W2:Y:S02]  /*14190*/  SYNCS.PHASECHK.TRANS64.TRYWAIT P3, [R3+URZ+0x30840], R2 ;  /* 0x03084002030075a7 */ /* 0x0022a4000806017f */
[----:B--2---:R-:W-:Y:S05]  /*141a0*/  @!P3 NANOSLEEP.SYNCS 0x989680 ;  /* 0x009896800000b95d */ /* 0x004fea0003900000 */
[----:B------:R-:W2:Y:S02]  /*141b0*/  @!P3 SYNCS.PHASECHK.TRANS64 P3, [R3+URZ+0x30840], R2 ;  /* 0x030840020300b5a7 */ /* 0x000ea4000806007f */
[----:B--2---:R-:W-:Y:S05]  /*141c0*/  @!P3 BRA `(.L_x_992) ;  /* 0xfffffffc00f0b947 */ /* 0x004fea000383ffff */
[----:B------:R-:W-:Y:S05]  /*141d0*/  BRA `(.L_x_1031) ;  /* 0xffffffe400547947 */ /* 0x000fea000383ffff */
.L_x_994:
[----:B-1----:R1:W2:Y:S02]  /*141e0*/  SYNCS.PHASECHK.TRANS64.TRYWAIT P3, [R2+URZ+0x60], R17 ;  /* 0x00006011020075a7 */ /* 0x0022a4000806017f */
[----:B--2---:R-:W-:Y:S05]  /*141f0*/  @!P3 NANOSLEEP.SYNCS 0x989680 ;  /* 0x009896800000b95d */ /* 0x004fea0003900000 */
[----:B------:R-:W2:Y:S02]  /*14200*/  @!P3 SYNCS.PHASECHK.TRANS64 P3, [R2+URZ+0x60], R17 ;  /* 0x000060110200b5a7 */ /* 0x000ea4000806007f */
[----:B--2---:R-:W-:Y:S05]  /*14210*/  @!P3 BRA `(.L_x_994) ;  /* 0xfffffffc00f0b947 */ /* 0x004fea000383ffff */
[----:B------:R-:W-:Y:S05]  /*14220*/  BRA `(.L_x_1032) ;  /* 0xffffffe400dc7947 */ /* 0x000fea000383ffff */
.L_x_999:
[----:B--2---:R2:W3:Y:S02]  /*14230*/  SYNCS.PHASECHK.TRANS64.TRYWAIT P2, [R2+URZ+0x30840], R3 ;  /* 0x03084003020075a7 */ /* 0x0044e4000804017f */
[----:B---3--:R-:W-:Y:S05]  /*14240*/  @!P2 NANOSLEEP.SYNCS 0x989680 ;  /* 0x009896800000a95d */ /* 0x008fea0003900000 */
[----:B------:R-:W3:Y:S02]  /*14250*/  @!P2 SYNCS.PHASECHK.TRANS64 P2, [R2+URZ+0x30840], R3 ;  /* 0x030840030200a5a7 */ /* 0x000ee4000804007f */
[----:B---3--:R-:W-:Y:S05]  /*14260*/  @!P2 BRA `(.L_x_999) ;  /* 0xfffffffc00f0a947 */ /* 0x008fea000383ffff */
[----:B------:R-:W-:Y:S05]  /*14270*/  BRA `(.L_x_1033) ;  /* 0xffffffe800dc7947 */ /* 0x000fea000383ffff */
.L_x_1001:
[----:B-1----:R1:W2:Y:S02]  /*14280*/  SYNCS.PHASECHK.TRANS64.TRYWAIT P2, [R2+URZ+0x60], R11 ;  /* 0x0000600b020075a7 */ /* 0x0022a4000804017f */
[----:B--2---:R-:W-:Y:S05]  /*14290*/  @!P2 NANOSLEEP.SYNCS 0x989680 ;  /* 0x009896800000a95d */ /* 0x004fea0003900000 */
[----:B------:R-:W2:Y:S02]  /*142a0*/  @!P2 SYNCS.PHASECHK.TRANS64 P2, [R2+URZ+0x60], R11 ;  /* 0x0000600b0200a5a7 */ /* 0x000ea4000804007f */
[----:B--2---:R-:W-:Y:S05]  /*142b0*/  @!P2 BRA `(.L_x_1001) ;  /* 0xfffffffc00f0a947 */ /* 0x004fea000383ffff */
[----:B------:R-:W-:Y:S05]  /*142c0*/  BRA `(.L_x_1034) ;  /* 0xffffffec00707947 */ /* 0x000fea000383ffff */
.L_x_1008:
[----:B-1----:R1:W2:Y:S02]  /*142d0*/  SYNCS.PHASECHK.TRANS64.TRYWAIT P0, [R3+URZ+0x30860], R0 ;  /* 0x03086000030075a7 */ /* 0x0022a4000800017f */
[----:B--2---:R-:W-:Y:S05]  /*142e0*/  @!P0 NANOSLEEP.SYNCS 0x989680 ;  /* 0x009896800000895d */ /* 0x004fea0003900000 */
[----:B------:R-:W2:Y:S02]  /*142f0*/  @!P0 SYNCS.PHASECHK.TRANS64 P0, [R3+URZ+0x30860], R0 ;  /* 0x03086000030085a7 */ /* 0x000ea4000800007f */
[----:B--2---:R-:W-:Y:S05]  /*14300*/  @!P0 BRA `(.L_x_1008) ;  /* 0xfffffffc00f08947 */ /* 0x004fea000383ffff */
[----:B------:R-:W-:Y:S05]  /*14310*/  BRA `(.L_x_1035) ;  /* 0xfffffff000607947 */ /* 0x000fea000383ffff */
.L_x_1010:
[----:B------:R-:W-:Y:S01]  /*14320*/  BSSY B0, `(.L_x_1036) ;  /* 0x0000007000007945 */ /* 0x000fe20003800000 */
[----:B------:R-:W-:Y:S02]  /*14330*/  IMAD.MOV.U32 R12, RZ, RZ, RZ ;  /* 0x000000ffff0c7224 */ /* 0x000fe400078e00ff */
[----:B------:R-:W-:Y:S02]  /*14340*/  IMAD.MOV.U32 R11, RZ, RZ, 0x1f ;  /* 0x0000001fff0b7424 */ /* 0x000fe400078e00ff */
[----:B------:R-:W-:-:S07]  /*14350*/  IMAD.MOV.U32 R15, RZ, RZ, -0x1 ;  /* 0xffffffffff0f7424 */ /* 0x000fce00078e00ff */
[----:B------:R-:W-:Y:S05]  /*14360*/  WARPSYNC.COLLECTIVE R15, `(.L_x_1037) ;  /* 0x000000000f087348 */ /* 0x000fea0003c00000 */
[----:B------:R1:W2:Y:S02]  /*14370*/  SHFL.IDX P6, R14, R13, R12, R11 ;  /* 0x0000000c0d0e7389 */ /* 0x0002a400000c000b */
[----:B-12---:R-:W-:Y:S01]  /*14380*/  ENDCOLLECTIVE ;  /* 0x000000000000791b */ /* 0x006fe20003800000 */
.L_x_1037:
[----:B------:R-:W-:Y:S05]  /*14390*/  BSYNC B0 ;  /* 0x0000000000007941 */ /* 0x000fea0003800000 */
.L_x_1036:
[----:B------:R-:W-:Y:S05]  /*143a0*/  BRA `(.L_x_1038) ;  /* 0xfffffff000f47947 */ /* 0x000fea000383ffff */
.L_x_1012:
[----:B--2---:R2:W3:Y:S02]  /*143b0*/  SYNCS.PHASECHK.TRANS64.TRYWAIT P0, [R7+URZ+0x30820], R0 ;  /* 0x03082000070075a7 */ /* 0x0044e4000800017f */
[----:B---3--:R-:W-:Y:S05]  /*143c0*/  @!P0 NANOSLEEP.SYNCS 0x989680 ;  /* 0x009896800000895d */ /* 0x008fea0003900000 */
[----:B------:R-:W3:Y:S02]  /*143d0*/  @!P0 SYNCS.PHASECHK.TRANS64 P0, [R7+URZ+0x30820], R0 ;  /* 0x03082000070085a7 */ /* 0x000ee4000800007f */
[----:B---3--:R-:W-:Y:S05]  /*143e0*/  @!P0 BRA `(.L_x_1012) ;  /* 0xfffffffc00f08947 */ /* 0x008fea000383ffff */
[----:B------:R-:W-:Y:S05]  /*143f0*/  BRA `(.L_x_1039) ;  /* 0xfffffff400447947 */ /* 0x000fea000383ffff */
.L_x_1016:
[----:B--2---:R2:W3:Y:S02]  /*14400*/  SYNCS.PHASECHK.TRANS64.TRYWAIT P0, [R5+URZ], R4 ;  /* 0x00000004050075a7 */ /* 0x0044e4000800017f */
[----:B---3--:R-:W-:Y:S05]  /*14410*/  @!P0 NANOSLEEP.SYNCS 0x989680 ;  /* 0x009896800000895d */ /* 0x008fea0003900000 */
[----:B------:R-:W3:Y:S02]  /*14420*/  @!P0 SYNCS.PHASECHK.TRANS64 P0, [R5+URZ], R4 ;  /* 0x00000004050085a7 */ /* 0x000ee4000800007f */
[----:B---3--:R-:W-:Y:S05]  /*14430*/  @!P0 BRA `(.L_x_1016) ;  /* 0xfffffffc00f08947 */ /* 0x008fea000383ffff */
[----:B------:R-:W-:Y:S05]  /*14440*/  BRA `(.L_x_1040) ;  /* 0xfffffff400a07947 */ /* 0x000fea000383ffff */
.L_x_1017:
[----:B---3--:R3:W4:Y:S02]  /*14450*/  SYNCS.PHASECHK.TRANS64.TRYWAIT P0, [R3+URZ], R0 ;  /* 0x00000000030075a7 */ /* 0x008724000800017f */
[----:B----4-:R-:W-:Y:S05]  /*14460*/  @!P0 NANOSLEEP.SYNCS 0x989680 ;  /* 0x009896800000895d */ /* 0x010fea0003900000 */
[----:B------:R-:W4:Y:S02]  /*14470*/  @!P0 SYNCS.PHASECHK.TRANS64 P0, [R3+URZ], R0 ;  /* 0x00000000030085a7 */ /* 0x000f24000800007f */
[----:B----4-:R-:W-:Y:S05]  /*14480*/  @!P0 BRA `(.L_x_1017) ;  /* 0xfffffffc00f08947 */ /* 0x010fea000383ffff */
[----:B------:R-:W-:Y:S05]  /*14490*/  BRA `(.L_x_1041) ;  /* 0xfffffff400947947 */ /* 0x000fea000383ffff */
.L_x_1019:
[----:B--2---:R2:W3:Y:S02]  /*144a0*/  SYNCS.PHASECHK.TRANS64.TRYWAIT P0, [R5+URZ], R4 ;  /* 0x00000004050075a7 */ /* 0x0044e4000800017f */
[----:B---3--:R-:W-:Y:S05]  /*144b0*/  @!P0 NANOSLEEP.SYNCS 0x989680 ;  /* 0x009896800000895d */ /* 0x008fea0003900000 */
[----:B------:R-:W3:Y:S02]  /*144c0*/  @!P0 SYNCS.PHASECHK.TRANS64 P0, [R5+URZ], R4 ;  /* 0x00000004050085a7 */ /* 0x000ee4000800007f */
[----:B---3--:R-:W-:Y:S05]  /*144d0*/  @!P0 BRA `(.L_x_1019) ;  /* 0xfffffffc00f08947 */ /* 0x008fea000383ffff */
[----:B------:R-:W-:Y:S05]  /*144e0*/  BRA `(.L_x_1042) ;  /* 0xfffffff400987947 */ /* 0x000fea000383ffff */
.L_x_1043:
        /* <DEDUP_REMOVED lines=9> */
.L_x_2659:


//--------------------- .text._ZN7cutlass13device_kernelIN5flash11enable_sm90INS1_16FlashAttnFwdSm90INS1_25CollectiveMainloopFwdSm90ILi2EN4cute5tupleIJNS5_1CILi1EEES8_S8_EEENS6_IJNS7_ILi128EEENS7_ILi96EEENS7_ILi192EEEEEELi192ENS_10bfloat16_tEfNS_4arch4Sm90ELb0ELb1ELb1ELb1ELb0ELb0ELb0ELb1ELb1ELb0ELb0ELb0EEENS1_21CollectiveEpilogueFwdINS6_IJSA_SC_SB_EEES9_SE_SG_Li256ELb1ELb0ELb0ELb0EEENS1_36VarlenDynamicPersistentTileSchedulerILi128ELi96ELi256ELi32ELb0ELb0ELb1ELb1ELb0ELb1EEEEEEEEEvNT_6ParamsE --------------------------
	.section	.text._ZN7cutlass13device_kernelIN5flash11enable_sm90INS1_16FlashAttnFwdSm90INS1_25CollectiveMainloopFwdSm90ILi2EN4cute5tupleIJNS5_1CILi1EEES8_S8_EEENS6_IJNS7_ILi128EEENS7_ILi96EEENS7_ILi192EEEEEELi192ENS_10bfloat16_tEfNS_4arch4Sm90ELb0ELb1ELb1ELb1ELb0ELb0ELb0ELb1ELb1ELb0ELb0ELb0EEENS1_21CollectiveEpilogueFwdINS6_IJSA_SC_SB_EEES9_SE_SG_Li256ELb1ELb0ELb0ELb0EEENS1_36VarlenDynamicPersistentTileSchedulerILi128ELi96ELi256ELi32ELb0ELb0ELb1ELb1ELb0ELb1EEEEEEEEEvNT_6ParamsE,"ax",@progbits
	.align	128
.text._ZN7cutlass13device_kernelIN5flash11enable_sm90INS1_16FlashAttnFwdSm90INS1_25CollectiveMainloopFwdSm90ILi2EN4cute5tupleIJNS5_1CILi1EEES8_S8_EEENS6_IJNS7_ILi128EEENS7_ILi96EEENS7_ILi192EEEEEELi192ENS_10bfloat16_tEfNS_4arch4Sm90ELb0ELb1ELb1ELb1ELb0ELb0ELb0ELb1ELb1ELb0ELb0ELb0EEENS1_21CollectiveEpilogueFwdINS6_IJSA_SC_SB_EEES9_SE_SG_Li256ELb1ELb0ELb0ELb0EEENS1_36VarlenDynamicPersistentTileSchedulerILi128ELi96ELi256ELi32ELb0ELb0ELb1ELb1ELb0ELb1EEEEEEEEEvNT_6ParamsE:
        .type           _ZN7cutlass13device_kernelIN5flash11enable_sm90INS1_16FlashAttnFwdSm90INS1_25CollectiveMainloopFwdSm90ILi2EN4cute5tupleIJNS5_1CILi1EEES8_S8_EEENS6_IJNS7_ILi128EEENS7_ILi96EEENS7_ILi192EEEEEELi192ENS_10bfloat16_tEfNS_4arch4Sm90ELb0ELb1ELb1ELb1ELb0ELb0ELb0ELb1ELb1ELb0ELb0ELb0EEENS1_21CollectiveEpilogueFwdINS6_IJSA_SC_SB_EEES9_SE_SG_Li256ELb1ELb0ELb0ELb0EEENS1_36VarlenDynamicPersistentTileSchedulerILi128ELi96ELi256ELi32ELb0ELb0ELb1ELb1ELb0ELb1EEEEEEEEEvNT_6ParamsE,@function
        .size           _ZN7cutlass13device_kernelIN5flash11enable_sm90INS1_16FlashAttnFwdSm90INS1_25CollectiveMainloopFwdSm90ILi2EN4cute5tupleIJNS5_1CILi1EEES8_S8_EEENS6_IJNS7_ILi128EEENS7_ILi96EEENS7_ILi192EEEEEELi192ENS_10bfloat16_tEfNS_4arch4Sm90ELb0ELb1ELb1ELb1ELb0ELb0ELb0ELb1ELb1ELb0ELb0ELb0EEENS1_21CollectiveEpilogueFwdINS6_IJSA_SC_SB_EEES9_SE_SG_Li256ELb1ELb0ELb0ELb0EEENS1_36VarlenDynamicPersistentTileSchedulerILi128ELi96ELi256ELi32ELb0ELb0ELb1ELb1ELb0ELb1EEEEEEEEEvNT_6ParamsE,(.L_x_2660 - _ZN7cutlass13device_kernelIN5flash11enable_sm90INS1_16FlashAttnFwdSm90INS1_25CollectiveMainloopFwdSm90ILi2EN4cute5tupleIJNS5_1CILi1EEES8_S8_EEENS6_IJNS7_ILi128EEENS7_ILi96EEENS7_ILi192EEEEEELi192ENS_10bfloat16_tEfNS_4arch4Sm90ELb0ELb1ELb1ELb1ELb0ELb0ELb0ELb1ELb1ELb0ELb0ELb0EEENS1_21CollectiveEpilogueFwdINS6_IJSA_SC_SB_EEES9_SE_SG_Li256ELb1ELb0ELb0ELb0EEENS1_36VarlenDynamicPersistentTileSchedulerILi128ELi96ELi256ELi32ELb0ELb0ELb1ELb1ELb0ELb1EEEEEEEEEvNT_6ParamsE)
        .other          _ZN7cutlass13device_kernelIN5flash11enable_sm90INS1_16FlashAttnFwdSm90INS1_25CollectiveMainloopFwdSm90ILi2EN4cute5tupleIJNS5_1CILi1EEES8_S8_EEENS6_IJNS7_ILi128EEENS7_ILi96EEENS7_ILi192EEEEEELi192ENS_10bfloat16_tEfNS_4arch4Sm90ELb0ELb1ELb1ELb1ELb0ELb0ELb0ELb1ELb1ELb0ELb0ELb0EEENS1_21CollectiveEpilogueFwdINS6_IJSA_SC_SB_EEES9_SE_SG_Li256ELb1ELb0ELb0ELb0EEENS1_36VarlenDynamicPersistentTileSchedulerILi128ELi96ELi256ELi32ELb0ELb0ELb1ELb1ELb0ELb1EEEEEEEEEvNT_6ParamsE,@"STO_CUDA_ENTRY STV_DEFAULT"
_ZN7cutlass13device_kernelIN5flash11enable_sm90INS1_16FlashAttnFwdSm90INS1_25CollectiveMainloopFwdSm90ILi2EN4cute5tupleIJNS5_1CILi1EEES8_S8_EEENS6_IJNS7_ILi128EEENS7_ILi96EEENS7_ILi192EEEEEELi192ENS_10bfloat16_tEfNS_4arch4Sm90ELb0ELb1ELb1ELb1ELb0ELb0ELb0ELb1ELb1ELb0ELb0ELb0EEENS1_21CollectiveEpilogueFwdINS6_IJSA_SC_SB_EEES9_SE_SG_Li256ELb1ELb0ELb0ELb0EEENS1_36VarlenDynamicPersistentTileSchedulerILi128ELi96ELi256ELi32ELb0ELb0ELb1ELb1ELb0ELb1EEEEEEEEEvNT_6ParamsE:
        /* <DEDUP_REMOVED lines=21> */
.L_x_1045:
[----:B------:R-:W-:Y:S05]  /*0150*/  BSYNC B0 ;  /* 0x0000000000007941 */ /* 0x000fea0003800000 */
.L_x_1044:
        /* <DEDUP_REMOVED lines=41> */
.L_x_1046:
        /* <DEDUP_REMOVED lines=22> */
.L_x_1047:
        /* <DEDUP_REMOVED lines=18> */
.L_x_1048:
        /* <DEDUP_REMOVED lines=22> */
.L_x_1049:
        /* <DEDUP_REMOVED lines=22> */
.L_x_1050:
[----:B0-----:R-:W-:Y:S01]  /*0930*/  UMOV UR4, 0x1 ;  /* 0x0000000100047882 */ /* 0x001fe20000000000 */
[----:B------:R-:W-:Y:S01]  /*0940*/  PLOP3.LUT P0, PT, PT, PT, UP0, 0x80, 0x0 ;  /* 0x000000000000781c */ /* 0x000fe20003f0f008 */
[----:B------:R-:W-:Y:S01]  /*0950*/  USEL UR4, UR4, 0x2, !UP0 ;  /* 0x0000000204047887 */ /* 0x000fe2000c000000 */
[----:B------:R-:W-:-:S05]  /*0960*/  NOP ;  /* 0x0000000000007918 */ /* 0x000fca0000000000 */
[----:B------:R-:W-:-:S05]  /*0970*/  IMAD.U32 R2, RZ, RZ, UR4 ;  /* 0x00000004ff027e24 */ /* 0x000fca000f8e00ff */
[----:B------:R0:W-:Y:S01]  /*0980*/  STL [R1+0x20], R2 ;  /* 0x0000200201007387 */ /* 0x0001e20000100800 */
[----:B-12-4-:R-:W-:Y:S06]  /*0990*/  BAR.SYNC.DEFER_BLOCKING 0x0 ;  /* 0x0000000000007b1d */ /* 0x016fec0000010000 */
[----:B------:R-:W-:Y:S05]  /*09a0*/  @!P0 BRA `(.L_x_1051) ;  /* 0x0000010c003c8947 */ /* 0x000fea0003800000 */
.L_x_1052:
        /* <DEDUP_REMOVED lines=14> */
[----:B0-----:R-:W2:Y:S01]  /*0a90*/  LDL R2, [R1+0x20] ;  /* 0x0000200001027983 */ /* 0x001ea20000100800 */
[----:B------:R-:W-:Y:S01]  /*0aa0*/  R2UR UR6, R194 ;  /* 0x00000000c20672ca */ /* 0x000fe200000e0000 */
[----:B------:R-:W-:Y:S01]  /*0ab0*/  UMOV UR36, URZ ;  /* 0x0000003f00247c82 */ /* 0x000fe20008000000 */
[----:B------:R-:W-:Y:S01]  /*0ac0*/  R2UR UR5, R195 ;  /* 0x00000000c30572ca */ /* 0x000fe200000e0000 */
[----:B------:R-:W0:Y:S01]  /*0ad0*/  S2R R0, SR_TID.X ;  /* 0x0000000000007919 */ /* 0x000e220000002100 */
[----:B------:R-:W-:Y:S01]  /*0ae0*/  UMOV UR37, URZ ;  /* 0x0000003f00257c82 */ /* 0x000fe20008000000 */
[----:B0-----:R-:W-:-:S05]  /*0af0*/  VIADD R205, R0, 0xffffff80 ;  /* 0xffffff8000cd7836 */ /* 0x001fca0000000000 */
[----:B------:R-:W-:-:S04]  /*0b00*/  SHF.R.S32.HI R0, RZ, 0x1f, R205 ;  /* 0x0000001fff007819 */ /* 0x000fc800000114cd */
[CC--:B------:R-:W-:Y:S02]  /*0b10*/  LEA.HI R3, R0.reuse, R205.reuse, RZ, 0x7 ;  /* 0x000000cd00037211 */ /* 0x0c0fe400078f38ff */
[----:B------:R-:W-:Y:S02]  /*0b20*/  LEA.HI R4, R0, R205, RZ, 0x5 ;  /* 0x000000cd00047211 */ /* 0x000fe400078f28ff */
[----:B------:R-:W-:Y:S02]  /*0b30*/  LOP3.LUT R200, R3, 0xffffff80, RZ, 0xc0, !PT ;  /* 0xffffff8003c87812 */ /* 0x000fe400078ec0ff */
[----:B------:R-:W-:-:S03]  /*0b40*/  SHF.R.S32.HI R202, RZ, 0x7, R3 ;  /* 0x00000007ffca7819 */ /* 0x000fc60000011403 */
[----:B------:R-:W-:Y:S01]  /*0b50*/  IMAD.IADD R200, R205, 0x1, -R200 ;  /* 0x00000001cdc87824 */ /* 0x000fe200078e0ac8 */
[----:B------:R-:W-:-:S04]  /*0b60*/  LEA.HI R3, R3, R202, RZ, 0x1 ;  /* 0x000000ca03037211 */ /* 0x000fc800078f08ff */
[----:B------:R-:W-:Y:S02]  /*0b70*/  SHF.R.S32.HI R9, RZ, 0x1f, R200 ;  /* 0x0000001fff097819 */ /* 0x000fe400000114c8 */
[----:B------:R-:W-:Y:S02]  /*0b80*/  LOP3.LUT R3, R3, 0x3fffffe, RZ, 0xc0, !PT ;  /* 0x03fffffe03037812 */ /* 0x000fe400078ec0ff */
[CC--:B------:R-:W-:Y:S02]  /*0b90*/  LEA.HI R8, R9.reuse, R200.reuse, RZ, 0x2 ;  /* 0x000000c809087211 */ /* 0x0c0fe400078f10ff */
[----:B------:R-:W-:Y:S01]  /*0ba0*/  LEA.HI R9, R9, R200, RZ, 0x5 ;  /* 0x000000c809097211 */ /* 0x000fe200078f28ff */
[----:B------:R-:W-:Y:S01]  /*0bb0*/  IMAD.IADD R3, R202, 0x1, -R3 ;  /* 0x00000001ca037824 */ /* 0x000fe200078e0a03 */
[----:B------:R-:W-:Y:S02]  /*0bc0*/  SHF.R.S32.HI R5, RZ, 0x2, R8 ;  /* 0x00000002ff057819 */ /* 0x000fe40000011408 */
[----:B------:R-:W-:-:S02]  /*0bd0*/  SHF.R.S32.HI R9, RZ, 0x5, R9 ;  /* 0x00000005ff097819 */ /* 0x000fc40000011409 */
[----:B--2---:R-:W-:Y:S02]  /*0be0*/  R2UR UR4, R2 ;  /* 0x00000000020472ca */ /* 0x004fe400000e0000 */
[----:B------:R-:W-:-:S04]  /*0bf0*/  SHF.R.S32.HI R2, RZ, 0x1f, R8 ;  /* 0x0000001fff027819 */ /* 0x000fc80000011408 */
[----:B------:R-:W-:-:S04]  /*0c00*/  LEA.HI R2, R2, R5, RZ, 0x3 ;  /* 0x0000000502027211 */ /* 0x000fc800078f18ff */
[----:B------:R-:W-:Y:S02]  /*0c10*/  LOP3.LUT R6, R2, 0xfffffff8, RZ, 0xc0, !PT ;  /* 0xfffffff802067812 */ /* 0x000fe400078ec0ff */
[CC--:B------:R-:W-:Y:S01]  /*0c20*/  LEA.HI R2, R0.reuse, R205.reuse, RZ, 0x4 ;  /* 0x000000cd00027211 */ /* 0x0c0fe200078f20ff */
[----:B------:R-:W-:Y:S01]  /*0c30*/  ULOP3.LUT UR4, UR4, 0x1, URZ, 0xfc, !UPT ;  /* 0x0000000104047892 */ /* 0x000fe2000f8efc3f */
[----:B------:R-:W-:Y:S01]  /*0c40*/  LEA.HI R0, R0, R205, RZ, 0x3 ;  /* 0x000000cd00007211 */ /* 0x000fe200078f18ff */
[----:B------:R-:W-:Y:S01]  /*0c50*/  IMAD.IADD R10, R5, 0x1, -R6 ;  /* 0x00000001050a7824 */ /* 0x000fe200078e0a06 */
[----:B------:R-:W-:Y:S01]  /*0c60*/  SHF.R.S32.HI R5, RZ, 0x4, R2 ;  /* 0x00000004ff057819 */ /* 0x000fe20000011402 */
[----:B------:R-:W-:Y:S01]  /*0c70*/  IMAD.SHL.U32 R6, R4, 0x20, RZ ;  /* 0x0000002004067824 */ /* 0x000fe200078e00ff */
[C---:B------:R-:W-:Y:S01]  /*0c80*/  LOP3.LUT R4, R2.reuse, 0x3fffff0, RZ, 0xc0, !PT ;  /* 0x03fffff002047812 */ /* 0x040fe200078ec0ff */
[----:B------:R-:W-:Y:S01]  /*0c90*/  IMAD R10, R9, 0x10, R10 ;  /* 0x00000010090a7824 */ /* 0x000fe200078e020a */
[----:B------:R-:W-:Y:S01]  /*0ca0*/  LEA.HI R2, R2, R5, RZ, 0x1 ;  /* 0x0000000502027211 */ /* 0x000fe200078f08ff */
[----:B------:R-:W-:Y:S01]  /*0cb0*/  IMAD.U32 R204, RZ, RZ, UR4 ;  /* 0x00000004ffcc7e24 */ /* 0x000fe2000f8e00ff */
[----:B------:R-:W-:Y:S01]  /*0cc0*/  LOP3.LUT R7, R6, 0xfffffc00, RZ, 0xc0, !PT ;  /* 0xfffffc0006077812 */ /* 0x000fe200078ec0ff */
[----:B------:R-:W-:Y:S01]  /*0cd0*/  IMAD.IADD R4, R205, 0x1, -R4 ;  /* 0x00000001cd047824 */ /* 0x000fe200078e0a04 */
[----:B------:R-:W-:Y:S01]  /*0ce0*/  LOP3.LUT R2, R2, 0x1ffffffe, RZ, 0xc0, !PT ;  /* 0x1ffffffe02027812 */ /* 0x000fe200078ec0ff */
[----:B------:R-:W-:Y:S01]  /*0cf0*/  IMAD R201, R3, 0x40, R10 ;  /* 0x0000004003c97824 */ /* 0x000fe200078e020a */
[----:B------:R-:W-:Y:S01]  /*0d00*/  LOP3.LUT R3, R8, 0x7ffffffc, RZ, 0xc0, !PT ;  /* 0x7ffffffc08037812 */ /* 0x000fe200078ec0ff */
[----:B------:R-:W-:Y:S01]  /*0d10*/  IMAD R7, R4, 0x40, R7 ;  /* 0x0000004004077824 */ /* 0x000fe200078e0207 */
[----:B------:R-:W-:Y:S01]  /*0d20*/  UMOV UR4, URZ ;  /* 0x0000003f00047c82 */ /* 0x000fe20008000000 */
[----:B------:R-:W-:Y:S01]  /*0d30*/  IMAD.IADD R2, R5, 0x1, -R2 ;  /* 0x0000000105027824 */ /* 0x000fe200078e0a02 */
[----:B------:R-:W-:Y:S01]  /*0d40*/  SHF.R.S32.HI R22, RZ, 0x3, R0 ;  /* 0x00000003ff167819 */ /* 0x000fe20000011400 */
[----:B------:R-:W-:-:S02]  /*0d50*/  IMAD.U32 R199, RZ, RZ, UR4 ;  /* 0x00000004ffc77e24 */ /* 0x000fc4000f8e00ff */
[----:B------:R-:W-:Y:S01]  /*0d60*/  IMAD R203, R2, 0x8, R7 ;  /* 0x0000000802cb7824 */ /* 0x000fe200078e0207 */
[----:B------:R-:W-:Y:S01]  /*0d70*/  LOP3.LUT R2, R0, 0x1ffffff8, RZ, 0xc0, !PT ;  /* 0x1ffffff800027812 */ /* 0x000fe200078ec0ff */
[----:B------:R-:W-:-:S04]  /*0d80*/  IMAD.IADD R18, R200, 0x1, -R3 ;  /* 0x00000001c8127824 */ /* 0x000fc800078e0a03 */
[----:B------:R-:W-:-:S04]  /*0d90*/  IMAD.IADD R2, R205, 0x1, -R2 ;  /* 0x00000001cd027824 */ /* 0x000fc800078e0a02 */
[----:B------:R-:W-:-:S07]  /*0da0*/  IMAD.SHL.U32 R19, R2, 0x8, RZ ;  /* 0x0000000802137824 */ /* 0x000fce00078e00ff */
.L_x_1152:
[----:B------:R-:W-:Y:S01]  /*0db0*/  ULDC.64 UR8, c[0x0][0xa28] ;  /* 0x00028a0000087ab9 */ /* 0x000fe20000000a00 */
[----:B012345:R-:W0:Y:S01]  /*0dc0*/  LDC.64 R8, c[0x0][0x3f8] ;  /* 0x0000fe00ff087b82 */ /* 0x03fe220000000a00 */
[----:B------:R-:W-:Y:S01]  /*0dd0*/  UISETP.NE.U32.AND UP0, UPT, UR8, URZ, UPT ;  /* 0x0000003f0800728c */ /* 0x000fe2000bf05070 */
[----:B------:R-:W-:Y:S01]  /*0de0*/  IMAD.MOV.U32 R7, RZ, RZ, RZ ;  /* 0x000000ffff077224 */ /* 0x000fe200078e00ff */
[----:B------:R-:W-:Y:S02]  /*0df0*/  ULDC.64 UR12, c[0x0][0x208] ;  /* 0x00008200000c7ab9 */ /* 0x000fe40000000a00 */
[----:B------:R-:W-:-:S03]  /*0e00*/  UISETP.NE.AND.EX UP0, UPT, UR9, URZ, UPT, UP0 ;  /* 0x0000003f0900728c */ /* 0x000fc6000bf05300 */
[----:B------:R-:W-:Y:S01]  /*0e10*/  ULDC.64 UR8, c[0x0][0xa18] ;  /* 0x0002860000087ab9 */ /* 0x000fe20000000a00 */
[----:B------:R-:W1:Y:S01]  /*0e20*/  LDC R17, c[0x0][0x288] ;  /* 0x0000a200ff117b82 */ /* 0x000e620000000800 */
[----:B------:R-:W-:Y:S01]  /*0e30*/  UISETP.NE.U32.AND UP1, UPT, UR8, URZ, UPT ;  /* 0x0000003f0800728c */ /* 0x000fe2000bf25070 */
[----:B------:R-:W-:-:S03]  /*0e40*/  PLOP3.LUT P0, PT, PT, PT, UP0, 0x80, 0x0 ;  /* 0x000000000000781c */ /* 0x000fc60003f0f008 */
[----:B------:R-:W-:-:S03]  /*0e50*/  UISETP.NE.AND.EX UP1, UPT, UR9, URZ, UPT, UP1 ;  /* 0x0000003f0900728c */ /* 0x000fc6000bf25310 */
[----:B------:R-:W-:Y:S01]  /*0e60*/  @UP0 ULDC.64 UR8, c[0x0][0xa28] ;  /* 0x00028a0000080ab9 */ /* 0x000fe20000000a00 */
[----:B------:R-:W2:Y:S01]  /*0e70*/  LDC R0, c[0x0][0x404] ;  /* 0x00010100ff007b82 */ /* 0x000ea20000000800 */
[----:B------:R-:W-:Y:S01]  /*0e80*/  @UP0 UIMAD.WIDE UR8, UR5, 0x4, UR8 ;  /* 0x00000004050808a5 */ /* 0x000fe2000f8e0208 */
[----:B------:R-:W-:-:S05]  /*0e90*/  PLOP3.LUT P2, PT, PT, PT, UP1, 0x80, 0x0 ;  /* 0x000000000000781c */ /* 0x000fca0003f4f018 */
[----:B------:R-:W-:Y:S01]  /*0ea0*/  @UP1 ULDC.64 UR10, c[0x0][0xa18] ;  /* 0x00028600000a1ab9 */ /* 0x000fe20000000a00 */
[----:B------:R-:W3:Y:S01]  /*0eb0*/  LDC R11, c[0x0][0x2e0] ;  /* 0x0000b800ff0b7b82 */ /* 0x000ee20000000800 */
[----:B------:R-:W-:Y:S02]  /*0ec0*/  IMAD.U32 R2, RZ, RZ, UR8 ;  /* 0x00000008ff027e24 */ /* 0x000fe4000f8e00ff */
[----:B------:R-:W-:Y:S01]  /*0ed0*/  IMAD.U32 R3, RZ, RZ, UR9 ;  /* 0x00000009ff037e24 */ /* 0x000fe2000f8e00ff */
[----:B------:R-:W-:-:S04]  /*0ee0*/  @UP1 UIMAD.WIDE UR8, UR5, 0x4, UR10 ;  /* 0x00000004050818a5 */ /* 0x000fc8000f8e020a */
[----:B------:R4:W5:Y:S02]  /*0ef0*/  @P0 LDG.E R7, desc[UR12][R2.64] ;  /* 0x0000000c02070981 */ /* 0x000964000c1e1900 */
[----:B------:R-:W-:Y:S02]  /*0f00*/  IMAD.U32 R4, RZ, RZ, UR8 ;  /* 0x00000008ff047e24 */ /* 0x000fe4000f8e00ff */
[----:B------:R-:W-:Y:S01]  /*0f10*/  IMAD.U32 R5, RZ, RZ, UR9 ;  /* 0x00000009ff057e24 */ /* 0x000fe2000f8e00ff */
[----:B------:R-:W-:Y:S01]  /*0f20*/  ULDC.64 UR8, c[0x0][0xa20] ;  /* 0x0002880000087ab9 */ /* 0x000fe20000000a00 */
[----:B0-----:R-:W-:Y:S02]  /*0f30*/  ISETP.NE.U32.AND P0, PT, R8, RZ, PT ;  /* 0x000000ff0800720c */ /* 0x001fe40003f05070 */
[----:B------:R-:W-:Y:S01]  /*0f40*/  ISETP.NE.U32.AND P1, PT, RZ, UR8, PT ;  /* 0x00000008ff007c0c */ /* 0x000fe2000bf25070 */
[----:B-1----:R4:W5:Y:S01]  /*0f50*/  @P2 LDG.E R17, desc[UR12][R4.64] ;  /* 0x0000000c04112981 */ /* 0x002962000c1e1900 */
[----:B------:R-:W-:Y:S01]  /*0f60*/  ISETP.NE.AND.EX P0, PT, R9, RZ, PT, P0 ;  /* 0x000000ff0900720c */ /* 0x000fe20003f05300 */
[----:B------:R-:W-:Y:S01]  /*0f70*/  IMAD.U32 R197, RZ, RZ, UR6 ;  /* 0x00000006ffc57e24 */ /* 0x000fe2000f8e00ff */
[----:B------:R-:W-:-:S02]  /*0f80*/  ISETP.NE.AND.EX P1, PT, RZ, UR9, PT, P1 ;  /* 0x00000009ff007c0c */ /* 0x000fc4000bf25310 */
[----:B--2---:R-:W-:Y:S01]  /*0f90*/  SEL R0, R0, 0x1, P0 ;  /* 0x0000000100007807 */ /* 0x004fe20000000000 */
[----:B----4-:R-:W-:Y:S10]  /*0fa0*/  @P2 BRA `(.L_x_1053) ;  /* 0x0000000000302947 */ /* 0x010ff40003800000 */
[----:B------:R-:W-:Y:S02]  /*0fb0*/  ULDC.64 UR6, c[0x0][0xa00] ;  /* 0x0002800000067ab9 */ /* 0x000fe40000000a00 */
[----:B------:R-:W-:-:S04]  /*0fc0*/  ISETP.NE.U32.AND P0, PT, RZ, UR6, PT ;  /* 0x00000006ff007c0c */ /* 0x000fc8000bf05070 */
[----:B------:R-:W-:-:S13]  /*0fd0*/  ISETP.NE.AND.EX P0, PT, RZ, UR7, PT, P0 ;  /* 0x00000007ff007c0c */ /* 0x000fda000bf05300 */
[----:B------:R-:W-:Y:S05]  /*0fe0*/  @!P0 BRA `(.L_x_1053) ;  /* 0x0000000000208947 */ /* 0x000fea0003800000 */
[----:B------:R-:W-:Y:S01]  /*0ff0*/  ULDC.64 UR6, c[0x0][0xa00] ;  /* 0x0002800000067ab9 */ /* 0x000fe20000000a00 */
[----:B------:R-:W-:Y:S01]  /*1000*/  ULDC.64 UR8, c[0x0][0x208] ;  /* 0x0000820000087ab9 */ /* 0x000fe20000000a00 */
[----:B------:R-:W-:-:S06]  /*1010*/  UIMAD.WIDE UR6, UR5, 0x4, UR6 ;  /* 0x00000004050678a5 */ /* 0x000fcc000f8e0206 */
[----:B------:R-:W-:Y:S02]  /*1020*/  IMAD.U32 R2, RZ, RZ, UR6 ;  /* 0x00000006ff027e24 */ /* 0x000fe4000f8e00ff */
[----:B------:R-:W-:-:S05]  /*1030*/  IMAD.U32 R3, RZ, RZ, UR7 ;  /* 0x00000007ff037e24 */ /* 0x000fca000f8e00ff */
[----:B-----5:R-:W2:Y:S04]  /*1040*/  LDG.E R17, desc[UR8][R2.64] ;  /* 0x0000000802117981 */ /* 0x020ea8000c1e1900 */
[----:B------:R-:W2:Y:S02]  /*1050*/  LDG.E R4, desc[UR8][R2.64+0x4] ;  /* 0x0000040802047981 */ /* 0x000ea4000c1e1900 */
[----:B--2---:R-:W-:-:S07]  /*1060*/  IMAD.IADD R17, R4, 0x1, -R17 ;  /* 0x0000000104117824 */ /* 0x004fce00078e0a11 */
.L_x_1053:
[----:B---3--:R-:W-:Y:S02]  /*1070*/  IMAD R16, R0, R11, RZ ;  /* 0x0000000b00107224 */ /* 0x008fe400078e02ff */
[----:B------:R-:W-:Y:S02]  /*1080*/  IMAD.MOV.U32 R196, RZ, RZ, R193 ;  /* 0x000000ffffc47224 */ /* 0x000fe400078e00c1 */
[----:B------:R-:W-:Y:S01]  /*1090*/  IMAD.U32 R198, RZ, RZ, UR5 ;  /* 0x00000005ffc67e24 */ /* 0x000fe2000f8e00ff */
[----:B------:R-:W-:Y:S06]  /*10a0*/  @!P1 BRA `(.L_x_1054) ;  /* 0x00000000001c9947 */ /* 0x000fec0003800000 */
[----:B------:R-:W-:Y:S01]  /*10b0*/  ULDC.64 UR6, c[0x0][0xa20] ;  /* 0x0002880000067ab9 */ /* 0x000fe20000000a00 */
[----:B------:R-:W-:Y:S01]  /*10c0*/  ULDC.64 UR8, c[0x0][0x208] ;  /* 0x0000820000087ab9 */ /* 0x000fe20000000a00 */
[----:B------:R-:W-:-:S06]  /*10d0*/  UIMAD.WIDE UR4, UR5, 0x4, UR6 ;  /* 0x00000004050478a5 */ /* 0x000fcc000f8e0206 */
[----:B------:R-:W-:Y:S02]  /*10e0*/  IMAD.U32 R2, RZ, RZ, UR4 ;  /* 0x00000004ff027e24 */ /* 0x000fe4000f8e00ff */
[----:B------:R-:W-:-:S05]  /*10f0*/  IMAD.U32 R3, RZ, RZ, UR5 ;  /* 0x00000005ff037e24 */ /* 0x000fca000f8e00ff */
[----:B------:R0:W5:Y:S01]  /*1100*/  LDG.E R16, desc[UR8][R2.64] ;  /* 0x0000000802107981 */ /* 0x000162000c1e1900 */
[----:B------:R-:W-:Y:S05]  /*1110*/  BRA `(.L_x_1055) ;  /* 0x0000000000307947 */ /* 0x000fea0003800000 */
.L_x_1054:
        /* <DEDUP_REMOVED lines=9> */
[----:B------:R-:W2:Y:S04]  /*11b0*/  LDG.E R16, desc[UR8][R2.64] ;  /* 0x0000000802107981 */ /* 0x000ea8000c1e1900 */
[----:B------:R-:W2:Y:S02]  /*11c0*/  LDG.E R5, desc[UR8][R2.64+0x4] ;  /* 0x0000040802057981 */ /* 0x000ea4000c1e1900 */
[----:B--2---:R-:W-:-:S07]  /*11d0*/  IMAD.IADD R16, R5, 0x1, -R16 ;  /* 0x0000000105107824 */ /* 0x004fce00078e0a10 */
.L_x_1055:
[----:B------:R-:W1:Y:S01]  /*11e0*/  LDC.64 R8, c[0x0][0x9e0] ;  /* 0x00027800ff087b82 */ /* 0x000e620000000a00 */
[----:B-----5:R-:W-:Y:S01]  /*11f0*/  IMAD.IADD R16, R16, 0x1, -R7 ;  /* 0x0000000110107824 */ /* 0x020fe200078e0a07 */
[----:B------:R-:W-:-:S04]  /*1200*/  LEA R0, R193, 0x80, 0x7 ;  /* 0x00000080c1007811 */ /* 0x000fc800078e38ff */
[----:B0-----:R-:W-:Y:S02]  /*1210*/  IADD3 R3, R16, R0, -R17 ;  /* 0x0000000010037210 */ /* 0x001fe40007ffe811 */
[----:B-1----:R-:W-:-:S03]  /*1220*/  ISETP.GE.AND P1, PT, R9, 0x1, PT ;  /* 0x000000010900780c */ /* 0x002fc60003f26270 */
[----:B------:R-:W-:-:S10]  /*1230*/  IMAD.IADD R0, R3, 0x1, R8 ;  /* 0x0000000103007824 */ /* 0x000fd400078e0208 */
[----:B------:R-:W-:Y:S05]  /*1240*/  @!P1 BRA `(.L_x_1056) ;  /* 0x0000000000409947 */ /* 0x000fea0003800000 */
[C---:B------:R-:W-:Y:S01]  /*1250*/  ISETP.GT.AND P0, PT, R3.reuse, RZ, PT ;  /* 0x000000ff0300720c */ /* 0x040fe20003f04270 */
[----:B------:R-:W-:-:S12]  /*1260*/  VIADD R2, R3, 0xffffffff ;  /* 0xffffffff03027836 */ /* 0x000fd80000000000 */
[----:B------:R-:W-:Y:S05]  /*1270*/  @P0 BRA `(.L_x_1057) ;  /* 0x00000000001c0947 */ /* 0x000fea0003800000 */
[----:B------:R-:W-:Y:S01]  /*1280*/  ISETP.NE.AND P0, PT, R9, 0x1, PT ;  /* 0x000000010900780c */ /* 0x000fe20003f05270 */
[----:B------:R-:W-:-:S12]  /*1290*/  IMAD.MOV R3, RZ, RZ, -R3 ;  /* 0x000000ffff037224 */ /* 0x000fd800078e0a03 */
[----:B------:R-:W0:Y:S02]  /*12a0*/  @P0 LDC.64 R4, c[0x0][0x9e8] ;  /* 0x00027a00ff040b82 */ /* 0x000e240000000a00 */
[----:B0-----:R-:W-:-:S05]  /*12b0*/  @P0 IMAD.HI.U32 R2, R3, R4, RZ ;  /* 0x0000000403020227 */ /* 0x001fca00078e00ff */
[----:B------:R-:W-:-:S04]  /*12c0*/  @P0 SHF.R.U32.HI R3, RZ, R5, R2 ;  /* 0x00000005ff030219 */ /* 0x000fc80000011602 */
[----:B------:R-:W-:Y:S01]  /*12d0*/  LOP3.LUT R2, RZ, R3, RZ, 0x33, !PT ;  /* 0x00000003ff027212 */ /* 0x000fe200078e33ff */
[----:B------:R-:W-:Y:S06]  /*12e0*/  BRA `(.L_x_1058) ;  /* 0x0000000000107947 */ /* 0x000fec0003800000 */
.L_x_1057:
[----:B------:R-:W-:-:S13]  /*12f0*/  ISETP.NE.AND P0, PT, R9, 0x1, PT ;  /* 0x000000010900780c */ /* 0x000fda0003f05270 */
[----:B------:R-:W0:Y:S02]  /*1300*/  @P0 LDC.64 R4, c[0x0][0x9e8] ;  /* 0x00027a00ff040b82 */ /* 0x000e240000000a00 */
[----:B0-----:R-:W-:-:S05]  /*1310*/  @P0 IMAD.HI.U32 R4, R2, R4, RZ ;  /* 0x0000000402040227 */ /* 0x001fca00078e00ff */
[----:B------:R-:W-:-:S07]  /*1320*/  @P0 SHF.R.U32.HI R2, RZ, R5, R4 ;  /* 0x00000005ff020219 */ /* 0x000fce0000011604 */
.L_x_1058:
[----:B------:R-:W-:-:S05]  /*1330*/  IMAD R3, R2, R9, R9 ;  /* 0x0000000902037224 */ /* 0x000fca00078e0209 */
[----:B------:R-:W-:-:S07]  /*1340*/  VIMNMX R0, R0, R3, PT ;  /* 0x0000000300007248 */ /* 0x000fce0003fe0100 */
.L_x_1056:
[----:B------:R-:W-:Y:S01]  /*1350*/  VIADD R2, R0, 0x5f ;  /* 0x0000005f00027836 */ /* 0x000fe20000000000 */
[----:B------:R-:W-:Y:S01]  /*1360*/  ULDC UR4, c[0x0][0x9dc] ;  /* 0x0002770000047ab9 */ /* 0x000fe20000000800 */
[----:B------:R-:W-:Y:S02]  /*1370*/  VIADD R0, R16, 0x5f ;  /* 0x0000005f10007836 */ /* 0x000fe40000000000 */
[----:B------:R-:W-:Y:S02]  /*1380*/  IMAD R3, R193, 0x80, -R17 ;  /* 0x00000080c1037824 */ /* 0x000fe400078e0a11 */
[----:B------:R-:W-:-:S04]  /*1390*/  IMAD.HI R2, R2, 0x2aaaaaab, RZ ;  /* 0x2aaaaaab02027827 */ /* 0x000fc800078e02ff */
[----:B------:R-:W-:Y:S01]  /*13a0*/  IMAD.HI R0, R0, 0x2aaaaaab, RZ ;  /* 0x2aaaaaab00007827 */ /* 0x000fe200078e02ff */
[----:B------:R-:W-:-:S03]  /*13b0*/  SHF.R.U32.HI R5, RZ, 0x1f, R2 ;  /* 0x0000001fff057819 */ /* 0x000fc60000011602 */
[----:B------:R-:W-:Y:S01]  /*13c0*/  IMAD.IADD R4, R16, 0x1, R3 ;  /* 0x0000000110047824 */ /* 0x000fe200078e0203 */
        /* <DEDUP_REMOVED lines=11> */
[----:B------:R-:W0:Y:S02]  /*1480*/  @P0 LDC.64 R6, c[0x0][0x9e8] ;  /* 0x00027a00ff060b82 */ /* 0x000e240000000a00 */
[----:B0-----:R-:W-:-:S05]  /*1490*/  @P0 IMAD.HI.U32 R0, R3, R6, RZ ;  /* 0x0000000603000227 */ /* 0x001fca00078e00ff */
[----:B------:R-:W-:-:S04]  /*14a0*/  @P0 SHF.R.U32.HI R3, RZ, R7, R0 ;  /* 0x00000007ff030219 */ /* 0x000fc80000011600 */
[----:B------:R-:W-:Y:S01]  /*14b0*/  LOP3.LUT R4, RZ, R3, RZ, 0x33, !PT ;  /* 0x00000003ff047212 */ /* 0x000fe200078e33ff */
[----:B------:R-:W-:Y:S06]  /*14c0*/  BRA `(.L_x_1061) ;  /* 0x0000000000107947 */ /* 0x000fec0003800000 */
.L_x_1060:
[----:B------:R-:W-:-:S13]  /*14d0*/  ISETP.NE.AND P0, PT, R9, 0x1, PT ;  /* 0x000000010900780c */ /* 0x000fda0003f05270 */
[----:B------:R-:W0:Y:S02]  /*14e0*/  @P0 LDC.64 R2, c[0x0][0x9e8] ;  /* 0x00027a00ff020b82 */ /* 0x000e240000000a00 */
[----:B0-----:R-:W-:-:S05]  /*14f0*/  @P0 IMAD.HI.U32 R0, R4, R2, RZ ;  /* 0x0000000204000227 */ /* 0x001fca00078e00ff */
[----:B------:R-:W-:-:S07]  /*1500*/  @P0 SHF.R.U32.HI R4, RZ, R3, R0 ;  /* 0x00000003ff040219 */ /* 0x000fce0000011600 */
.L_x_1061:
[----:B------:R-:W-:-:S05]  /*1510*/  IMAD R4, R4, R9, RZ ;  /* 0x0000000904047224 */ /* 0x000fca00078e02ff */
[----:B------:R-:W-:-:S13]  /*1520*/  R2UR UR5, R4 ;  /* 0x00000000040572ca */ /* 0x000fda00000e0000 */
[----:B------:R-:W-:-:S04]  /*1530*/  UISETP.LT.AND UP0, UPT, UR4, UR5, UPT ;  /* 0x000000050400728c */ /* 0x000fc8000bf01270 */
[----:B------:R-:W-:-:S12]  /*1540*/  USEL UR4, UR4, UR5, !UP0 ;  /* 0x0000000504047287 */ /* 0x000fd8000c000000 */
.L_x_1059:
[----:B------:R-:W-:Y:S01]  /*1550*/  UIMAD.WIDE UR4, UR4, 0x2aaaaaab, URZ ;  /* 0x2aaaaaab040478a5 */ /* 0x000fe2000f8e023f */
[----:B------:R-:W-:Y:S01]  /*1560*/  PLOP3.LUT P0, PT, PT, PT, PT, 0x80, 0x0 ;  /* 0x000000000000781c */ /* 0x000fe20003f0f070 */
[----:B------:R-:W-:Y:S01]  /*1570*/  IMAD.MOV.U32 R0, RZ, RZ, RZ ;  /* 0x000000ffff007224 */ /* 0x000fe200078e00ff */
[----:B------:R-:W-:Y:S01]  /*1580*/  CS2R R2, SRZ ;  /* 0x0000000000027805 */ /* 0x000fe2000001ff00 */
        /* <DEDUP_REMOVED lines=50> */
[----:B------:R-:W-:Y:S01]  /*18b0*/  IMAD.MOV.U32 R32, RZ, RZ, RZ ;  /* 0x000000ffff207224 */ /* 0x000fe200078e00ff */
[----:B------:R-:W-:-:S02]  /*18c0*/  CS2R R6, SRZ ;  /* 0x0000000000067805 */ /* 0x000fc4000001ff00 */
[----:B------:R-:W-:Y:S01]  /*18d0*/  CS2R R130, SRZ ;  /* 0x0000000000827805 */ /* 0x000fe2000001ff00 */
        /* <DEDUP_REMOVED lines=33> */
.L_x_1063:
        /* <DEDUP_REMOVED lines=9> */
[----:B------:R-:W0:Y:S02]  /*1b80*/  SYNCS.PHASECHK.TRANS64.TRYWAIT P1, [UR39+0x30800], R0 ;  /* 0x03080000ff0075a7 */ /* 0x000e240008020167 */
[----:B0-----:R-:W-:Y:S05]  /*1b90*/  @!P1 BRA `(.L_x_1064) ;  /* 0x00000150007c9947 */ /* 0x001fea0003800000 */
.L_x_1248:
[----:B------:R-:W-:Y:S05]  /*1ba0*/  @!P0 BRA `(.L_x_1065) ;  /* 0x0000000000048947 */ /* 0x000fea0003800000 */
[----:B------:R-:W-:Y:S01]  /*1bb0*/  BPT.TRAP 0x1 ;  /* 0x000000040000795c */ /* 0x000fe20000300000 */
.L_x_1065:
[----:B------:R-:W-:Y:S02]  /*1bc0*/  IMAD.U32 R5, RZ, RZ, UR37 ;  /* 0x00000025ff057e24 */ /* 0x000fe4000f8e00ff */
[----:B0-----:R-:W-:-:S03]  /*1bd0*/  IMAD.U32 R0, RZ, RZ, UR36 ;  /* 0x00000024ff007e24 */ /* 0x001fc6000f8e00ff */
[----:B------:R-:W-:Y:S02]  /*1be0*/  LEA R5, R5, UR39, 0x3 ;  /* 0x0000002705057c11 */ /* 0x000fe4000f8e18ff */
[----:B------:R-:W-:-:S04]  /*1bf0*/  SHF.L.U32 R0, R0, 0x1f, RZ ;  /* 0x0000001f00007819 */ /* 0x000fc800000006ff */
[----:B------:R0:W1:Y:S01]  /*1c00*/  SYNCS.PHASECHK.TRANS64.TRYWAIT P1, [R5+URZ+0x30830], R0 ;  /* 0x03083000050075a7 */ /* 0x000062000802017f */
[----:B------:R-:W-:Y:S05]  /*1c10*/  @!P0 BRA `(.L_x_1066) ;  /* 0x0000000000048947 */ /* 0x000fea0003800000 */
[----:B------:R-:W-:Y:S01]  /*1c20*/  BPT.TRAP 0x1 ;  /* 0x000000040000795c */ /* 0x000fe20000300000 */
.L_x_1066:
[----:B------:R-:W2:Y:S01]  /*1c30*/  LDL.LU R2, [R1] ;  /* 0x0000000001027983 */ /* 0x000ea20000300800 */
[----:B------:R-:W3:Y:S02]  /*1c40*/  S2R R3, SR_TID.X ;  /* 0x0000000000037919 */ /* 0x000ee40000002100 */
[----:B---3--:R-:W-:Y:S02]  /*1c50*/  LOP3.LUT P2, RZ, R3, 0x7f, RZ, 0xc0, !PT ;  /* 0x0000007f03ff7812 */ /* 0x008fe4000784c0ff */
[----:B--2---:R-:W-:-:S11]  /*1c60*/  LOP3.LUT R2, R2, 0xfff7ffff, RZ, 0xc0, !PT ;  /* 0xfff7ffff02027812 */ /* 0x004fd600078ec0ff */
[----:B------:R-:W-:-:S05]  /*1c70*/  @P2 LOP3.LUT R2, R2, 0x80000, RZ, 0xfc, !PT ;  /* 0x0008000002022812 */ /* 0x000fca00078efcff */
[----:B------:R2:W-:Y:S01]  /*1c80*/  STL [R1], R2 ;  /* 0x0000000201007387 */ /* 0x0005e20000100800 */
[----:B-1----:R-:W-:Y:S05]  /*1c90*/  @P1 BRA `(.L_x_1067) ;  /* 0x0000000000081947 */ /* 0x002fea0003800000 */
[----:B------:R-:W1:Y:S02]  /*1ca0*/  SYNCS.PHASECHK.TRANS64.TRYWAIT P1, [R5+URZ+0x30830], R0 ;  /* 0x03083000050075a7 */ /* 0x000e64000802017f */
[----:B-1----:R-:W-:Y:S05]  /*1cb0*/  @!P1 BRA `(.L_x_1068) ;  /* 0x00000150004c9947 */ /* 0x002fea0003800000 */
.L_x_1067:
        /* <DEDUP_REMOVED lines=14> */
[----:B------:R-:W-:Y:S01]  /*1da0*/  IMAD.MOV.U32 R11, RZ, RZ, -0x60 ;  /* 0xffffffa0ff0b7424 */ /* 0x000fe200078e00ff */
[----:B------:R-:W-:-:S02]  /*1db0*/  ULOP3.LUT UR4, UR38, 0x10000, URZ, 0xfc, !UPT ;  /* 0x0001000026047892 */ /* 0x000fc4000f8efc3f */
[----:B------:R-:W-:Y:S01]  /*1dc0*/  UIMAD UR5, UR37, 0x900, UR60 ;  /* 0x00000900250578a4 */ /* 0x000fe2000f8e023c */
[----:B------:R-:W-:Y:S01]  /*1dd0*/  IMAD R11, R74, R11, 0x60 ;  /* 0x000000604a0b7424 */ /* 0x000fe200078e020b */
[----:B------:R-:W-:Y:S02]  /*1de0*/  UIADD3 UR56, UR4, 0x2, URZ ;  /* 0x0000000204387890 */ /* 0x000fe4000fffe03f */
[----:B------:R-:W-:Y:S01]  /*1df0*/  UIADD3 UR58, UR5, 0x2, URZ ;  /* 0x00000002053a7890 */ /* 0x000fe2000fffe03f */
[----:B------:R-:W-:Y:S01]  /*1e00*/  IMAD.IADD R9, R16, 0x1, R11 ;  /* 0x0000000110097824 */ /* 0x000fe200078e020b */
[----:B------:R-:W-:Y:S01]  /*1e10*/  UMOV UR8, UR4 ;  /* 0x0000000400087c82 */ /* 0x000fe20008000000 */
[----:B------:R-:W-:Y:S01]  /*1e20*/  UMOV UR10, UR5 ;  /* 0x00000005000a7c82 */ /* 0x000fe20008000000 */
[----:B------:R-:W-:Y:S01]  /*1e30*/  UIADD3 UR52, UR4, 0x4, URZ ;  /* 0x0000000404347890 */ /* 0x000fe2000fffe03f */
[----:B------:R-:W-:Y:S01]  /*1e40*/  HGMMA.64x96x16.F32.BF16 R24, gdesc[UR8], RZ, !UPT, gsb0 ;  /* 0x01600000081879f0 */ /* 0x000fe2000c0018ff */
[----:B------:R-:W-:Y:S01]  /*1e50*/  UIADD3 UR54, UR5, 0x4, URZ ;  /* 0x0000000405367890 */ /* 0x000fe2000fffe03f */
[----:B------:R-:W-:Y:S01]  /*1e60*/  IMAD.U32 R6, RZ, RZ, UR8 ;  /* 0x00000008ff067e24 */ /* 0x000fe2000f8e00ff */
        /* <DEDUP_REMOVED lines=9> */
[----:B------:R-:W-:Y:S01]  /*1f00*/  UIADD3 UR16, UR4, 0x402, URZ ;  /* 0x0000040204107890 */ /* 0x000fe2000fffe03f */
[----:B---3--:R-:W-:Y:S01]  /*1f10*/  LOP3.LUT P1, RZ, R4, 0x7f, RZ, 0xc0, !PT ;  /* 0x0000007f04ff7812 */ /* 0x008fe2000782c0ff */
[----:B------:R-:W-:Y:S01]  /*1f20*/  UIADD3 UR18, UR5, 0x302, URZ ;  /* 0x0000030205127890 */ /* 0x000fe2000fffe03f */
[----:B------:R-:W-:Y:S01]  /*1f30*/  UMOV UR17, 0x40000040 ;  /* 0x4000004000117882 */ /* 0x000fe20000000000 */
[----:B------:R-:W-:Y:S01]  /*1f40*/  UMOV UR19, 0x40000040 ;  /* 0x4000004000137882 */ /* 0x000fe20000000000 */
[----:B------:R-:W-:Y:S02]  /*1f50*/  UIADD3 UR20, UR4, 0x404, URZ ;  /* 0x0000040404147890 */ /* 0x000fe4000fffe03f */
[----:B------:R-:W-:Y:S01]  /*1f60*/  UIADD3 UR22, UR5, 0x304, URZ ;  /* 0x0000030405167890 */ /* 0x000fe2000fffe03f */
[----:B------:R-:W-:Y:S01]  /*1f70*/  UMOV UR21, 0x40000040 ;  /* 0x4000004000157882 */ /* 0x000fe20000000000 */
[----:B------:R-:W-:Y:S01]  /*1f80*/  UMOV UR23, 0x40000040 ;  /* 0x4000004000177882 */ /* 0x000fe20000000000 */
[----:B------:R-:W-:-:S02]  /*1f90*/  UIADD3 UR24, UR4, 0x406, URZ ;  /* 0x0000040604187890 */ /* 0x000fc4000fffe03f */
[----:B------:R-:W-:Y:S02]  /*1fa0*/  UIADD3 UR26, UR5, 0x306, URZ ;  /* 0x00000306051a7890 */ /* 0x000fe4000fffe03f */
[----:B------:R-:W-:Y:S01]  /*1fb0*/  @!P1 VIADD R4, R5, 0x30840 ;  /* 0x0003084005049836 */ /* 0x000fe20000000000 */
[----:B------:R-:W-:Y:S01]  /*1fc0*/  UMOV UR25, 0x40000040 ;  /* 0x4000004000197882 */ /* 0x000fe20000000000 */
[----:B------:R-:W-:Y:S01]  /*1fd0*/  UMOV UR27, 0x40000040 ;  /* 0x40000040001b7882 */ /* 0x000fe20000000000 */
[----:B------:R-:W-:Y:S01]  /*1fe0*/  UIADD3 UR28, UR4, 0x800, URZ ;  /* 0x00000800041c7890 */ /* 0x000fe2000fffe03f */
[----:B01----:R-:W-:Y:S01]  /*1ff0*/  IADD3 R5, -R17, 0x1, R9 ;  /* 0x0000000111057810 */ /* 0x003fe20007ffe109 */
[----:B------:R-:W-:Y:S01]  /*2000*/  UIADD3 UR30, UR5, 0x600, URZ ;  /* 0x00000600051e7890 */ /* 0x000fe2000fffe03f */
[----:B------:R-:W-:Y:S01]  /*2010*/  @!P1 PRMT R4, RZ, 0x654, R4 ;  /* 0x00000654ff049816 */ /* 0x000fe20000000004 */
        /* <DEDUP_REMOVED lines=10> */
[----:B------:R-:W-:Y:S02]  /*20c0*/  UIADD3 UR48, UR4, 0x806, URZ ;  /* 0x0000080604307890 */ /* 0x000fe4000fffe03f */
[----:B------:R-:W-:Y:S01]  /*20d0*/  UIADD3 UR50, UR5, 0x606, URZ ;  /* 0x0000060605327890 */ /* 0x000fe2000fffe03f */
[----:B------:R-:W-:Y:S01]  /*20e0*/  UMOV UR49, 0x40000040 ;  /* 0x4000004000317882 */ /* 0x000fe20000000000 */
[----:B------:R-:W-:Y:S01]  /*20f0*/  UMOV UR51, 0x40000040 ;  /* 0x4000004000337882 */ /* 0x000fe20000000000 */
[----:B------:R-:W-:-:S02]  /*2100*/  ULDC.64 UR4, c[0x0][0x9e0] ;  /* 0x0002780000047ab9 */ /* 0x000fc40000000a00 */
        /* <DEDUP_REMOVED lines=33> */
[----:B------:R-:W-:Y:S01]  /*2320*/  HGMMA.64x96x16.F32.BF16 R24, gdesc[UR48], R24, gsb0 ;  /* 0x01600000301879f0 */ /* 0x000fe20008001818 */
[----:B------:R-:W-:Y:S02]  /*2330*/  ULDC.64 UR50, c[0x0][0x9d8] ;  /* 0x0002760000327ab9 */ /* 0x000fe40000000a00 */
[----:B------:R-:W-:Y:S01]  /*2340*/  ULOP3.LUT UR51, URZ, UR51, URZ, 0x33, !UPT ;  /* 0x000000333f337292 */ /* 0x000fe2000f8e333f */
[----:B------:R-:W-:Y:S02]  /*2350*/  WARPGROUP.DEPBAR.LE gsb0, 0x0 ;  /* 0x00008000000079c5 */ /* 0x000fe40000010000 */
        /* <DEDUP_REMOVED lines=34> */
[----:B--2---:R-:W-:Y:S01]  /*2580*/  FMUL.FTZ R2, R63, UR50 ;  /* 0x000000323f027c20 */ /* 0x004fe20008410000 */
[----:B------:R-:W-:Y:S01]  /*2590*/  FMUL.FTZ R64, R64, UR50 ;  /* 0x0000003240407c20 */ /* 0x000fe20008410000 */
[----:B------:R-:W-:Y:S01]  /*25a0*/  FMUL.FTZ R65, R65, UR50 ;  /* 0x0000003241417c20 */ /* 0x000fe20008410000 */
[----:B------:R-:W-:Y:S01]  /*25b0*/  FMUL.FTZ R8, R66, UR50 ;  /* 0x0000003242087c20 */ /* 0x000fe20008410000 */
[----:B------:R-:W-:Y:S01]  /*25c0*/  FMUL.FTZ R3, R67, UR50 ;  /* 0x0000003243037c20 */ /* 0x000fe20008410000 */
[----:B------:R-:W-:Y:S01]  /*25d0*/  FMUL.FTZ R68, R68, UR50 ;  /* 0x0000003244447c20 */ /* 0x000fe20008410000 */
[----:B------:R-:W-:Y:S01]  /*25e0*/  FMUL.FTZ R69, R69, UR50 ;  /* 0x0000003245457c20 */ /* 0x000fe20008410000 */
[----:B------:R-:W-:Y:S01]  /*25f0*/  FMUL.FTZ R70, R70, UR50 ;  /* 0x0000003246467c20 */ /* 0x000fe20008410000 */
[----:B------:R-:W0:Y:S01]  /*2600*/  MUFU.TANH R12, R27 ;  /* 0x0000001b000c7308 */ /* 0x000e220000002400 */
[----:B------:R-:W-:Y:S01]  /*2610*/  FMUL.FTZ R30, R30, UR50 ;  /* 0x000000321e1e7c20 */ /* 0x000fe20008410000 */
[----:B------:R1:W-:Y:S01]  /*2620*/  @!P1 SYNCS.ARRIVE.TRANS64.RED.A1T0 RZ, [R4+URZ], RZ ;  /* 0x000000ff04ff99a7 */ /* 0x0003e2000810043f */
[----:B------:R-:W-:Y:S01]  /*2630*/  FMUL.FTZ R71, R71, UR50 ;  /* 0x0000003247477c20 */ /* 0x000fe20008410000 */
[----:B------:R-:W-:Y:S01]  /*2640*/  PLOP3.LUT P1, PT, PT, PT, UP0, 0x40, 0x0 ;  /* 0x000000000000781c */ /* 0x000fe20003f2e808 */
[----:B------:R-:W-:Y:S01]  /*2650*/  FMUL.FTZ R31, R31, UR50 ;  /* 0x000000321f1f7c20 */ /* 0x000fe20008410000 */
[----:B------:R-:W-:Y:S01]  /*2660*/  FMUL.FTZ R39, R39, UR50 ;  /* 0x0000003227277c20 */ /* 0x000fe20008410000 */
[----:B------:R-:W-:Y:S01]  /*2670*/  FMUL.FTZ R47, R47, UR50 ;  /* 0x000000322f2f7c20 */ /* 0x000fe20008410000 */
[----:B------:R-:W2:Y:S01]  /*2680*/  MUFU.TANH R27, R35 ;  /* 0x00000023001b7308 */ /* 0x000ea20000002400 */
[----:B------:R-:W-:Y:S01]  /*2690*/  FMUL.FTZ R55, R55, UR50 ;  /* 0x0000003237377c20 */ /* 0x000fe20008410000 */
[----:B-1----:R-:W-:-:S02]  /*26a0*/  IMAD R4, R18, -0x2, R5 ;  /* 0xfffffffe12047824 */ /* 0x002fc400078e0205 */
[----:B------:R-:W-:Y:S02]  /*26b0*/  IMAD R5, R193, 0x80, R201 ;  /* 0x00000080c1057824 */ /* 0x000fe400078e02c9 */
[C---:B------:R-:W-:Y:S02]  /*26c0*/  VIADD R14, R4.reuse, UR4 ;  /* 0x00000004040e7c36 */ /* 0x040fe40008000000 */
[----:B------:R-:W1:Y:S01]  /*26d0*/  MUFU.TANH R35, R43 ;  /* 0x0000002b00237308 */ /* 0x000e620000002400 */
[----:B------:R-:W-:Y:S02]  /*26e0*/  VIADD R20, R4, UR51 ;  /* 0x0000003304147c36 */ /* 0x000fe40008000000 */
[----:B------:R-:W-:Y:S02]  /*26f0*/  VIADDMNMX R4, R5, R14, R13, PT ;  /* 0x0000000e05047246 */ /* 0x000fe4000380010d */
[----:B------:R-:W-:-:S03]  /*2700*/  IMAD.IADD R9, R20, 0x1, R5 ;  /* 0x0000000114097824 */ /* 0x000fc600078e0205 */
[----:B------:R-:W3:Y:S08]  /*2710*/  MUFU.TANH R43, R51 ;  /* 0x00000033002b7308 */ /* 0x000ef00000002400 */
[----:B------:R-:W4:Y:S08]  /*2720*/  MUFU.TANH R51, R59 ;  /* 0x0000003b00337308 */ /* 0x000f300000002400 */
[----:B------:R-:W0:Y:S08]  /*2730*/  MUFU.TANH R24, R24 ;  /* 0x0000001800187308 */ /* 0x000e300000002400 */
        /* <DEDUP_REMOVED lines=41> */
[----:B------:R5:W0:Y:S02]  /*29d0*/  MUFU.TANH R47, R55 ;  /* 0x00000037002f7308 */ /* 0x000a240000002400 */
[----:B-----5:R-:W-:Y:S01]  /*29e0*/  IMAD R55, R18, -0x2, R11 ;  /* 0xfffffffe12377824 */ /* 0x020fe200078e020b */
[----:B-1234-:R-:W-:Y:S06]  /*29f0*/  @P1 BRA `(.L_x_1069) ;  /* 0x0000000000541947 */ /* 0x01efec0003800000 */
[----:B------:R-:W-:Y:S01]  /*2a00*/  IADD3 R10, -R17, R16, R5 ;  /* 0x00000010110a7210 */ /* 0x000fe20007ffe105 */
[----:B------:R-:W-:Y:S03]  /*2a10*/  BSSY B0, `(.L_x_1070) ;  /* 0x0000010000007945 */ /* 0x000fe60003800000 */
        /* <DEDUP_REMOVED lines=10> */
.L_x_1071:
[----:B------:R-:W-:-:S06]  /*2ac0*/  UISETP.NE.AND UP1, UPT, UR5, 0x1, UPT ;  /* 0x000000010500788c */ /* 0x000fcc000bf25270 */
[----:B------:R-:W-:-:S05]  /*2ad0*/  PLOP3.LUT P1, PT, PT, PT, UP1, 0x80, 0x0 ;  /* 0x000000000000781c */ /* 0x000fca0003f2f018 */
[----:B------:R-:W-:-:S08]  /*2ae0*/  @UP1 ULDC.64 UR6, c[0x0][0x9e8] ;  /* 0x00027a0000061ab9 */ /* 0x000fd00000000a00 */
[----:B------:R-:W-:-:S05]  /*2af0*/  @P1 IMAD.HI.U32 R26, R10, UR6, RZ ;  /* 0x000000060a1a1c27 */ /* 0x000fca000f8e00ff */
[----:B------:R-:W-:-:S07]  /*2b00*/  @P1 SHF.R.U32.HI R10, RZ, UR7, R26 ;  /* 0x00000007ff0a1c19 */ /* 0x000fce000801161a */
.L_x_1072:
[----:B------:R-:W-:Y:S05]  /*2b10*/  BSYNC B0 ;  /* 0x0000000000007941 */ /* 0x000fea0003800000 */
.L_x_1070:
[----:B------:R-:W-:-:S05]  /*2b20*/  IMAD R10, R10, UR5, R55 ;  /* 0x000000050a0a7c24 */ /* 0x000fca000f8e0237 */
[----:B------:R-:W-:Y:S02]  /*2b30*/  VIMNMX R9, R9, R10, !PT ;  /* 0x0000000a09097248 */ /* 0x000fe40007fe0100 */
[----:B------:R-:W-:-:S07]  /*2b40*/  VIADDMNMX R4, R10, UR5, R4, PT ;  /* 0x000000050a047c46 */ /* 0x000fce000b800104 */
.L_x_1069:
[C---:B------:R-:W-:Y:S02]  /*2b50*/  ISETP.GE.AND P1, PT, R11.reuse, 0x2, PT ;  /* 0x000000020b00780c */ /* 0x040fe40003f26270 */
[----:B------:R-:W-:Y:S02]  /*2b60*/  ISETP.GE.AND P5, PT, R11, 0xa, PT ;  /* 0x0000000a0b00780c */ /* 0x000fe40003fa6270 */
[----:B------:R-:W-:Y:S02]  /*2b70*/  ISETP.GT.AND P3, PT, R9, 0x1, !P1 ;  /* 0x000000010900780c */ /* 0x000fe40004f64270 */
[----:B------:R-:W-:Y:S02]  /*2b80*/  ISETP.GE.AND P2, PT, R11, 0x9, PT ;  /* 0x000000090b00780c */ /* 0x000fe40003f46270 */
[----:B------:R-:W-:Y:S02]  /*2b90*/  ISETP.LT.OR P3, PT, R4, 0x2, P3 ;  /* 0x000000020400780c */ /* 0x000fe40001f61670 */
[----:B------:R-:W-:-:S02]  /*2ba0*/  P2R R10, PR, RZ, 0x20 ;  /* 0x00000020ff0a7803 */ /* 0x000fc40000000000 */
[----:B0-----:R-:W-:Y:S02]  /*2bb0*/  FSEL R26, R25, -INF , !P3 ;  /* 0xff800000191a7808 */ /* 0x001fe40005800000 */
[C---:B------:R-:W-:Y:S02]  /*2bc0*/  ISETP.GT.AND P3, PT, R9.reuse, 0x9, !P5 ;  /* 0x000000090900780c */ /* 0x040fe40006f64270 */
[----:B------:R-:W-:Y:S02]  /*2bd0*/  ISETP.GT.AND P4, PT, R9, 0x8, !P2 ;  /* 0x000000080900780c */ /* 0x000fe40005784270 */
        /* <DEDUP_REMOVED lines=21> */
[C---:B------:R-:W-:Y:S02]  /*2d30*/  ISETP.LT.OR P3, PT, R4.reuse, 0x1a, P3 ;  /* 0x0000001a0400780c */ /* 0x040fe40001f61670 */
        /* <DEDUP_REMOVED lines=79> */
[----:B------:R-:W-:Y:S02]  /*3230*/  ISETP.GE.AND P5, PT, R11, 0x5a, PT ;  /* 0x0000005a0b00780c */ /* 0x000fe40003fa6270 */
[----:B------:R-:W-:Y:S02]  /*3240*/  IADD3 R11, R20, 0x8, R5 ;  /* 0x00000008140b7810 */ /* 0x000fe40007ffe005 */
[----:B------:R-:W-:Y:S02]  /*3250*/  P2R R65, PR, RZ, 0x20 ;  /* 0x00000020ff417803 */ /* 0x000fe40000000000 */
[----:B------:R-:W-:-:S04]  /*3260*/  ISETP.GT.AND P5, PT, R9, 0x59, !P5 ;  /* 0x000000590900780c */ /* 0x000fc80006fa4270 */
[----:B------:R-:W-:Y:S01]  /*3270*/  ISETP.LT.OR P5, PT, R4, 0x5a, P5 ;  /* 0x0000005a0400780c */ /* 0x000fe20002fa1670 */
[----:B------:R-:W-:-:S03]  /*3280*/  VIADD R4, R5, 0x8 ;  /* 0x0000000805047836 */ /* 0x000fc60000000000 */
[----:B------:R-:W-:Y:S02]  /*3290*/  FSEL R90, R69, -INF , !P5 ;  /* 0xff800000455a7808 */ /* 0x000fe40006800000 */
[----:B------:R-:W-:Y:S02]  /*32a0*/  PLOP3.LUT P5, PT, PT, PT, UP0, 0x40, 0x0 ;  /* 0x000000000000781c */ /* 0x000fe40003fae808 */
[----:B------:R-:W-:-:S11]  /*32b0*/  VIADDMNMX R9, R4, R14, R13, PT ;  /* 0x0000000e04097246 */ /* 0x000fd6000380010d */
[----:B------:R-:W-:Y:S05]  /*32c0*/  @P5 BRA `(.L_x_1073) ;  /* 0x0000000000605947 */ /* 0x000fea0003800000 */
[----:B------:R-:W-:Y:S01]  /*32d0*/  IADD3 R4, R16, 0x8, R5 ;  /* 0x0000000810047810 */ /* 0x000fe20007ffe005 */
[----:B------:R-:W-:Y:S04]  /*32e0*/  BSSY B0, `(.L_x_1074) ;  /* 0x0000013000007945 */ /* 0x000fe80003800000 */
        /* <DEDUP_REMOVED lines=12> */
.L_x_1075:
[----:B------:R-:W-:-:S06]  /*33b0*/  UISETP.NE.AND UP1, UPT, UR5, 0x1, UPT ;  /* 0x000000010500788c */ /* 0x000fcc000bf25270 */
[----:B------:R-:W-:-:S05]  /*33c0*/  PLOP3.LUT P5, PT, PT, PT, UP1, 0x80, 0x0 ;  /* 0x000000000000781c */ /* 0x000fca0003faf018 */
[----:B------:R-:W-:-:S08]  /*33d0*/  @UP1 ULDC.64 UR6, c[0x0][0x9e8] ;  /* 0x00027a0000061ab9 */ /* 0x000fd00000000a00 */
[----:B------:R-:W-:Y:S01]  /*33e0*/  @P5 IMAD.HI.U32 R13, R4, UR6, RZ ;  /* 0x00000006040d5c27 */ /* 0x000fe2000f8e00ff */
[----:B------:R-:W-:-:S13]  /*33f0*/  PLOP3.LUT P5, PT, PT, PT, UP1, 0x80, 0x0 ;  /* 0x000000000000781c */ /* 0x000fda0003faf018 */
[----:B------:R-:W-:-:S07]  /*3400*/  @P5 SHF.R.U32.HI R4, RZ, UR7, R13 ;  /* 0x00000007ff045c19 */ /* 0x000fce000801160d */
.L_x_1076:
[----:B------:R-:W-:Y:S05]  /*3410*/  BSYNC B0 ;  /* 0x0000000000007941 */ /* 0x000fea0003800000 */
.L_x_1074:
[----:B------:R-:W-:-:S05]  /*3420*/  IMAD R4, R4, UR5, R55 ;  /* 0x0000000504047c24 */ /* 0x000fca000f8e0237 */
[----:B------:R-:W-:Y:S02]  /*3430*/  VIMNMX R11, R11, R4, !PT ;  /* 0x000000040b0b7248 */ /* 0x000fe40007fe0100 */
[----:B------:R-:W-:-:S07]  /*3440*/  VIADDMNMX R9, R4, UR5, R9, PT ;  /* 0x0000000504097c46 */ /* 0x000fce000b800109 */
.L_x_1073:
[C---:B------:R-:W-:Y:S01]  /*3450*/  ISETP.GT.AND P1, PT, R11.reuse, 0x1, !P1 ;  /* 0x000000010b00780c */ /* 0x040fe20004f24270 */
[----:B------:R-:W-:Y:S01]  /*3460*/  ULDC UR6, c[0x0][0x988] ;  /* 0x0002620000067ab9 */ /* 0x000fe20000000800 */
[----:B------:R-:W-:Y:S02]  /*3470*/  ISETP.GT.AND P6, PT, R11, RZ, !P6 ;  /* 0x000000ff0b00720c */ /* 0x000fe400077c4270 */
[C---:B------:R-:W-:Y:S02]  /*3480*/  ISETP.LT.OR P1, PT, R9.reuse, 0x2, P1 ;  /* 0x000000020900780c */ /* 0x040fe40000f21670 */
[----:B------:R-:W-:Y:S02]  /*3490*/  ISETP.LT.OR P6, PT, R9, 0x1, P6 ;  /* 0x000000010900780c */ /* 0x000fe400037c1670 */
[----:B------:R-:W-:Y:S02]  /*34a0*/  FSEL R12, R12, -INF , !P1 ;  /* 0xff8000000c0c7808 */ /* 0x000fe40004800000 */
[----:B------:R-:W-:Y:S01]  /*34b0*/  ISETP.NE.AND P1, PT, R10, RZ, PT ;  /* 0x000000ff0a00720c */ /* 0x000fe20003f25270 */
[----:B------:R-:W-:Y:S01]  /*34c0*/  IMAD.U32 R10, RZ, RZ, UR6 ;  /* 0x00000006ff0a7e24 */ /* 0x000fe2000f8e00ff */
[----:B------:R-:W-:-:S02]  /*34d0*/  ISETP.GT.AND P2, PT, R11, 0x8, !P2 ;  /* 0x000000080b00780c */ /* 0x000fc40005744270 */
[----:B------:R-:W-:Y:S02]  /*34e0*/  ISETP.GT.AND P1, PT, R11, 0x9, !P1 ;  /* 0x000000090b00780c */ /* 0x000fe40004f24270 */
[----:B------:R-:W-:Y:S02]  /*34f0*/  FSEL R13, R0, -INF , !P6 ;  /* 0xff800000000d7808 */ /* 0x000fe40007000000 */
[----:B------:R-:W-:Y:S02]  /*3500*/  ISETP.LT.OR P1, PT, R9, 0xa, P1 ;  /* 0x0000000a0900780c */ /* 0x000fe40000f21670 */
[----:B------:R-:W-:Y:S02]  /*3510*/  FMNMX.FTZ R0, R24, R26, !PT ;  /* 0x0000001a18007209 */ /* 0x000fe40007810000 */
[----:B------:R-:W-:Y:S02]  /*3520*/  FSEL R21, R21, -INF , !P1 ;  /* 0xff80000015157808 */ /* 0x000fe40004800000 */
[----:B------:R-:W-:-:S02]  /*3530*/  ISETP.NE.AND P1, PT, R25, RZ, PT ;  /* 0x000000ff1900720c */ /* 0x000fc40003f25270 */
[----:B------:R-:W-:Y:S02]  /*3540*/  ISETP.LT.OR P2, PT, R9, 0x9, P2 ;  /* 0x000000090900780c */ /* 0x000fe40001741670 */
[----:B------:R-:W-:Y:S02]  /*3550*/  ISETP.GT.AND P1, PT, R11, 0x10, !P1 ;  /* 0x000000100b00780c */ /* 0x000fe40004f24270 */
[----:B------:R-:W-:Y:S02]  /*3560*/  FMNMX.FTZ R0, R28, R0, !PT ;  /* 0x000000001c007209 */ /* 0x000fe40007810000 */
[----:B------:R-:W-:Y:S02]  /*3570*/  FSEL R15, R15, -INF , !P2 ;  /* 0xff8000000f0f7808 */ /* 0x000fe40005000000 */
[----:B------:R-:W-:Y:S02]  /*3580*/  ISETP.LT.OR P1, PT, R9, 0x11, P1 ;  /* 0x000000110900780c */ /* 0x000fe40000f21670 */
[----:B------:R-:W-:-:S02]  /*3590*/  ISETP.NE.AND P2, PT, R29, RZ, PT ;  /* 0x000000ff1d00720c */ /* 0x000fc40003f45270 */
[----:B------:R-:W-:Y:S02]  /*35a0*/  FMNMX.FTZ R0, R30, R0, !PT ;  /* 0x000000001e007209 */ /* 0x000fe40007810000 */
[----:B------:R-:W-:Y:S02]  /*35b0*/  FSEL R25, R34, -INF , !P1 ;  /* 0xff80000022197808 */ /* 0x000fe40004800000 */
[----:B------:R-:W-:Y:S02]  /*35c0*/  ISETP.GT.AND P1, PT, R11, 0x11, !P2 ;  /* 0x000000110b00780c */ /* 0x000fe40005724270 */
[----:B------:R-:W-:Y:S02]  /*35d0*/  FMNMX.FTZ R0, R32, R0, !PT ;  /* 0x0000000020007209 */ /* 0x000fe40007810000 */
[----:B------:R-:W-:Y:S02]  /*35e0*/  ISETP.LT.OR P1, PT, R9, 0x12, P1 ;  /* 0x000000120900780c */ /* 0x000fe40000f21670 */
[----:B------:R-:W-:-:S02]  /*35f0*/  ISETP.NE.AND P5, PT, R33, RZ, PT ;  /* 0x000000ff2100720c */ /* 0x000fc40003fa5270 */
[----:B------:R-:W-:Y:S02]  /*3600*/  FMNMX.FTZ R0, R66, R0, !PT ;  /* 0x0000000042007209 */ /* 0x000fe40007810000 */
[----:B------:R-:W-:Y:S02]  /*3610*/  FSEL R27, R27, -INF , !P1 ;  /* 0xff8000001b1b7808 */ /* 0x000fe40004800000 */
        /* <DEDUP_REMOVED lines=29> */
[----:B------:R-:W-:Y:S02]  /*37f0*/  ISETP.GT.AND P1, PT, R11, 0x28, !P1 ;  /* 0x000000280b00780c */ /* 0x000fe40004f24270 */
[----:B------:R-:W-:Y:S02]  /*3800*/  FMNMX.FTZ R0, R86, R0, !PT ;  /* 0x0000000056007209 */ /* 0x000fe40007810000 */
[----:B------:R-:W-:Y:S02]  /*3810*/  ISETP.LT.OR P1, PT, R9, 0x29, P1 ;  /* 0x000000290900780c */ /* 0x000fe40000f21670 */
[----:B------:R-:W-:Y:S02]  /*3820*/  FMNMX.FTZ R0, R64, R0, !PT ;  /* 0x0000000040007209 */ /* 0x000fe40007810000 */
[----:B------:R-:W-:-:S02]  /*3830*/  FSEL R37, R46, -INF , !P1 ;  /* 0xff8000002e257808 */ /* 0x000fc40004800000 */
[----:B------:R-:W-:Y:S02]  /*3840*/  FMNMX.FTZ R0, R88, R0, !PT ;  /* 0x0000000058007209 */ /* 0x000fe40007810000 */
[----:B------:R-:W-:Y:S02]  /*3850*/  ISETP.NE.AND P1, PT, R71, RZ, PT ;  /* 0x000000ff4700720c */ /* 0x000fe40003f25270 */
[----:B------:R-:W-:Y:S02]  /*3860*/  FMNMX.FTZ R0, R68, R0, !PT ;  /* 0x0000000044007209 */ /* 0x000fe40007810000 */
[----:B------:R-:W-:Y:S02]  /*3870*/  ISETP.GT.AND P1, PT, R11, 0x29, !P1 ;  /* 0x000000290b00780c */ /* 0x000fe40004f24270 */
[----:B------:R-:W-:Y:S02]  /*3880*/  FMNMX.FTZ R0, R90, R0, !PT ;  /* 0x000000005a007209 */ /* 0x000fe40007810000 */
[----:B------:R-:W-:-:S02]  /*3890*/  ISETP.LT.OR P1, PT, R9, 0x2a, P1 ;  /* 0x0000002a0900780c */ /* 0x000fc40000f21670 */
[----:B------:R-:W-:Y:S02]  /*38a0*/  ISETP.NE.AND P2, PT, R53, RZ, PT ;  /* 0x000000ff3500720c */ /* 0x000fe40003f45270 */
[----:B------:R-:W-:Y:S01]  /*38b0*/  FSEL R39, R39, -INF , !P1 ;  /* 0xff80000027277808 */ /* 0x000fe20004800000 */
[----:B------:R-:W0:Y:S01]  /*38c0*/  SHFL.BFLY PT, R53, R0, 0x2, 0x1f ;  /* 0x0c401f0000357f89 */ /* 0x000e2200000e0000 */
[----:B------:R-:W-:Y:S02]  /*38d0*/  ISETP.NE.AND P1, PT, R45, RZ, PT ;  /* 0x000000ff2d00720c */ /* 0x000fe40003f25270 */
[----:B------:R-:W-:Y:S02]  /*38e0*/  ISETP.NE.AND P5, PT, R77, RZ, PT ;  /* 0x000000ff4d00720c */ /* 0x000fe40003fa5270 */
[----:B------:R-:W-:Y:S02]  /*38f0*/  ISETP.GT.AND P1, PT, R11, 0x30, !P1 ;  /* 0x000000300b00780c */ /* 0x000fe40004f24270 */
[----:B------:R-:W-:-:S02]  /*3900*/  ISETP.NE.AND P6, PT, R79, RZ, PT ;  /* 0x000000ff4f00720c */ /* 0x000fc40003fc5270 */
[----:B------:R-:W-:Y:S02]  /*3910*/  ISETP.LT.OR P1, PT, R9, 0x31, P1 ;  /* 0x000000310900780c */ /* 0x000fe40000f21670 */
[----:B------:R-:W-:Y:S02]  /*3920*/  ISETP.GT.AND P3, PT, R11, 0x51, !P3 ;  /* 0x000000510b00780c */ /* 0x000fe40005f64270 */
[----:B------:R-:W-:Y:S02]  /*3930*/  FSEL R41, R50, -INF , !P1 ;  /* 0xff80000032297808 */ /* 0x000fe40004800000 */
[----:B------:R-:W-:Y:S02]  /*3940*/  ISETP.NE.AND P1, PT, R73, RZ, PT ;  /* 0x000000ff4900720c */ /* 0x000fe40003f25270 */
[C---:B------:R-:W-:Y:S02]  /*3950*/  ISETP.GT.AND P4, PT, R11.reuse, 0x58, !P4 ;  /* 0x000000580b00780c */ /* 0x040fe40006784270 */
[----:B------:R-:W-:-:S02]  /*3960*/  ISETP.GT.AND P1, PT, R11, 0x31, !P1 ;  /* 0x000000310b00780c */ /* 0x000fc40004f24270 */
[C---:B------:R-:W-:Y:S02]  /*3970*/  ISETP.LT.OR P3, PT, R9.reuse, 0x52, P3 ;  /* 0x000000520900780c */ /* 0x040fe40001f61670 */
[----:B------:R-:W-:Y:S02]  /*3980*/  ISETP.LT.OR P1, PT, R9, 0x32, P1 ;  /* 0x000000320900780c */ /* 0x000fe40000f21670 */
[----:B0-----:R-:W-:Y:S02]  /*3990*/  FMNMX.FTZ R14, R0, R53, !PT ;  /* 0x00000035000e7209 */ /* 0x001fe40007810000 */
[----:B------:R-:W-:Y:S02]  /*39a0*/  FMNMX.FTZ R0, R13, R12, !PT ;  /* 0x0000000c0d007209 */ /* 0x000fe40007810000 */
[----:B------:R-:W-:Y:S01]  /*39b0*/  FSEL R43, R43, -INF , !P1 ;  /* 0xff8000002b2b7808 */ /* 0x000fe20004800000 */
[----:B------:R-:W0:Y:S01]  /*39c0*/  SHFL.BFLY PT, R53, R14, 0x1, 0x1f ;  /* 0x0c201f000e357f89 */ /* 0x000e2200000e0000 */
[----:B------:R-:W-:-:S02]  /*39d0*/  ISETP.NE.AND P1, PT, R49, RZ, PT ;  /* 0x000000ff3100720c */ /* 0x000fc40003f25270 */
[----:B------:R-:W-:Y:S02]  /*39e0*/  FMNMX.FTZ R0, R15, R0, !PT ;  /* 0x000000000f007209 */ /* 0x000fe40007810000 */
[----:B------:R-:W-:Y:S02]  /*39f0*/  ISETP.GT.AND P1, PT, R11, 0x38, !P1 ;  /* 0x000000380b00780c */ /* 0x000fe40004f24270 */
[----:B------:R-:W-:Y:S02]  /*3a00*/  FMNMX.FTZ R0, R21, R0, !PT ;  /* 0x0000000015007209 */ /* 0x000fe40007810000 */
[----:B------:R-:W-:Y:S02]  /*3a10*/  ISETP.LT.OR P1, PT, R9, 0x39, P1 ;  /* 0x000000390900780c */ /* 0x000fe40000f21670 */
[----:B------:R-:W-:Y:S02]  /*3a20*/  FMNMX.FTZ R0, R25, R0, !PT ;  /* 0x0000000019007209 */ /* 0x000fe40007810000 */
        /* <DEDUP_REMOVED lines=8> */
[----:B------:R-:W-:Y:S02]  /*3ab0*/  ISETP.GT.AND P1, PT, R11, 0x40, !P2 ;  /* 0x000000400b00780c */ /* 0x000fe40005724270 */
[----:B------:R-:W-:Y:S02]  /*3ac0*/  FMNMX.FTZ R0, R33, R0, !PT ;  /* 0x0000000021007209 */ /* 0x000fe40007810000 */
[----:B------:R-:W-:Y:S02]  /*3ad0*/  ISETP.LT.OR P1, PT, R9, 0x41, P1 ;  /* 0x000000410900780c */ /* 0x000fe40000f21670 */
[----:B------:R-:W-:Y:S02]  /*3ae0*/  FMNMX.FTZ R0, R35, R0, !PT ;  /* 0x0000000023007209 */ /* 0x000fe40007810000 */
[----:B------:R-:W-:-:S02]  /*3af0*/  FSEL R49, R58, -INF , !P1 ;  /* 0xff8000003a317808 */ /* 0x000fc40004800000 */
[----:B------:R-:W-:Y:S02]  /*3b00*/  FMNMX.FTZ R0, R37, R0, !PT ;  /* 0x0000000025007209 */ /* 0x000fe40007810000 */
[----:B------:R-:W-:Y:S02]  /*3b10*/  ISETP.GT.AND P1, PT, R11, 0x41, !P5 ;  /* 0x000000410b00780c */ /* 0x000fe40006f24270 */
[----:B0-----:R-:W-:Y:S02]  /*3b20*/  FMNMX.FTZ R4, R14, R53, !PT ;  /* 0x000000350e047209 */ /* 0x001fe40007810000 */
[----:B------:R-:W-:Y:S02]  /*3b30*/  FMNMX.FTZ R0, R39, R0, !PT ;  /* 0x0000000027007209 */ /* 0x000fe40007810000 */
[----:B------:R-:W-:Y:S01]  /*3b40*/  ISETP.LT.OR P1, PT, R9, 0x42, P1 ;  /* 0x000000420900780c */ /* 0x000fe20000f21670 */
[----:B------:R-:W-:Y:S01]  /*3b50*/  FMUL.FTZ R20, R4, R10 ;  /* 0x0000000a04147220 */ /* 0x000fe20000410000 */
[----:B------:R-:W-:-:S02]  /*3b60*/  FMNMX.FTZ R0, R41, R0, !PT ;  /* 0x0000000029007209 */ /* 0x000fc40007810000 */
[----:B------:R-:W-:Y:S02]  /*3b70*/  FSEL R51, R51, -INF , !P1 ;  /* 0xff80000033337808 */ /* 0x000fe40004800000 */
[----:B------:R-:W-:Y:S02]  /*3b80*/  FSETP.NEU.FTZ.AND P1, PT, R4, -INF , PT ;  /* 0xff8000000400780b */ /* 0x000fe40003f3d000 */
[----:B------:R-:W-:Y:S02]  /*3b90*/  ISETP.NE.AND P5, PT, R57, RZ, PT ;  /* 0x000000ff3900720c */ /* 0x000fe40003fa5270 */
[----:B------:R-:W-:Y:S02]  /*3ba0*/  FMNMX.FTZ R0, R43, R0, !PT ;  /* 0x000000002b007209 */ /* 0x000fe40007810000 */
[----:B------:R-:W-:Y:S02]  /*3bb0*/  FSEL R61, R20, RZ, P1 ;  /* 0x000000ff143d7208 */ /* 0x000fe40000800000 */
[----:B------:R-:W-:-:S02]  /*3bc0*/  ISETP.GT.AND P1, PT, R11, 0x48, !P5 ;  /* 0x000000480b00780c */ /* 0x000fc40006f24270 */
[----:B------:R-:W-:Y:S01]  /*3bd0*/  FMNMX.FTZ R0, R45, R0, !PT ;  /* 0x000000002d007209 */ /* 0x000fe20007810000 */
[-CC-:B------:R-:W-:Y:S01]  /*3be0*/  FFMA.FTZ R14, R24, R10.reuse, -R61.reuse ;  /* 0x0000000a180e7223 */ /* 0x180fe2000001083d */
[----:B------:R-:W-:Y:S01]  /*3bf0*/  ISETP.LT.OR P1, PT, R9, 0x49, P1 ;  /* 0x000000490900780c */ /* 0x000fe20000f21670 */
[--C-:B------:R-:W-:Y:S01]  /*3c00*/  FFMA.FTZ R20, R26, R10, -R61.reuse ;  /* 0x0000000a1a147223 */ /* 0x100fe2000001083d */
[----:B------:R-:W-:Y:S01]  /*3c10*/  FMNMX.FTZ R0, R47, R0, !PT ;  /* 0x000000002f007209 */ /* 0x000fe20007810000 */
[-CC-:B------:R-:W-:Y:S01]  /*3c20*/  FFMA.FTZ R24, R28, R10.reuse, -R61.reuse ;  /* 0x0000000a1c187223 */ /* 0x180fe2000001083d */
[----:B------:R-:W-:Y:S01]  /*3c30*/  FSEL R53, R62, -INF , !P1 ;  /* 0xff8000003e357808 */ /* 0x000fe20004800000 */
[----:B------:R-:W-:Y:S01]  /*3c40*/  MUFU.EX2 R14, R14 ;  /* 0x0000000e000e7308 */ /* 0x000fe20000000800 */
[----:B------:R-:W-:Y:S01]  /*3c50*/  ISETP.NE.AND P2, PT, R81, RZ, PT ;  /* 0x000000ff5100720c */ /* 0x000fe20003f45270 */
[-CC-:B------:R-:W-:Y:S01]  /*3c60*/  FFMA.FTZ R26, R30, R10.reuse, -R61.reuse ;  /* 0x0000000a1e1a7223 */ /* 0x180fe2000001083d */
[----:B------:R-:W-:Y:S01]  /*3c70*/  ISETP.GT.AND P1, PT, R11, 0x49, !P6 ;  /* 0x000000490b00780c */ /* 0x000fe20007724270 */
[--C-:B------:R-:W-:Y:S01]  /*3c80*/  FFMA.FTZ R28, R32, R10, -R61.reuse ;  /* 0x0000000a201c7223 */ /* 0x100fe2000001083d */
[----:B------:R-:W-:Y:S01]  /*3c90*/  FMNMX.FTZ R0, R49, R0, !PT ;  /* 0x0000000031007209 */ /* 0x000fe20007810000 */
[-CC-:B------:R-:W-:Y:S01]  /*3ca0*/  FFMA.FTZ R38, R88, R10.reuse, -R61.reuse ;  /* 0x0000000a58267223 */ /* 0x180fe2000001083d */
[----:B------:R-:W-:Y:S01]  /*3cb0*/  ISETP.NE.AND P5, PT, R65, RZ, PT ;  /* 0x000000ff4100720c */ /* 0x000fe20003fa5270 */
[----:B------:R0:W1:Y:S01]  /*3cc0*/  MUFU.EX2 R63, R20 ;  /* 0x00000014003f7308 */ /* 0x0000620000000800 */
[----:B------:R-:W-:Y:S01]  /*3cd0*/  ISETP.GT.AND P2, PT, R11, 0x50, !P2 ;  /* 0x000000500b00780c */ /* 0x000fe20005744270 */
[-CC-:B------:R-:W-:Y:S01]  /*3ce0*/  FFMA.FTZ R30, R36, R10.reuse, -R61.reuse ;  /* 0x0000000a241e7223 */ /* 0x180fe2000001083d */
[----:B------:R-:W-:Y:S01]  /*3cf0*/  ISETP.LT.OR P1, PT, R9, 0x4a, P1 ;  /* 0x0000004a0900780c */ /* 0x000fe20000f21670 */
[--C-:B------:R-:W-:Y:S01]  /*3d00*/  FFMA.FTZ R32, R52, R10, -R61.reuse ;  /* 0x0000000a34207223 */ /* 0x100fe2000001083d */
[----:B------:R-:W-:Y:S01]  /*3d10*/  FMNMX.FTZ R0, R51, R0, !PT ;  /* 0x0000000033007209 */ /* 0x000fe20007810000 */
[-CC-:B------:R-:W-:Y:S01]  /*3d20*/  FFMA.FTZ R34, R82, R10.reuse, -R61.reuse ;  /* 0x0000000a52227223 */ /* 0x180fe2000001083d */
[----:B------:R-:W-:Y:S01]  /*3d30*/  ISETP.GT.AND P5, PT, R11, 0x59, !P5 ;  /* 0x000000590b00780c */ /* 0x000fe20006fa4270 */
[----:B------:R-:W-:Y:S01]  /*3d40*/  MUFU.EX2 R24, R24 ;  /* 0x0000001800187308 */ /* 0x000fe20000000800 */
[----:B------:R-:W-:Y:S01]  /*3d50*/  ISETP.LT.OR P2, PT, R9, 0x51, P2 ;  /* 0x000000510900780c */ /* 0x000fe20001741670 */
[-CC-:B0-----:R-:W-:Y:S01]  /*3d60*/  FFMA.FTZ R20, R66, R10.reuse, -R61.reuse ;  /* 0x0000000a42147223 */ /* 0x181fe2000001083d */
[----:B------:R-:W-:Y:S01]  /*3d70*/  FSEL R11, R2, -INF , !P1 ;  /* 0xff800000020b7808 */ /* 0x000fe20004800000 */
[--C-:B------:R-:W-:Y:S01]  /*3d80*/  FFMA.FTZ R2, R40, R10, -R61.reuse ;  /* 0x0000000a28027223 */ /* 0x100fe2000001083d */
[----:B------:R-:W-:Y:S01]  /*3d90*/  FMNMX.FTZ R0, R53, R0, !PT ;  /* 0x0000000035007209 */ /* 0x000fe20007810000 */
[--C-:B------:R-:W-:Y:S01]  /*3da0*/  FFMA.FTZ R36, R56, R10, -R61.reuse ;  /* 0x0000000a38247223 */ /* 0x100fe2000001083d */
[----:B------:R-:W-:Y:S01]  /*3db0*/  FSEL R55, R8, -INF , !P2 ;  /* 0xff80000008377808 */ /* 0x000fe20005000000 */
[----:B------:R0:W-:Y:S01]  /*3dc0*/  MUFU.EX2 R180, R2 ;  /* 0x0000000200b47308 */ /* 0x0001e20000000800 */
[----:B------:R-:W-:Y:S01]  /*3dd0*/  FMNMX.FTZ R0, R11, R0, !PT ;  /* 0x000000000b007209 */ /* 0x000fe20007810000 */
[----:B------:R-:W-:Y:S01]  /*3de0*/  FFMA.FTZ R8, R76, R10, -R61 ;  /* 0x0000000a4c087223 */ /* 0x000fe2000001083d */
[----:B------:R-:W-:-:S02]  /*3df0*/  ISETP.LT.OR P4, PT, R9, 0x59, P4 ;  /* 0x000000590900780c */ /* 0x000fc40002781670 */
[----:B------:R-:W-:Y:S02]  /*3e00*/  FSEL R57, R3, -INF , !P3 ;  /* 0xff80000003397808 */ /* 0x000fe40005800000 */
[----:B------:R-:W-:Y:S01]  /*3e10*/  FMNMX.FTZ R0, R55, R0, !PT ;  /* 0x0000000037007209 */ /* 0x000fe20007810000 */
[----:B------:R2:W-:Y:S01]  /*3e20*/  MUFU.EX2 R67, R20 ;  /* 0x0000001400437308 */ /* 0x0005e20000000800 */
[----:B------:R-:W-:Y:S01]  /*3e30*/  ISETP.LT.OR P5, PT, R9, 0x5a, P5 ;  /* 0x0000005a0900780c */ /* 0x000fe20002fa1670 */
[--C-:B0-----:R-:W-:Y:S01]  /*3e40*/  FFMA.FTZ R2, R44, R10, -R61.reuse ;  /* 0x0000000a2c027223 */ /* 0x101fe2000001083d */
[----:B------:R-:W-:Y:S02]  /*3e50*/  FSEL R9, R70, -INF , !P4 ;  /* 0xff80000046097808 */ /* 0x000fe40006000000 */
[----:B------:R-:W-:Y:S02]  /*3e60*/  FMNMX.FTZ R0, R57, R0, !PT ;  /* 0x0000000039007209 */ /* 0x000fe40007810000 */
[----:B------:R-:W-:Y:S01]  /*3e70*/  FSEL R59, R59, -INF , !P5 ;  /* 0xff8000003b3b7808 */ /* 0x000fe20006800000 */
[----:B------:R-:W-:Y:S01]  /*3e80*/  MUFU.EX2 R182, R2 ;  /* 0x0000000200b67308 */ /* 0x000fe20000000800 */
[----:B------:R-:W-:Y:S01]  /*3e90*/  FMNMX.FTZ R0, R9, R0, !PT ;  /* 0x0000000009007209 */ /* 0x000fe20007810000 */
[----:B--2---:R-:W-:Y:S01]  /*3ea0*/  FFMA.FTZ R20, R78, R10, -R61 ;  /* 0x0000000a4e147223 */ /* 0x004fe2000001083d */
[----:B-1----:R-:W-:-:S02]  /*3eb0*/  F2FP.BF16.F32.PACK_AB R188, R63, R14 ;  /* 0x0000000e3fbc723e */ /* 0x002fc400000010ff */
[----:B------:R-:W-:-:S03]  /*3ec0*/  FMNMX.FTZ R0, R59, R0, !PT ;  /* 0x000000003b007209 */ /* 0x000fc60007810000 */
[----:B------:R0:W1:Y:S02]  /*3ed0*/  MUFU.EX2 R65, R26 ;  /* 0x0000001a00417308 */ /* 0x0000640000000800 */
[----:B------:R-:W2:Y:S06]  /*3ee0*/  SHFL.BFLY PT, R3, R0, 0x2, 0x1f ;  /* 0x0c401f0000037f89 */ /* 0x000eac00000e0000 */
[----:B------:R3:W-:Y:S01]  /*3ef0*/  MUFU.EX2 R73, R20 ;  /* 0x0000001400497308 */ /* 0x0007e20000000800 */
[----:B0-----:R-:W-:-:S07]  /*3f00*/  FFMA.FTZ R26, R72, R10, -R61 ;  /* 0x0000000a481a7223 */ /* 0x001fce000001083d */
[----:B------:R-:W0:Y:S01]  /*3f10*/  MUFU.EX2 R28, R28 ;  /* 0x0000001c001c7308 */ /* 0x000e220000000800 */
[----:B---3--:R-:W-:Y:S01]  /*3f20*/  FFMA.FTZ R20, R86, R10, -R61 ;  /* 0x0000000a56147223 */ /* 0x008fe2000001083d */
[----:B-1----:R-:W-:-:S06]  /*3f30*/  F2FP.BF16.F32.PACK_AB R190, R65, R24 ;  /* 0x0000001841be723e */ /* 0x002fcc00000010ff */
[----:B------:R-:W-:Y:S01]  /*3f40*/  MUFU.EX2 R83, R38 ;  /* 0x0000002600537308 */ /* 0x000fe20000000800 */
[----:B--2---:R-:W-:Y:S01]  /*3f50*/  FMNMX.FTZ R2, R0, R3, !PT ;  /* 0x0000000300027209 */ /* 0x004fe20007810000 */
[----:B------:R-:W-:-:S04]  /*3f60*/  FFMA.FTZ R0, R84, R10, -R61 ;  /* 0x0000000a54007223 */ /* 0x000fc8000001083d */
[----:B------:R-:W1:Y:S02]  /*3f70*/  SHFL.BFLY PT, R3, R2, 0x1, 0x1f ;  /* 0x0c201f0002037f89 */ /* 0x000e6400000e0000 */
[----:B------:R2:W-:Y:S01]  /*3f80*/  MUFU.EX2 R79, R0 ;  /* 0x00000000004f7308 */ /* 0x0005e20000000800 */
[----:B0-----:R-:W-:-:S07]  /*3f90*/  F2FP.BF16.F32.PACK_AB R184, R67, R28 ;  /* 0x0000001c43b8723e */ /* 0x001fce00000010ff */
[----:B------:R-:W-:Y:S08]  /*3fa0*/  MUFU.EX2 R81, R20 ;  /* 0x0000001400517308 */ /* 0x000ff00000000800 */
[----:B------:R-:W-:Y:S01]  /*3fb0*/  MUFU.EX2 R30, R30 ;  /* 0x0000001e001e7308 */ /* 0x000fe20000000800 */
[----:B-1----:R-:W-:-:S07]  /*3fc0*/  FMNMX.FTZ R3, R2, R3, !PT ;  /* 0x0000000302037209 */ /* 0x002fce0007810000 */
[----:B------:R0:W1:Y:S01]  /*3fd0*/  MUFU.EX2 R69, R26 ;  /* 0x0000001a00457308 */ /* 0x0000620000000800 */
[-C--:B------:R-:W-:Y:S01]  /*3fe0*/  FFMA.FTZ R2, R68, R10.reuse, -R61 ;  /* 0x0000000a44027223 */ /* 0x080fe2000001083d */
[C---:B------:R-:W-:Y:S01]  /*3ff0*/  FSETP.NEU.FTZ.AND P1, PT, R3.reuse, -INF , PT ;  /* 0xff8000000300780b */ /* 0x040fe20003f3d000 */
[----:B--2---:R-:W-:-:S05]  /*4000*/  FMUL.FTZ R0, R3, R10 ;  /* 0x0000000a03007220 */ /* 0x004fca0000410000 */
[----:B------:R2:W-:Y:S01]  /*4010*/  MUFU.EX2 R71, R8 ;  /* 0x0000000800477308 */ /* 0x0005e20000000800 */
[----:B------:R-:W-:Y:S01]  /*4020*/  FSEL R0, R0, RZ, P1 ;  /* 0x000000ff00007208 */ /* 0x000fe20000800000 */
[----:B0-----:R-:W-:Y:S01]  /*4030*/  FFMA.FTZ R26, R48, R10, -R61 ;  /* 0x0000000a301a7223 */ /* 0x001fe2000001083d */
        /* <DEDUP_REMOVED lines=11> */
[-C--:B--2---:R-:W-:Y:S01]  /*40f0*/  FFMA.FTZ R8, R80, R10.reuse, -R61 ;  /* 0x0000000a50087223 */ /* 0x084fe2000001083d */
[-CC-:B------:R-:W-:Y:S01]  /*4100*/  FFMA.FTZ R35, R35, R10.reuse, -R0.reuse ;  /* 0x0000000a23237223 */ /* 0x180fe20000010800 */
[-CC-:B------:R-:W-:Y:S01]  /*4110*/  FFMA.FTZ R37, R37, R10.reuse, -R0.reuse ;  /* 0x0000000a25257223 */ /* 0x180fe20000010800 */
[----:B------:R-:W-:Y:S01]  /*4120*/  MUFU.EX2 R13, R13 ;  /* 0x0000000d000d7308 */ /* 0x000fe20000000800 */
[----:B0-----:R-:W-:Y:S01]  /*4130*/  FADD.FTZ R21, R14, R63 ;  /* 0x0000003f0e157221 */ /* 0x001fe20000010000 */
[-CC-:B------:R-:W-:Y:S01]  /*4140*/  FFMA.FTZ R39, R39, R10.reuse, -R0.reuse ;  /* 0x0000000a27277223 */ /* 0x180fe20000010800 */
[-CC-:B------:R-:W-:Y:S01]  /*4150*/  FFMA.FTZ R41, R41, R10.reuse, -R0.reuse ;  /* 0x0000000a29297223 */ /* 0x180fe20000010800 */
[-CC-:B------:R-:W-:Y:S01]  /*4160*/  FFMA.FTZ R43, R43, R10.reuse, -R0.reuse ;  /* 0x0000000a2b2b7223 */ /* 0x180fe20000010800 */
[-CC-:B------:R-:W-:Y:S01]  /*4170*/  FFMA.FTZ R45, R45, R10.reuse, -R0.reuse ;  /* 0x0000000a2d2d7223 */ /* 0x180fe20000010800 */
[-CC-:B------:R-:W-:Y:S01]  /*4180*/  FFMA.FTZ R47, R47, R10.reuse, -R0.reuse ;  /* 0x0000000a2f2f7223 */ /* 0x180fe20000010800 */
[-CC-:B------:R-:W-:Y:S01]  /*4190*/  FFMA.FTZ R49, R49, R10.reuse, -R0.reuse ;  /* 0x0000000a31317223 */ /* 0x180fe20000010800 */
[----:B------:R0:W2:Y:S01]  /*41a0*/  MUFU.EX2 R20, R12 ;  /* 0x0000000c00147308 */ /* 0x0000a20000000800 */
[-CC-:B------:R-:W-:Y:S01]  /*41b0*/  FFMA.FTZ R51, R51, R10.reuse, -R0.reuse ;  /* 0x0000000a33337223 */ /* 0x180fe20000010800 */
[-CC-:B------:R-:W-:Y:S01]  /*41c0*/  FFMA.FTZ R53, R53, R10.reuse, -R0.reuse ;  /* 0x0000000a35357223 */ /* 0x180fe20000010800 */
[-CC-:B------:R-:W-:Y:S01]  /*41d0*/  FFMA.FTZ R11, R11, R10.reuse, -R0.reuse ;  /* 0x0000000a0b0b7223 */ /* 0x180fe20000010800 */
[-CC-:B------:R-:W-:Y:S01]  /*41e0*/  FFMA.FTZ R55, R55, R10.reuse, -R0.reuse ;  /* 0x0000000a37377223 */ /* 0x180fe20000010800 */
[-CC-:B------:R-:W-:Y:S01]  /*41f0*/  FFMA.FTZ R57, R57, R10.reuse, -R0.reuse ;  /* 0x0000000a39397223 */ /* 0x180fe20000010800 */
[----:B------:R-:W-:Y:S01]  /*4200*/  FFMA.FTZ R59, R59, R10, -R0 ;  /* 0x0000000a3b3b7223 */ /* 0x000fe20000010800 */
[----:B-1----:R-:W-:Y:S01]  /*4210*/  F2FP.BF16.F32.PACK_AB R186, R69, R30 ;  /* 0x0000001e45ba723e */ /* 0x002fe200000010ff */
[----:B------:R-:W1:Y:S01]  /*4220*/  MUFU.EX2 R15, R15 ;  /* 0x0000000f000f7308 */ /* 0x000e620000000800 */
[----:B0-----:R-:W-:-:S04]  /*4230*/  FADD.FTZ R12, R24, R21 ;  /* 0x00000015180c7221 */ /* 0x001fc80000010000 */
[----:B------:R-:W-:-:S03]  /*4240*/  FADD.FTZ R21, R65, R12 ;  /* 0x0000000c41157221 */ /* 0x000fc60000010000 */
[----:B------:R-:W0:Y:S01]  /*4250*/  MUFU.EX2 R25, R25 ;  /* 0x0000001900197308 */ /* 0x000e220000000800 */
[----:B------:R-:W-:Y:S01]  /*4260*/  FADD.FTZ R12, R28, R21 ;  /* 0x000000151c0c7221 */ /* 0x000fe20000010000 */
[----:B--2---:R-:W-:-:S03]  /*4270*/  F2FP.BF16.F32.PACK_AB R189, R20, R13 ;  /* 0x0000000d14bd723e */ /* 0x004fc600000010ff */
[----:B------:R-:W-:Y:S01]  /*4280*/  FADD.FTZ R21, R67, R12 ;  /* 0x0000000c43157221 */ /* 0x000fe20000010000 */
[----:B------:R-:W-:Y:S02]  /*4290*/  FADD.FTZ R12, R13, R20 ;  /* 0x000000140d0c7221 */ /* 0x000fe40000010000 */
[----:B------:R2:W3:Y:S01]  /*42a0*/  MUFU.EX2 R40, R27 ;  /* 0x0000001b00287308 */ /* 0x0004e20000000800 */
[----:B------:R-:W-:Y:S01]  /*42b0*/  FADD.FTZ R50, R30, R21 ;  /* 0x000000151e327221 */ /* 0x000fe20000010000 */
[----:B-1----:R-:W-:Y:S01]  /*42c0*/  FADD.FTZ R21, R15, R12 ;  /* 0x0000000c0f157221 */ /* 0x002fe20000010000 */
[----:B------:R-:W-:-:S03]  /*42d0*/  F2FP.BF16.F32.PACK_AB R191, R38, R15 ;  /* 0x0000000f26bf723e */ /* 0x000fc600000010ff */
[----:B------:R-:W-:Y:S02]  /*42e0*/  FADD.FTZ R12, R38, R21 ;  /* 0x00000015260c7221 */ /* 0x000fe40000010000 */
[----:B------:R-:W1:Y:S01]  /*42f0*/  MUFU.EX2 R29, R29 ;  /* 0x0000001d001d7308 */ /* 0x000e620000000800 */
[----:B--2---:R-:W-:Y:S01]  /*4300*/  FADD.FTZ R27, R69, R50 ;  /* 0x00000032451b7221 */ /* 0x004fe20000010000 */
[----:B0-----:R-:W-:-:S03]  /*4310*/  FADD.FTZ R21, R25, R12 ;  /* 0x0000000c19157221 */ /* 0x001fc60000010000 */
[----:B------:R-:W-:Y:S01]  /*4320*/  FADD.FTZ R52, R180, R27 ;  /* 0x0000001bb4347221 */ /* 0x000fe20000010000 */
[C---:B------:R-:W-:Y:S02]  /*4330*/  F2FP.BF16.F32.PACK_AB R180, R71.reuse, R180 ;  /* 0x000000b447b4723e */ /* 0x040fe400000010ff */
[----:B------:R-:W0:Y:S01]  /*4340*/  MUFU.EX2 R42, R31 ;  /* 0x0000001f002a7308 */ /* 0x000e220000000800 */
[----:B------:R-:W-:Y:S01]  /*4350*/  FADD.FTZ R27, R71, R52 ;  /* 0x00000034471b7221 */ /* 0x000fe20000010000 */
[C---:B---3--:R-:W-:Y:S01]  /*4360*/  FADD.FTZ R12, R40.reuse, R21 ;  /* 0x00000015280c7221 */ /* 0x048fe20000010000 */
[----:B------:R-:W-:Y:S02]  /*4370*/  F2FP.BF16.F32.PACK_AB R185, R40, R25 ;  /* 0x0000001928b9723e */ /* 0x000fe400000010ff */
[----:B------:R-:W-:Y:S01]  /*4380*/  FADD.FTZ R52, R182, R27 ;  /* 0x0000001bb6347221 */ /* 0x000fe20000010000 */
[----:B------:R-:W-:Y:S02]  /*4390*/  F2FP.BF16.F32.PACK_AB R182, R73, R182 ;  /* 0x000000b649b6723e */ /* 0x000fe400000010ff */
[----:B------:R-:W2:Y:S01]  /*43a0*/  MUFU.EX2 R26, R26 ;  /* 0x0000001a001a7308 */ /* 0x000ea20000000800 */
[----:B-1----:R-:W-:Y:S01]  /*43b0*/  FADD.FTZ R21, R29, R12 ;  /* 0x0000000c1d157221 */ /* 0x002fe20000010000 */
[----:B------:R-:W-:-:S06]  /*43c0*/  FADD.FTZ R27, R73, R52 ;  /* 0x00000034491b7221 */ /* 0x000fcc0000010000 */
[----:B------:R-:W1:Y:S01]  /*43d0*/  MUFU.EX2 R33, R33 ;  /* 0x0000002100217308 */ /* 0x000e620000000800 */
[C---:B0-----:R-:W-:Y:S01]  /*43e0*/  FADD.FTZ R12, R42.reuse, R21 ;  /* 0x000000152a0c7221 */ /* 0x041fe20000010000 */
[----:B------:R-:W-:Y:S01]  /*43f0*/  FFMA.FTZ R21, R9, R10, -R0 ;  /* 0x0000000a09157223 */ /* 0x000fe20000010800 */
[----:B------:R-:W-:-:S05]  /*4400*/  F2FP.BF16.F32.PACK_AB R187, R42, R29 ;  /* 0x0000001d2abb723e */ /* 0x000fca00000010ff */
[----:B------:R0:W3:Y:S01]  /*4410*/  MUFU.EX2 R75, R8 ;  /* 0x00000008004b7308 */ /* 0x0000e20000000800 */
[----:B--2---:R-:W-:-:S07]  /*4420*/  FADD.FTZ R54, R26, R27 ;  /* 0x0000001b1a367221 */ /* 0x004fce0000010000 */
[----:B------:R-:W2:Y:S01]  /*4430*/  MUFU.EX2 R44, R35 ;  /* 0x00000023002c7308 */ /* 0x000ea20000000800 */
[----:B0-----:R-:W-:Y:S01]  /*4440*/  FFMA.FTZ R8, R60, R10, -R61 ;  /* 0x0000000a3c087223 */ /* 0x001fe2000001083d */
[----:B-1----:R-:W-:-:S06]  /*4450*/  FADD.FTZ R9, R33, R12 ;  /* 0x0000000c21097221 */ /* 0x002fcc0000010000 */
[----:B------:R-:W0:Y:S01]  /*4460*/  MUFU.EX2 R32, R32 ;  /* 0x0000002000207308 */ /* 0x000e220000000800 */
[C---:B---3--:R-:W-:Y:S01]  /*4470*/  FADD.FTZ R27, R75.reuse, R54 ;  /* 0x000000364b1b7221 */ /* 0x048fe20000010000 */
[----:B------:R-:W-:-:S06]  /*4480*/  F2FP.BF16.F32.PACK_AB R176, R75, R26 ;  /* 0x0000001a4bb0723e */ /* 0x000fcc00000010ff */
[----:B------:R-:W1:Y:S01]  /*4490*/  MUFU.EX2 R37, R37 ;  /* 0x0000002500257308 */ /* 0x000e620000000800 */
[C---:B--2---:R-:W-:Y:S01]  /*44a0*/  FADD.FTZ R0, R44.reuse, R9 ;  /* 0x000000092c007221 */ /* 0x044fe20000010000 */
[----:B------:R-:W-:-:S06]  /*44b0*/  F2FP.BF16.F32.PACK_AB R181, R44, R33 ;  /* 0x000000212cb5723e */ /* 0x000fcc00000010ff */
[----:B------:R2:W3:Y:S01]  /*44c0*/  MUFU.EX2 R77, R34 ;  /* 0x00000022004d7308 */ /* 0x0004e20000000800 */
[----:B0-----:R-:W-:-:S07]  /*44d0*/  FADD.FTZ R12, R32, R27 ;  /* 0x0000001b200c7221 */ /* 0x001fce0000010000 */
[----:B------:R-:W0:Y:S01]  /*44e0*/  MUFU.EX2 R46, R39 ;  /* 0x00000027002e7308 */ /* 0x000e220000000800 */
[-CC-:B--2---:R-:W-:Y:S01]  /*44f0*/  FFMA.FTZ R34, R64, R10.reuse, -R61.reuse ;  /* 0x0000000a40227223 */ /* 0x184fe2000001083d */
[----:B-1----:R-:W-:Y:S01]  /*4500*/  FADD.FTZ R9, R37, R0 ;  /* 0x0000000025097221 */ /* 0x002fe20000010000 */
[----:B------:R-:W-:-:S05]  /*4510*/  FFMA.FTZ R61, R90, R10, -R61 ;  /* 0x0000000a5a3d7223 */ /* 0x000fca000001083d */
[----:B------:R-:W1:Y:S01]  /*4520*/  MUFU.EX2 R36, R36 ;  /* 0x0000002400247308 */ /* 0x000e620000000800 */
[C---:B---3--:R-:W-:Y:S01]  /*4530*/  FADD.FTZ R27, R77.reuse, R12 ;  /* 0x0000000c4d1b7221 */ /* 0x048fe20000010000 */
[----:B------:R-:W-:-:S06]  /*4540*/  F2FP.BF16.F32.PACK_AB R178, R77, R32 ;  /* 0x000000204db2723e */ /* 0x000fcc00000010ff */
[----:B------:R-:W2:Y:S01]  /*4550*/  MUFU.EX2 R41, R41 ;  /* 0x0000002900297308 */ /* 0x000ea20000000800 */
[C---:B0-----:R-:W-:Y:S01]  /*4560*/  FADD.FTZ R12, R46.reuse, R9 ;  /* 0x000000092e0c7221 */ /* 0x041fe20000010000 */
[----:B------:R-:W-:-:S06]  /*4570*/  F2FP.BF16.F32.PACK_AB R183, R46, R37 ;  /* 0x000000252eb7723e */ /* 0x000fcc00000010ff */
[----:B------:R-:W0:Y:S01]  /*4580*/  MUFU.EX2 R48, R43 ;  /* 0x0000002b00307308 */ /* 0x000e220000000800 */
[----:B-1----:R-:W-:Y:S01]  /*4590*/  FADD.FTZ R14, R36, R27 ;  /* 0x0000001b240e7221 */ /* 0x002fe20000010000 */
[----:B------:R-:W-:-:S03]  /*45a0*/  F2FP.BF16.F32.PACK_AB R172, R79, R36 ;  /* 0x000000244fac723e */ /* 0x000fc600000010ff */
[----:B------:R-:W-:-:S03]  /*45b0*/  FADD.FTZ R27, R79, R14 ;  /* 0x0000000e4f1b7221 */ /* 0x000fc60000010000 */
[----:B------:R-:W1:Y:S01]  /*45c0*/  MUFU.EX2 R8, R8 ;  /* 0x0000000800087308 */ /* 0x000e620000000800 */
[----:B--2---:R-:W-:-:S07]  /*45d0*/  FADD.FTZ R9, R41, R12 ;  /* 0x0000000c29097221 */ /* 0x004fce0000010000 */
[----:B------:R-:W2:Y:S01]  /*45e0*/  MUFU.EX2 R45, R45 ;  /* 0x0000002d002d7308 */ /* 0x000ea20000000800 */
[C---:B0-----:R-:W-:Y:S01]  /*45f0*/  FADD.FTZ R12, R48.reuse, R9 ;  /* 0x00000009300c7221 */ /* 0x041fe20000010000 */
[----:B------:R-:W-:-:S06]  /*4600*/  F2FP.BF16.F32.PACK_AB R177, R48, R41 ;  /* 0x0000002930b1723e */ /* 0x000fcc00000010ff */
[----:B------:R-:W0:Y:S01]  /*4610*/  MUFU.EX2 R50, R47 ;  /* 0x0000002f00327308 */ /* 0x000e220000000800 */
[----:B-1----:R-:W-:Y:S01]  /*4620*/  FADD.FTZ R14, R8, R27 ;  /* 0x0000001b080e7221 */ /* 0x002fe20000010000 */
[----:B------:R-:W-:-:S06]  /*4630*/  F2FP.BF16.F32.PACK_AB R174, R81, R8 ;  /* 0x0000000851ae723e */ /* 0x000fcc00000010ff */
[----:B------:R-:W1:Y:S01]  /*4640*/  MUFU.EX2 R34, R34 ;  /* 0x0000002200227308 */ /* 0x000e620000000800 */
[----:B--2---:R-:W-:-:S07]  /*4650*/  FADD.FTZ R9, R45, R12 ;  /* 0x0000000c2d097221 */ /* 0x004fce0000010000 */
[----:B------:R-:W2:Y:S01]  /*4660*/  MUFU.EX2 R49, R49 ;  /* 0x0000003100317308 */ /* 0x000ea20000000800 */
[C---:B0-----:R-:W-:Y:S01]  /*4670*/  FADD.FTZ R12, R50.reuse, R9 ;  /* 0x00000009320c7221 */ /* 0x041fe20000010000 */
[----:B------:R-:W-:-:S06]  /*4680*/  F2FP.BF16.F32.PACK_AB R179, R50, R45 ;  /* 0x0000002d32b3723e */ /* 0x000fcc00000010ff */
[----:B------:R-:W0:Y:S01]  /*4690*/  MUFU.EX2 R52, R51 ;  /* 0x0000003300347308 */ /* 0x000e220000000800 */
[----:B-1----:R-:W-:-:S07]  /*46a0*/  F2FP.BF16.F32.PACK_AB R168, R83, R34 ;  /* 0x0000002253a8723e */ /* 0x002fce00000010ff */
[----:B------:R-:W-:Y:S01]  /*46b0*/  MUFU.EX2 R2, R2 ;  /* 0x0000000200027308 */ /* 0x000fe20000000800 */
[----:B--2---:R-:W-:Y:S01]  /*46c0*/  FADD.FTZ R9, R49, R12 ;  /* 0x0000000c31097221 */ /* 0x004fe20000010000 */
[----:B------:R-:W-:-:S04]  /*46d0*/  IMAD.IADD R12, R16, 0x1, -R17 ;  /* 0x00000001100c7824 */ /* 0x000fc800078e0a11 */
[----:B------:R-:W-:Y:S02]  /*46e0*/  IMAD R26, R193, 0x80, R12 ;  /* 0x00000080c11a7824 */ /* 0x000fe400078e020c */
[----:B------:R-:W-:Y:S01]  /*46f0*/  MUFU.EX2 R53, R53 ;  /* 0x0000003500357308 */ /* 0x000fe20000000800 */
[C---:B0-----:R-:W-:Y:S01]  /*4700*/  FADD.FTZ R8, R52.reuse, R9 ;  /* 0x0000000934087221 */ /* 0x041fe20000010000 */
[----:B------:R-:W-:Y:S02]  /*4710*/  F2FP.BF16.F32.PACK_AB R173, R52, R49 ;  /* 0x0000003134ad723e */ /* 0x000fe400000010ff */
[----:B------:R-:W-:-:S04]  /*4720*/  R2UR UR6, R26 ;  /* 0x000000001a0672ca */ /* 0x000fc800000e0000 */
[----:B------:R-:W0:Y:S08]  /*4730*/  MUFU.EX2 R61, R61 ;  /* 0x0000003d003d7308 */ /* 0x000e300000000800 */
[----:B------:R1:W2:Y:S01]  /*4740*/  MUFU.EX2 R0, R11 ;  /* 0x0000000b00007308 */ /* 0x0002a20000000800 */
[----:B------:R-:W-:-:S07]  /*4750*/  UIADD3 UR4, UR6, UR4, URZ ;  /* 0x0000000406047290 */ /* 0x000fce000fffe03f */
[----:B------:R-:W3:Y:S01]  /*4760*/  MUFU.EX2 R55, R55 ;  /* 0x0000003700377308 */ /* 0x000ee20000000800 */
[----:B-1----:R-:W-:Y:S01]  /*4770*/  FADD.FTZ R11, R81, R14 ;  /* 0x0000000e510b7221 */ /* 0x002fe20000010000 */
[----:B0-----:R-:W-:-:S03]  /*4780*/  F2FP.BF16.F32.PACK_AB R170, R61, R2 ;  /* 0x000000023daa723e */ /* 0x001fc600000010ff */
[----:B------:R-:W-:-:S03]  /*4790*/  FADD.FTZ R24, R34, R11 ;  /* 0x0000000b22187221 */ /* 0x000fc60000010000 */
[----:B------:R-:W0:Y:S01]  /*47a0*/  MUFU.EX2 R14, R57 ;  /* 0x00000039000e7308 */ /* 0x000e220000000800 */
[----:B------:R-:W-:Y:S01]  /*47b0*/  FADD.FTZ R11, R83, R24 ;  /* 0x00000018530b7221 */ /* 0x000fe20000010000 */
[----:B--2---:R-:W-:-:S03]  /*47c0*/  F2FP.BF16.F32.PACK_AB R175, R0, R53 ;  /* 0x0000003500af723e */ /* 0x004fc600000010ff */
[----:B------:R-:W-:Y:S01]  /*47d0*/  FADD.FTZ R24, R2, R11 ;  /* 0x0000000b02187221 */ /* 0x000fe20000010000 */
[----:B------:R-:W-:Y:S02]  /*47e0*/  FADD.FTZ R11, R53, R8 ;  /* 0x00000008350b7221 */ /* 0x000fe40000010000 */
[----:B------:R-:W1:Y:S01]  /*47f0*/  MUFU.EX2 R21, R21 ;  /* 0x0000001500157308 */ /* 0x000e620000000800 */
[----:B------:R-:W-:Y:S01]  /*4800*/  FADD.FTZ R9, R61, R24 ;  /* 0x000000183d097221 */ /* 0x000fe20000010000 */
[----:B------:R-:W-:-:S04]  /*4810*/  FADD.FTZ R8, R0, R11 ;  /* 0x0000000b00087221 */ /* 0x000fc80000010000 */
[----:B---3--:R-:W-:Y:S02]  /*4820*/  FADD.FTZ R11, R55, R8 ;  /* 0x00000008370b7221 */ /* 0x008fe40000010000 */
[----:B------:R-:W2:Y:S01]  /*4830*/  MUFU.EX2 R2, R59 ;  /* 0x0000003b00027308 */ /* 0x000ea20000000800 */
[C---:B0-----:R-:W-:Y:S01]  /*4840*/  F2FP.BF16.F32.PACK_AB R169, R14.reuse, R55 ;  /* 0x000000370ea9723e */ /* 0x041fe200000010ff */
[----:B------:R-:W-:-:S04]  /*4850*/  FADD.FTZ R8, R14, R11 ;  /* 0x0000000b0e087221 */ /* 0x000fc80000010000 */
[----:B-1----:R-:W-:-:S04]  /*4860*/  FADD.FTZ R11, R21, R8 ;  /* 0x00000008150b7221 */ /* 0x002fc80000010000 */
[C---:B--2---:R-:W-:Y:S01]  /*4870*/  FADD.FTZ R8, R2.reuse, R11 ;  /* 0x0000000b02087221 */ /* 0x044fe20000010000 */
[----:B------:R-:W-:Y:S01]  /*4880*/  F2FP.BF16.F32.PACK_AB R171, R2, R21 ;  /* 0x0000001502ab723e */ /* 0x000fe200000010ff */
[----:B------:R-:W-:Y:S01]  /*4890*/  VIADD R11, R74, 0xfffffffe ;  /* 0xfffffffe4a0b7836 */ /* 0x000fe20000000000 */
        /* <DEDUP_REMOVED lines=12> */
.L_x_1078:
[----:B------:R-:W-:-:S11]  /*4960*/  UISETP.NE.AND UP1, UPT, UR5, 0x1, UPT ;  /* 0x000000010500788c */ /* 0x000fd6000bf25270 */
[----:B------:R-:W-:Y:S02]  /*4970*/  @UP1 ULDC.64 UR6, c[0x0][0x9e8] ;  /* 0x00027a0000061ab9 */ /* 0x000fe40000000a00 */
[----:B------:R-:W-:-:S04]  /*4980*/  UIMAD.WIDE.U32 UR10, UR14, UR6, URZ ;  /* 0x000000060e0a72a5 */ /* 0x000fc8000f8e003f */
[----:B------:R-:W-:-:S12]  /*4990*/  @UP1 USHF.R.U32.HI UR14, URZ, UR7, UR11 ;  /* 0x000000073f0e1299 */ /* 0x000fd8000801160b */
.L_x_1079:
[----:B------:R-:W-:-:S04]  /*49a0*/  UIMAD UR5, UR14, UR5, UR5 ;  /* 0x000000050e0572a4 */ /* 0x000fc8000f8e0205 */
[----:B------:R-:W-:-:S04]  /*49b0*/  UISETP.LT.AND UP1, UPT, UR4, UR5, UPT ;  /* 0x000000050400728c */ /* 0x000fc8000bf21270 */
[----:B------:R-:W-:-:S12]  /*49c0*/  USEL UR4, UR4, UR5, UP1 ;  /* 0x0000000504047287 */ /* 0x000fd80008800000 */
.L_x_1077:
        /* <DEDUP_REMOVED lines=61> */
[----:B------:R-:W-:Y:S01]  /*4da0*/  VIADD R15, R21, 0x8 ;  /* 0x00000008150f7836 */ /* 0x000fe20000000000 */
[----:B------:R-:W-:Y:S01]  /*4db0*/  ULDC UR55, c[0x0][0x9e0] ;  /* 0x0002780000377ab9 */ /* 0x000fe20000000800 */
[----:B------:R-:W-:-:S03]  /*4dc0*/  IMAD.MOV.U32 R119, RZ, RZ, RZ ;  /* 0x000000ffff777224 */ /* 0x000fc600078e00ff */
[----:B------:R-:W-:-:S07]  /*4dd0*/  LOP3.LUT R13, RZ, R15, RZ, 0x33, !PT ;  /* 0x0000000fff0d7212 */ /* 0x000fce00078e33ff */
.L_x_1097:
[----:B------:R-:W-:-:S04]  /*4de0*/  UIADD3 UR5, UR37, 0x1, URZ ;  /* 0x0000000125057890 */ /* 0x000fc8000fffe03f */
[----:B------:R-:W-:-:S04]  /*4df0*/  UISETP.NE.AND UP1, UPT, UR5, 0x2, UPT ;  /* 0x000000020500788c */ /* 0x000fc8000bf25270 */
[----:B------:R-:W-:Y:S02]  /*4e00*/  USEL UR38, URZ, 0x1, UP1 ;  /* 0x000000013f267887 */ /* 0x000fe40008800000 */
[----:B------:R-:W-:Y:S02]  /*4e10*/  USEL UR5, UR5, URZ, UP1 ;  /* 0x0000003f05057287 */ /* 0x000fe40008800000 */
[----:B------:R-:W-:Y:S01]  /*4e20*/  ULOP3.LUT UR38, UR36, UR38, URZ, 0x3c, !UPT ;  /* 0x0000002624267292 */ /* 0x000fe2000f8e3c3f */
[----:B------:R-:W-:Y:S11]  /*4e30*/  @!P0 BRA `(.L_x_1081) ;  /* 0x0000000000048947 */ /* 0x000ff60003800000 */
[----:B------:R-:W-:Y:S01]  /*4e40*/  BPT.TRAP 0x1 ;  /* 0x000000040000795c */ /* 0x000fe20000300000 */
.L_x_1081:
[----:B------:R-:W-:Y:S01]  /*4e50*/  ULEA UR6, UR5, UR39, 0x3 ;  /* 0x0000002705067291 */ /* 0x000fe2000f8e183f */
[----:B------:R-:W-:-:S05]  /*4e60*/  IMAD.U32 R10, RZ, RZ, UR38 ;  /* 0x00000026ff0a7e24 */ /* 0x000fca000f8e00ff */
[----:B------:R-:W-:-:S04]  /*4e70*/  SHF.L.U32 R10, R10, 0x1f, RZ ;  /* 0x0000001f0a0a7819 */ /* 0x000fc800000006ff */
[----:B------:R0:W1:Y:S01]  /*4e80*/  SYNCS.PHASECHK.TRANS64.TRYWAIT P1, [UR6+0x30830], R10 ;  /* 0x0308300aff0075a7 */ /* 0x0000620008020146 */
[----:B------:R-:W-:Y:S05]  /*4e90*/  @!P0 BRA `(.L_x_1082) ;  /* 0x0000000000048947 */ /* 0x000fea0003800000 */
[----:B------:R-:W-:Y:S01]  /*4ea0*/  BPT.TRAP 0x1 ;  /* 0x000000040000795c */ /* 0x000fe20000300000 */
.L_x_1082:
[----:B-1----:R-:W-:Y:S05]  /*4eb0*/  @P1 BRA `(.L_x_1083) ;  /* 0x0000000000081947 */ /* 0x002fea0003800000 */
[----:B------:R-:W1:Y:S02]  /*4ec0*/  SYNCS.PHASECHK.TRANS64.TRYWAIT P1, [UR6+0x30830], R10 ;  /* 0x0308300aff0075a7 */ /* 0x000e640008020146 */
[----:B-1----:R-:W-:Y:S05]  /*4ed0*/  @!P1 BRA `(.L_x_1084) ;  /* 0x0000011c00d89947 */ /* 0x002fea0003800000 */
.L_x_1083:
[----:B------:R-:W-:Y:S01]  /*4ee0*/  R2UR UR44, R6 ;  /* 0x00000000062c72ca */ /* 0x000fe200000e0000 */
[----:B------:R-:W-:Y:S01]  /*4ef0*/  UIMAD UR7, UR5, 0x900, UR60 ;  /* 0x00000900050778a4 */ /* 0x000fe2000f8e023c */
[----:B------:R-:W-:Y:S01]  /*4f00*/  R2UR UR45, R7 ;  /* 0x00000000072d72ca */ /* 0x000fe200000e0000 */
[----:B-1----:R-:W-:Y:S01]  /*4f10*/  WARPGROUP.ARRIVE ;  /* 0x00000000000079c5 */ /* 0x002fe20000000000 */
        /* <DEDUP_REMOVED lines=12> */
[----:B------:R-:W-:Y:S01]  /*4fe0*/  UIADD3 UR46, UR7, 0x2, URZ ;  /* 0x00000002072e7890 */ /* 0x000fe2000fffe03f */
[-C--:B------:R-:W-:Y:S01]  /*4ff0*/  FMUL.FTZ R29, R29, R0.reuse ;  /* 0x000000001d1d7220 */ /* 0x080fe20000410000 */
[----:B------:R-:W-:Y:S01]  /*5000*/  UMOV UR44, UR56 ;  /* 0x00000038002c7c82 */ /* 0x000fe20008000000 */
[----:B------:R-:W-:Y:S01]  /*5010*/  UMOV UR45, UR57 ;  /* 0x00000039002d7c82 */ /* 0x000fe20008000000 */
        /* <DEDUP_REMOVED lines=105> */
[----:B------:R-:W-:Y:S01]  /*56b0*/  UIADD3 UR46, UR7, 0x4, URZ ;  /* 0x00000004072e7890 */ /* 0x000fe2000fffe03f */
[----:B------:R-:W-:Y:S01]  /*56c0*/  FMUL.FTZ R119, R119, R2 ;  /* 0x0000000277777220 */ /* 0x000fe20000410000 */
[----:B------:R-:W-:Y:S01]  /*56d0*/  UMOV UR44, UR52 ;  /* 0x00000034002c7c82 */ /* 0x000fe20008000000 */
[----:B------:R-:W-:Y:S01]  /*56e0*/  UMOV UR45, UR53 ;  /* 0x00000035002d7c82 */ /* 0x000fe20008000000 */
[----:B------:R-:W-:Y:S01]  /*56f0*/  UMOV UR47, 0x40000040 ;  /* 0x40000040002f7882 */ /* 0x000fe20000000000 */
[----:B------:R-:W-:-:S02]  /*5700*/  WARPGROUP.DEPBAR.LE gsb0, 0x0 ;  /* 0x00008000000079c5 */ /* 0x000fc40000010000 */
[----:B------:R-:W-:-:S06]  /*5710*/  WARPGROUP.ARRIVE ;  /* 0x00000000000079c5 */ /* 0x000fcc0000000000 */
        /* <DEDUP_REMOVED lines=35> */
.L_x_1085:
[----:B------:R-:W-:Y:S01]  /*5950*/  ULEA UR14, UR37, UR39, 0x3 ;  /* 0x00000027250e7291 */ /* 0x000fe2000f8e183f */
[----:B------:R-:W-:-:S05]  /*5960*/  IMAD.U32 R0, RZ, RZ, UR36 ;  /* 0x00000024ff007e24 */ /* 0x000fca000f8e00ff */
[----:B------:R-:W-:-:S04]  /*5970*/  SHF.L.U32 R0, R0, 0x1f, RZ ;  /* 0x0000001f00007819 */ /* 0x000fc800000006ff */
[----:B------:R1:W2:Y:S01]  /*5980*/  SYNCS.PHASECHK.TRANS64.TRYWAIT P1, [UR14+0x30850], R0 ;  /* 0x03085000ff0075a7 */ /* 0x0002a2000802014e */
[----:B------:R-:W-:Y:S05]  /*5990*/  @!P0 BRA `(.L_x_1086) ;  /* 0x0000000000048947 */ /* 0x000fea0003800000 */
[----:B------:R-:W-:Y:S01]  /*59a0*/  BPT.TRAP 0x1 ;  /* 0x000000040000795c */ /* 0x000fe20000300000 */
.L_x_1086:
[----:B--2---:R-:W-:Y:S05]  /*59b0*/  @P1 BRA `(.L_x_1087) ;  /* 0x0000000000081947 */ /* 0x004fea0003800000 */
[----:B------:R-:W2:Y:S02]  /*59c0*/  SYNCS.PHASECHK.TRANS64.TRYWAIT P1, [UR14+0x30850], R0 ;  /* 0x03085000ff0075a7 */ /* 0x000ea4000802014e */
[----:B--2---:R-:W-:Y:S05]  /*59d0*/  @!P1 BRA `(.L_x_1088) ;  /* 0x0000011400309947 */ /* 0x004fea0003800000 */
.L_x_1087:
[----:B------:R-:W-:Y:S01]  /*59e0*/  UIADD3 UR7, UR39, 0x400, URZ ;  /* 0x0000040027077890 */ /* 0x000fe2000fffe03f */
[----:B------:R-:W-:Y:S01]  /*59f0*/  WARPGROUP.ARRIVE ;  /* 0x00000000000079c5 */ /* 0x000fe20000000000 */
[----:B------:R-:W-:-:S05]  /*5a00*/  UMOV UR11, 0x40000040 ;  /* 0x40000040000b7882 */ /* 0x000fca0000000000 */
[----:B------:R-:W3:Y:S01]  /*5a10*/  S2R R210, SR_TID.X ;  /* 0x0000000000d27919 */ /* 0x000ee20000002100 */
[----:B------:R-:W-:Y:S01]  /*5a20*/  USHF.R.U32.HI UR7, URZ, 0x4, UR7 ;  /* 0x000000043f077899 */ /* 0x000fe20008011607 */
[----:B------:R-:W-:Y:S01]  /*5a30*/  FMUL.FTZ R2, R120, UR4 ;  /* 0x0000000478027c20 */ /* 0x000fe20008410000 */
[----:B------:R-:W-:Y:S02]  /*5a40*/  IMAD.U32 R120, RZ, RZ, UR6 ;  /* 0x00000006ff787e24 */ /* 0x000fe4000f8e00ff */
[----:B-12---:R-:W-:Y:S01]  /*5a50*/  FMUL.FTZ R0, R122, UR4 ;  /* 0x000000047a007c20 */ /* 0x006fe20008410000 */
[----:B------:R-:W-:Y:S01]  /*5a60*/  ULOP3.LUT UR7, UR7, 0x3fff, URZ, 0xc0, !UPT ;  /* 0x00003fff07077892 */ /* 0x000fe2000f8ec03f */
[----:B------:R-:W-:Y:S01]  /*5a70*/  FMUL.FTZ R14, R126, UR4 ;  /* 0x000000047e0e7c20 */ /* 0x000fe20008410000 */
[----:B------:R-:W-:Y:S01]  /*5a80*/  FMUL.FTZ R122, R130, UR4 ;  /* 0x00000004827a7c20 */ /* 0x000fe20008410000 */
[----:B------:R-:W-:Y:S01]  /*5a90*/  FMUL.FTZ R126, R139, UR4 ;  /* 0x000000048b7e7c20 */ /* 0x000fe20008410000 */
[----:B------:R-:W-:Y:S01]  /*5aa0*/  ULOP3.LUT UR7, UR7, 0x3000000, URZ, 0xfc, !UPT ;  /* 0x0300000007077892 */ /* 0x000fe2000f8efc3f */
[----:B0-----:R-:W-:Y:S01]  /*5ab0*/  FMUL.FTZ R10, R123, UR4 ;  /* 0x000000047b0a7c20 */ /* 0x001fe20008410000 */
        /* <DEDUP_REMOVED lines=16> */
[----:B------:R-:W0:Y:S01]  /*5bc0*/  MUFU.TANH R2, R2 ;  /* 0x0000000200027308 */ /* 0x000e220000002400 */
[----:B---3--:R-:W-:-:S07]  /*5bd0*/  LOP3.LUT P1, RZ, R210, 0x7f, RZ, 0xc0, !PT ;  /* 0x0000007fd2ff7812 */ /* 0x008fce000782c0ff */
[----:B------:R-:W1:Y:S08]  /*5be0*/  MUFU.TANH R0, R0 ;  /* 0x0000000000007308 */ /* 0x000e700000002400 */
[----:B------:R-:W2:Y:S01]  /*5bf0*/  MUFU.TANH R10, R10 ;  /* 0x0000000a000a7308 */ /* 0x000ea20000002400 */
[----:B------:R-:W-:-:S05]  /*5c00*/  @!P1 VIADD R120, R120, 0x30840 ;  /* 0x0003084078789836 */ /* 0x000fca0000000000 */
[----:B------:R-:W-:Y:S02]  /*5c10*/  @!P1 PRMT R120, RZ, 0x654, R120 ;  /* 0x00000654ff789816 */ /* 0x000fe40000000078 */
        /* <DEDUP_REMOVED lines=13> */
[----:B------:R-:W0:Y:S01]  /*5cf0*/  MUFU.TANH R160, R160 ;  /* 0x000000a000a07308 */ /* 0x000e220000002400 */
[----:B------:R-:W-:-:S02]  /*5d00*/  WARPGROUP.DEPBAR.LE gsb0, 0x0 ;  /* 0x00008000000079c5 */ /* 0x000fc40000010000 */
[----:B------:R-:W-:Y:S01]  /*5d10*/  WARPGROUP.ARRIVE ;  /* 0x00000000000079c5 */ /* 0x000fe20000000000 */
[----:B------:R-:W-:-:S05]  /*5d20*/  IMAD R189, R11, -0x60, RZ ;  /* 0xffffffa00bbd7824 */ /* 0x000fca00078e02ff */
        /* <DEDUP_REMOVED lines=14> */
[----:B------:R-:W-:-:S10]  /*5e10*/  FMUL.FTZ R150, R156, UR4 ;  /* 0x000000049c967c20 */ /* 0x000fd40008410000 */
[----:B------:R-:W-:Y:S01]  /*5e20*/  HGMMA.64x192x16.F32.BF16 R24, R176, gdesc[UR8].tnspB, R24, gsb0 ;  /* 0x42e00008b0187df0 */ /* 0x000fe20008001818 */
[----:B------:R-:W-:Y:S01]  /*5e30*/  UIADD3 UR10, UR7, 0x200, URZ ;  /* 0x00000200070a7890 */ /* 0x000fe2000fffe03f */
[----:B------:R-:W-:Y:S01]  /*5e40*/  FMUL.FTZ R141, R158, UR4 ;  /* 0x000000049e8d7c20 */ /* 0x000fe20008410000 */
[----:B------:R-:W-:Y:S01]  /*5e50*/  UMOV UR11, 0x40000040 ;  /* 0x40000040000b7882 */ /* 0x000fe20000000000 */
[----:B------:R-:W-:Y:S01]  /*5e60*/  FMUL.FTZ R140, R159, UR4 ;  /* 0x000000049f8c7c20 */ /* 0x000fe20008410000 */
[----:B------:R-:W-:Y:S01]  /*5e70*/  FMUL.FTZ R156, R161, UR4 ;  /* 0x00000004a19c7c20 */ /* 0x000fe20008410000 */
[----:B------:R-:W-:Y:S01]  /*5e80*/  IADD3 R158, R189, 0x1, R16 ;  /* 0x00000001bd9e7810 */ /* 0x000fe20007ffe010 */
        /* <DEDUP_REMOVED lines=20> */
[----:B------:R-:W0:Y:S01]  /*5fd0*/  MUFU.TANH R176, R176 ;  /* 0x000000b000b07308 */ /* 0x000e220000002400 */
[----:B------:R-:W-:-:S02]  /*5fe0*/  IMAD.IADD R121, R158, 0x1, -R17 ;  /* 0x000000019e797824 */ /* 0x000fc400078e0a11 */
[C---:B------:R-:W-:Y:S02]  /*5ff0*/  IMAD R158, R18.reuse, -0x2, R189 ;  /* 0xfffffffe129e7824 */ /* 0x040fe400078e02bd */
[----:B------:R-:W-:-:S03]  /*6000*/  IMAD R121, R18, -0x2, R121 ;  /* 0xfffffffe12797824 */ /* 0x000fc600078e0279 */
[----:B------:R-:W0:Y:S01]  /*6010*/  MUFU.TANH R177, R177 ;  /* 0x000000b100b17308 */ /* 0x000e220000002400 */
[C---:B------:R-:W-:Y:S02]  /*6020*/  VIADD R164, R121.reuse, UR55 ;  /* 0x0000003779a47c36 */ /* 0x040fe40008000000 */
[----:B------:R-:W-:Y:S02]  /*6030*/  VIADD R162, R121, UR51 ;  /* 0x0000003379a27c36 */ /* 0x000fe40008000000 */
[----:B------:R-:W-:-:S03]  /*6040*/  IMAD.IADD R166, R5, 0x1, R164 ;  /* 0x0000000105a67824 */ /* 0x000fc600078e02a4 */
        /* <DEDUP_REMOVED lines=39> */
[----:B------:R-:W-:Y:S01]  /*62c0*/  FMUL.FTZ R169, R165, UR4 ;  /* 0x00000004a5a97c20 */ /* 0x000fe20008410000 */
[----:B------:R0:W-:Y:S01]  /*62d0*/  @!P1 SYNCS.ARRIVE.TRANS64.RED.A1T0 RZ, [R120+URZ], RZ ;  /* 0x000000ff78ff99a7 */ /* 0x0001e2000810043f */
[----:B------:R-:W-:Y:S01]  /*62e0*/  PLOP3.LUT P1, PT, PT, PT, UP0, 0x40, 0x0 ;  /* 0x000000000000781c */ /* 0x000fe20003f2e808 */
[----:B------:R-:W-:-:S03]  /*62f0*/  IMAD.IADD R168, R5, 0x1, R162 ;  /* 0x0000000105a87824 */ /* 0x000fc600078e02a2 */
[----:B------:R-:W0:Y:S09]  /*6300*/  MUFU.TANH R169, R169 ;  /* 0x000000a900a97308 */ /* 0x000e320000002400 */
[----:B-1234-:R-:W-:Y:S05]  /*6310*/  @P1 BRA `(.L_x_1089) ;  /* 0x0000000000581947 */ /* 0x01efea0003800000 */
[----:B------:R-:W-:Y:S01]  /*6320*/  ISETP.GT.AND P1, PT, R21, -0x1, PT ;  /* 0xffffffff1500780c */ /* 0x000fe20003f24270 */
[----:B------:R-:W-:-:S12]  /*6330*/  BSSY B0, `(.L_x_1090) ;  /* 0x0000011000007945 */ /* 0x000fd80003800000 */
[----:B------:R-:W-:Y:S05]  /*6340*/  @P1 BRA `(.L_x_1091) ;  /* 0x0000000000241947 */ /* 0x000fea0003800000 */
[----:B------:R-:W-:Y:S02]  /*6350*/  IMAD.U32 R149, RZ, RZ, UR54 ;  /* 0x00000036ff957e24 */ /* 0x000fe4000f8e00ff */
[----:B------:R-:W-:-:S03]  /*6360*/  IMAD.IADD R147, R5, 0x1, R12 ;  /* 0x0000000105937824 */ /* 0x000fc600078e020c */
[----:B------:R-:W-:Y:S02]  /*6370*/  ISETP.NE.AND P1, PT, R149, 0x1, PT ;  /* 0x000000019500780c */ /* 0x000fe40003f25270 */
[----:B------:R-:W-:-:S11]  /*6380*/  LOP3.LUT R147, RZ, R147, RZ, 0x33, !PT ;  /* 0x00000093ff937212 */ /* 0x000fd600078e33ff */
[----:B0-----:R-:W0:Y:S02]  /*6390*/  @P1 LDC.64 R120, c[0x0][0x9e8] ;  /* 0x00027a00ff781b82 */ /* 0x001e240000000a00 */
[----:B0-----:R-:W-:-:S05]  /*63a0*/  @P1 IMAD.HI.U32 R120, R147, R120, RZ ;  /* 0x0000007893781227 */ /* 0x001fca00078e00ff */
[----:B------:R-:W-:-:S04]  /*63b0*/  @P1 SHF.R.U32.HI R147, RZ, R121, R120 ;  /* 0x00000079ff931219 */ /* 0x000fc80000011678 */
[----:B------:R-:W-:Y:S01]  /*63c0*/  LOP3.LUT R147, RZ, R147, RZ, 0x33, !PT ;  /* 0x00000093ff937212 */ /* 0x000fe200078e33ff */
[----:B------:R-:W-:Y:S06]  /*63d0*/  BRA `(.L_x_1092) ;  /* 0x0000000000187947 */ /* 0x000fec0003800000 */
.L_x_1091:
[----:B------:R-:W-:Y:S02]  /*63e0*/  IMAD.U32 R149, RZ, RZ, UR54 ;  /* 0x00000036ff957e24 */ /* 0x000fe4000f8e00ff */
[----:B------:R-:W-:-:S03]  /*63f0*/  IMAD.MOV.U32 R147, RZ, RZ, R21 ;  /* 0x000000ffff937224 */ /* 0x000fc600078e0015 */
[----:B------:R-:W-:-:S13]  /*6400*/  ISETP.NE.AND P1, PT, R149, 0x1, PT ;  /* 0x000000019500780c */ /* 0x000fda0003f25270 */
[----:B0-----:R-:W0:Y:S02]  /*6410*/  @P1 LDC.64 R120, c[0x0][0x9e8] ;  /* 0x00027a00ff781b82 */ /* 0x001e240000000a00 */
[----:B0-----:R-:W-:-:S05]  /*6420*/  @P1 IMAD.HI.U32 R120, R21, R120, RZ ;  /* 0x0000007815781227 */ /* 0x001fca00078e00ff */
[----:B------:R-:W-:-:S07]  /*6430*/  @P1 SHF.R.U32.HI R147, RZ, R121, R120 ;  /* 0x00000079ff931219 */ /* 0x000fce0000011678 */
.L_x_1092:
[----:B------:R-:W-:Y:S05]  /*6440*/  BSYNC B0 ;  /* 0x0000000000007941 */ /* 0x000fea0003800000 */
.L_x_1090:
[----:B------:R-:W-:-:S05]  /*6450*/  IMAD R121, R147, R149, R158 ;  /* 0x0000009593797224 */ /* 0x000fca00078e029e */
[----:B------:R-:W-:Y:S02]  /*6460*/  VIADDMNMX R166, R121, R149, R166, PT ;  /* 0x0000009579a67246 */ /* 0x000fe400038001a6 */
[----:B------:R-:W-:-:S07]  /*6470*/  VIMNMX R168, R168, R121, !PT ;  /* 0x00000079a8a87248 */ /* 0x000fce0007fe0100 */
.L_x_1089:
[C---:B------:R-:W-:Y:S02]  /*6480*/  ISETP.GE.AND P1, PT, R189.reuse, 0x2, PT ;  /* 0x00000002bd00780c */ /* 0x040fe40003f26270 */
[C---:B------:R-:W-:Y:S02]  /*6490*/  ISETP.GE.AND P5, PT, R189.reuse, 0xa, PT ;  /* 0x0000000abd00780c */ /* 0x040fe40003fa6270 */
        /* <DEDUP_REMOVED lines=64> */
[C---:B------:R-:W-:Y:S02]  /*68a0*/  ISETP.GE.AND P4, PT, R189.reuse, 0x3a, PT ;  /* 0x0000003abd00780c */ /* 0x040fe40003f86270 */
        /* <DEDUP_REMOVED lines=26> */
[----:B------:R-:W-:Y:S02]  /*6a50*/  ISETP.GE.AND P3, PT, R189, 0x51, PT ;  /* 0x00000051bd00780c */ /* 0x000fe40003f66270 */
[----:B------:R-:W-:Y:S02]  /*6a60*/  IADD3 R142, R162, 0x8, R5 ;  /* 0x00000008a28e7810 */ /* 0x000fe40007ffe005 */
        /* <DEDUP_REMOVED lines=16> */
[----:B------:R-:W-:Y:S02]  /*6b70*/  ISETP.GE.AND P6, PT, R189, 0x5a, PT ;  /* 0x0000005abd00780c */ /* 0x000fe40003fc6270 */
[----:B------:R-:W-:Y:S02]  /*6b80*/  IADD3 R2, R164, 0x8, R5 ;  /* 0x00000008a4027810 */ /* 0x000fe40007ffe005 */
[----:B------:R-:W-:Y:S02]  /*6b90*/  P2R R146, PR, RZ, 0x40 ;  /* 0x00000040ff927803 */ /* 0x000fe40000000000 */
[----:B------:R-:W-:-:S04]  /*6ba0*/  ISETP.GT.AND P6, PT, R168, 0x59, !P6 ;  /* 0x00000059a800780c */ /* 0x000fc800077c4270 */
[----:B------:R-:W-:-:S04]  /*6bb0*/  ISETP.LT.OR P6, PT, R166, 0x5a, P6 ;  /* 0x0000005aa600780c */ /* 0x000fc800037c1670 */
[----:B------:R-:W-:Y:S02]  /*6bc0*/  FSEL R169, R169, -INF , !P6 ;  /* 0xff800000a9a97808 */ /* 0x000fe40007000000 */
[----:B------:R-:W-:-:S13]  /*6bd0*/  PLOP3.LUT P6, PT, PT, PT, UP0, 0x40, 0x0 ;  /* 0x000000000000781c */ /* 0x000fda0003fce808 */
[----:B------:R-:W-:Y:S05]  /*6be0*/  @P6 BRA `(.L_x_1093) ;  /* 0x0000000000546947 */ /* 0x000fea0003800000 */
[----:B------:R-:W-:Y:S01]  /*6bf0*/  ISETP.GT.AND P6, PT, R15, -0x1, PT ;  /* 0xffffffff0f00780c */ /* 0x000fe20003fc4270 */
[----:B------:R-:W-:-:S12]  /*6c00*/  BSSY B0, `(.L_x_1094) ;  /* 0x0000010000007945 */ /* 0x000fd80003800000 */
[----:B------:R-:W-:Y:S05]  /*6c10*/  @P6 BRA `(.L_x_1095) ;  /* 0x0000000000206947 */ /* 0x000fea0003800000 */
[----:B------:R-:W-:-:S05]  /*6c20*/  IMAD.U32 R148, RZ, RZ, UR54 ;  /* 0x00000036ff947e24 */ /* 0x000fca000f8e00ff */
[----:B------:R-:W-:-:S13]  /*6c30*/  ISETP.NE.AND P6, PT, R148, 0x1, PT ;  /* 0x000000019400780c */ /* 0x000fda0003fc5270 */
[----:B------:R-:W0:Y:S02]  /*6c40*/  @P6 LDC.64 R120, c[0x0][0x9e8] ;  /* 0x00027a00ff786b82 */ /* 0x000e240000000a00 */
[----:B0-----:R-:W-:-:S04]  /*6c50*/  @P6 IMAD.HI.U32 R144, R13, R120, RZ ;  /* 0x000000780d906227 */ /* 0x001fc800078e00ff */
[----:B------:R-:W-:Y:S01]  /*6c60*/  IMAD.MOV.U32 R120, RZ, RZ, R13 ;  /* 0x000000ffff787224 */ /* 0x000fe200078e000d */
[----:B------:R-:W-:-:S04]  /*6c70*/  @P6 SHF.R.U32.HI R120, RZ, R121, R144 ;  /* 0x00000079ff786219 */ /* 0x000fc80000011690 */
[----:B------:R-:W-:Y:S01]  /*6c80*/  LOP3.LUT R189, RZ, R120, RZ, 0x33, !PT ;  /* 0x00000078ffbd7212 */ /* 0x000fe200078e33ff */
[----:B------:R-:W-:Y:S06]  /*6c90*/  BRA `(.L_x_1096) ;  /* 0x0000000000187947 */ /* 0x000fec0003800000 */
.L_x_1095:
[----:B------:R-:W-:Y:S02]  /*6ca0*/  IMAD.U32 R148, RZ, RZ, UR54 ;  /* 0x00000036ff947e24 */ /* 0x000fe4000f8e00ff */
[----:B------:R-:W-:-:S03]  /*6cb0*/  IMAD.MOV.U32 R189, RZ, RZ, R15 ;  /* 0x000000ffffbd7224 */ /* 0x000fc600078e000f */
[----:B------:R-:W-:-:S13]  /*6cc0*/  ISETP.NE.AND P6, PT, R148, 0x1, PT ;  /* 0x000000019400780c */ /* 0x000fda0003fc5270 */
[----:B------:R-:W0:Y:S02]  /*6cd0*/  @P6 LDC.64 R120, c[0x0][0x9e8] ;  /* 0x00027a00ff786b82 */ /* 0x000e240000000a00 */
[----:B0-----:R-:W-:-:S05]  /*6ce0*/  @P6 IMAD.HI.U32 R120, R15, R120, RZ ;  /* 0x000000780f786227 */ /* 0x001fca00078e00ff */
[----:B------:R-:W-:-:S07]  /*6cf0*/  @P6 SHF.R.U32.HI R189, RZ, R121, R120 ;  /* 0x00000079ffbd6219 */ /* 0x000fce0000011678 */
.L_x_1096:
[----:B------:R-:W-:Y:S05]  /*6d00*/  BSYNC B0 ;  /* 0x0000000000007941 */ /* 0x000fea0003800000 */
.L_x_1094:
[----:B------:R-:W-:-:S05]  /*6d10*/  IMAD R121, R189, R148, R158 ;  /* 0x00000094bd797224 */ /* 0x000fca00078e029e */
[----:B------:R-:W-:Y:S02]  /*6d20*/  VIADDMNMX R2, R121, R148, R2, PT ;  /* 0x0000009479027246 */ /* 0x000fe40003800102 */
[----:B------:R-:W-:-:S07]  /*6d30*/  VIMNMX R142, R142, R121, !PT ;  /* 0x000000798e8e7248 */ /* 0x000fce0007fe0100 */
.L_x_1093:
        /* <DEDUP_REMOVED lines=76> */
[----:B------:R-:W0:Y:S01]  /*7200*/  LDC R10, c[0x0][0x988] ;  /* 0x00026200ff0a7b82 */ /* 0x000e220000000800 */
[----:B------:R-:W-:Y:S01]  /*7210*/  ISETP.GT.AND P3, PT, R142, 0x50, !P3 ;  /* 0x000000508e00780c */ /* 0x000fe20005f64270 */
[----:B------:R-:W1:Y:S01]  /*7220*/  SHFL.BFLY PT, R121, R20, 0x2, 0x1f ;  /* 0x0c401f0014797f89 */ /* 0x000e6200000e0000 */
        /* <DEDUP_REMOVED lines=13> */
[----:B-1----:R-:W-:Y:S02]  /*7300*/  FMNMX.FTZ R120, R20, R121, !PT ;  /* 0x0000007914787209 */ /* 0x002fe40007810000 */
[----:B------:R-:W-:-:S02]  /*7310*/  ISETP.LT.OR P1, PT, R2, 0x3a, P1 ;  /* 0x0000003a0200780c */ /* 0x000fc40000f21670 */
[----:B------:R-:W-:Y:S01]  /*7320*/  FSEL R133, R133, -INF , !P5 ;  /* 0xff80000085857808 */ /* 0x000fe20006800000 */
[----:B------:R-:W1:Y:S01]  /*7330*/  SHFL.BFLY PT, R121, R120, 0x1, 0x1f ;  /* 0x0c201f0078797f89 */ /* 0x000e6200000e0000 */
[----:B------:R-:W-:Y:S02]  /*7340*/  FSEL R125, R136, -INF , !P1 ;  /* 0xff800000887d7808 */ /* 0x000fe40004800000 */
[----:B------:R-:W-:-:S04]  /*7350*/  ISETP.NE.AND P1, PT, R206, RZ, PT ;  /* 0x000000ffce00720c */ /* 0x000fc80003f25270 */
[----:B------:R-:W-:-:S04]  /*7360*/  ISETP.GT.AND P1, PT, R142, 0x40, !P1 ;  /* 0x000000408e00780c */ /* 0x000fc80004f24270 */
[----:B------:R-:W-:-:S04]  /*7370*/  ISETP.LT.OR P1, PT, R2, 0x41, P1 ;  /* 0x000000410200780c */ /* 0x000fc80000f21670 */
[----:B------:R-:W-:Y:S02]  /*7380*/  FSEL R139, R139, -INF , !P1 ;  /* 0xff8000008b8b7808 */ /* 0x000fe40004800000 */
[----:B------:R-:W-:-:S04]  /*7390*/  ISETP.NE.AND P1, PT, R208, RZ, PT ;  /* 0x000000ffd000720c */ /* 0x000fc80003f25270 */
[----:B------:R-:W-:Y:S02]  /*73a0*/  ISETP.GT.AND P1, PT, R142, 0x41, !P1 ;  /* 0x000000418e00780c */ /* 0x000fe40004f24270 */
[----:B-1----:R-:W-:Y:S02]  /*73b0*/  FMNMX.FTZ R121, R120, R121, !PT ;  /* 0x0000007978797209 */ /* 0x002fe40007810000 */
        /* <DEDUP_REMOVED lines=14> */
[C---:B0-----:R-:W-:Y:S01]  /*74a0*/  FMUL.FTZ R0, R121.reuse, R10 ;  /* 0x0000000a79007220 */ /* 0x041fe20000410000 */
        /* <DEDUP_REMOVED lines=47> */
[----:B------:R-:W-:Y:S01]  /*77a0*/  IMAD.U32 R134, RZ, RZ, UR14 ;  /* 0x0000000eff867e24 */ /* 0x000fe2000f8e00ff */
[----:B------:R-:W-:-:S02]  /*77b0*/  LOP3.LUT P6, RZ, R210, 0x7f, RZ, 0xc0, !PT ;  /* 0x0000007fd2ff7812 */ /* 0x000fc400078cc0ff */
[----:B------:R-:W-:-:S03]  /*77c0*/  FMNMX.FTZ R20, R135, R20, !PT ;  /* 0x0000001487147209 */ /* 0x000fc60007810000 */
[----:B------:R-:W0:Y:S01]  /*77d0*/  MUFU.EX2 R0, R0 ;  /* 0x0000000000007308 */ /* 0x000e220000000800 */
[----:B------:R-:W-:-:S04]  /*77e0*/  FMNMX.FTZ R20, R137, R20, !PT ;  /* 0x0000001489147209 */ /* 0x000fc80007810000 */
[----:B------:R-:W-:-:S03]  /*77f0*/  FMNMX.FTZ R20, R125, R20, !PT ;  /* 0x000000147d147209 */ /* 0x000fc60007810000 */
[----:B------:R-:W1:Y:S01]  /*7800*/  MUFU.EX2 R188, R188 ;  /* 0x000000bc00bc7308 */ /* 0x000e620000000800 */
[----:B------:R-:W-:-:S04]  /*7810*/  FMNMX.FTZ R20, R139, R20, !PT ;  /* 0x000000148b147209 */ /* 0x000fc80007810000 */
[----:B------:R-:W-:-:S03]  /*7820*/  FMNMX.FTZ R20, R123, R20, !PT ;  /* 0x000000147b147209 */ /* 0x000fc60007810000 */
[----:B------:R-:W2:Y:S01]  /*7830*/  MUFU.EX2 R190, R190 ;  /* 0x000000be00be7308 */ /* 0x000ea20000000800 */
[----:B------:R-:W-:Y:S01]  /*7840*/  FMNMX.FTZ R20, R141, R20, !PT ;  /* 0x000000148d147209 */ /* 0x000fe20007810000 */
[----:B0-----:R-:W-:-:S03]  /*7850*/  FFMA.FTZ R9, R0, R9, R223 ;  /* 0x0000000900097223 */ /* 0x001fc600000100df */
[----:B------:R-:W-:-:S03]  /*7860*/  FMNMX.FTZ R20, R129, R20, !PT ;  /* 0x0000001481147209 */ /* 0x000fc60007810000 */
[----:B------:R-:W0:Y:S01]  /*7870*/  MUFU.EX2 R171, R171 ;  /* 0x000000ab00ab7308 */ /* 0x000e220000000800 */
[----:B------:R-:W-:Y:S01]  /*7880*/  FMNMX.FTZ R20, R177, R20, !PT ;  /* 0x00000014b1147209 */ /* 0x000fe20007810000 */
[C---:B-1----:R-:W-:Y:S01]  /*7890*/  FADD.FTZ R9, R188.reuse, R9 ;  /* 0x00000009bc097221 */ /* 0x042fe20000010000 */
[----:B------:R-:W-:Y:S02]  /*78a0*/  F2FP.BF16.F32.PACK_AB R188, R188, R223 ;  /* 0x000000dfbcbc723e */ /* 0x000fe400000010ff */
[----:B------:R-:W-:-:S03]  /*78b0*/  FMNMX.FTZ R20, R167, R20, !PT ;  /* 0x00000014a7147209 */ /* 0x000fc60007810000 */
[----:B------:R-:W1:Y:S01]  /*78c0*/  MUFU.EX2 R184, R184 ;  /* 0x000000b800b87308 */ /* 0x000e620000000800 */
[----:B------:R-:W-:Y:S01]  /*78d0*/  FMNMX.FTZ R20, R133, R20, !PT ;  /* 0x0000001485147209 */ /* 0x000fe20007810000 */
[----:B--2---:R-:W-:-:S03]  /*78e0*/  FADD.FTZ R130, R190, R9 ;  /* 0x00000009be827221 */ /* 0x004fc60000010000 */
[----:B------:R-:W-:-:S03]  /*78f0*/  FMNMX.FTZ R20, R179, R20, !PT ;  /* 0x00000014b3147209 */ /* 0x000fc60007810000 */
[----:B------:R-:W2:Y:S01]  /*7900*/  MUFU.EX2 R173, R173 ;  /* 0x000000ad00ad7308 */ /* 0x000ea20000000800 */
[C---:B0-----:R-:W-:Y:S01]  /*7910*/  FADD.FTZ R9, R171.reuse, R130 ;  /* 0x00000082ab097221 */ /* 0x041fe20000010000 */
[----:B------:R-:W0:Y:S01]  /*7920*/  SHFL.BFLY PT, R149, R20, 0x2, 0x1f ;  /* 0x0c401f0014957f89 */ /* 0x000e2200000e0000 */
[----:B------:R-:W-:-:S05]  /*7930*/  F2FP.BF16.F32.PACK_AB R190, R171, R190 ;  /* 0x000000beabbe723e */ /* 0x000fca00000010ff */
[----:B------:R-:W3:Y:S01]  /*7940*/  MUFU.EX2 R186, R186 ;  /* 0x000000ba00ba7308 */ /* 0x000ee20000000800 */
[----:B-1----:R-:W-:-:S07]  /*7950*/  FADD.FTZ R130, R184, R9 ;  /* 0x00000009b8827221 */ /* 0x002fce0000010000 */
[----:B------:R-:W1:Y:S01]  /*7960*/  MUFU.EX2 R175, R175 ;  /* 0x000000af00af7308 */ /* 0x000e620000000800 */
[----:B--2---:R-:W-:-:S07]  /*7970*/  F2FP.BF16.F32.PACK_AB R184, R173, R184 ;  /* 0x000000b8adb8723e */ /* 0x004fce00000010ff */
[----:B------:R-:W-:Y:S01]  /*7980*/  MUFU.EX2 R180, R180 ;  /* 0x000000b400b47308 */ /* 0x000fe20000000800 */
[----:B0-----:R-:W-:-:S05]  /*7990*/  FMNMX.FTZ R149, R20, R149, !PT ;  /* 0x0000009514957209 */ /* 0x001fca0007810000 */
[----:B------:R-:W0:Y:S02]  /*79a0*/  SHFL.BFLY PT, R2, R149, 0x1, 0x1f ;  /* 0x0c201f0095027f89 */ /* 0x000e2400000e0000 */
[----:B------:R-:W-:Y:S08]  /*79b0*/  MUFU.EX2 R131, R131 ;  /* 0x0000008300837308 */ /* 0x000ff00000000800 */
[----:B------:R-:W-:Y:S08]  /*79c0*/  MUFU.EX2 R182, R182 ;  /* 0x000000b600b67308 */ /* 0x000ff00000000800 */
[----:B------:R-:W-:Y:S01]  /*79d0*/  MUFU.EX2 R147, R147 ;  /* 0x0000009300937308 */ /* 0x000fe20000000800 */
[----:B0-----:R-:W-:-:S07]  /*79e0*/  FMNMX.FTZ R149, R149, R2, !PT ;  /* 0x0000000295957209 */ /* 0x001fce0007810000 */
        /* <DEDUP_REMOVED lines=12> */
[-CC-:B------:R-:W-:Y:S01]  /*7ab0*/  FFMA.FTZ R14, R189, R10.reuse, -R120.reuse ;  /* 0x0000000abd0e7223 */ /* 0x180fe20000010878 */
[-CC-:B------:R-:W-:Y:S01]  /*7ac0*/  FFMA.FTZ R161, R219, R10.reuse, -R120.reuse ;  /* 0x0000000adba17223 */ /* 0x180fe20000010878 */
[-CC-:B------:R-:W-:Y:S01]  /*7ad0*/  FFMA.FTZ R185, R207, R10.reuse, -R120.reuse ;  /* 0x0000000acfb97223 */ /* 0x180fe20000010878 */
[----:B------:R-:W-:Y:S01]  /*7ae0*/  MUFU.EX2 R159, R159 ;  /* 0x0000009f009f7308 */ /* 0x000fe20000000800 */
[-CC-:B------:R-:W-:Y:S01]  /*7af0*/  FFMA.FTZ R20, R217, R10.reuse, -R120.reuse ;  /* 0x0000000ad9147223 */ /* 0x180fe20000010878 */
[-CC-:B------:R-:W-:Y:S01]  /*7b00*/  FFMA.FTZ R187, R191, R10.reuse, -R120.reuse ;  /* 0x0000000abfbb7223 */ /* 0x180fe20000010878 */
[-C--:B------:R-:W-:Y:S01]  /*7b10*/  FFMA.FTZ R3, R127, R10.reuse, -R120 ;  /* 0x0000000a7f037223 */ /* 0x080fe20000010878 */
[----:B------:R-:W-:Y:S01]  /*7b20*/  FADD.FTZ R127, R173, R130 ;  /* 0x00000082ad7f7221 */ /* 0x000fe20000010000 */
[-CC-:B------:R-:W-:Y:S01]  /*7b30*/  FFMA.FTZ R122, R215, R10.reuse, -R120.reuse ;  /* 0x0000000ad77a7223 */ /* 0x180fe20000010878 */
[-CC-:B------:R-:W-:Y:S01]  /*7b40*/  FFMA.FTZ R181, R195, R10.reuse, -R120.reuse ;  /* 0x0000000ac3b57223 */ /* 0x180fe20000010878 */
[-CC-:B------:R-:W-:Y:S01]  /*7b50*/  FFMA.FTZ R124, R213, R10.reuse, -R120.reuse ;  /* 0x0000000ad57c7223 */ /* 0x180fe20000010878 */
[----:B------:R-:W0:Y:S01]  /*7b60*/  MUFU.EX2 R2, R2 ;  /* 0x0000000200027308 */ /* 0x000e220000000800 */
[----:B---3--:R-:W-:Y:S01]  /*7b70*/  FADD.FTZ R132, R186, R127 ;  /* 0x0000007fba847221 */ /* 0x008fe20000010000 */
        /* <DEDUP_REMOVED lines=10> */
[-CC-:B------:R-:W-:Y:S01]  /*7c20*/  FFMA.FTZ R167, R167, R10.reuse, -R120.reuse ;  /* 0x0000000aa7a77223 */ /* 0x180fe20000010878 */
[----:B------:R-:W-:Y:S01]  /*7c30*/  FFMA.FTZ R133, R133, R10, -R120 ;  /* 0x0000000a85857223 */ /* 0x000fe20000010878 */
[----:B-1----:R-:W-:-:S02]  /*7c40*/  F2FP.BF16.F32.PACK_AB R186, R175, R186 ;  /* 0x000000baafba723e */ /* 0x002fc400000010ff */
[----:B------:R-:W1:Y:S01]  /*7c50*/  MUFU.EX2 R14, R14 ;  /* 0x0000000e000e7308 */ /* 0x000e620000000800 */
[----:B0-----:R-:W-:-:S07]  /*7c60*/  FFMA.FTZ R9, R2, R8, R159 ;  /* 0x0000000802097223 */ /* 0x001fce000001009f */
[----:B------:R-:W0:Y:S01]  /*7c70*/  MUFU.EX2 R161, R161 ;  /* 0x000000a100a17308 */ /* 0x000e220000000800 */
[C---:B--2---:R-:W-:Y:S01]  /*7c80*/  FADD.FTZ R9, R4.reuse, R9 ;  /* 0x0000000904097221 */ /* 0x044fe20000010000 */
[----:B------:R-:W-:Y:S01]  /*7c90*/  F2FP.BF16.F32.PACK_AB R189, R4, R159 ;  /* 0x0000009f04bd723e */ /* 0x000fe200000010ff */
[----:B------:R-:W-:-:S05]  /*7ca0*/  IMAD.MOV.U32 R4, RZ, RZ, R121 ;  /* 0x000000ffff047224 */ /* 0x000fca00078e0079 */
[----:B------:R-:W2:Y:S01]  /*7cb0*/  MUFU.EX2 R185, R185 ;  /* 0x000000b900b97308 */ /* 0x000ea20000000800 */
[----:B-1----:R-:W-:Y:S01]  /*7cc0*/  FADD.FTZ R130, R14, R9 ;  /* 0x000000090e827221 */ /* 0x002fe20000010000 */
[----:B------:R-:W-:-:S04]  /*7cd0*/  FADD.FTZ R9, R175, R132 ;  /* 0x00000084af097221 */ /* 0x000fc80000010000 */
[----:B------:R-:W-:Y:S01]  /*7ce0*/  FADD.FTZ R132, R180, R9 ;  /* 0x00000009b4847221 */ /* 0x000fe20000010000 */
[----:B------:R-:W-:Y:S01]  /*7cf0*/  F2FP.BF16.F32.PACK_AB R180, R131, R180 ;  /* 0x000000b483b4723e */ /* 0x000fe200000010ff */
[----:B------:R-:W1:Y:S01]  /*7d00*/  MUFU.EX2 R20, R20 ;  /* 0x0000001400147308 */ /* 0x000e620000000800 */
[----:B0-----:R-:W-:Y:S01]  /*7d10*/  FADD.FTZ R130, R161, R130 ;  /* 0x00000082a1827221 */ /* 0x001fe20000010000 */
[----:B------:R-:W-:Y:S01]  /*7d20*/  FADD.FTZ R135, R131, R132 ;  /* 0x0000008483877221 */ /* 0x000fe20000010000 */
[----:B------:R-:W-:-:S05]  /*7d30*/  F2FP.BF16.F32.PACK_AB R191, R161, R14 ;  /* 0x0000000ea1bf723e */ /* 0x000fca00000010ff */
[----:B------:R-:W0:Y:S01]  /*7d40*/  MUFU.EX2 R187, R187 ;  /* 0x000000bb00bb7308 */ /* 0x000e220000000800 */
[----:B--2---:R-:W-:Y:S01]  /*7d50*/  FADD.FTZ R9, R185, R130 ;  /* 0x00000082b9097221 */ /* 0x004fe20000010000 */
[----:B------:R-:W-:Y:S02]  /*7d60*/  @!P6 VIADD R130, R134, 0x30860 ;  /* 0x000308608682e836 */ /* 0x000fe40000000000 */
[----:B------:R-:W-:Y:S01]  /*7d70*/  FADD.FTZ R134, R182, R135 ;  /* 0x00000087b6867221 */ /* 0x000fe20000010000 */
[----:B------:R-:W-:Y:S02]  /*7d80*/  F2FP.BF16.F32.PACK_AB R182, R147, R182 ;  /* 0x000000b693b6723e */ /* 0x000fe400000010ff */
[----:B------:R-:W-:Y:S01]  /*7d90*/  @!P6 PRMT R135, RZ, 0x654, R130 ;  /* 0x00000654ff87e816 */ /* 0x000fe20000000082 */
[----:B------:R-:W2:Y:S01]  /*7da0*/  MUFU.EX2 R122, R122 ;  /* 0x0000007a007a7308 */ /* 0x000ea20000000800 */
[C---:B-1----:R-:W-:Y:S01]  /*7db0*/  FADD.FTZ R132, R20.reuse, R9 ;  /* 0x0000000914847221 */ /* 0x042fe20000010000 */
[-C--:B------:R-:W-:Y:S01]  /*7dc0*/  FFMA.FTZ R130, R123, R10.reuse, -R120 ;  /* 0x0000000a7b827223 */ /* 0x080fe20000010878 */
[----:B------:R-:W-:Y:S01]  /*7dd0*/  FADD.FTZ R123, R147, R134 ;  /* 0x00000086937b7221 */ /* 0x000fe20000010000 */
[----:B------:R-:W-:Y:S01]  /*7de0*/  FFMA.FTZ R120, R179, R10, -R120 ;  /* 0x0000000ab3787223 */ /* 0x000fe20000010878 */
[----:B------:R1:W-:Y:S01]  /*7df0*/  @!P6 SYNCS.ARRIVE.TRANS64.RED.A1T0 RZ, [R135+URZ], RZ ;  /* 0x000000ff87ffe9a7 */ /* 0x0003e2000810043f */
[----:B------:R-:W-:Y:S01]  /*7e00*/  F2FP.BF16.F32.PACK_AB R185, R20, R185 ;  /* 0x000000b914b9723e */ /* 0x000fe200000010ff */
[----:B------:R-:W-:Y:S01]  /*7e10*/  FADD.FTZ R134, R176, R123 ;  /* 0x0000007bb0867221 */ /* 0x000fe20000010000 */
[----:B------:R-:W3:Y:S01]  /*7e20*/  MUFU.EX2 R181, R181 ;  /* 0x000000b500b57308 */ /* 0x000ee20000000800 */
[----:B0-----:R-:W-:Y:S01]  /*7e30*/  FADD.FTZ R9, R187, R132 ;  /* 0x00000084bb097221 */ /* 0x001fe20000010000 */
[C---:B------:R-:W-:Y:S01]  /*7e40*/  F2FP.BF16.F32.PACK_AB R176, R143.reuse, R176 ;  /* 0x000000b08fb0723e */ /* 0x040fe200000010ff */
[----:B------:R-:W-:-:S05]  /*7e50*/  FADD.FTZ R123, R143, R134 ;  /* 0x000000868f7b7221 */ /* 0x000fca0000010000 */
[----:B------:R-:W0:Y:S01]  /*7e60*/  MUFU.EX2 R124, R124 ;  /* 0x0000007c007c7308 */ /* 0x000e220000000800 */
[C---:B--2---:R-:W-:Y:S01]  /*7e70*/  FADD.FTZ R132, R122.reuse, R9 ;  /* 0x000000097a847221 */ /* 0x044fe20000010000 */
[----:B------:R-:W-:-:S06]  /*7e80*/  F2FP.BF16.F32.PACK_AB R187, R122, R187 ;  /* 0x000000bb7abb723e */ /* 0x000fcc00000010ff */
[----:B------:R-:W2:Y:S01]  /*7e90*/  MUFU.EX2 R178, R178 ;  /* 0x000000b200b27308 */ /* 0x000ea20000000800 */
[----:B---3--:R-:W-:-:S07]  /*7ea0*/  FADD.FTZ R9, R181, R132 ;  /* 0x00000084b5097221 */ /* 0x008fce0000010000 */
[----:B------:R-:W3:Y:S01]  /*7eb0*/  MUFU.EX2 R183, R183 ;  /* 0x000000b700b77308 */ /* 0x000ee20000000800 */
[C---:B0-----:R-:W-:Y:S01]  /*7ec0*/  FADD.FTZ R132, R124.reuse, R9 ;  /* 0x000000097c847221 */ /* 0x041fe20000010000 */
[----:B------:R-:W-:-:S06]  /*7ed0*/  F2FP.BF16.F32.PACK_AB R181, R124, R181 ;  /* 0x000000b57cb5723e */ /* 0x000fcc00000010ff */
[----:B------:R-:W0:Y:S01]  /*7ee0*/  MUFU.EX2 R145, R145 ;  /* 0x0000009100917308 */ /* 0x000e220000000800 */
[----:B--2---:R-:W-:-:S07]  /*7ef0*/  FADD.FTZ R134, R178, R123 ;  /* 0x0000007bb2867221 */ /* 0x004fce0000010000 */
[----:B------:R-:W2:Y:S01]  /*7f00*/  MUFU.EX2 R126, R126 ;  /* 0x0000007e007e7308 */ /* 0x000ea20000000800 */
[----:B---3--:R-:W-:-:S07]  /*7f10*/  FADD.FTZ R9, R183, R132 ;  /* 0x00000084b7097221 */ /* 0x008fce0000010000 */
[----:B------:R-:W3:Y:S01]  /*7f20*/  MUFU.EX2 R172, R172 ;  /* 0x000000ac00ac7308 */ /* 0x000ee20000000800 */
[C---:B0-----:R-:W-:Y:S01]  /*7f30*/  FADD.FTZ R123, R145.reuse, R134 ;  /* 0x00000086917b7221 */ /* 0x041fe20000010000 */
[----:B------:R-:W-:-:S06]  /*7f40*/  F2FP.BF16.F32.PACK_AB R178, R145, R178 ;  /* 0x000000b291b2723e */ /* 0x000fcc00000010ff */
[----:B------:R-:W0:Y:S01]  /*7f50*/  MUFU.EX2 R3, R3 ;  /* 0x0000000300037308 */ /* 0x000e220000000800 */
[C---:B--2---:R-:W-:Y:S01]  /*7f60*/  FADD.FTZ R132, R126.reuse, R9 ;  /* 0x000000097e847221 */ /* 0x044fe20000010000 */
[----:B------:R-:W-:-:S06]  /*7f70*/  F2FP.BF16.F32.PACK_AB R183, R126, R183 ;  /* 0x000000b77eb7723e */ /* 0x000fcc00000010ff */
[----:B------:R-:W2:Y:S01]  /*7f80*/  MUFU.EX2 R151, R151 ;  /* 0x0000009700977308 */ /* 0x000ea20000000800 */
[----:B---3--:R-:W-:-:S07]  /*7f90*/  FADD.FTZ R134, R172, R123 ;  /* 0x0000007bac867221 */ /* 0x008fce0000010000 */
[----:B------:R-:W3:Y:S01]  /*7fa0*/  MUFU.EX2 R128, R128 ;  /* 0x0000008000807308 */ /* 0x000ee20000000800 */
[----:B0-----:R-:W-:-:S07]  /*7fb0*/  FADD.FTZ R9, R3, R132 ;  /* 0x0000008403097221 */ /* 0x001fce0000010000 */
        /* <DEDUP_REMOVED lines=8> */
[----:B--2---:R-:W-:-:S07]  /*8040*/  FADD.FTZ R132, R8, R9 ;  /* 0x0000000908847221 */ /* 0x004fce0000010000 */
[----:B------:R-:W2:Y:S01]  /*8050*/  MUFU.EX2 R168, R168 ;  /* 0x000000a800a87308 */ /* 0x000ea20000000800 */
[C---:B---3--:R-:W-:Y:S01]  /*8060*/  FADD.FTZ R9, R153.reuse, R134 ;  /* 0x0000008699097221 */ /* 0x048fe20000010000 */
[----:B------:R-:W-:-:S06]  /*8070*/  F2FP.BF16.F32.PACK_AB R174, R153, R174 ;  /* 0x000000ae99ae723e */ /* 0x000fcc00000010ff */
        /* <DEDUP_REMOVED lines=15> */
[----:B------:R3:W4:Y:S01]  /*8170*/  MUFU.EX2 R138, R177 ;  /* 0x000000b1008a7308 */ /* 0x0007220000000800 */
[----:B0-----:R-:W-:-:S07]  /*8180*/  FADD.FTZ R123, R136, R9 ;  /* 0x00000009887b7221 */ /* 0x001fce0000010000 */
[----:B------:R-:W0:Y:S01]  /*8190*/  MUFU.EX2 R167, R167 ;  /* 0x000000a700a77308 */ /* 0x000e220000000800 */
[C---:B--2---:R-:W-:Y:S01]  /*81a0*/  FADD.FTZ R123, R129.reuse, R123 ;  /* 0x0000007b817b7221 */ /* 0x044fe20000010000 */
[----:B---3--:R-:W-:Y:S01]  /*81b0*/  F2FP.BF16.F32.PACK_AB R177, R128, R3 ;  /* 0x0000000380b1723e */ /* 0x008fe200000010ff */
[----:B------:R-:W-:Y:S01]  /*81c0*/  IMAD.MOV.U32 R3, RZ, RZ, R149 ;  /* 0x000000ffff037224 */ /* 0x000fe200078e0095 */
[----:B------:R-:W-:-:S04]  /*81d0*/  F2FP.BF16.F32.PACK_AB R175, R129, R136 ;  /* 0x0000008881af723e */ /* 0x000fc800000010ff */
[----:B------:R-:W2:Y:S01]  /*81e0*/  MUFU.EX2 R134, R133 ;  /* 0x0000008500867308 */ /* 0x000ea20000000800 */
[----:B----4-:R-:W-:-:S07]  /*81f0*/  FADD.FTZ R123, R138, R123 ;  /* 0x0000007b8a7b7221 */ /* 0x010fce0000010000 */
[----:B------:R-:W3:Y:S01]  /*8200*/  MUFU.EX2 R157, R157 ;  /* 0x0000009d009d7308 */ /* 0x000ee20000000800 */
[C---:B0-----:R-:W-:Y:S01]  /*8210*/  FADD.FTZ R123, R167.reuse, R123 ;  /* 0x0000007ba77b7221 */ /* 0x041fe20000010000 */
[----:B------:R-:W-:-:S06]  /*8220*/  F2FP.BF16.F32.PACK_AB R169, R167, R138 ;  /* 0x0000008aa7a9723e */ /* 0x000fcc00000010ff */
[----:B------:R-:W0:Y:S01]  /*8230*/  MUFU.EX2 R120, R120 ;  /* 0x0000007800787308 */ /* 0x000e220000000800 */
[----:B--2---:R-:W-:Y:S01]  /*8240*/  FADD.FTZ R123, R134, R123 ;  /* 0x0000007b867b7221 */ /* 0x004fe20000010000 */
[C---:B---3--:R-:W-:Y:S01]  /*8250*/  FADD.FTZ R9, R157.reuse, R132 ;  /* 0x000000849d097221 */ /* 0x048fe20000010000 */
[----:B------:R-:W-:Y:S02]  /*8260*/  F2FP.BF16.F32.PACK_AB R170, R157, R170 ;  /* 0x000000aa9daa723e */ /* 0x000fe400000010ff */
[C---:B0-----:R-:W-:Y:S01]  /*8270*/  FADD.FTZ R8, R120.reuse, R123 ;  /* 0x0000007b78087221 */ /* 0x041fe20000010000 */
[----:B------:R-:W-:Y:S01]  /*8280*/  F2FP.BF16.F32.PACK_AB R171, R120, R134 ;  /* 0x0000008678ab723e */ /* 0x000fe200000010ff */
[----:B-1----:R-:W-:Y:S06]  /*8290*/  @P1 BRA `(.L_x_1097) ;  /* 0xffffffc800d01947 */ /* 0x002fec000383ffff */
[----:B------:R-:W-:Y:S01]  /*82a0*/  IMAD.MOV.U32 R3, RZ, RZ, R149 ;  /* 0x000000ffff037224 */ /* 0x000fe200078e0095 */
[----:B------:R-:W-:Y:S01]  /*82b0*/  UMOV UR37, UR5 ;  /* 0x0000000500257c82 */ /* 0x000fe20008000000 */
[----:B------:R-:W-:Y:S01]  /*82c0*/  IMAD.MOV.U32 R4, RZ, RZ, R121 ;  /* 0x000000ffff047224 */ /* 0x000fe200078e0079 */
[----:B------:R-:W-:-:S06]  /*82d0*/  UMOV UR36, UR38 ;  /* 0x0000002600247c82 */ /* 0x000fcc0008000000 */
.L_x_1080:
[----:B------:R-:W-:Y:S01]  /*82e0*/  IADD3 R12, R16, 0x80, -R17 ;  /* 0x00000080100c7810 */ /* 0x000fe20007ffe811 */
[----:B------:R-:W-:Y:S01]  /*82f0*/  ULDC UR14, c[0x0][0x9e4] ;  /* 0x00027900000e7ab9 */ /* 0x000fe20000000800 */
[----:B------:R-:W-:Y:S01]  /*8300*/  ULDC UR11, c[0x0][0x9dc] ;  /* 0x00027700000b7ab9 */ /* 0x000fe20000000800 */
[----:B------:R-:W-:Y:S02]  /*8310*/  UISETP.GE.AND UP0, UPT, UR14, 0x1, UPT ;  /* 0x000000010e00788c */ /* 0x000fe4000bf06270 */
[----:B------:R-:W-:-:S04]  /*8320*/  IMAD R12, R193, 0x80, R12 ;  /* 0x00000080c10c7824 */ /* 0x000fc800078e020c */
[----:B------:R-:W-:Y:S02]  /*8330*/  PLOP3.LUT P1, PT, PT, PT, UP0, 0x40, 0x0 ;  /* 0x000000000000781c */ /* 0x000fe40003f2e808 */
[----:B------:R-:W-:-:S13]  /*8340*/  R2UR UR10, R12 ;  /* 0x000000000c0a72ca */ /* 0x000fda00000e0000 */
[----:B------:R-:W-:Y:S01]  /*8350*/  UIADD3 UR11, UR10, -UR11, URZ ;  /* 0x8000000b0a0b7290 */ /* 0x000fe2000fffe03f */
[----:B------:R-:W-:Y:S11]  /*8360*/  @P1 BRA `(.L_x_1098) ;  /* 0x0000000000441947 */ /* 0x000ff60003800000 */
        /* <DEDUP_REMOVED lines=10> */
.L_x_1099:
[----:B------:R-:W-:-:S11]  /*8410*/  UISETP.NE.AND UP1, UPT, UR14, 0x1, UPT ;  /* 0x000000010e00788c */ /* 0x000fd6000bf25270 */
[----:B------:R-:W-:Y:S02]  /*8420*/  @UP1 ULDC.64 UR4, c[0x0][0x9e8] ;  /* 0x00027a0000041ab9 */ /* 0x000fe40000000a00 */
[----:B------:R-:W-:-:S04]  /*8430*/  UIMAD.WIDE.U32 UR6, UR10, UR4, URZ ;  /* 0x000000040a0672a5 */ /* 0x000fc8000f8e003f */
[----:B------:R-:W-:-:S12]  /*8440*/  @UP1 USHF.R.U32.HI UR10, URZ, UR5, UR7 ;  /* 0x000000053f0a1299 */ /* 0x000fd80008011607 */
.L_x_1100:
[----:B------:R-:W-:-:S04]  /*8450*/  UIMAD UR10, UR10, UR14, URZ ;  /* 0x0000000e0a0a72a4 */ /* 0x000fc8000f8e023f */
[----:B------:R-:W-:-:S04]  /*8460*/  UISETP.LT.AND UP1, UPT, UR11, UR10, UPT ;  /* 0x0000000a0b00728c */ /* 0x000fc8000bf21270 */
[----:B------:R-:W-:-:S12]  /*8470*/  USEL UR11, UR11, UR10, !UP1 ;  /* 0x0000000a0b0b7287 */ /* 0x000fd8000c800000 */
.L_x_1098:
        /* <DEDUP_REMOVED lines=13> */
.L_x_1110:
[----:B------:R-:W-:-:S04]  /*8550*/  UIADD3 UR6, UR4, 0x1, URZ ;  /* 0x0000000104067890 */ /* 0x000fc8000fffe03f */
[----:B------:R-:W-:-:S04]  /*8560*/  UISETP.NE.AND UP1, UPT, UR6, 0x2, UPT ;  /* 0x000000020600788c */ /* 0x000fc8000bf25270 */
[----:B------:R-:W-:Y:S02]  /*8570*/  USEL UR36, URZ, 0x1, UP1 ;  /* 0x000000013f247887 */ /* 0x000fe40008800000 */
[----:B------:R-:W-:Y:S02]  /*8580*/  USEL UR37, UR6, URZ, UP1 ;  /* 0x0000003f06257287 */ /* 0x000fe40008800000 */
[----:B------:R-:W-:Y:S01]  /*8590*/  ULOP3.LUT UR36, UR38, UR36, URZ, 0x3c, !UPT ;  /* 0x0000002426247292 */ /* 0x000fe2000f8e3c3f */
[----:B------:R-:W-:Y:S11]  /*85a0*/  @!P0 BRA `(.L_x_1102) ;  /* 0x0000000000048947 */ /* 0x000ff60003800000 */
[----:B------:R-:W-:Y:S01]  /*85b0*/  BPT.TRAP 0x1 ;  /* 0x000000040000795c */ /* 0x000fe20000300000 */
.L_x_1102:
[----:B------:R-:W-:Y:S01]  /*85c0*/  ULEA UR6, UR37, UR39, 0x3 ;  /* 0x0000002725067291 */ /* 0x000fe2000f8e183f */
[----:B------:R-:W-:-:S05]  /*85d0*/  IMAD.U32 R3, RZ, RZ, UR36 ;  /* 0x00000024ff037e24 */ /* 0x000fca000f8e00ff */
[----:B------:R-:W-:-:S04]  /*85e0*/  SHF.L.U32 R3, R3, 0x1f, RZ ;  /* 0x0000001f03037819 */ /* 0x000fc800000006ff */
[----:B------:R0:W1:Y:S01]  /*85f0*/  SYNCS.PHASECHK.TRANS64.TRYWAIT P1, [UR6+0x30830], R3 ;  /* 0x03083003ff0075a7 */ /* 0x0000620008020146 */
[----:B------:R-:W-:Y:S05]  /*8600*/  @!P0 BRA `(.L_x_1103) ;  /* 0x0000000000048947 */ /* 0x000fea0003800000 */
[----:B------:R-:W-:Y:S01]  /*8610*/  BPT.TRAP 0x1 ;  /* 0x000000040000795c */ /* 0x000fe20000300000 */
.L_x_1103:
[----:B-1----:R-:W-:Y:S05]  /*8620*/  @P1 BRA `(.L_x_1104) ;  /* 0x0000000000081947 */ /* 0x002fea0003800000 */
[----:B------:R-:W1:Y:S02]  /*8630*/  SYNCS.PHASECHK.TRANS64.TRYWAIT P1, [UR6+0x30830], R3 ;  /* 0x03083003ff0075a7 */ /* 0x000e640008020146 */
[----:B-1----:R-:W-:Y:S05]  /*8640*/  @!P1 BRA `(.L_x_1105) ;  /* 0x000000e8002c9947 */ /* 0x002fea0003800000 */
.L_x_1104:
        /* <DEDUP_REMOVED lines=167> */
.L_x_1106:
[----:B------:R-:W-:Y:S01]  /*90c0*/  ULEA UR7, UR4, UR39, 0x3 ;  /* 0x0000002704077291 */ /* 0x000fe2000f8e183f */
[----:B------:R-:W-:-:S05]  /*90d0*/  IMAD.U32 R0, RZ, RZ, UR38 ;  /* 0x00000026ff007e24 */ /* 0x000fca000f8e00ff */
[----:B------:R-:W-:-:S04]  /*90e0*/  SHF.L.U32 R0, R0, 0x1f, RZ ;  /* 0x0000001f00007819 */ /* 0x000fc800000006ff */
[----:B------:R2:W3:Y:S01]  /*90f0*/  SYNCS.PHASECHK.TRANS64.TRYWAIT P1, [UR7+0x30850], R0 ;  /* 0x03085000ff0075a7 */ /* 0x0004e20008020147 */
[----:B------:R-:W-:Y:S05]  /*9100*/  @!P0 BRA `(.L_x_1107) ;  /* 0x0000000000048947 */ /* 0x000fea0003800000 */
[----:B------:R-:W-:Y:S01]  /*9110*/  BPT.TRAP 0x1 ;  /* 0x000000040000795c */ /* 0x000fe20000300000 */
.L_x_1107:
[----:B---3--:R-:W-:Y:S05]  /*9120*/  @P1 BRA `(.L_x_1108) ;  /* 0x0000000000081947 */ /* 0x008fea0003800000 */
[----:B------:R-:W3:Y:S02]  /*9130*/  SYNCS.PHASECHK.TRANS64.TRYWAIT P1, [UR7+0x30850], R0 ;  /* 0x03085000ff0075a7 */ /* 0x000ee40008020147 */
[----:B---3--:R-:W-:Y:S05]  /*9140*/  @!P1 BRA `(.L_x_1109) ;  /* 0x000000dc00849947 */ /* 0x008fea0003800000 */
.L_x_1108:
[----:B------:R-:W-:Y:S01]  /*9150*/  UIADD3 UR10, UR39, 0x400, URZ ;  /* 0x00000400270a7890 */ /* 0x000fe2000fffe03f */
[----:B------:R-:W-:Y:S01]  /*9160*/  WARPGROUP.ARRIVE ;  /* 0x00000000000079c5 */ /* 0x000fe20000000000 */
[----:B------:R-:W-:Y:S01]  /*9170*/  UMOV UR11, 0x40000040 ;  /* 0x40000040000b7882 */ /* 0x000fe20000000000 */
[----:B------:R-:W-:Y:S01]  /*9180*/  FMUL.FTZ R2, R120, UR5 ;  /* 0x0000000578027c20 */ /* 0x000fe20008410000 */
[----:B------:R-:W-:Y:S01]  /*9190*/  USHF.R.U32.HI UR10, URZ, 0x4, UR10 ;  /* 0x000000043f0a7899 */ /* 0x000fe2000801160a */
[----:B01----:R-:W-:Y:S01]  /*91a0*/  FMUL.FTZ R3, R121, UR5 ;  /* 0x0000000579037c20 */ /* 0x003fe20008410000 */
[----:B------:R-:W-:Y:S01]  /*91b0*/  FMUL.FTZ R193, R132, UR5 ;  /* 0x0000000584c17c20 */ /* 0x000fe20008410000 */
[----:B------:R-:W-:Y:S01]  /*91c0*/  FMUL.FTZ R195, R133, UR5 ;  /* 0x0000000585c37c20 */ /* 0x000fe20008410000 */
[----:B------:R-:W-:Y:S01]  /*91d0*/  ULOP3.LUT UR10, UR10, 0x3fff, URZ, 0xc0, !UPT ;  /* 0x00003fff0a0a7892 */ /* 0x000fe2000f8ec03f */
[----:B------:R-:W2:Y:S01]  /*91e0*/  MUFU.TANH R2, R2 ;  /* 0x0000000200027308 */ /* 0x000ea20000002400 */
[----:B------:R-:W-:Y:S01]  /*91f0*/  FMUL.FTZ R207, R136, UR5 ;  /* 0x0000000588cf7c20 */ /* 0x000fe20008410000 */
[----:B------:R-:W-:Y:S01]  /*9200*/  FMUL.FTZ R209, R137, UR5 ;  /* 0x0000000589d17c20 */ /* 0x000fe20008410000 */
[----:B------:R-:W-:Y:S01]  /*9210*/  ULOP3.LUT UR10, UR10, 0x3000000, URZ, 0xfc, !UPT ;  /* 0x030000000a0a7892 */ /* 0x000fe2000f8efc3f */
[----:B------:R-:W-:Y:S01]  /*9220*/  FMUL.FTZ R211, R140, UR5 ;  /* 0x000000058cd37c20 */ /* 0x000fe20008410000 */
[----:B------:R-:W-:Y:S01]  /*9230*/  FMUL.FTZ R213, R141, UR5 ;  /* 0x000000058dd57c20 */ /* 0x000fe20008410000 */
[----:B------:R-:W-:Y:S01]  /*9240*/  FMUL.FTZ R215, R144, UR5 ;  /* 0x0000000590d77c20 */ /* 0x000fe20008410000 */
[----:B------:R-:W-:Y:S01]  /*9250*/  UIMAD UR4, UR4, 0x900, UR10 ;  /* 0x00000900040478a4 */ /* 0x000fe2000f8e020a */
[----:B------:R-:W0:Y:S01]  /*9260*/  MUFU.TANH R3, R3 ;  /* 0x0000000300037308 */ /* 0x000e220000002400 */
        /* <DEDUP_REMOVED lines=9> */
[----:B--2---:R-:W-:Y:S01]  /*9300*/  FMNMX.FTZ R0, R2, R13, !PT ;  /* 0x0000000d02007209 */ /* 0x004fe20007810000 */
[----:B------:R-:W-:Y:S01]  /*9310*/  UMOV UR11, 0x40000040 ;  /* 0x40000040000b7882 */ /* 0x000fe20000000000 */
[----:B------:R-:W-:Y:S01]  /*9320*/  MUFU.TANH R193, R193 ;  /* 0x000000c100c17308 */ /* 0x000fe20000002400 */
[----:B------:R-:W-:Y:S01]  /*9330*/  FMUL.FTZ R223, R156, UR5 ;  /* 0x000000059cdf7c20 */ /* 0x000fe20008410000 */
[----:B------:R-:W-:Y:S01]  /*9340*/  FMUL.FTZ R123, R127, UR5 ;  /* 0x000000057f7b7c20 */ /* 0x000fe20008410000 */
[----:B------:R-:W-:Y:S01]  /*9350*/  FMUL.FTZ R157, R157, UR5 ;  /* 0x000000059d9d7c20 */ /* 0x000fe20008410000 */
[----:B------:R-:W-:Y:S01]  /*9360*/  FMUL.FTZ R225, R160, UR5 ;  /* 0x00000005a0e17c20 */ /* 0x000fe20008410000 */
[----:B0-----:R-:W-:Y:S01]  /*9370*/  FMNMX.FTZ R0, R3, R0, !PT ;  /* 0x0000000003007209 */ /* 0x001fe20007810000 */
        /* <DEDUP_REMOVED lines=21> */
[----:B------:R-:W0:Y:S01]  /*94d0*/  LDC R10, c[0x0][0x988] ;  /* 0x00026200ff0a7b82 */ /* 0x000e220000000800 */
[----:B------:R-:W-:Y:S01]  /*94e0*/  FMUL.FTZ R167, R167, UR5 ;  /* 0x00000005a7a77c20 */ /* 0x000fe20008410000 */
[----:B------:R-:W1:Y:S01]  /*94f0*/  S2R R192, SR_TID.X ;  /* 0x0000000000c07919 */ /* 0x000e620000002100 */
[----:B------:R-:W-:-:S02]  /*9500*/  UMOV UR38, UR36 ;  /* 0x0000002400267c82 */ /* 0x000fc40008000000 */
[----:B------:R-:W-:Y:S08]  /*9510*/  MUFU.TANH R211, R211 ;  /* 0x000000d300d37308 */ /* 0x000ff00000002400 */
[----:B------:R-:W-:Y:S08]  /*9520*/  MUFU.TANH R213, R213 ;  /* 0x000000d500d57308 */ /* 0x000ff00000002400 */
[----:B------:R-:W-:Y:S08]  /*9530*/  MUFU.TANH R215, R215 ;  /* 0x000000d700d77308 */ /* 0x000ff00000002400 */
[----:B------:R-:W-:Y:S01]  /*9540*/  MUFU.TANH R217, R217 ;  /* 0x000000d900d97308 */ /* 0x000fe20000002400 */
[----:B-1----:R-:W-:-:S07]  /*9550*/  LOP3.LUT P1, RZ, R192, 0x7f, RZ, 0xc0, !PT ;  /* 0x0000007fc0ff7812 */ /* 0x002fce000782c0ff */
[----:B------:R-:W1:Y:S08]  /*9560*/  MUFU.TANH R15, R15 ;  /* 0x0000000f000f7308 */ /* 0x000e700000002400 */
[----:B------:R-:W-:Y:S08]  /*9570*/  MUFU.TANH R219, R219 ;  /* 0x000000db00db7308 */ /* 0x000ff00000002400 */
[----:B------:R-:W2:Y:S01]  /*9580*/  MUFU.TANH R21, R21 ;  /* 0x0000001500157308 */ /* 0x000ea20000002400 */
[----:B-1----:R-:W-:-:S07]  /*9590*/  FMNMX.FTZ R20, R15, R12, !PT ;  /* 0x0000000c0f147209 */ /* 0x002fce0007810000 */
[----:B------:R-:W-:Y:S08]  /*95a0*/  MUFU.TANH R221, R221 ;  /* 0x000000dd00dd7308 */ /* 0x000ff00000002400 */
[----:B------:R-:W1:Y:S01]  /*95b0*/  MUFU.TANH R121, R121 ;  /* 0x0000007900797308 */ /* 0x000e620000002400 */
[----:B--2---:R-:W-:-:S07]  /*95c0*/  FMNMX.FTZ R20, R21, R20, !PT ;  /* 0x0000001415147209 */ /* 0x004fce0007810000 */
[----:B------:R-:W-:Y:S08]  /*95d0*/  MUFU.TANH R223, R223 ;  /* 0x000000df00df7308 */ /* 0x000ff00000002400 */
[----:B------:R-:W2:Y:S01]  /*95e0*/  MUFU.TANH R123, R123 ;  /* 0x0000007b007b7308 */ /* 0x000ea20000002400 */
[----:B-1----:R-:W-:-:S07]  /*95f0*/  FMNMX.FTZ R20, R121, R20, !PT ;  /* 0x0000001479147209 */ /* 0x002fce0007810000 */
[----:B------:R-:W-:Y:S08]  /*9600*/  MUFU.TANH R157, R157 ;  /* 0x0000009d009d7308 */ /* 0x000ff00000002400 */
[----:B------:R-:W-:Y:S01]  /*9610*/  MUFU.TANH R225, R225 ;  /* 0x000000e100e17308 */ /* 0x000fe20000002400 */
[----:B--2---:R-:W-:-:S07]  /*9620*/  FMNMX.FTZ R20, R123, R20, !PT ;  /* 0x000000147b147209 */ /* 0x004fce0007810000 */
        /* <DEDUP_REMOVED lines=40> */
[----:B------:R-:W3:Y:S01]  /*98b0*/  MUFU.TANH R125, R125 ;  /* 0x0000007d007d7308 */ /* 0x000ee20000002400 */
[----:B-1----:R-:W-:-:S04]  /*98c0*/  FMNMX.FTZ R0, R185, R0, !PT ;  /* 0x00000000b9007209 */ /* 0x002fc80007810000 */
[----:B--2---:R-:W-:-:S04]  /*98d0*/  FMNMX.FTZ R0, R187, R0, !PT ;  /* 0x00000000bb007209 */ /* 0x004fc80007810000 */
[----:B------:R-:W-:-:S04]  /*98e0*/  FMNMX.FTZ R0, R189, R0, !PT ;  /* 0x00000000bd007209 */ /* 0x000fc80007810000 */
[----:B------:R-:W-:Y:S02]  /*98f0*/  FMNMX.FTZ R0, R191, R0, !PT ;  /* 0x00000000bf007209 */ /* 0x000fe40007810000 */
[----:B---3--:R-:W-:Y:S02]  /*9900*/  FMNMX.FTZ R20, R125, R20, !PT ;  /* 0x000000147d147209 */ /* 0x008fe40007810000 */
        /* <DEDUP_REMOVED lines=45> */
[----:B------:R-:W-:-:S05]  /*9be0*/  FMNMX.FTZ R0, R165, R0, !PT ;  /* 0x00000000a5007209 */ /* 0x000fca0007810000 */
[----:B------:R-:W1:Y:S02]  /*9bf0*/  SHFL.BFLY PT, R229, R0, 0x2, 0x1f ;  /* 0x0c401f0000e57f89 */ /* 0x000e6400000e0000 */
[----:B-1----:R-:W-:-:S05]  /*9c00*/  FMNMX.FTZ R229, R0, R229, !PT ;  /* 0x000000e500e57209 */ /* 0x002fca0007810000 */
[----:B------:R-:W1:Y:S02]  /*9c10*/  SHFL.BFLY PT, R4, R229, 0x1, 0x1f ;  /* 0x0c201f00e5047f89 */ /* 0x000e6400000e0000 */
[----:B-1----:R-:W-:-:S05]  /*9c20*/  FMNMX.FTZ R4, R229, R4, !PT ;  /* 0x00000004e5047209 */ /* 0x002fca0007810000 */
[C---:B0-----:R-:W-:Y:S01]  /*9c30*/  FMUL.FTZ R14, R4.reuse, R10 ;  /* 0x0000000a040e7220 */ /* 0x041fe20000410000 */
[----:B------:R-:W-:-:S03]  /*9c40*/  FADD.FTZ R13, -R4, R13 ;  /* 0x0000000d040d7221 */ /* 0x000fc60000010100 */
[-CC-:B------:R-:W-:Y:S01]  /*9c50*/  FFMA.FTZ R188, R3, R10.reuse, -R14.reuse ;  /* 0x0000000a03bc7223 */ /* 0x180fe2000001080e */
[-C--:B------:R-:W-:Y:S01]  /*9c60*/  FMUL.FTZ R0, R13, R10.reuse ;  /* 0x0000000a0d007220 */ /* 0x080fe20000410000 */
        /* <DEDUP_REMOVED lines=13> */
[----:B------:R-:W0:Y:S01]  /*9d40*/  MUFU.EX2 R13, R13 ;  /* 0x0000000d000d7308 */ /* 0x000e220000000800 */
[----:B------:R-:W-:-:S07]  /*9d50*/  FFMA.FTZ R165, R165, R10, -R14 ;  /* 0x0000000aa5a57223 */ /* 0x000fce000001080e */
[----:B------:R-:W1:Y:S08]  /*9d60*/  MUFU.EX2 R188, R188 ;  /* 0x000000bc00bc7308 */ /* 0x000e700000000800 */
[----:B------:R-:W2:Y:S01]  /*9d70*/  MUFU.EX2 R190, R190 ;  /* 0x000000be00be7308 */ /* 0x000ea20000000800 */
[----:B0-----:R-:W-:-:S07]  /*9d80*/  FFMA.FTZ R9, R0, R9, R13 ;  /* 0x0000000900097223 */ /* 0x001fce000001000d */
[----:B------:R-:W-:Y:S01]  /*9d90*/  MUFU.EX2 R184, R184 ;  /* 0x000000b800b87308 */ /* 0x000fe20000000800 */
[C---:B-1----:R-:W-:Y:S01]  /*9da0*/  FADD.FTZ R9, R188.reuse, R9 ;  /* 0x00000009bc097221 */ /* 0x042fe20000010000 */
[----:B------:R-:W-:-:S06]  /*9db0*/  F2FP.BF16.F32.PACK_AB R188, R188, R13 ;  /* 0x0000000dbcbc723e */ /* 0x000fcc00000010ff */
[----:B------:R-:W-:Y:S01]  /*9dc0*/  MUFU.EX2 R185, R185 ;  /* 0x000000b900b97308 */ /* 0x000fe20000000800 */
[----:B--2---:R-:W-:-:S07]  /*9dd0*/  FADD.FTZ R136, R190, R9 ;  /* 0x00000009be887221 */ /* 0x004fce0000010000 */
[----:B------:R-:W-:Y:S08]  /*9de0*/  MUFU.EX2 R186, R186 ;  /* 0x000000ba00ba7308 */ /* 0x000ff00000000800 */
[----:B------:R-:W-:Y:S08]  /*9df0*/  MUFU.EX2 R180, R180 ;  /* 0x000000b400b47308 */ /* 0x000ff00000000800 */
[----:B------:R-:W-:Y:S01]  /*9e00*/  MUFU.EX2 R193, R193 ;  /* 0x000000c100c17308 */ /* 0x000fe20000000800 */
[----:B------:R-:W-:-:S02]  /*9e10*/  WARPGROUP.DEPBAR.LE gsb0, 0x0 ;  /* 0x00008000000079c5 */ /* 0x000fc40000010000 */
[----:B------:R-:W-:Y:S01]  /*9e20*/  WARPGROUP.ARRIVE ;  /* 0x00000000000079c5 */ /* 0x000fe20000000000 */
[----:B------:R-:W-:Y:S01]  /*9e30*/  FMUL.FTZ R177, R166, UR5 ;  /* 0x00000005a6b17c20 */ /* 0x000fe20008410000 */
[-CC-:B------:R-:W-:Y:S01]  /*9e40*/  FFMA.FTZ R179, R187, R10.reuse, -R14.reuse ;  /* 0x0000000abbb37223 */ /* 0x180fe2000001080e */
[-CC-:B------:R-:W-:Y:S01]  /*9e50*/  FFMA.FTZ R187, R195, R10.reuse, -R14.reuse ;  /* 0x0000000ac3bb7223 */ /* 0x180fe2000001080e */
[-CC-:B------:R-:W-:Y:S01]  /*9e60*/  FFMA.FTZ R176, R215, R10.reuse, -R14.reuse ;  /* 0x0000000ad7b07223 */ /* 0x180fe2000001080e */
[-CC-:B------:R-:W-:Y:S01]  /*9e70*/  FFMA.FTZ R178, R183, R10.reuse, -R14.reuse ;  /* 0x0000000ab7b27223 */ /* 0x180fe2000001080e */
[----:B------:R-:W-:Y:S01]  /*9e80*/  HGMMA.64x192x16.F32.BF16 R24, R172, gdesc[UR8].tnspB, R24, gsb0 ;  /* 0x42e00008ac187df0 */ /* 0x000fe20008001818 */
[----:B------:R-:W-:Y:S01]  /*9e90*/  UIADD3 UR10, UR4, 0x280, URZ ;  /* 0x00000280040a7890 */ /* 0x000fe2000fffe03f */
[----:B------:R-:W0:Y:S01]  /*9ea0*/  MUFU.TANH R177, R177 ;  /* 0x000000b100b17308 */ /* 0x000e220000002400 */
[----:B------:R-:W-:Y:S01]  /*9eb0*/  UMOV UR11, 0x40000040 ;  /* 0x40000040000b7882 */ /* 0x000fe20000000000 */
[----:B------:R-:W-:Y:S01]  /*9ec0*/  FFMA.FTZ R195, R217, R10, -R14 ;  /* 0x0000000ad9c37223 */ /* 0x000fe2000001080e */
[----:B------:R-:W-:-:S05]  /*9ed0*/  UMOV UR4, UR37 ;  /* 0x0000002500047c82 */ /* 0x000fca0008000000 */
[----:B------:R-:W1:Y:S08]  /*9ee0*/  MUFU.EX2 R179, R179 ;  /* 0x000000b300b37308 */ /* 0x000e700000000800 */
[----:B------:R-:W-:Y:S01]  /*9ef0*/  MUFU.EX2 R187, R187 ;  /* 0x000000bb00bb7308 */ /* 0x000fe20000000800 */
[----:B0-----:R-:W-:-:S04]  /*9f00*/  FMNMX.FTZ R20, R177, R20, !PT ;  /* 0x00000014b1147209 */ /* 0x001fc80007810000 */
[----:B------:R-:W-:-:S03]  /*9f10*/  FMNMX.FTZ R20, R167, R20, !PT ;  /* 0x00000014a7147209 */ /* 0x000fc60007810000 */
[----:B------:R-:W-:Y:S01]  /*9f20*/  MUFU.EX2 R182, R182 ;  /* 0x000000b600b67308 */ /* 0x000fe20000000800 */
[----:B-1----:R-:W-:Y:S01]  /*9f30*/  F2FP.BF16.F32.PACK_AB R190, R179, R190 ;  /* 0x000000beb3be723e */ /* 0x002fe200000010ff */
[----:B------:R-:W0:Y:S06]  /*9f40*/  SHFL.BFLY PT, R3, R20, 0x2, 0x1f ;  /* 0x0c401f0014037f89 */ /* 0x000e2c00000e0000 */
[----:B------:R-:W-:Y:S08]  /*9f50*/  MUFU.EX2 R176, R176 ;  /* 0x000000b000b07308 */ /* 0x000ff00000000800 */
[----:B------:R-:W-:Y:S08]  /*9f60*/  MUFU.EX2 R178, R178 ;  /* 0x000000b200b27308 */ /* 0x000ff00000000800 */
[----:B------:R-:W-:Y:S01]  /*9f70*/  MUFU.EX2 R195, R195 ;  /* 0x000000c300c37308 */ /* 0x000fe20000000800 */
[----:B0-----:R-:W-:Y:S01]  /*9f80*/  FMNMX.FTZ R2, R20, R3, !PT ;  /* 0x0000000314027209 */ /* 0x001fe20007810000 */
[----:B------:R-:W-:-:S04]  /*9f90*/  FFMA.FTZ R20, R225, R10, -R14 ;  /* 0x0000000ae1147223 */ /* 0x000fc8000001080e */
[----:B------:R-:W0:Y:S02]  /*9fa0*/  SHFL.BFLY PT, R3, R2, 0x1, 0x1f ;  /* 0x0c201f0002037f89 */ /* 0x000e2400000e0000 */
[----:B------:R-:W-:Y:S08]  /*9fb0*/  MUFU.EX2 R207, R207 ;  /* 0x000000cf00cf7308 */ /* 0x000ff00000000800 */
[----:B------:R-:W-:Y:S08]  /*9fc0*/  MUFU.EX2 R157, R157 ;  /* 0x0000009d009d7308 */ /* 0x000ff00000000800 */
[----:B------:R-:W-:Y:S01]  /*9fd0*/  MUFU.EX2 R20, R20 ;  /* 0x0000001400147308 */ /* 0x000fe20000000800 */
[----:B0-----:R-:W-:-:S07]  /*9fe0*/  FMNMX.FTZ R3, R2, R3, !PT ;  /* 0x0000000302037209 */ /* 0x001fce0007810000 */
[----:B------:R-:W0:Y:S01]  /*9ff0*/  MUFU.EX2 R161, R161 ;  /* 0x000000a100a17308 */ /* 0x000e220000000800 */
[----:B------:R-:W-:-:S04]  /*a000*/  FMUL.FTZ R128, R3, R10 ;  /* 0x0000000a03807220 */ /* 0x000fc80000410000 */
[-CC-:B------:R-:W-:Y:S01]  /*a010*/  FFMA.FTZ R189, R15, R10.reuse, -R128.reuse ;  /* 0x0000000a0fbd7223 */ /* 0x180fe20000010880 */
[-CC-:B------:R-:W-:Y:S01]  /*a020*/  FFMA.FTZ R191, R121, R10.reuse, -R128.reuse ;  /* 0x0000000a79bf7223 */ /* 0x180fe20000010880 */
[-CC-:B------:R-:W-:Y:S01]  /*a030*/  FFMA.FTZ R15, R125, R10.reuse, -R128.reuse ;  /* 0x0000000a7d0f7223 */ /* 0x180fe20000010880 */
[-CC-:B------:R-:W-:Y:S01]  /*a040*/  FFMA.FTZ R124, R127, R10.reuse, -R128.reuse ;  /* 0x0000000a7f7c7223 */ /* 0x180fe20000010880 */
[-CC-:B------:R-:W-:Y:S01]  /*a050*/  FFMA.FTZ R126, R131, R10.reuse, -R128.reuse ;  /* 0x0000000a837e7223 */ /* 0x180fe20000010880 */
[-CC-:B------:R-:W-:Y:S01]  /*a060*/  FFMA.FTZ R122, R135, R10.reuse, -R128.reuse ;  /* 0x0000000a877a7223 */ /* 0x180fe20000010880 */
[----:B------:R-:W-:Y:S01]  /*a070*/  MUFU.EX2 R189, R189 ;  /* 0x000000bd00bd7308 */ /* 0x000fe20000000800 */
[----:B------:R-:W-:Y:S02]  /*a080*/  IMAD.U32 R125, RZ, RZ, UR7 ;  /* 0x00000007ff7d7e24 */ /* 0x000fe4000f8e00ff */
[-CC-:B------:R-:W-:Y:S01]  /*a090*/  FFMA.FTZ R183, R137, R10.reuse, -R128.reuse ;  /* 0x0000000a89b77223 */ /* 0x180fe20000010880 */
[-CC-:B------:R-:W-:Y:S01]  /*a0a0*/  FFMA.FTZ R130, R149, R10.reuse, -R128.reuse ;  /* 0x0000000a95827223 */ /* 0x180fe20000010880 */
[----:B------:R-:W-:Y:S01]  /*a0b0*/  FFMA.FTZ R121, R153, R10, -R128 ;  /* 0x0000000a99797223 */ /* 0x000fe20000010880 */
[----:B------:R-:W-:-:S02]  /*a0c0*/  @!P1 VIADD R125, R125, 0x30860 ;  /* 0x000308607d7d9836 */ /* 0x000fc40000000000 */
[-CC-:B------:R-:W-:Y:S01]  /*a0d0*/  FFMA.FTZ R132, R143, R10.reuse, -R128.reuse ;  /* 0x0000000a8f847223 */ /* 0x180fe20000010880 */
[-CC-:B------:R-:W-:Y:S01]  /*a0e0*/  FFMA.FTZ R141, R141, R10.reuse, -R128.reuse ;  /* 0x0000000a8d8d7223 */ /* 0x180fe20000010880 */
[----:B------:R-:W-:Y:S01]  /*a0f0*/  MUFU.EX2 R191, R191 ;  /* 0x000000bf00bf7308 */ /* 0x000fe20000000800 */
[-CC-:B------:R-:W-:Y:S01]  /*a100*/  FFMA.FTZ R139, R139, R10.reuse, -R128.reuse ;  /* 0x0000000a8b8b7223 */ /* 0x180fe20000010880 */
[----:B------:R-:W-:Y:S01]  /*a110*/  @!P1 PRMT R125, RZ, 0x654, R125 ;  /* 0x00000654ff7d9816 */ /* 0x000fe2000000007d */
        /* <DEDUP_REMOVED lines=20> */
[-C--:B------:R-:W-:Y:S01]  /*a260*/  FFMA.FTZ R175, R181, R10.reuse, -R14 ;  /* 0x0000000ab5af7223 */ /* 0x080fe2000001080e */
[----:B------:R-:W-:Y:S01]  /*a270*/  FADD.FTZ R181, -R3, R12 ;  /* 0x0000000c03b57221 */ /* 0x000fe20000010100 */
[-C--:B------:R-:W-:Y:S01]  /*a280*/  FFMA.FTZ R12, R21, R10.reuse, -R128 ;  /* 0x0000000a150c7223 */ /* 0x080fe20000010880 */
[-CC-:B------:R-:W-:Y:S01]  /*a290*/  FFMA.FTZ R173, R213, R10.reuse, -R14.reuse ;  /* 0x0000000ad5ad7223 */ /* 0x180fe2000001080e */
[-CC-:B------:R-:W-:Y:S01]  /*a2a0*/  FFMA.FTZ R172, R219, R10.reuse, -R14.reuse ;  /* 0x0000000adbac7223 */ /* 0x180fe2000001080e */
[----:B------:R-:W-:Y:S01]  /*a2b0*/  HGMMA.64x192x16.F32.BF16 R24, R168, gdesc[UR8].tnspB, R24, gsb0 ;  /* 0x42e00008a8187df0 */ /* 0x000fe20008001818 */
[-C--:B------:R-:W-:Y:S01]  /*a2c0*/  FMUL.FTZ R181, R181, R10.reuse ;  /* 0x0000000ab5b57220 */ /* 0x080fe20000410000 */
[-C--:B------:R-:W-:Y:S01]  /*a2d0*/  FFMA.FTZ R174, R223, R10.reuse, -R14 ;  /* 0x0000000adfae7223 */ /* 0x080fe2000001080e */
[-CC-:B------:R-:W-:Y:S01]  /*a2e0*/  FFMA.FTZ R14, R123, R10.reuse, -R128.reuse ;  /* 0x0000000a7b0e7223 */ /* 0x180fe20000010880 */
[----:B------:R-:W-:Y:S01]  /*a2f0*/  IMAD.U32 R123, RZ, RZ, UR6 ;  /* 0x00000006ff7b7e24 */ /* 0x000fe2000f8e00ff */
[----:B------:R1:W-:Y:S01]  /*a300*/  MUFU.EX2 R2, R181 ;  /* 0x000000b500027308 */ /* 0x0003e20000000800 */
[----:B------:R-:W-:-:S02]  /*a310*/  FFMA.FTZ R21, R129, R10, -R128 ;  /* 0x0000000a81157223 */ /* 0x000fc40000010880 */
[----:B------:R-:W-:-:S05]  /*a320*/  @!P1 VIADD R123, R123, 0x30840 ;  /* 0x000308407b7b9836 */ /* 0x000fca0000000000 */
[----:B------:R-:W-:Y:S01]  /*a330*/  MUFU.EX2 R12, R12 ;  /* 0x0000000c000c7308 */ /* 0x000fe20000000800 */
[----:B------:R-:W-:Y:S01]  /*a340*/  @!P1 PRMT R123, RZ, 0x654, R123 ;  /* 0x00000654ff7b9816 */ /* 0x000fe2000000007b */
[----:B-1----:R-:W-:-:S06]  /*a350*/  FFMA.FTZ R181, R133, R10, -R128 ;  /* 0x0000000a85b57223 */ /* 0x002fcc0000010880 */
        /* <DEDUP_REMOVED lines=13> */
[----:B0-----:R-:W-:Y:S02]  /*a430*/  F2FP.BF16.F32.PACK_AB R168, R161, R20 ;  /* 0x00000014a1a8723e */ /* 0x001fe400000010ff */
[----:B-1----:R-:W-:Y:S01]  /*a440*/  F2FP.BF16.F32.PACK_AB R170, R165, R120 ;  /* 0x00000078a5aa723e */ /* 0x002fe200000010ff */
[----:B--2---:R-:W-:Y:S01]  /*a450*/  FFMA.FTZ R123, R2, R8, R189 ;  /* 0x00000008027b7223 */ /* 0x004fe200000100bd */
[----:B------:R0:W-:Y:S01]  /*a460*/  @!P1 SYNCS.ARRIVE.TRANS64.RED.A1T0 RZ, [R125+URZ], RZ ;  /* 0x000000ff7dff99a7 */ /* 0x0001e2000810043f */
[----:B------:R-:W1:Y:S01]  /*a470*/  MUFU.EX2 R8, R141 ;  /* 0x0000008d00087308 */ /* 0x000e620000000800 */
[C---:B------:R-:W-:Y:S01]  /*a480*/  F2FP.BF16.F32.PACK_AB R189, R12.reuse, R189 ;  /* 0x000000bd0cbd723e */ /* 0x040fe200000010ff */
[----:B------:R-:W-:Y:S01]  /*a490*/  FADD.FTZ R134, R12, R123 ;  /* 0x0000007b0c867221 */ /* 0x000fe20000010000 */
[----:B------:R-:W-:Y:S01]  /*a4a0*/  FADD.FTZ R123, R179, R136 ;  /* 0x00000088b37b7221 */ /* 0x000fe20000010000 */
[C---:B------:R-:W-:Y:S01]  /*a4b0*/  ISETP.GT.AND P1, PT, R11.reuse, UR50, PT ;  /* 0x000000320b007c0c */ /* 0x040fe2000bf24270 */
[----:B------:R-:W-:-:S02]  /*a4c0*/  VIADD R11, R11, 0xffffffff ;  /* 0xffffffff0b0b7836 */ /* 0x000fc40000000000 */
        /* <DEDUP_REMOVED lines=10> */
[----:B0-----:R-:W-:Y:S01]  /*a570*/  FADD.FTZ R125, R187, R136 ;  /* 0x00000088bb7d7221 */ /* 0x001fe20000010000 */
[-CC-:B------:R-:W-:Y:S01]  /*a580*/  FFMA.FTZ R9, R177, R10.reuse, -R128.reuse ;  /* 0x0000000ab1097223 */ /* 0x180fe20000010880 */
[----:B------:R-:W-:Y:S01]  /*a590*/  FFMA.FTZ R128, R167, R10, -R128 ;  /* 0x0000000aa7807223 */ /* 0x000fe20000010880 */
[----:B------:R-:W-:Y:S01]  /*a5a0*/  FADD.FTZ R123, R21, R134 ;  /* 0x00000086157b7221 */ /* 0x000fe20000010000 */
[----:B------:R-:W-:Y:S01]  /*a5b0*/  FADD.FTZ R136, R180, R125 ;  /* 0x0000007db4887221 */ /* 0x000fe20000010000 */
[----:B-1----:R-:W-:Y:S02]  /*a5c0*/  F2FP.BF16.F32.PACK_AB R179, R139, R8 ;  /* 0x000000088bb3723e */ /* 0x002fe400000010ff */
[----:B------:R-:W-:Y:S01]  /*a5d0*/  FADD.FTZ R134, R126, R123 ;  /* 0x0000007b7e867221 */ /* 0x000fe20000010000 */
[----:B------:R-:W-:Y:S01]  /*a5e0*/  FADD.FTZ R123, R193, R136 ;  /* 0x00000088c17b7221 */ /* 0x000fe20000010000 */
[----:B------:R-:W-:Y:S01]  /*a5f0*/  MUFU.EX2 R128, R128 ;  /* 0x0000008000807308 */ /* 0x000fe20000000800 */
[----:B------:R-:W-:Y:S01]  /*a600*/  F2FP.BF16.F32.PACK_AB R186, R187, R186 ;  /* 0x000000babbba723e */ /* 0x000fe200000010ff */
[----:B------:R-:W-:Y:S01]  /*a610*/  FADD.FTZ R13, R181, R134 ;  /* 0x00000086b50d7221 */ /* 0x000fe20000010000 */
[----:B------:R-:W-:Y:S01]  /*a620*/  FADD.FTZ R136, R182, R123 ;  /* 0x0000007bb6887221 */ /* 0x000fe20000010000 */
[----:B------:R-:W-:-:S02]  /*a630*/  F2FP.BF16.F32.PACK_AB R181, R122, R181 ;  /* 0x000000b57ab5723e */ /* 0x000fc400000010ff */
[----:B------:R-:W-:Y:S01]  /*a640*/  FADD.FTZ R134, R122, R13 ;  /* 0x0000000d7a867221 */ /* 0x000fe20000010000 */
[C---:B------:R-:W-:Y:S01]  /*a650*/  FADD.FTZ R123, R173.reuse, R136 ;  /* 0x00000088ad7b7221 */ /* 0x040fe20000010000 */
[----:B------:R0:W-:Y:S01]  /*a660*/  MUFU.EX2 R122, R9 ;  /* 0x00000009007a7308 */ /* 0x0001e20000000800 */
[----:B------:R-:W-:Y:S01]  /*a670*/  F2FP.BF16.F32.PACK_AB R182, R173, R182 ;  /* 0x000000b6adb6723e */ /* 0x000fe200000010ff */
[----:B------:R-:W-:Y:S01]  /*a680*/  FADD.FTZ R13, R183, R134 ;  /* 0x00000086b70d7221 */ /* 0x000fe20000010000 */
[----:B------:R-:W-:Y:S01]  /*a690*/  FADD.FTZ R14, R176, R123 ;  /* 0x0000007bb00e7221 */ /* 0x000fe20000010000 */
[C---:B------:R-:W-:Y:S02]  /*a6a0*/  F2FP.BF16.F32.PACK_AB R176, R175.reuse, R176 ;  /* 0x000000b0afb0723e */ /* 0x040fe400000010ff */
        /* <DEDUP_REMOVED lines=27> */
[----:B0-----:R-:W-:Y:S01]  /*a860*/  FADD.FTZ R9, R161, R8 ;  /* 0x00000008a1097221 */ /* 0x001fe20000010000 */
[----:B------:R-:W-:Y:S02]  /*a870*/  F2FP.BF16.F32.PACK_AB R175, R155, R140 ;  /* 0x0000008c9baf723e */ /* 0x000fe400000010ff */
[----:B-1----:R-:W-:Y:S01]  /*a880*/  FADD.FTZ R13, R14, R13 ;  /* 0x0000000d0e0d7221 */ /* 0x002fe20000010000 */
[----:B------:R-:W-:Y:S01]  /*a890*/  FADD.FTZ R8, R120, R9 ;  /* 0x0000000978087221 */ /* 0x000fe20000010000 */
[C---:B------:R-:W-:Y:S02]  /*a8a0*/  F2FP.BF16.F32.PACK_AB R169, R163.reuse, R14 ;  /* 0x0000000ea3a9723e */ /* 0x040fe400000010ff */
[----:B------:R-:W-:Y:S01]  /*a8b0*/  FADD.FTZ R13, R163, R13 ;  /* 0x0000000da30d7221 */ /* 0x000fe20000010000 */
[----:B------:R-:W-:Y:S01]  /*a8c0*/  FADD.FTZ R9, R165, R8 ;  /* 0x00000008a5097221 */ /* 0x000fe20000010000 */
[----:B------:R-:W-:-:S02]  /*a8d0*/  F2FP.BF16.F32.PACK_AB R171, R128, R122 ;  /* 0x0000007a80ab723e */ /* 0x000fc400000010ff */
[----:B------:R-:W-:-:S04]  /*a8e0*/  FADD.FTZ R13, R122, R13 ;  /* 0x0000000d7a0d7221 */ /* 0x000fc80000010000 */
[----:B------:R-:W-:Y:S01]  /*a8f0*/  FADD.FTZ R8, R128, R13 ;  /* 0x0000000d80087221 */ /* 0x000fe20000010000 */
[----:B------:R-:W-:Y:S01]  /*a900*/  IMAD.MOV.U32 R13, RZ, RZ, R4 ;  /* 0x000000ffff0d7224 */ /* 0x000fe200078e0004 */
[----:B------:R-:W-:Y:S06]  /*a910*/  @P1 BRA `(.L_x_1110) ;  /* 0xffffffdc000c1947 */ /* 0x000fec000383ffff */
.L_x_1101:
[----:B------:R-:W-:-:S13]  /*a920*/  ISETP.GE.AND P1, PT, R11, UR61, PT ;  /* 0x0000003d0b007c0c */ /* 0x000fda000bf26270 */
[----:B------:R-:W-:Y:S05]  /*a930*/  @!P1 BRA `(.L_x_1111) ;  /* 0x00000034005c9947 */ /* 0x000fea0003800000 */
[----:B------:R-:W-:Y:S01]  /*a940*/  IMAD.IADD R10, R16, 0x1, -R17 ;  /* 0x00000001100a7824 */ /* 0x000fe200078e0a11 */
[----:B------:R-:W-:Y:S01]  /*a950*/  UMOV UR38, UR36 ;  /* 0x0000002400267c82 */ /* 0x000fe20008000000 */
[----:B------:R-:W-:Y:S01]  /*a960*/  IMAD.MOV.U32 R14, RZ, RZ, R3 ;  /* 0x000000ffff0e7224 */ /* 0x000fe200078e0003 */
[----:B------:R-:W-:Y:S01]  /*a970*/  UMOV UR4, UR37 ;  /* 0x0000002500047c82 */ /* 0x000fe20008000000 */
[----:B------:R-:W-:Y:S01]  /*a980*/  IMAD.MOV.U32 R12, RZ, RZ, R4 ;  /* 0x000000ffff0c7224 */ /* 0x000fe200078e0004 */
[----:B------:R-:W-:Y:S01]  /*a990*/  IADD3 R21, R10, 0x8, R5 ;  /* 0x000000080a157810 */ /* 0x000fe20007ffe005 */
[----:B------:R-:W-:Y:S01]  /*a9a0*/  IMAD.IADD R15, R5, 0x1, R10 ;  /* 0x00000001050f7824 */ /* 0x000fe200078e020a */
[----:B------:R-:W-:Y:S01]  /*a9b0*/  ULDC UR50, c[0x0][0x9e4] ;  /* 0x0002790000327ab9 */ /* 0x000fe20000000800 */
[----:B------:R-:W-:Y:S01]  /*a9c0*/  ULDC UR5, c[0x0][0x9d8] ;  /* 0x0002760000057ab9 */ /* 0x000fe20000000800 */
[----:B------:R-:W-:Y:S01]  /*a9d0*/  LOP3.LUT R13, RZ, R21, RZ, 0x33, !PT ;  /* 0x00000015ff0d7212 */ /* 0x000fe200078e33ff */
[----:B------:R-:W-:-:S06]  /*a9e0*/  ULDC UR54, c[0x0][0x9e0] ;  /* 0x0002780000367ab9 */ /* 0x000fcc0000000800 */
.L_x_1128:
[----:B------:R-:W-:-:S04]  /*a9f0*/  UIADD3 UR6, UR4, 0x1, URZ ;  /* 0x0000000104067890 */ /* 0x000fc8000fffe03f */
[----:B------:R-:W-:-:S04]  /*aa00*/  UISETP.NE.AND UP1, UPT, UR6, 0x2, UPT ;  /* 0x000000020600788c */ /* 0x000fc8000bf25270 */
[----:B------:R-:W-:Y:S02]  /*aa10*/  USEL UR36, URZ, 0x1, UP1 ;  /* 0x000000013f247887 */ /* 0x000fe40008800000 */
[----:B------:R-:W-:Y:S02]  /*aa20*/  USEL UR37, UR6, URZ, UP1 ;  /* 0x0000003f06257287 */ /* 0x000fe40008800000 */
[----:B------:R-:W-:Y:S01]  /*aa30*/  ULOP3.LUT UR36, UR38, UR36, URZ, 0x3c, !UPT ;  /* 0x0000002426247292 */ /* 0x000fe2000f8e3c3f */
[----:B------:R-:W-:Y:S11]  /*aa40*/  @!P0 BRA `(.L_x_1112) ;  /* 0x0000000000048947 */ /* 0x000ff60003800000 */
[----:B------:R-:W-:Y:S01]  /*aa50*/  BPT.TRAP 0x1 ;  /* 0x000000040000795c */ /* 0x000fe20000300000 */
.L_x_1112:
[----:B------:R-:W-:Y:S01]  /*aa60*/  ULEA UR6, UR37, UR39, 0x3 ;  /* 0x0000002725067291 */ /* 0x000fe2000f8e183f */
[----:B------:R-:W-:-:S05]  /*aa70*/  IMAD.U32 R3, RZ, RZ, UR36 ;  /* 0x00000024ff037e24 */ /* 0x000fca000f8e00ff */
[----:B------:R-:W-:-:S04]  /*aa80*/  SHF.L.U32 R3, R3, 0x1f, RZ ;  /* 0x0000001f03037819 */ /* 0x000fc800000006ff */
[----:B------:R0:W1:Y:S01]  /*aa90*/  SYNCS.PHASECHK.TRANS64.TRYWAIT P1, [UR6+0x30830], R3 ;  /* 0x03083003ff0075a7 */ /* 0x0000620008020146 */
[----:B------:R-:W-:Y:S05]  /*aaa0*/  @!P0 BRA `(.L_x_1113) ;  /* 0x0000000000048947 */ /* 0x000fea0003800000 */
[----:B------:R-:W-:Y:S01]  /*aab0*/  BPT.TRAP 0x1 ;  /* 0x000000040000795c */ /* 0x000fe20000300000 */
.L_x_1113:
[----:B-1----:R-:W-:Y:S05]  /*aac0*/  @P1 BRA `(.L_x_1114) ;  /* 0x0000000000081947 */ /* 0x002fea0003800000 */
[----:B------:R-:W1:Y:S02]  /*aad0*/  SYNCS.PHASECHK.TRANS64.TRYWAIT P1, [UR6+0x30830], R3 ;  /* 0x03083003ff0075a7 */ /* 0x000e640008020146 */
[----:B-1----:R-:W-:Y:S05]  /*aae0*/  @!P1 BRA `(.L_x_1115) ;  /* 0x000000c400349947 */ /* 0x002fea0003800000 */
.L_x_1114:
        /* <DEDUP_REMOVED lines=167> */
.L_x_1116:
[----:B------:R-:W-:Y:S01]  /*b560*/  ULEA UR7, UR4, UR39, 0x3 ;  /* 0x0000002704077291 */ /* 0x000fe2000f8e183f */
[----:B------:R-:W-:-:S05]  /*b570*/  IMAD.U32 R0, RZ, RZ, UR38 ;  /* 0x00000026ff007e24 */ /* 0x000fca000f8e00ff */
[----:B------:R-:W-:-:S04]  /*b580*/  SHF.L.U32 R0, R0, 0x1f, RZ ;  /* 0x0000001f00007819 */ /* 0x000fc800000006ff */
[----:B------:R2:W3:Y:S01]  /*b590*/  SYNCS.PHASECHK.TRANS64.TRYWAIT P1, [UR7+0x30850], R0 ;  /* 0x03085000ff0075a7 */ /* 0x0004e20008020147 */
[----:B------:R-:W-:Y:S05]  /*b5a0*/  @!P0 BRA `(.L_x_1117) ;  /* 0x0000000000048947 */ /* 0x000fea0003800000 */
[----:B------:R-:W-:Y:S01]  /*b5b0*/  BPT.TRAP 0x1 ;  /* 0x000000040000795c */ /* 0x000fe20000300000 */
.L_x_1117:
[----:B---3--:R-:W-:Y:S05]  /*b5c0*/  @P1 BRA `(.L_x_1118) ;  /* 0x0000000000081947 */ /* 0x008fea0003800000 */
[----:B------:R-:W3:Y:S02]  /*b5d0*/  SYNCS.PHASECHK.TRANS64.TRYWAIT P1, [UR7+0x30850], R0 ;  /* 0x03085000ff0075a7 */ /* 0x000ee40008020147 */
[----:B---3--:R-:W-:Y:S05]  /*b5e0*/  @!P1 BRA `(.L_x_1119) ;  /* 0x000000b8008c9947 */ /* 0x008fea0003800000 */
.L_x_1118:
[----:B------:R-:W-:Y:S01]  /*b5f0*/  UIADD3 UR10, UR39, 0x400, URZ ;  /* 0x00000400270a7890 */ /* 0x000fe2000fffe03f */
[----:B------:R-:W-:Y:S01]  /*b600*/  WARPGROUP.ARRIVE ;  /* 0x00000000000079c5 */ /* 0x000fe20000000000 */
[----:B------:R-:W-:-:S05]  /*b610*/  UMOV UR11, 0x40000040 ;  /* 0x40000040000b7882 */ /* 0x000fca0000000000 */
[----:B------:R-:W3:Y:S01]  /*b620*/  S2R R194, SR_TID.X ;  /* 0x0000000000c27919 */ /* 0x000ee20000002100 */
[----:B------:R-:W-:Y:S01]  /*b630*/  USHF.R.U32.HI UR10, URZ, 0x4, UR10 ;  /* 0x000000043f0a7899 */ /* 0x000fe2000801160a */
[----:B------:R-:W-:Y:S02]  /*b640*/  IMAD.U32 R2, RZ, RZ, UR6 ;  /* 0x00000006ff027e24 */ /* 0x000fe4000f8e00ff */
[----:B-1----:R-:W-:Y:S01]  /*b650*/  FMUL.FTZ R4, R120, UR5 ;  /* 0x0000000578047c20 */ /* 0x002fe20008410000 */
[----:B0-2---:R-:W-:Y:S01]  /*b660*/  FMUL.FTZ R0, R122, UR5 ;  /* 0x000000057a007c20 */ /* 0x005fe20008410000 */
        /* <DEDUP_REMOVED lines=45> */
[----:B------:R-:W-:-:S06]  /*b940*/  WARPGROUP.ARRIVE ;  /* 0x00000000000079c5 */ /* 0x000fcc0000000000 */
[----:B------:R-:W-:Y:S01]  /*b950*/  HGMMA.64x192x16.F32.BF16 R24, R184, gdesc[UR8].tnspB, R24, gsb0 ;  /* 0x42e00008b8187df0 */ /* 0x000fe20008001818 */
[----:B------:R-:W-:Y:S01]  /*b960*/  UIADD3 UR10, UR4, 0x100, URZ ;  /* 0x00000100040a7890 */ /* 0x000fe2000fffe03f */
[----:B------:R-:W-:Y:S01]  /*b970*/  UMOV UR11, 0x40000040 ;  /* 0x40000040000b7882 */ /* 0x000fe20000000000 */
[----:B------:R-:W-:Y:S02]  /*b980*/  WARPGROUP.DEPBAR.LE gsb0, 0x0 ;  /* 0x00008000000079c5 */ /* 0x000fe40000010000 */
[----:B------:R-:W-:Y:S01]  /*b990*/  WARPGROUP.ARRIVE ;  /* 0x00000000000079c5 */ /* 0x000fe20000000000 */
[----:B------:R-:W-:-:S14]  /*b9a0*/  IMAD R187, R11, -0x60, RZ ;  /* 0xffffffa00bbb7824 */ /* 0x000fdc00078e02ff */
        /* <DEDUP_REMOVED lines=62> */
[----:B------:R-:W-:Y:S01]  /*bd90*/  IADD3 R148, R187, 0x1, R16 ;  /* 0x00000001bb947810 */ /* 0x000fe20007ffe010 */
[----:B------:R-:W0:Y:S04]  /*bda0*/  MUFU.TANH R172, R172 ;  /* 0x000000ac00ac7308 */ /* 0x000e280000002400 */
[----:B------:R-:W-:-:S02]  /*bdb0*/  IMAD.IADD R3, R148, 0x1, -R17 ;  /* 0x0000000194037824 */ /* 0x000fc400078e0a11 */
[C---:B------:R-:W-:Y:S02]  /*bdc0*/  IMAD R148, R18.reuse, -0x2, R187 ;  /* 0xfffffffe12947824 */ /* 0x040fe400078e02bb */
[----:B------:R-:W0:Y:S01]  /*bdd0*/  MUFU.TANH R173, R173 ;  /* 0x000000ad00ad7308 */ /* 0x000e220000002400 */
[----:B------:R-:W-:-:S04]  /*bde0*/  IMAD R3, R18, -0x2, R3 ;  /* 0xfffffffe12037824 */ /* 0x000fc800078e0203 */
[C---:B------:R-:W-:Y:S02]  /*bdf0*/  VIADD R156, R3.reuse, UR54 ;  /* 0x00000036039c7c36 */ /* 0x040fe40008000000 */
[----:B------:R-:W-:Y:S01]  /*be00*/  VIADD R158, R3, UR51 ;  /* 0x00000033039e7c36 */ /* 0x000fe20008000000 */
[----:B------:R-:W0:Y:S01]  /*be10*/  MUFU.TANH R174, R174 ;  /* 0x000000ae00ae7308 */ /* 0x000e220000002400 */
[C---:B------:R-:W-:Y:S02]  /*be20*/  IMAD.IADD R152, R5.reuse, 0x1, R156 ;  /* 0x0000000105987824 */ /* 0x040fe400078e029c */
[----:B------:R-:W-:-:S05]  /*be30*/  IMAD.IADD R154, R5, 0x1, R158 ;  /* 0x00000001059a7824 */ /* 0x000fca00078e029e */
        /* <DEDUP_REMOVED lines=12> */
[----:B------:R0:W-:Y:S01]  /*bf00*/  @!P1 SYNCS.ARRIVE.TRANS64.RED.A1T0 RZ, [R2+URZ], RZ ;  /* 0x000000ff02ff99a7 */ /* 0x0001e2000810043f */
[----:B------:R-:W-:-:S13]  /*bf10*/  PLOP3.LUT P1, PT, PT, PT, UP0, 0x40, 0x0 ;  /* 0x000000000000781c */ /* 0x000fda0003f2e808 */
[----:B01234-:R-:W-:Y:S05]  /*bf20*/  @P1 BRA `(.L_x_1120) ;  /* 0x0000000000581947 */ /* 0x01ffea0003800000 */
[----:B------:R-:W-:Y:S01]  /*bf30*/  ISETP.GT.AND P1, PT, R15, -0x1, PT ;  /* 0xffffffff0f00780c */ /* 0x000fe20003f24270 */
[----:B------:R-:W-:-:S12]  /*bf40*/  BSSY B0, `(.L_x_1121) ;  /* 0x0000011000007945 */ /* 0x000fd80003800000 */
[----:B------:R-:W-:Y:S05]  /*bf50*/  @P1 BRA `(.L_x_1122) ;  /* 0x0000000000241947 */ /* 0x000fea0003800000 */
[----:B------:R-:W-:Y:S01]  /*bf60*/  IMAD.U32 R151, RZ, RZ, UR50 ;  /* 0x00000032ff977e24 */ /* 0x000fe2000f8e00ff */
[----:B------:R-:W-:-:S04]  /*bf70*/  IADD3 R149, R5, R16, -R17 ;  /* 0x0000001005957210 */ /* 0x000fc80007ffe811 */
[----:B------:R-:W-:Y:S02]  /*bf80*/  ISETP.NE.AND P1, PT, R151, 0x1, PT ;  /* 0x000000019700780c */ /* 0x000fe40003f25270 */
[----:B------:R-:W-:-:S11]  /*bf90*/  LOP3.LUT R149, RZ, R149, RZ, 0x33, !PT ;  /* 0x00000095ff957212 */ /* 0x000fd600078e33ff */
[----:B------:R-:W0:Y:S02]  /*bfa0*/  @P1 LDC.64 R2, c[0x0][0x9e8] ;  /* 0x00027a00ff021b82 */ /* 0x000e240000000a00 */
[----:B0-----:R-:W-:-:S05]  /*bfb0*/  @P1 IMAD.HI.U32 R2, R149, R2, RZ ;  /* 0x0000000295021227 */ /* 0x001fca00078e00ff */
[----:B------:R-:W-:-:S04]  /*bfc0*/  @P1 SHF.R.U32.HI R149, RZ, R3, R2 ;  /* 0x00000003ff951219 */ /* 0x000fc80000011602 */
[----:B------:R-:W-:Y:S01]  /*bfd0*/  LOP3.LUT R149, RZ, R149, RZ, 0x33, !PT ;  /* 0x00000095ff957212 */ /* 0x000fe200078e33ff */
[----:B------:R-:W-:Y:S06]  /*bfe0*/  BRA `(.L_x_1123) ;  /* 0x0000000000187947 */ /* 0x000fec0003800000 */
.L_x_1122:
[----:B------:R-:W-:Y:S02]  /*bff0*/  IMAD.U32 R151, RZ, RZ, UR50 ;  /* 0x00000032ff977e24 */ /* 0x000fe4000f8e00ff */
[----:B------:R-:W-:-:S03]  /*c000*/  IMAD.MOV.U32 R149, RZ, RZ, R15 ;  /* 0x000000ffff957224 */ /* 0x000fc600078e000f */
[----:B------:R-:W-:-:S13]  /*c010*/  ISETP.NE.AND P1, PT, R151, 0x1, PT ;  /* 0x000000019700780c */ /* 0x000fda0003f25270 */
[----:B------:R-:W0:Y:S02]  /*c020*/  @P1 LDC.64 R2, c[0x0][0x9e8] ;  /* 0x00027a00ff021b82 */ /* 0x000e240000000a00 */
[----:B0-----:R-:W-:-:S05]  /*c030*/  @P1 IMAD.HI.U32 R2, R15, R2, RZ ;  /* 0x000000020f021227 */ /* 0x001fca00078e00ff */
[----:B------:R-:W-:-:S07]  /*c040*/  @P1 SHF.R.U32.HI R149, RZ, R3, R2 ;  /* 0x00000003ff951219 */ /* 0x000fce0000011602 */
.L_x_1123:
[----:B------:R-:W-:Y:S05]  /*c050*/  BSYNC B0 ;  /* 0x0000000000007941 */ /* 0x000fea0003800000 */
.L_x_1121:
[----:B------:R-:W-:-:S05]  /*c060*/  IMAD R3, R149, R151, R148 ;  /* 0x0000009795037224 */ /* 0x000fca00078e0294 */
[----:B------:R-:W-:Y:S02]  /*c070*/  VIADDMNMX R152, R3, R151, R152, PT ;  /* 0x0000009703987246 */ /* 0x000fe40003800198 */
[----:B------:R-:W-:-:S07]  /*c080*/  VIMNMX R154, R154, R3, !PT ;  /* 0x000000039a9a7248 */ /* 0x000fce0007fe0100 */
.L_x_1120:
        /* <DEDUP_REMOVED lines=95> */
[----:B------:R-:W-:-:S02]  /*c680*/  ISETP.GT.AND P4, PT, R154, 0x50, !P3 ;  /* 0x000000509a00780c */ /* 0x000fc40005f84270 */
[----:B------:R-:W-:Y:S02]  /*c690*/  IADD3 R144, R158, 0x8, R5 ;  /* 0x000000089e907810 */ /* 0x000fe40007ffe005 */
        /* <DEDUP_REMOVED lines=33> */
.L_x_1126:
[----:B------:R-:W-:Y:S02]  /*c8b0*/  IMAD.U32 R150, RZ, RZ, UR50 ;  /* 0x00000032ff967e24 */ /* 0x000fe4000f8e00ff */
[----:B------:R-:W-:-:S03]  /*c8c0*/  IMAD.MOV.U32 R187, RZ, RZ, R21 ;  /* 0x000000ffffbb7224 */ /* 0x000fc600078e0015 */
[----:B------:R-:W-:-:S13]  /*c8d0*/  ISETP.NE.AND P6, PT, R150, 0x1, PT ;  /* 0x000000019600780c */ /* 0x000fda0003fc5270 */
[----:B------:R-:W0:Y:S02]  /*c8e0*/  @P6 LDC.64 R2, c[0x0][0x9e8] ;  /* 0x00027a00ff026b82 */ /* 0x000e240000000a00 */
[----:B0-----:R-:W-:-:S05]  /*c8f0*/  @P6 IMAD.HI.U32 R2, R21, R2, RZ ;  /* 0x0000000215026227 */ /* 0x001fca00078e00ff */
[----:B------:R-:W-:-:S07]  /*c900*/  @P6 SHF.R.U32.HI R187, RZ, R3, R2 ;  /* 0x00000003ffbb6219 */ /* 0x000fce0000011602 */
.L_x_1127:
[----:B------:R-:W-:Y:S05]  /*c910*/  BSYNC B0 ;  /* 0x0000000000007941 */ /* 0x000fea0003800000 */
.L_x_1125:
[----:B------:R-:W-:-:S05]  /*c920*/  IMAD R3, R187, R150, R148 ;  /* 0x00000096bb037224 */ /* 0x000fca00078e0294 */
[----:B------:R-:W-:Y:S02]  /*c930*/  VIADDMNMX R142, R3, R150, R142, PT ;  /* 0x00000096038e7246 */ /* 0x000fe4000380018e */
[----:B------:R-:W-:-:S07]  /*c940*/  VIMNMX R144, R144, R3, !PT ;  /* 0x0000000390907248 */ /* 0x000fce0007fe0100 */
.L_x_1124:
[C---:B------:R-:W-:Y:S01]  /*c950*/  ISETP.GT.AND P1, PT, R144.reuse, 0x1, !P1 ;  /* 0x000000019000780c */ /* 0x040fe20004f24270 */
[----:B------:R-:W-:Y:S01]  /*c960*/  UMOV UR38, UR36 ;  /* 0x0000002400267c82 */ /* 0x000fe20008000000 */
[----:B------:R-:W-:Y:S01]  /*c970*/  ISETP.GT.AND P2, PT, R144, 0x8, !P2 ;  /* 0x000000089000780c */ /* 0x000fe20005744270 */
[----:B------:R-:W-:Y:S01]  /*c980*/  UMOV UR4, UR37 ;  /* 0x0000002500047c82 */ /* 0x000fe20008000000 */
[C---:B------:R-:W-:Y:S02]  /*c990*/  ISETP.LT.OR P1, PT, R142.reuse, 0x2, P1 ;  /* 0x000000028e00780c */ /* 0x040fe40000f21670 */
[----:B------:R-:W-:Y:S02]  /*c9a0*/  ISETP.LT.OR P2, PT, R142, 0x9, P2 ;  /* 0x000000098e00780c */ /* 0x000fe40001741670 */
[----:B------:R-:W-:Y:S02]  /*c9b0*/  FSEL R215, R10, -INF , !P1 ;  /* 0xff8000000ad77808 */ /* 0x000fe40004800000 */
[----:B------:R-:W-:Y:S01]  /*c9c0*/  ISETP.NE.AND P1, PT, R162, RZ, PT ;  /* 0x000000ffa200720c */ /* 0x000fe20003f25270 */
[----:B------:R-:W0:Y:S01]  /*c9d0*/  LDC R10, c[0x0][0x988] ;  /* 0x00026200ff0a7b82 */ /* 0x000e220000000800 */
[----:B------:R-:W-:-:S02]  /*c9e0*/  FSEL R187, R20, -INF , !P2 ;  /* 0xff80000014bb7808 */ /* 0x000fc40005000000 */
[----:B------:R-:W-:Y:S02]  /*c9f0*/  ISETP.GT.AND P1, PT, R144, 0x9, !P1 ;  /* 0x000000099000780c */ /* 0x000fe40004f24270 */
[----:B------:R-:W-:Y:S02]  /*ca00*/  ISETP.NE.AND P2, PT, R170, RZ, PT ;  /* 0x000000ffaa00720c */ /* 0x000fe40003f45270 */
[----:B------:R-:W-:Y:S02]  /*ca10*/  ISETP.LT.OR P1, PT, R142, 0xa, P1 ;  /* 0x0000000a8e00780c */ /* 0x000fe40000f21670 */
[----:B------:R-:W-:Y:S02]  /*ca20*/  ISETP.NE.AND P6, PT, R172, RZ, PT ;  /* 0x000000ffac00720c */ /* 0x000fe40003fc5270 */
        /* <DEDUP_REMOVED lines=60> */
[----:B------:R-:W-:Y:S01]  /*cdf0*/  ISETP.NE.AND P1, PT, R182, RZ, PT ;  /* 0x000000ffb600720c */ /* 0x000fe20003f25270 */
[----:B------:R-:W1:Y:S01]  /*ce00*/  SHFL.BFLY PT, R3, R2, 0x2, 0x1f ;  /* 0x0c401f0002037f89 */ /* 0x000e6200000e0000 */
[----:B------:R-:W-:-:S02]  /*ce10*/  ISETP.NE.AND P6, PT, R192, RZ, PT ;  /* 0x000000ffc000720c */ /* 0x000fc40003fc5270 */
[C---:B------:R-:W-:Y:S02]  /*ce20*/  ISETP.GT.AND P1, PT, R144.reuse, 0x31, !P1 ;  /* 0x000000319000780c */ /* 0x040fe40004f24270 */
[----:B------:R-:W-:Y:S02]  /*ce30*/  ISETP.GT.AND P3, PT, R144, 0x50, !P3 ;  /* 0x000000509000780c */ /* 0x000fe40005f64270 */
[----:B------:R-:W-:Y:S02]  /*ce40*/  ISETP.LT.OR P1, PT, R142, 0x32, P1 ;  /* 0x000000328e00780c */ /* 0x000fe40000f21670 */
[----:B------:R-:W-:Y:S02]  /*ce50*/  ISETP.GT.AND P4, PT, R144, 0x51, !P4 ;  /* 0x000000519000780c */ /* 0x000fe40006784270 */
[----:B------:R-:W-:Y:S02]  /*ce60*/  FSEL R121, R134, -INF , !P1 ;  /* 0xff80000086797808 */ /* 0x000fe40004800000 */
[----:B------:R-:W-:-:S02]  /*ce70*/  ISETP.NE.AND P1, PT, R184, RZ, PT ;  /* 0x000000ffb800720c */ /* 0x000fc40003f25270 */
[----:B------:R-:W-:Y:S02]  /*ce80*/  ISETP.LT.OR P3, PT, R142, 0x51, P3 ;  /* 0x000000518e00780c */ /* 0x000fe40001f61670 */
[C---:B------:R-:W-:Y:S02]  /*ce90*/  ISETP.GT.AND P1, PT, R144.reuse, 0x38, !P1 ;  /* 0x000000389000780c */ /* 0x040fe40004f24270 */
[----:B------:R-:W-:Y:S02]  /*cea0*/  ISETP.GT.AND P5, PT, R144, 0x58, !P5 ;  /* 0x000000589000780c */ /* 0x000fe40006fa4270 */
[C---:B------:R-:W-:Y:S02]  /*ceb0*/  ISETP.LT.OR P1, PT, R142.reuse, 0x39, P1 ;  /* 0x000000398e00780c */ /* 0x040fe40000f21670 */
[----:B------:R-:W-:Y:S02]  /*cec0*/  ISETP.LT.OR P4, PT, R142, 0x52, P4 ;  /* 0x000000528e00780c */ /* 0x000fe40002781670 */
[----:B------:R-:W-:-:S02]  /*ced0*/  FSEL R125, R136, -INF , !P1 ;  /* 0xff800000887d7808 */ /* 0x000fc40004800000 */
[----:B------:R-:W-:Y:S02]  /*cee0*/  ISETP.NE.AND P1, PT, R186, RZ, PT ;  /* 0x000000ffba00720c */ /* 0x000fe40003f25270 */
[----:B-1----:R-:W-:Y:S02]  /*cef0*/  FMNMX.FTZ R3, R2, R3, !PT ;  /* 0x0000000302037209 */ /* 0x002fe40007810000 */
[----:B------:R-:W-:Y:S02]  /*cf00*/  ISETP.GT.AND P1, PT, R144, 0x39, !P1 ;  /* 0x000000399000780c */ /* 0x000fe40004f24270 */
[C---:B------:R-:W-:Y:S01]  /*cf10*/  ISETP.LT.OR P5, PT, R142.reuse, 0x59, P5 ;  /* 0x000000598e00780c */ /* 0x040fe20002fa1670 */
[----:B------:R-:W1:Y:S01]  /*cf20*/  SHFL.BFLY PT, R4, R3, 0x1, 0x1f ;  /* 0x0c201f0003047f89 */ /* 0x000e6200000e0000 */
[----:B------:R-:W-:-:S04]  /*cf30*/  ISETP.LT.OR P1, PT, R142, 0x3a, P1 ;  /* 0x0000003a8e00780c */ /* 0x000fc80000f21670 */
[----:B------:R-:W-:Y:S02]  /*cf40*/  FSEL R135, R135, -INF , !P1 ;  /* 0xff80000087877808 */ /* 0x000fe40004800000 */
[----:B------:R-:W-:-:S04]  /*cf50*/  ISETP.NE.AND P1, PT, R188, RZ, PT ;  /* 0x000000ffbc00720c */ /* 0x000fc80003f25270 */
[----:B------:R-:W-:-:S04]  /*cf60*/  ISETP.GT.AND P1, PT, R144, 0x40, !P1 ;  /* 0x000000409000780c */ /* 0x000fc80004f24270 */
[----:B------:R-:W-:-:S04]  /*cf70*/  ISETP.LT.OR P1, PT, R142, 0x41, P1 ;  /* 0x000000418e00780c */ /* 0x000fc80000f21670 */
[----:B------:R-:W-:Y:S02]  /*cf80*/  FSEL R123, R138, -INF , !P1 ;  /* 0xff8000008a7b7808 */ /* 0x000fe40004800000 */
[----:B------:R-:W-:Y:S02]  /*cf90*/  ISETP.NE.AND P1, PT, R190, RZ, PT ;  /* 0x000000ffbe00720c */ /* 0x000fe40003f25270 */
[----:B-1----:R-:W-:Y:S02]  /*cfa0*/  FMNMX.FTZ R4, R3, R4, !PT ;  /* 0x0000000403047209 */ /* 0x002fe40007810000 */
        /* <DEDUP_REMOVED lines=32> */
[----:B------:R-:W-:Y:S01]  /*d1b0*/  MUFU.EX2 R131, R3 ;  /* 0x0000000300837308 */ /* 0x000fe20000000800 */
        /* <DEDUP_REMOVED lines=28> */
[-C--:B------:R-:W-:Y:S01]  /*d380*/  FFMA.FTZ R151, R167, R10.reuse, -R0 ;  /* 0x0000000aa7977223 */ /* 0x080fe20000010800 */
[----:B------:R-:W-:Y:S01]  /*d390*/  FMUL.FTZ R0, R153, R10 ;  /* 0x0000000a99007220 */ /* 0x000fe20000410000 */
[----:B------:R-:W-:Y:S01]  /*d3a0*/  FMNMX.FTZ R2, R129, R2, !PT ;  /* 0x0000000281027209 */ /* 0x000fe20007810000 */
[----:B------:R-:W-:Y:S01]  /*d3b0*/  MUFU.EX2 R219, R219 ;  /* 0x000000db00db7308 */ /* 0x000fe20000000800 */
[----:B------:R-:W-:-:S02]  /*d3c0*/  LOP3.LUT P6, RZ, R194, 0x7f, RZ, 0xc0, !PT ;  /* 0x0000007fc2ff7812 */ /* 0x000fc400078cc0ff */
[----:B------:R-:W-:-:S04]  /*d3d0*/  FMNMX.FTZ R2, R121, R2, !PT ;  /* 0x0000000279027209 */ /* 0x000fc80007810000 */
[----:B------:R-:W-:Y:S01]  /*d3e0*/  FMNMX.FTZ R2, R125, R2, !PT ;  /* 0x000000027d027209 */ /* 0x000fe20007810000 */
[----:B------:R-:W0:Y:S03]  /*d3f0*/  MUFU.EX2 R0, R0 ;  /* 0x0000000000007308 */ /* 0x000e260000000800 */
[----:B------:R-:W-:-:S04]  /*d400*/  FMNMX.FTZ R2, R135, R2, !PT ;  /* 0x0000000287027209 */ /* 0x000fc80007810000 */
[----:B------:R-:W-:Y:S01]  /*d410*/  FMNMX.FTZ R2, R123, R2, !PT ;  /* 0x000000027b027209 */ /* 0x000fe20007810000 */
[----:B------:R-:W1:Y:S03]  /*d420*/  MUFU.EX2 R188, R188 ;  /* 0x000000bc00bc7308 */ /* 0x000e660000000800 */
[----:B------:R-:W-:-:S04]  /*d430*/  FMNMX.FTZ R2, R137, R2, !PT ;  /* 0x0000000289027209 */ /* 0x000fc80007810000 */
[----:B------:R-:W-:Y:S01]  /*d440*/  FMNMX.FTZ R2, R139, R2, !PT ;  /* 0x000000028b027209 */ /* 0x000fe20007810000 */
[----:B------:R-:W2:Y:S01]  /*d450*/  MUFU.EX2 R190, R190 ;  /* 0x000000be00be7308 */ /* 0x000ea20000000800 */
[----:B0-----:R-:W-:Y:S02]  /*d460*/  FFMA.FTZ R9, R0, R9, R219 ;  /* 0x0000000900097223 */ /* 0x001fe400000100db */
[----:B------:R-:W-:-:S04]  /*d470*/  FMNMX.FTZ R2, R217, R2, !PT ;  /* 0x00000002d9027209 */ /* 0x000fc80007810000 */
[----:B------:R-:W-:Y:S01]  /*d480*/  FMNMX.FTZ R2, R175, R2, !PT ;  /* 0x00000002af027209 */ /* 0x000fe20007810000 */
[----:B------:R-:W0:Y:S01]  /*d490*/  MUFU.EX2 R171, R171 ;  /* 0x000000ab00ab7308 */ /* 0x000e220000000800 */
[C---:B-1----:R-:W-:Y:S01]  /*d4a0*/  FADD.FTZ R9, R188.reuse, R9 ;  /* 0x00000009bc097221 */ /* 0x042fe20000010000 */
[----:B------:R-:W-:Y:S02]  /*d4b0*/  F2FP.BF16.F32.PACK_AB R188, R188, R219 ;  /* 0x000000dbbcbc723e */ /* 0x000fe400000010ff */
[----:B------:R-:W-:-:S04]  /*d4c0*/  FMNMX.FTZ R2, R165, R2, !PT ;  /* 0x00000002a5027209 */ /* 0x000fc80007810000 */
[----:B------:R-:W-:Y:S01]  /*d4d0*/  FMNMX.FTZ R2, R177, R2, !PT ;  /* 0x00000002b1027209 */ /* 0x000fe20007810000 */
[----:B------:R-:W-:Y:S01]  /*d4e0*/  MUFU.EX2 R184, R184 ;  /* 0x000000b800b87308 */ /* 0x000fe20000000800 */
[----:B--2---:R-:W-:Y:S02]  /*d4f0*/  FADD.FTZ R132, R190, R9 ;  /* 0x00000009be847221 */ /* 0x004fe40000010000 */
[----:B------:R-:W-:-:S05]  /*d500*/  FMNMX.FTZ R2, R179, R2, !PT ;  /* 0x00000002b3027209 */ /* 0x000fca0007810000 */
[----:B------:R-:W1:Y:S01]  /*d510*/  SHFL.BFLY PT, R3, R2, 0x2, 0x1f ;  /* 0x0c401f0002037f89 */ /* 0x000e6200000e0000 */
[----:B------:R-:W-:Y:S01]  /*d520*/  MUFU.EX2 R173, R173 ;  /* 0x000000ad00ad7308 */ /* 0x000fe20000000800 */
[C---:B0-----:R-:W-:Y:S01]  /*d530*/  FADD.FTZ R9, R171.reuse, R132 ;  /* 0x00000084ab097221 */ /* 0x041fe20000010000 */
[----:B------:R-:W-:-:S06]  /*d540*/  F2FP.BF16.F32.PACK_AB R190, R171, R190 ;  /* 0x000000beabbe723e */ /* 0x000fcc00000010ff */
[----:B------:R-:W-:Y:S08]  /*d550*/  MUFU.EX2 R186, R186 ;  /* 0x000000ba00ba7308 */ /* 0x000ff00000000800 */
[----:B------:R-:W-:Y:S01]  /*d560*/  MUFU.EX2 R169, R169 ;  /* 0x000000a900a97308 */ /* 0x000fe20000000800 */
[----:B-1----:R-:W-:-:S07]  /*d570*/  FMNMX.FTZ R3, R2, R3, !PT ;  /* 0x0000000302037209 */ /* 0x002fce0007810000 */
[----:B------:R-:W-:Y:S01]  /*d580*/  MUFU.EX2 R180, R180 ;  /* 0x000000b400b47308 */ /* 0x000fe20000000800 */
[----:B------:R-:W0:Y:S07]  /*d590*/  SHFL.BFLY PT, R2, R3, 0x1, 0x1f ;  /* 0x0c201f0003027f89 */ /* 0x000e2e00000e0000 */
[----:B------:R-:W-:Y:S08]  /*d5a0*/  MUFU.EX2 R182, R182 ;  /* 0x000000b600b67308 */ /* 0x000ff00000000800 */
[----:B------:R-:W-:Y:S08]  /*d5b0*/  MUFU.EX2 R133, R133 ;  /* 0x0000008500857308 */ /* 0x000ff00000000800 */
[----:B------:R-:W-:Y:S01]  /*d5c0*/  MUFU.EX2 R176, R176 ;  /* 0x000000b000b07308 */ /* 0x000fe20000000800 */
[----:B0-----:R-:W-:-:S04]  /*d5d0*/  FMNMX.FTZ R3, R3, R2, !PT ;  /* 0x0000000203037209 */ /* 0x001fc80007810000 */
[C---:B------:R-:W-:Y:S01]  /*d5e0*/  FSETP.NEU.FTZ.AND P1, PT, R3.reuse, -INF , PT ;  /* 0xff8000000300780b */ /* 0x040fe20003f3d000 */
[CC--:B------:R-:W-:Y:S02]  /*d5f0*/  FMUL.FTZ R122, R3.reuse, R10.reuse ;  /* 0x0000000a037a7220 */ /* 0x0c0fe40000410000 */
[----:B------:R-:W-:Y:S01]  /*d600*/  MUFU.EX2 R141, R141 ;  /* 0x0000008d008d7308 */ /* 0x000fe20000000800 */
[----:B------:R-:W-:Y:S02]  /*d610*/  FSEL R157, R3, RZ, P1 ;  /* 0x000000ff039d7208 */ /* 0x000fe40000800000 */
[----:B------:R-:W-:Y:S02]  /*d620*/  FSEL R122, R122, RZ, P1 ;  /* 0x000000ff7a7a7208 */ /* 0x000fe40000800000 */
[----:B------:R-:W-:Y:S01]  /*d630*/  ISETP.GT.AND P1, PT, R11, UR61, PT ;  /* 0x0000003d0b007c0c */ /* 0x000fe2000bf24270 */
[----:B------:R-:W-:Y:S02]  /*d640*/  FADD.FTZ R157, -R157, R14 ;  /* 0x0000000e9d9d7221 */ /* 0x000fe40000010100 */
[----:B------:R-:W-:Y:S01]  /*d650*/  MUFU.EX2 R178, R178 ;  /* 0x000000b200b27308 */ /* 0x000fe20000000800 */
[-CC-:B------:R-:W-:Y:S01]  /*d660*/  FFMA.FTZ R153, R221, R10.reuse, -R122.reuse ;  /* 0x0000000add997223 */ /* 0x180fe2000001087a */
        /* <DEDUP_REMOVED lines=18> */
[----:B------:R-:W-:Y:S01]  /*d790*/  FFMA.FTZ R137, R137, R10, -R122 ;  /* 0x0000000a89897223 */ /* 0x000fe2000001087a */
[----:B------:R-:W-:-:S02]  /*d7a0*/  IMAD.U32 R129, RZ, RZ, UR7 ;  /* 0x00000007ff817e24 */ /* 0x000fc4000f8e00ff */
[-CC-:B------:R-:W-:Y:S01]  /*d7b0*/  FFMA.FTZ R139, R139, R10.reuse, -R122.reuse ;  /* 0x0000000a8b8b7223 */ /* 0x180fe2000001087a */
[-CC-:B------:R-:W-:Y:S01]  /*d7c0*/  FFMA.FTZ R217, R217, R10.reuse, -R122.reuse ;  /* 0x0000000ad9d97223 */ /* 0x180fe2000001087a */
[----:B------:R-:W0:Y:S01]  /*d7d0*/  MUFU.EX2 R12, R12 ;  /* 0x0000000c000c7308 */ /* 0x000e220000000800 */
[----:B------:R-:W-:Y:S02]  /*d7e0*/  @!P6 VIADD R129, R129, 0x30860 ;  /* 0x000308608181e836 */ /* 0x000fe40000000000 */
[-CC-:B------:R-:W-:Y:S01]  /*d7f0*/  FFMA.FTZ R175, R175, R10.reuse, -R122.reuse ;  /* 0x0000000aafaf7223 */ /* 0x180fe2000001087a */
[-CC-:B------:R-:W-:Y:S01]  /*d800*/  FFMA.FTZ R165, R165, R10.reuse, -R122.reuse ;  /* 0x0000000aa5a57223 */ /* 0x180fe2000001087a */
[----:B------:R-:W-:Y:S01]  /*d810*/  FFMA.FTZ R177, R177, R10, -R122 ;  /* 0x0000000ab1b17223 */ /* 0x000fe2000001087a */
[----:B------:R-:W-:Y:S01]  /*d820*/  VIADD R11, R11, 0xffffffff ;  /* 0xffffffff0b0b7836 */ /* 0x000fe20000000000 */
[----:B------:R-:W-:Y:S01]  /*d830*/  @!P6 PRMT R129, RZ, 0x654, R129 ;  /* 0x00000654ff81e816 */ /* 0x000fe20000000081 */
[----:B------:R-:W-:Y:S03]  /*d840*/  MUFU.EX2 R20, R20 ;  /* 0x0000001400147308 */ /* 0x000fe60000000800 */
[----:B------:R1:W-:Y:S05]  /*d850*/  @!P6 SYNCS.ARRIVE.TRANS64.RED.A1T0 RZ, [R129+URZ], RZ ;  /* 0x000000ff81ffe9a7 */ /* 0x0003ea000810043f */
[----:B------:R-:W2:Y:S01]  /*d860*/  MUFU.EX2 R155, R155 ;  /* 0x0000009b009b7308 */ /* 0x000ea20000000800 */
[----:B0-----:R-:W-:-:S07]  /*d870*/  F2FP.BF16.F32.PACK_AB R189, R12, R153 ;  /* 0x000000990cbd723e */ /* 0x001fce00000010ff */
[----:B------:R0:W-:Y:S08]  /*d880*/  MUFU.EX2 R14, R130 ;  /* 0x00000082000e7308 */ /* 0x0001f00000000800 */
[----:B------:R-:W3:Y:S01]  /*d890*/  MUFU.EX2 R185, R185 ;  /* 0x000000b900b97308 */ /* 0x000ee20000000800 */
[----:B0-----:R-:W-:Y:S01]  /*d8a0*/  FADD.FTZ R130, R184, R9 ;  /* 0x00000009b8827221 */ /* 0x001fe20000010000 */
[----:B------:R-:W-:Y:S01]  /*d8b0*/  FFMA.FTZ R9, R2, R8, R153 ;  /* 0x0000000802097223 */ /* 0x000fe20000010099 */
[----:B------:R-:W-:-:S02]  /*d8c0*/  F2FP.BF16.F32.PACK_AB R184, R173, R184 ;  /* 0x000000b8adb8723e */ /* 0x000fc400000010ff */
[----:B------:R-:W-:Y:S01]  /*d8d0*/  FADD.FTZ R121, R173, R130 ;  /* 0x00000082ad797221 */ /* 0x000fe20000010000 */
[----:B------:R-:W-:Y:S01]  /*d8e0*/  FADD.FTZ R9, R12, R9 ;  /* 0x000000090c097221 */ /* 0x000fe20000010000 */
[----:B--2---:R-:W-:Y:S01]  /*d8f0*/  F2FP.BF16.F32.PACK_AB R191, R155, R20 ;  /* 0x000000149bbf723e */ /* 0x004fe200000010ff */
[----:B------:R-:W0:Y:S01]  /*d900*/  MUFU.EX2 R120, R120 ;  /* 0x0000007800787308 */ /* 0x000e220000000800 */
[----:B------:R-:W-:Y:S01]  /*d910*/  FADD.FTZ R132, R186, R121 ;  /* 0x00000079ba847221 */ /* 0x000fe20000010000 */
[----:B------:R-:W-:Y:S01]  /*d920*/  FADD.FTZ R130, R20, R9 ;  /* 0x0000000914827221 */ /* 0x000fe20000010000 */
[-CC-:B------:R-:W-:Y:S01]  /*d930*/  FFMA.FTZ R121, R135, R10.reuse, -R122.reuse ;  /* 0x0000000a87797223 */ /* 0x180fe2000001087a */
[----:B------:R-:W-:Y:S01]  /*d940*/  FFMA.FTZ R122, R179, R10, -R122 ;  /* 0x0000000ab37a7223 */ /* 0x000fe2000001087a */
[----:B------:R-:W-:Y:S01]  /*d950*/  FADD.FTZ R9, R169, R132 ;  /* 0x00000084a9097221 */ /* 0x000fe20000010000 */
[----:B------:R-:W-:Y:S01]  /*d960*/  FADD.FTZ R130, R155, R130 ;  /* 0x000000829b827221 */ /* 0x000fe20000010000 */
[----:B------:R-:W-:Y:S01]  /*d970*/  F2FP.BF16.F32.PACK_AB R186, R169, R186 ;  /* 0x000000baa9ba723e */ /* 0x000fe200000010ff */
[----:B------:R-:W2:Y:S01]  /*d980*/  MUFU.EX2 R187, R187 ;  /* 0x000000bb00bb7308 */ /* 0x000ea20000000800 */
[----:B------:R-:W-:Y:S01]  /*d990*/  FADD.FTZ R132, R180, R9 ;  /* 0x00000009b4847221 */ /* 0x000fe20000010000 */
[----:B---3--:R-:W-:Y:S01]  /*d9a0*/  FADD.FTZ R9, R185, R130 ;  /* 0x00000082b9097221 */ /* 0x008fe20000010000 */
[----:B------:R-:W-:Y:S01]  /*d9b0*/  F2FP.BF16.F32.PACK_AB R180, R131, R180 ;  /* 0x000000b483b4723e */ /* 0x000fe200000010ff */
[----:B------:R-:W-:-:S04]  /*d9c0*/  IMAD.MOV.U32 R12, RZ, RZ, R4 ;  /* 0x000000ffff0c7224 */ /* 0x000fc800078e0004 */
[----:B------:R-:W3:Y:S01]  /*d9d0*/  MUFU.EX2 R124, R124 ;  /* 0x0000007c007c7308 */ /* 0x000ee20000000800 */
[C---:B0-----:R-:W-:Y:S01]  /*d9e0*/  FADD.FTZ R130, R120.reuse, R9 ;  /* 0x0000000978827221 */ /* 0x041fe20000010000 */
[----:B------:R-:W-:-:S06]  /*d9f0*/  F2FP.BF16.F32.PACK_AB R185, R120, R185 ;  /* 0x000000b978b9723e */ /* 0x000fcc00000010ff */
[----:B------:R-:W0:Y:S01]  /*da00*/  MUFU.EX2 R181, R181 ;  /* 0x000000b500b57308 */ /* 0x000e220000000800 */
[----:B--2---:R-:W-:-:S07]  /*da10*/  FADD.FTZ R9, R187, R130 ;  /* 0x00000082bb097221 */ /* 0x004fce0000010000 */
[----:B------:R-:W2:Y:S01]  /*da20*/  MUFU.EX2 R126, R126 ;  /* 0x0000007e007e7308 */ /* 0x000ea20000000800 */
[C---:B---3--:R-:W-:Y:S01]  /*da30*/  FADD.FTZ R130, R124.reuse, R9 ;  /* 0x000000097c827221 */ /* 0x048fe20000010000 */
[----:B------:R-:W-:-:S06]  /*da40*/  F2FP.BF16.F32.PACK_AB R187, R124, R187 ;  /* 0x000000bb7cbb723e */ /* 0x000fcc00000010ff */
[----:B------:R-:W3:Y:S01]  /*da50*/  MUFU.EX2 R183, R183 ;  /* 0x000000b700b77308 */ /* 0x000ee20000000800 */
[----:B0-----:R-:W-:-:S07]  /*da60*/  FADD.FTZ R9, R181, R130 ;  /* 0x00000082b5097221 */ /* 0x001fce0000010000 */
[----:B------:R-:W0:Y:S01]  /*da70*/  MUFU.EX2 R127, R127 ;  /* 0x0000007f007f7308 */ /* 0x000e220000000800 */
[C---:B--2---:R-:W-:Y:S01]  /*da80*/  FADD.FTZ R130, R126.reuse, R9 ;  /* 0x000000097e827221 */ /* 0x044fe20000010000 */
[----:B------:R-:W-:-:S06]  /*da90*/  F2FP.BF16.F32.PACK_AB R181, R126, R181 ;  /* 0x000000b57eb5723e */ /* 0x000fcc00000010ff */
[----:B------:R-:W2:Y:S01]  /*daa0*/  MUFU.EX2 R128, R128 ;  /* 0x0000008000807308 */ /* 0x000ea20000000800 */
[----:B---3--:R-:W-:Y:S01]  /*dab0*/  FADD.FTZ R9, R183, R130 ;  /* 0x00000082b7097221 */ /* 0x008fe20000010000 */
[----:B------:R-:W-:-:S03]  /*dac0*/  F2FP.BF16.F32.PACK_AB R183, R14, R183 ;  /* 0x000000b70eb7723e */ /* 0x000fc600000010ff */
[----:B------:R-:W-:Y:S01]  /*dad0*/  FADD.FTZ R130, R14, R9 ;  /* 0x000000090e827221 */ /* 0x000fe20000010000 */
[----:B------:R-:W-:Y:S02]  /*dae0*/  IMAD.MOV.U32 R14, RZ, RZ, R3 ;  /* 0x000000ffff0e7224 */ /* 0x000fe400078e0003 */
[----:B------:R3:W4:Y:S01]  /*daf0*/  MUFU.EX2 R8, R125 ;  /* 0x0000007d00087308 */ /* 0x0007220000000800 */
[----:B0-----:R-:W-:-:S07]  /*db00*/  FADD.FTZ R9, R127, R130 ;  /* 0x000000827f097221 */ /* 0x001fce0000010000 */
[----:B------:R-:W0:Y:S01]  /*db10*/  MUFU.EX2 R143, R143 ;  /* 0x0000008f008f7308 */ /* 0x000e220000000800 */
[----:B---3--:R-:W-:Y:S01]  /*db20*/  FADD.FTZ R125, R131, R132 ;  /* 0x00000084837d7221 */ /* 0x008fe20000010000 */
[----:B--2---:R-:W-:-:S03]  /*db30*/  FADD.FTZ R9, R128, R9 ;  /* 0x0000000980097221 */ /* 0x004fc60000010000 */
[----:B------:R-:W-:Y:S01]  /*db40*/  FADD.FTZ R132, R182, R125 ;  /* 0x0000007db6847221 */ /* 0x000fe20000010000 */
[C---:B------:R-:W-:Y:S02]  /*db50*/  F2FP.BF16.F32.PACK_AB R182, R133.reuse, R182 ;  /* 0x000000b685b6723e */ /* 0x040fe400000010ff */
[----:B------:R-:W2:Y:S01]  /*db60*/  MUFU.EX2 R121, R121 ;  /* 0x0000007900797308 */ /* 0x000ea20000000800 */
[----:B------:R-:W-:Y:S01]  /*db70*/  FADD.FTZ R125, R133, R132 ;  /* 0x00000084857d7221 */ /* 0x000fe20000010000 */
[----:B----4-:R-:W-:-:S03]  /*db80*/  FADD.FTZ R130, R8, R9 ;  /* 0x0000000908827221 */ /* 0x010fc60000010000 */
[----:B------:R-:W-:Y:S01]  /*db90*/  FADD.FTZ R132, R176, R125 ;  /* 0x0000007db0847221 */ /* 0x000fe20000010000 */
[C---:B------:R-:W-:Y:S02]  /*dba0*/  F2FP.BF16.F32.PACK_AB R176, R141.reuse, R176 ;  /* 0x000000b08db0723e */ /* 0x040fe400000010ff */
[----:B------:R-:W3:Y:S01]  /*dbb0*/  MUFU.EX2 R172, R172 ;  /* 0x000000ac00ac7308 */ /* 0x000ee20000000800 */
[----:B------:R-:W-:-:S04]  /*dbc0*/  FADD.FTZ R125, R141, R132 ;  /* 0x000000848d7d7221 */ /* 0x000fc80000010000 */
[----:B------:R-:W-:Y:S01]  /*dbd0*/  FADD.FTZ R132, R178, R125 ;  /* 0x0000007db2847221 */ /* 0x000fe20000010000 */
[C---:B0-----:R-:W-:Y:S02]  /*dbe0*/  F2FP.BF16.F32.PACK_AB R178, R143.reuse, R178 ;  /* 0x000000b28fb2723e */ /* 0x041fe400000010ff */
[----:B------:R-:W0:Y:S01]  /*dbf0*/  MUFU.EX2 R123, R123 ;  /* 0x0000007b007b7308 */ /* 0x000e220000000800 */
[----:B------:R-:W-:Y:S01]  /*dc00*/  FADD.FTZ R125, R143, R132 ;  /* 0x000000848f7d7221 */ /* 0x000fe20000010000 */
[C---:B--2---:R-:W-:Y:S01]  /*dc10*/  FADD.FTZ R130, R121.reuse, R130 ;  /* 0x0000008279827221 */ /* 0x044fe20000010000 */
[----:B------:R-:W-:-:S05]  /*dc20*/  F2FP.BF16.F32.PACK_AB R179, R121, R8 ;  /* 0x0000000879b3723e */ /* 0x000fca00000010ff */
        /* <DEDUP_REMOVED lines=8> */
[C---:B---3--:R-:W-:Y:S01]  /*dcb0*/  FADD.FTZ R130, R137.reuse, R130 ;  /* 0x0000008289827221 */ /* 0x048fe20000010000 */
[----:B------:R-:W-:-:S06]  /*dcc0*/  F2FP.BF16.F32.PACK_AB R173, R137, R123 ;  /* 0x0000007b89ad723e */ /* 0x000fcc00000010ff */
[----:B------:R-:W3:Y:S01]  /*dcd0*/  MUFU.EX2 R147, R147 ;  /* 0x0000009300937308 */ /* 0x000ee20000000800 */
[----:B0-----:R-:W-:-:S07]  /*dce0*/  FADD.FTZ R132, R174, R125 ;  /* 0x0000007dae847221 */ /* 0x001fce0000010000 */
[----:B------:R-:W0:Y:S01]  /*dcf0*/  MUFU.EX2 R217, R217 ;  /* 0x000000d900d97308 */ /* 0x000e220000000800 */
[----:B--2---:R-:W-:-:S07]  /*dd00*/  FADD.FTZ R130, R139, R130 ;  /* 0x000000828b827221 */ /* 0x004fce0000010000 */
[----:B------:R-:W2:Y:S01]  /*dd10*/  MUFU.EX2 R168, R168 ;  /* 0x000000a800a87308 */ /* 0x000ea20000000800 */
[C---:B---3--:R-:W-:Y:S01]  /*dd20*/  FADD.FTZ R9, R147.reuse, R132 ;  /* 0x0000008493097221 */ /* 0x048fe20000010000 */
[----:B------:R-:W-:-:S06]  /*dd30*/  F2FP.BF16.F32.PACK_AB R174, R147, R174 ;  /* 0x000000ae93ae723e */ /* 0x000fcc00000010ff */
[----:B-1----:R1:W3:Y:S01]  /*dd40*/  MUFU.EX2 R129, R175 ;  /* 0x000000af00817308 */ /* 0x0022e20000000800 */
[----:B0-----:R-:W-:-:S07]  /*dd50*/  FADD.FTZ R130, R217, R130 ;  /* 0x00000082d9827221 */ /* 0x001fce0000010000 */
[----:B------:R-:W0:Y:S01]  /*dd60*/  MUFU.EX2 R149, R149 ;  /* 0x0000009500957308 */ /* 0x000e220000000800 */
[----:B--2---:R-:W-:Y:S01]  /*dd70*/  FADD.FTZ R132, R168, R9 ;  /* 0x00000009a8847221 */ /* 0x004fe20000010000 */
[----:B-1----:R-:W-:-:S06]  /*dd80*/  F2FP.BF16.F32.PACK_AB R175, R217, R139 ;  /* 0x0000008bd9af723e */ /* 0x002fcc00000010ff */
[----:B------:R-:W1:Y:S01]  /*dd90*/  MUFU.EX2 R165, R165 ;  /* 0x000000a500a57308 */ /* 0x000e620000000800 */
[----:B---3--:R-:W-:-:S07]  /*dda0*/  FADD.FTZ R130, R129, R130 ;  /* 0x0000008281827221 */ /* 0x008fce0000010000 */
[----:B------:R-:W2:Y:S01]  /*ddb0*/  MUFU.EX2 R170, R170 ;  /* 0x000000aa00aa7308 */ /* 0x000ea20000000800 */
[C---:B0-----:R-:W-:Y:S01]  /*ddc0*/  FADD.FTZ R9, R149.reuse, R132 ;  /* 0x0000008495097221 */ /* 0x041fe20000010000 */
[----:B------:R-:W-:-:S06]  /*ddd0*/  F2FP.BF16.F32.PACK_AB R168, R149, R168 ;  /* 0x000000a895a8723e */ /* 0x000fcc00000010ff */
[----:B------:R0:W3:Y:S01]  /*dde0*/  MUFU.EX2 R171, R177 ;  /* 0x000000b100ab7308 */ /* 0x0000e20000000800 */
[C---:B-1----:R-:W-:Y:S01]  /*ddf0*/  FADD.FTZ R130, R165.reuse, R130 ;  /* 0x00000082a5827221 */ /* 0x042fe20000010000 */
[----:B------:R-:W-:-:S06]  /*de00*/  F2FP.BF16.F32.PACK_AB R169, R165, R129 ;  /* 0x00000081a5a9723e */ /* 0x000fcc00000010ff */
[----:B------:R-:W1:Y:S01]  /*de10*/  MUFU.EX2 R151, R151 ;  /* 0x0000009700977308 */ /* 0x000e620000000800 */
[----:B--2---:R-:W-:Y:S01]  /*de20*/  FADD.FTZ R132, R170, R9 ;  /* 0x00000009aa847221 */ /* 0x004fe20000010000 */
[----:B0-----:R-:W-:-:S06]  /*de30*/  F2FP.BF16.F32.PACK_AB R177, R128, R127 ;  /* 0x0000007f80b1723e */ /* 0x001fcc00000010ff */
[----:B------:R-:W0:Y:S01]  /*de40*/  MUFU.EX2 R122, R122 ;  /* 0x0000007a007a7308 */ /* 0x000e220000000800 */
[----:B---3--:R-:W-:Y:S01]  /*de50*/  FADD.FTZ R130, R171, R130 ;  /* 0x00000082ab827221 */ /* 0x008fe20000010000 */
[C---:B-1----:R-:W-:Y:S01]  /*de60*/  FADD.FTZ R9, R151.reuse, R132 ;  /* 0x0000008497097221 */ /* 0x042fe20000010000 */
[----:B------:R-:W-:Y:S02]  /*de70*/  F2FP.BF16.F32.PACK_AB R170, R151, R170 ;  /* 0x000000aa97aa723e */ /* 0x000fe400000010ff */
[C---:B0-----:R-:W-:Y:S01]  /*de80*/  FADD.FTZ R8, R122.reuse, R130 ;  /* 0x000000827a087221 */ /* 0x041fe20000010000 */
[----:B------:R-:W-:Y:S01]  /*de90*/  F2FP.BF16.F32.PACK_AB R171, R122, R171 ;  /* 0x000000ab7aab723e */ /* 0x000fe200000010ff */
[----:B------:R-:W-:Y:S06]  /*dea0*/  @P1 BRA `(.L_x_1128) ;  /* 0xffffffc800d01947 */ /* 0x000fec000383ffff */
.L_x_1111:
        /* <DEDUP_REMOVED lines=99> */
.L_x_1129:
[----:B------:R-:W-:Y:S01]  /*e4e0*/  ULEA UR5, UR37, UR39, 0x3 ;  /* 0x0000002725057291 */ /* 0x000fe2000f8e183f */
[----:B------:R-:W-:-:S05]  /*e4f0*/  IMAD.U32 R0, RZ, RZ, UR36 ;  /* 0x00000024ff007e24 */ /* 0x000fca000f8e00ff */
[----:B------:R-:W-:-:S04]  /*e500*/  SHF.L.U32 R0, R0, 0x1f, RZ ;  /* 0x0000001f00007819 */ /* 0x000fc800000006ff */
[----:B------:R0:W1:Y:S01]  /*e510*/  SYNCS.PHASECHK.TRANS64.TRYWAIT P1, [UR5+0x30850], R0 ;  /* 0x03085000ff0075a7 */ /* 0x0000620008020145 */
[----:B------:R-:W-:Y:S05]  /*e520*/  @!P0 BRA `(.L_x_1130) ;  /* 0x0000000000048947 */ /* 0x000fea0003800000 */
[----:B------:R-:W-:Y:S01]  /*e530*/  BPT.TRAP 0x1 ;  /* 0x000000040000795c */ /* 0x000fe20000300000 */
.L_x_1130:
[----:B-1----:R-:W-:Y:S05]  /*e540*/  @P1 BRA `(.L_x_1131) ;  /* 0x0000000000081947 */ /* 0x002fea0003800000 */
[----:B------:R-:W1:Y:S02]  /*e550*/  SYNCS.PHASECHK.TRANS64.TRYWAIT P0, [UR5+0x30850], R0 ;  /* 0x03085000ff0075a7 */ /* 0x000e640008000145 */
[----:B-1----:R-:W-:Y:S05]  /*e560*/  @!P0 BRA `(.L_x_1132) ;  /* 0x0000008800c48947 */ /* 0x002fea0003800000 */
.L_x_1131:
[----:B------:R-:W-:Y:S01]  /*e570*/  UIADD3 UR39, UR39, 0x400, URZ ;  /* 0x0000040027277890 */ /* 0x000fe2000fffe03f */
[----:B------:R-:W-:Y:S01]  /*e580*/  WARPGROUP.ARRIVE ;  /* 0x00000000000079c5 */ /* 0x000fe20000000000 */
[----:B------:R-:W-:Y:S01]  /*e590*/  UMOV UR7, 0x40000040 ;  /* 0x4000004000077882 */ /* 0x000fe20000000000 */
[----:B-1----:R-:W1:Y:S01]  /*e5a0*/  SHFL.BFLY PT, R5, R8, 0x2, 0x1f ;  /* 0x0c401f0008057f89 */ /* 0x002e6200000e0000 */
[----:B------:R-:W-:Y:S01]  /*e5b0*/  USHF.R.U32.HI UR39, URZ, 0x4, UR39 ;  /* 0x000000043f277899 */ /* 0x000fe20008011627 */
[----:B------:R-:W-:Y:S01]  /*e5c0*/  IMAD.U32 R14, RZ, RZ, UR5 ;  /* 0x00000005ff0e7e24 */ /* 0x000fe2000f8e00ff */
[----:B------:R-:W-:Y:S01]  /*e5d0*/  R2UR UR8, R199 ;  /* 0x00000000c70872ca */ /* 0x000fe200000e0000 */
[----:B0-----:R-:W0:Y:S01]  /*e5e0*/  SHFL.BFLY PT, R0, R9, 0x2, 0x1f ;  /* 0x0c401f0009007f89 */ /* 0x001e2200000e0000 */
[----:B------:R-:W-:Y:S01]  /*e5f0*/  ULOP3.LUT UR39, UR39, 0x3fff, URZ, 0xc0, !UPT ;  /* 0x00003fff27277892 */ /* 0x000fe2000f8ec03f */
[----:B------:R-:W2:Y:S03]  /*e600*/  S2R R13, SR_TID.X ;  /* 0x00000000000d7919 */ /* 0x000ea60000002100 */
        /* <DEDUP_REMOVED lines=8> */
[----:B-1----:R-:W-:Y:S01]  /*e690*/  FADD.FTZ R2, R5, R8 ;  /* 0x0000000805027221 */ /* 0x002fe20000010000 */
[----:B------:R-:W-:Y:S01]  /*e6a0*/  UMOV UR7, 0x40000040 ;  /* 0x4000004000077882 */ /* 0x000fe20000000000 */
[----:B------:R-:W-:-:S02]  /*e6b0*/  IMAD.MOV.U32 R8, RZ, RZ, RZ ;  /* 0x000000ffff087224 */ /* 0x000fc400078e00ff */
[----:B0-----:R-:W-:Y:S01]  /*e6c0*/  FADD.FTZ R0, R0, R9 ;  /* 0x0000000900007221 */ /* 0x001fe20000010000 */
[----:B------:R-:W-:Y:S01]  /*e6d0*/  IMAD.U32 R199, RZ, RZ, UR8 ;  /* 0x00000008ffc77e24 */ /* 0x000fe2000f8e00ff */
[----:B------:R-:W0:Y:S01]  /*e6e0*/  SHFL.BFLY PT, R7, R2, 0x1, 0x1f ;  /* 0x0c201f0002077f89 */ /* 0x000e2200000e0000 */
[----:B------:R-:W-:-:S03]  /*e6f0*/  USEL UR37, UR37, URZ, UP0 ;  /* 0x0000003f25257287 */ /* 0x000fc60008000000 */
[----:B------:R-:W1:Y:S01]  /*e700*/  SHFL.BFLY PT, R5, R0, 0x1, 0x1f ;  /* 0x0c201f0000057f89 */ /* 0x000e6200000e0000 */
[----:B--2---:R-:W-:Y:S01]  /*e710*/  LOP3.LUT P2, RZ, R13, 0x7f, RZ, 0xc0, !PT ;  /* 0x0000007f0dff7812 */ /* 0x004fe2000784c0ff */
[----:B0-----:R-:W-:Y:S01]  /*e720*/  FADD.FTZ R12, R2, R7 ;  /* 0x00000007020c7221 */ /* 0x001fe20000010000 */
[----:B------:R-:W-:Y:S02]  /*e730*/  IMAD.MOV.U32 R2, RZ, RZ, -0x800000 ;  /* 0xff800000ff027424 */ /* 0x000fe400078e00ff */
[----:B-1----:R-:W-:Y:S02]  /*e740*/  FADD.FTZ R11, R0, R5 ;  /* 0x00000005000b7221 */ /* 0x002fe40000010000 */
[----:B------:R-:W-:Y:S01]  /*e750*/  FSETP.NE.FTZ.AND P1, PT, R12, RZ, PT ;  /* 0x000000ff0c00720b */ /* 0x000fe20003f35000 */
[----:B------:R-:W-:Y:S02]  /*e760*/  IMAD.MOV.U32 R5, RZ, RZ, RZ ;  /* 0x000000ffff057224 */ /* 0x000fe400078e00ff */
[----:B------:R-:W-:Y:S01]  /*e770*/  IMAD.MOV.U32 R0, RZ, RZ, -0x800000 ;  /* 0xff800000ff007424 */ /* 0x000fe200078e00ff */
[----:B------:R-:W-:-:S09]  /*e780*/  FSETP.NE.FTZ.AND P0, PT, R11, RZ, PT ;  /* 0x000000ff0b00720b */ /* 0x000fd20003f15000 */
[----:B------:R-:W0:Y:S01]  /*e790*/  @P1 MUFU.LG2 R9, R12 ;  /* 0x0000000c00091308 */ /* 0x000e220000000c00 */
[----:B------:R-:W-:-:S03]  /*e7a0*/  @P1 FMUL.FTZ R13, R10, 0.69314718246459960938 ;  /* 0x3f3172180a0d1820 */ /* 0x000fc60000410000 */
[----:B------:R-:W-:-:S04]  /*e7b0*/  @P0 FMUL.FTZ R7, R10, 0.69314718246459960938 ;  /* 0x3f3172180a070820 */ /* 0x000fc80000410000 */
[----:B------:R-:W1:Y:S08]  /*e7c0*/  @P0 MUFU.LG2 R6, R11 ;  /* 0x0000000b00060308 */ /* 0x000e700000000c00 */
[----:B------:R-:W2:Y:S01]  /*e7d0*/  @P1 MUFU.RCP R8, R12 ;  /* 0x0000000c00081308 */ /* 0x000ea20000001000 */
[----:B0-----:R-:W-:Y:S01]  /*e7e0*/  @P1 FMUL.FTZ R10, R9, 0.69314718246459960938 ;  /* 0x3f317218090a1820 */ /* 0x001fe20000410000 */
[----:B------:R-:W-:-:S03]  /*e7f0*/  @!P2 VIADD R9, R14, 0x30860 ;  /* 0x000308600e09a836 */ /* 0x000fc60000000000 */
[----:B------:R-:W-:Y:S02]  /*e800*/  @P1 FFMA.FTZ R0, R13, R3, R10 ;  /* 0x000000030d001223 */ /* 0x000fe4000001000a */
[----:B------:R-:W-:Y:S01]  /*e810*/  @!P2 PRMT R9, RZ, 0x654, R9 ;  /* 0x00000654ff09a816 */ /* 0x000fe20000000009 */
[----:B------:R-:W0:Y:S01]  /*e820*/  @P0 MUFU.RCP R5, R11 ;  /* 0x0000000b00050308 */ /* 0x000e220000001000 */
[----:B-1----:R-:W-:-:S04]  /*e830*/  @P0 FMUL.FTZ R6, R6, 0.69314718246459960938 ;  /* 0x3f31721806060820 */ /* 0x002fc80000410000 */
[----:B------:R-:W-:Y:S01]  /*e840*/  @P0 FFMA.FTZ R2, R7, R4, R6 ;  /* 0x0000000407020223 */ /* 0x000fe20000010006 */
[----:B------:R-:W-:Y:S01]  /*e850*/  PLOP3.LUT P0, PT, PT, PT, PT, 0x8, 0x0 ;  /* 0x000000000000781c */ /* 0x000fe20003f0e170 */
        /* <DEDUP_REMOVED lines=28> */
[-C--:B--2---:R-:W-:Y:S01]  /*ea20*/  FMUL.FTZ R126, R43, R8.reuse ;  /* 0x000000082b7e7220 */ /* 0x084fe20000410000 */
[-C--:B0-----:R-:W-:Y:S01]  /*ea30*/  FMUL.FTZ R3, R32, R5.reuse ;  /* 0x0000000520037220 */ /* 0x081fe20000410000 */
        /* <DEDUP_REMOVED lines=93> */
[----:B-1----:R-:W-:-:S07]  /*f010*/  FMUL.FTZ R119, R119, R8 ;  /* 0x0000000877777220 */ /* 0x002fce0000410000 */
.L_x_1062:
[----:B------:R-:W0:Y:S01]  /*f020*/  S2R R5, SR_CgaCtaId ;  /* 0x0000000000057919 */ /* 0x000e220000008800 */
[----:B------:R-:W-:Y:S01]  /*f030*/  MOV R38, 0x400 ;  /* 0x0000040000267802 */ /* 0x000fe20000000f00 */
[----:B------:R-:W-:Y:S01]  /*f040*/  BSSY B0, `(.L_x_1133) ;  /* 0x0000260000007945 */ /* 0x000fe20003800000 */
[----:B------:R-:W-:Y:S02]  /*f050*/  BAR.SYNC.DEFER_BLOCKING 0x5, 0x120 ;  /* 0x0144800000007b1d */ /* 0x000fe40000010000 */
[----:B0-----:R-:W-:-:S05]  /*f060*/  LEA R38, R5, R38, 0x18 ;  /* 0x0000002605267211 */ /* 0x001fca00078ec0ff */
[----:B------:R-:W0:Y:S02]  /*f070*/  LDS.128 R192, [R38+0x308d0] ;  /* 0x0308d00026c07984 */ /* 0x000e240000000c00 */
[----:B0-----:R-:W-:Y:S02]  /*f080*/  R2UR UR6, R194 ;  /* 0x00000000c20672ca */ /* 0x001fe400000e0000 */
[----:B------:R-:W-:Y:S01]  /*f090*/  R2UR UR5, R195 ;  /* 0x00000000c30572ca */ /* 0x000fe200000e0000 */
[----:B------:R-:W-:Y:S06]  /*f0a0*/  BAR.ARV 0x4, 0x120 ;  /* 0x0104800000007b1d */ /* 0x000fec0000002000 */
[----:B------:R-:W-:Y:S08]  /*f0b0*/  @P0 BRA `(.L_x_1134) ;  /* 0x00000018005c0947 */ /* 0x000ff00003800000 */
[----:B------:R-:W0:Y:S01]  /*f0c0*/  S2R R5, SR_SWINHI ;  /* 0x0000000000057919 */ /* 0x000e220000002f00 */
[----:B------:R-:W-:Y:S01]  /*f0d0*/  F2FP.BF16.F32.PACK_AB R6, R121, R6 ;  /* 0x000000067906723e */ /* 0x000fe200000010ff */
[----:B------:R-:W-:Y:S01]  /*f0e0*/  ULDC.64 UR8, c[0x0][0xbd8] ;  /* 0x0002f60000087ab9 */ /* 0x000fe20000000a00 */
[----:B------:R-:W-:Y:S01]  /*f0f0*/  F2FP.BF16.F32.PACK_AB R88, R89, R88 ;  /* 0x000000585958723e */ /* 0x000fe200000010ff */
[----:B------:R-:W-:Y:S01]  /*f100*/  UISETP.NE.U32.AND UP0, UPT, UR8, URZ, UPT ;  /* 0x0000003f0800728c */ /* 0x000fe2000bf05070 */
[----:B------:R-:W-:Y:S01]  /*f110*/  F2FP.BF16.F32.PACK_AB R89, R43, R90 ;  /* 0x0000005a2b59723e */ /* 0x000fe200000010ff */
[----:B------:R-:W-:Y:S01]  /*f120*/  ULDC.64 UR10, c[0x0][0x208] ;  /* 0x00008200000a7ab9 */ /* 0x000fe20000000a00 */
[----:B------:R-:W-:Y:S01]  /*f130*/  F2FP.BF16.F32.PACK_AB R96, R97, R96 ;  /* 0x000000606160723e */ /* 0x000fe200000010ff */
[----:B------:R-:W-:Y:S01]  /*f140*/  UISETP.NE.AND.EX UP0, UPT, UR9, URZ, UPT, UP0 ;  /* 0x0000003f0900728c */ /* 0x000fe2000bf05300 */
[----:B------:R-:W-:Y:S02]  /*f150*/  F2FP.BF16.F32.PACK_AB R90, R93, R92 ;  /* 0x0000005c5d5a723e */ /* 0x000fe400000010ff */
[----:B------:R-:W-:Y:S01]  /*f160*/  F2FP.BF16.F32.PACK_AB R91, R42, R91 ;  /* 0x0000005b2a5b723e */ /* 0x000fe200000010ff */
[----:B------:R-:W-:Y:S01]  /*f170*/  ULDC.64 UR8, c[0x0][0xbd8] ;  /* 0x0002f60000087ab9 */ /* 0x000fe20000000a00 */
        /* <DEDUP_REMOVED lines=10> */
[----:B------:R-:W-:Y:S02]  /*f220*/  MOV R16, R38 ;  /* 0x0000002600107202 */ /* 0x000fe40000000f00 */
[----:B0-----:R-:W-:Y:S02]  /*f230*/  MOV R17, R5 ;  /* 0x0000000500117202 */ /* 0x001fe40000000f00 */
[----:B------:R-:W-:-:S02]  /*f240*/  F2FP.BF16.F32.PACK_AB R115, R119, R118 ;  /* 0x000000767773723e */ /* 0x000fc400000010ff */
[----:B------:R-:W-:Y:S01]  /*f250*/  R2UR UR4, R198 ;  /* 0x00000000c60472ca */ /* 0x000fe200000e0000 */
[----:B------:R-:W-:-:S03]  /*f260*/  IMAD.WIDE R4, R203, 0x2, R16 ;  /* 0x00000002cb047825 */ /* 0x000fc600078e0210 */
        /* <DEDUP_REMOVED lines=10> */
[--C-:B------:R-:W-:Y:S01]  /*f310*/  IMAD.X R15, RZ, RZ, R5.reuse, P5 ;  /* 0x000000ffff0f7224 */ /* 0x100fe200028e0605 */
[C---:B------:R-:W-:Y:S01]  /*f320*/  IADD3 R139, P4, R4.reuse, 0x4040, RZ ;  /* 0x00004040048b7810 */ /* 0x040fe20007f9e0ff */
[----:B------:R-:W-:Y:S01]  /*f330*/  UIMAD.WIDE UR8, UR4, 0x4, UR8 ;  /* 0x00000004040878a5 */ /* 0x000fe2000f8e0208 */
        /* <DEDUP_REMOVED lines=16> */
[----:B------:R-:W-:Y:S02]  /*f440*/  LOP3.LUT R14, R135, 0x380, RZ, 0xc0, !PT ;  /* 0x00000380870e7812 */ /* 0x000fe400078ec0ff */
[----:B------:R-:W-:Y:S02]  /*f450*/  LOP3.LUT R24, R137, 0x380, RZ, 0xc0, !PT ;  /* 0x0000038089187812 */ /* 0x000fe400078ec0ff */
[----:B------:R-:W-:Y:S02]  /*f460*/  LOP3.LUT R26, R139, 0x380, RZ, 0xc0, !PT ;  /* 0x000003808b1a7812 */ /* 0x000fe400078ec0ff */
[----:B------:R-:W-:Y:S02]  /*f470*/  SHF.R.U64 R8, R8, 0x3, RZ ;  /* 0x0000000308087819 */ /* 0x000fe400000012ff */
[----:B------:R-:W-:-:S02]  /*f480*/  SHF.R.U64 R10, R10, 0x3, RZ ;  /* 0x000000030a0a7819 */ /* 0x000fc400000012ff */
[----:B------:R-:W-:Y:S02]  /*f490*/  LOP3.LUT R28, R141, 0x380, RZ, 0xc0, !PT ;  /* 0x000003808d1c7812 */ /* 0x000fe400078ec0ff */
[----:B------:R-:W-:Y:S02]  /*f4a0*/  LOP3.LUT R30, R143, 0x380, RZ, 0xc0, !PT ;  /* 0x000003808f1e7812 */ /* 0x000fe400078ec0ff */
[----:B------:R-:W-:Y:S02]  /*f4b0*/  MOV R132, R4 ;  /* 0x0000000400847202 */ /* 0x000fe40000000f00 */
[----:B------:R-:W-:Y:S02]  /*f4c0*/  F2FP.BF16.F32.PACK_AB R4, R20, R7 ;  /* 0x000000071404723e */ /* 0x000fe400000010ff */
[----:B------:R-:W-:Y:S02]  /*f4d0*/  SHF.R.U64 R12, R12, 0x3, RZ ;  /* 0x000000030c0c7819 */ /* 0x000fe400000012ff */
[----:B------:R-:W-:-:S02]  /*f4e0*/  SHF.R.U64 R14, R14, 0x3, RZ ;  /* 0x000000030e0e7819 */ /* 0x000fc400000012ff */
[----:B------:R-:W-:Y:S02]  /*f4f0*/  F2FP.BF16.F32.PACK_AB R5, R130, R131 ;  /* 0x000000838205723e */ /* 0x000fe400000010ff */
[----:B------:R-:W-:Y:S02]  /*f500*/  LOP3.LUT R20, R145, 0x380, RZ, 0xc0, !PT ;  /* 0x0000038091147812 */ /* 0x000fe400078ec0ff */
[----:B------:R-:W-:Y:S01]  /*f510*/  F2FP.BF16.F32.PACK_AB R7, R129, R32 ;  /* 0x000000208107723e */ /* 0x000fe200000010ff */
[----:B------:R-:W-:Y:S01]  /*f520*/  BAR.SYNC.DEFER_BLOCKING 0x1, 0x100 ;  /* 0x0044000000007b1d */ /* 0x000fe20000010000 */
[----:B------:R-:W-:Y:S02]  /*f530*/  SHF.R.U64 R24, R24, 0x3, RZ ;  /* 0x0000000318187819 */ /* 0x000fe400000012ff */
[----:B------:R-:W-:Y:S02]  /*f540*/  SHF.R.U64 R26, R26, 0x3, RZ ;  /* 0x000000031a1a7819 */ /* 0x000fe400000012ff */
[----:B------:R-:W-:-:S02]  /*f550*/  LOP3.LUT R74, R149, 0x380, RZ, 0xc0, !PT ;  /* 0x00000380954a7812 */ /* 0x000fc400078ec0ff */
[----:B------:R-:W-:Y:S02]  /*f560*/  LOP3.LUT R8, R8, R75, RZ, 0x3c, !PT ;  /* 0x0000004b08087212 */ /* 0x000fe400078e3cff */
[----:B------:R-:W-:Y:S02]  /*f570*/  LOP3.LUT R10, R10, R95, RZ, 0x3c, !PT ;  /* 0x0000005f0a0a7212 */ /* 0x000fe400078e3cff */
[----:B------:R-:W-:Y:S02]  /*f580*/  SHF.R.U64 R28, R28, 0x3, RZ ;  /* 0x000000031c1c7819 */ /* 0x000fe400000012ff */
[----:B------:R-:W-:Y:S02]  /*f590*/  SHF.R.U64 R30, R30, 0x3, RZ ;  /* 0x000000031e1e7819 */ /* 0x000fe400000012ff */
[----:B------:R-:W-:Y:S02]  /*f5a0*/  LOP3.LUT R12, R12, R133, RZ, 0x3c, !PT ;  /* 0x000000850c0c7212 */ /* 0x000fe400078e3cff */
[----:B------:R-:W-:-:S02]  /*f5b0*/  LOP3.LUT R14, R14, R135, RZ, 0x3c, !PT ;  /* 0x000000870e0e7212 */ /* 0x000fc400078e3cff */
[----:B------:R-:W-:Y:S02]  /*f5c0*/  LOP3.LUT R34, R147, 0x380, RZ, 0xc0, !PT ;  /* 0x0000038093227812 */ /* 0x000fe400078ec0ff */
[----:B------:R-:W-:Y:S02]  /*f5d0*/  SHF.R.U64 R20, R20, 0x3, RZ ;  /* 0x0000000314147819 */ /* 0x000fe400000012ff */
[----:B------:R-:W-:Y:S01]  /*f5e0*/  LOP3.LUT R24, R24, R137, RZ, 0x3c, !PT ;  /* 0x0000008918187212 */ /* 0x000fe200078e3cff */
[----:B------:R0:W-:Y:S01]  /*f5f0*/  STSM.16.M88.4 [R132], R4 ;  /* 0x0000000484007844 */ /* 0x0001e20000000200 */
[----:B------:R-:W-:Y:S02]  /*f600*/  LOP3.LUT R26, R26, R139, RZ, 0x3c, !PT ;  /* 0x0000008b1a1a7212 */ /* 0x000fe400078e3cff */
[----:B------:R-:W-:Y:S02]  /*f610*/  SHF.R.U64 R74, R74, 0x3, RZ ;  /* 0x000000034a4a7819 */ /* 0x000fe400000012ff */
[----:B------:R-:W-:-:S02]  /*f620*/  LOP3.LUT R28, R28, R141, RZ, 0x3c, !PT ;  /* 0x0000008d1c1c7212 */ /* 0x000fc400078e3cff */
[----:B------:R-:W-:Y:S02]  /*f630*/  LOP3.LUT R30, R30, R143, RZ, 0x3c, !PT ;  /* 0x0000008f1e1e7212 */ /* 0x000fe400078e3cff */
[----:B------:R-:W-:Y:S02]  /*f640*/  MOV R131, R8 ;  /* 0x0000000800837202 */ /* 0x000fe40000000f00 */
[----:B------:R-:W-:Y:S02]  /*f650*/  MOV R130, R10 ;  /* 0x0000000a00827202 */ /* 0x000fe40000000f00 */
[----:B------:R-:W-:Y:S02]  /*f660*/  F2FP.BF16.F32.PACK_AB R8, R41, R40 ;  /* 0x000000282908723e */ /* 0x000fe400000010ff */
[----:B------:R-:W-:Y:S02]  /*f670*/  F2FP.BF16.F32.PACK_AB R9, R126, R123 ;  /* 0x0000007b7e09723e */ /* 0x000fe400000010ff */
[----:B0-----:R-:W-:-:S02]  /*f680*/  F2FP.BF16.F32.PACK_AB R4, R120, R3 ;  /* 0x000000037804723e */ /* 0x001fc400000010ff */
[----:B------:R-:W-:Y:S02]  /*f690*/  F2FP.BF16.F32.PACK_AB R5, R128, R125 ;  /* 0x0000007d8005723e */ /* 0x000fe400000010ff */
[----:B------:R-:W-:Y:S02]  /*f6a0*/  F2FP.BF16.F32.PACK_AB R6, R37, R36 ;  /* 0x000000242506723e */ /* 0x000fe400000010ff */
[----:B------:R-:W-:Y:S02]  /*f6b0*/  F2FP.BF16.F32.PACK_AB R7, R127, R124 ;  /* 0x0000007c7f07723e */ /* 0x000fe400000010ff */
[----:B------:R-:W-:Y:S02]  /*f6c0*/  F2FP.BF16.F32.PACK_AB R10, R45, R44 ;  /* 0x0000002c2d0a723e */ /* 0x000fe400000010ff */
[----:B------:R-:W-:Y:S01]  /*f6d0*/  F2FP.BF16.F32.PACK_AB R11, R47, R122 ;  /* 0x0000007a2f0b723e */ /* 0x000fe200000010ff */
[----:B------:R0:W-:Y:S01]  /*f6e0*/  STSM.16.M88.4 [R131], R4 ;  /* 0x0000000483007844 */ /* 0x0001e20000000200 */
[----:B------:R-:W-:-:S02]  /*f6f0*/  SHF.R.U64 R34, R34, 0x3, RZ ;  /* 0x0000000322227819 */ /* 0x000fc400000012ff */
[----:B------:R-:W-:Y:S01]  /*f700*/  LOP3.LUT R32, R20, R145, RZ, 0x3c, !PT ;  /* 0x0000009114207212 */ /* 0x000fe200078e3cff */
[----:B------:R1:W-:Y:S01]  /*f710*/  STSM.16.M88.4 [R130], R8 ;  /* 0x0000000882007844 */ /* 0x0003e20000000200 */
[----:B------:R-:W-:Y:S02]  /*f720*/  MOV R129, R12 ;  /* 0x0000000c00817202 */ /* 0x000fe40000000f00 */
[----:B------:R-:W-:Y:S02]  /*f730*/  MOV R121, R14 ;  /* 0x0000000e00797202 */ /* 0x000fe40000000f00 */
[----:B------:R-:W-:Y:S02]  /*f740*/  LOP3.LUT R20, R74, R149, RZ, 0x3c, !PT ;  /* 0x000000954a147212 */ /* 0x000fe400078e3cff */
[----:B------:R-:W-:Y:S02]  /*f750*/  MOV R95, R24 ;  /* 0x00000018005f7202 */ /* 0x000fe40000000f00 */
[----:B------:R-:W-:-:S02]  /*f760*/  MOV R94, R26 ;  /* 0x0000001a005e7202 */ /* 0x000fc40000000f00 */
[----:B------:R-:W-:Y:S02]  /*f770*/  F2FP.BF16.F32.PACK_AB R12, R49, R48 ;  /* 0x00000030310c723e */ /* 0x000fe400000010ff */
[----:B------:R-:W-:Y:S02]  /*f780*/  F2FP.BF16.F32.PACK_AB R13, R51, R50 ;  /* 0x00000032330d723e */ /* 0x000fe400000010ff */
[----:B------:R-:W-:Y:S02]  /*f790*/  F2FP.BF16.F32.PACK_AB R14, R53, R52 ;  /* 0x00000034350e723e */ /* 0x000fe400000010ff */
[----:B------:R-:W-:Y:S02]  /*f7a0*/  F2FP.BF16.F32.PACK_AB R15, R55, R54 ;  /* 0x00000036370f723e */ /* 0x000fe400000010ff */
[----:B------:R-:W-:Y:S02]  /*f7b0*/  MOV R75, R28 ;  /* 0x0000001c004b7202 */ /* 0x000fe40000000f00 */
[----:B------:R-:W-:Y:S01]  /*f7c0*/  MOV R74, R30 ;  /* 0x0000001e004a7202 */ /* 0x000fe20000000f00 */
[----:B------:R-:W-:Y:S01]  /*f7d0*/  STSM.16.M88.4 [R129], R12 ;  /* 0x0000000c81007844 */ /* 0x000fe20000000200 */
[----:B------:R-:W-:-:S02]  /*f7e0*/  F2FP.BF16.F32.PACK_AB R24, R57, R56 ;  /* 0x000000383918723e */ /* 0x000fc400000010ff */
[----:B------:R-:W-:Y:S02]  /*f7f0*/  F2FP.BF16.F32.PACK_AB R25, R59, R58 ;  /* 0x0000003a3b19723e */ /* 0x000fe400000010ff */
[----:B------:R-:W-:Y:S02]  /*f800*/  F2FP.BF16.F32.PACK_AB R26, R61, R60 ;  /* 0x0000003c3d1a723e */ /* 0x000fe400000010ff */
[----:B------:R-:W-:Y:S02]  /*f810*/  F2FP.BF16.F32.PACK_AB R27, R63, R62 ;  /* 0x0000003e3f1b723e */ /* 0x000fe400000010ff */
[----:B------:R-:W-:Y:S02]  /*f820*/  F2FP.BF16.F32.PACK_AB R28, R65, R64 ;  /* 0x00000040411c723e */ /* 0x000fe400000010ff */
[----:B------:R-:W-:Y:S01]  /*f830*/  F2FP.BF16.F32.PACK_AB R29, R67, R66 ;  /* 0x00000042431d723e */ /* 0x000fe200000010ff */
[----:B------:R-:W-:Y:S01]  /*f840*/  STSM.16.M88.4 [R121], R24 ;  /* 0x0000001879007844 */ /* 0x000fe20000000200 */
[----:B------:R-:W-:-:S02]  /*f850*/  F2FP.BF16.F32.PACK_AB R30, R69, R68 ;  /* 0x00000044451e723e */ /* 0x000fc400000010ff */
[----:B------:R-:W-:Y:S02]  /*f860*/  F2FP.BF16.F32.PACK_AB R31, R71, R70 ;  /* 0x00000046471f723e */ /* 0x000fe400000010ff */
[----:B------:R-:W-:Y:S02]  /*f870*/  LOP3.LUT R34, R34, R147, RZ, 0x3c, !PT ;  /* 0x0000009322227212 */ /* 0x000fe400078e3cff */
[----:B0-----:R-:W-:Y:S01]  /*f880*/  F2FP.BF16.F32.PACK_AB R4, R73, R72 ;  /* 0x000000484904723e */ /* 0x001fe200000010ff */
[----:B------:R-:W-:Y:S01]  /*f890*/  STSM.16.M88.4 [R95], R28 ;  /* 0x0000001c5f007844 */ /* 0x000fe20000000200 */
[----:B------:R-:W-:Y:S02]  /*f8a0*/  F2FP.BF16.F32.PACK_AB R5, R46, R39 ;  /* 0x000000272e05723e */ /* 0x000fe400000010ff */
[----:B------:R-:W-:Y:S02]  /*f8b0*/  F2FP.BF16.F32.PACK_AB R6, R77, R76 ;  /* 0x0000004c4d06723e */ /* 0x000fe400000010ff */
[----:B------:R-:W-:-:S02]  /*f8c0*/  F2FP.BF16.F32.PACK_AB R7, R79, R78 ;  /* 0x0000004e4f07723e */ /* 0x000fc400000010ff */
[----:B-1----:R-:W-:Y:S02]  /*f8d0*/  F2FP.BF16.F32.PACK_AB R8, R81, R80 ;  /* 0x000000505108723e */ /* 0x002fe400000010ff */
[----:B------:R-:W-:Y:S01]  /*f8e0*/  F2FP.BF16.F32.PACK_AB R9, R83, R82 ;  /* 0x000000525309723e */ /* 0x000fe200000010ff */
[----:B------:R0:W-:Y:S01]  /*f8f0*/  STSM.16.M88.4 [R94], R4 ;  /* 0x000000045e007844 */ /* 0x0001e20000000200 */
[----:B------:R-:W-:Y:S02]  /*f900*/  F2FP.BF16.F32.PACK_AB R10, R85, R84 ;  /* 0x00000054550a723e */ /* 0x000fe400000010ff */
[----:B------:R-:W-:Y:S02]  /*f910*/  F2FP.BF16.F32.PACK_AB R11, R87, R86 ;  /* 0x00000056570b723e */ /* 0x000fe400000010ff */
[----:B------:R-:W-:Y:S02]  /*f920*/  MOV R32, R32 ;  /* 0x0000002000207202 */ /* 0x000fe40000000f00 */
[----:B------:R-:W-:Y:S01]  /*f930*/  MOV R34, R34 ;  /* 0x0000002200227202 */ /* 0x000fe20000000f00 */
[----:B------:R1:W-:Y:S01]  /*f940*/  STSM.16.M88.4 [R75], R8 ;  /* 0x000000084b007844 */ /* 0x0003e20000000200 */
[----:B------:R-:W-:-:S02]  /*f950*/  MOV R20, R20 ;  /* 0x0000001400147202 */ /* 0x000fc40000000f00 */
[----:B------:R-:W-:Y:S01]  /*f960*/  PLOP3.LUT P0, PT, PT, PT, UP0, 0x80, 0x0 ;  /* 0x000000000000781c */ /* 0x000fe20003f0f008 */
[----:B------:R1:W-:Y:S04]  /*f970*/  STSM.16.M88.4 [R74], R88 ;  /* 0x000000584a007844 */ /* 0x0003e80000000200 */
[----:B------:R1:W-:Y:S01]  /*f980*/  STSM.16.M88.4 [R32], R96 ;  /* 0x0000006020007844 */ /* 0x0003e20000000200 */
[----:B0-----:R-:W-:Y:S02]  /*f990*/  IMAD.U32 R4, RZ, RZ, UR8 ;  /* 0x00000008ff047e24 */ /* 0x001fe4000f8e00ff */
[----:B------:R-:W-:Y:S01]  /*f9a0*/  IMAD.U32 R5, RZ, RZ, UR9 ;  /* 0x00000009ff057e24 */ /* 0x000fe2000f8e00ff */
[----:B------:R1:W-:Y:S01]  /*f9b0*/  STSM.16.M88.4 [R34], R104 ;  /* 0x0000006822007844 */ /* 0x0003e20000000200 */
[----:B------:R-:W-:-:S03]  /*f9c0*/  ULDC.64 UR8, c[0x0][0xbe0] ;  /* 0x0002f80000087ab9 */ /* 0x000fc60000000a00 */
[----:B------:R1:W-:Y:S01]  /*f9d0*/  STSM.16.M88.4 [R20], R112 ;  /* 0x0000007014007844 */ /* 0x0003e20000000200 */
[----:B------:R-:W-:Y:S06]  /*f9e0*/  BAR.SYNC.DEFER_BLOCKING 0x1, 0x100 ;  /* 0x0044000000007b1d */ /* 0x000fec0000010000 */
[----:B------:R-:W2:Y:S01]  /*f9f0*/  @P0 LDG.E R3, desc[UR10][R4.64] ;  /* 0x0000000a04030981 */ /* 0x000ea2000c1e1900 */
[----:B------:R-:W-:Y:S01]  /*fa00*/  UISETP.NE.U32.AND UP1, UPT, UR8, URZ, UPT ;  /* 0x0000003f0800728c */ /* 0x000fe2000bf25070 */
[----:B------:R-:W0:Y:S01]  /*fa10*/  LDC R37, c[0x0][0xa88] ;  /* 0x0002a200ff257b82 */ /* 0x000e220000000800 */
[----:B------:R-:W-:-:S02]  /*fa20*/  IMAD R7, R22, 0x40, R19 ;  /* 0x0000004016077824 */ /* 0x000fc400078e0213 */
[----:B------:R-:W-:Y:S02]  /*fa30*/  UISETP.NE.AND.EX UP1, UPT, UR9, URZ, UPT, UP1 ;  /* 0x0000003f0900728c */ /* 0x000fe4000bf25310 */
[----:B------:R-:W-:-:S04]  /*fa40*/  IMAD.WIDE R16, R7, 0x2, R16 ;  /* 0x0000000207107825 */ /* 0x000fc800078e0210 */
[----:B------:R-:W-:Y:S02]  /*fa50*/  PLOP3.LUT P1, PT, PT, PT, UP1, 0x80, 0x0 ;  /* 0x000000000000781c */ /* 0x000fe40003f2f018 */
[----:B------:R-:W-:-:S03]  /*fa60*/  IADD3 R33, P5, R16, 0x1000, RZ ;  /* 0x0000100010217810 */ /* 0x000fc60007fbe0ff */
[----:B------:R-:W-:Y:S02]  /*fa70*/  @UP1 ULDC.64 UR8, c[0x0][0xbe0] ;  /* 0x0002f80000081ab9 */ /* 0x000fe40000000a00 */
[----:B------:R-:W-:-:S03]  /*fa80*/  @UP1 UIMAD.WIDE UR8, UR4, 0x4, UR8 ;  /* 0x00000004040818a5 */ /* 0x000fc6000f8e0208 */
[----:B------:R-:W-:-:S03]  /*fa90*/  UMOV UR4, URZ ;  /* 0x0000003f00047c82 */ /* 0x000fc60008000000 */
[----:B------:R-:W-:Y:S02]  /*faa0*/  IMAD.U32 R6, RZ, RZ, UR8 ;  /* 0x00000008ff067e24 */ /* 0x000fe4000f8e00ff */
[----:B------:R-:W-:-:S05]  /*fab0*/  IMAD.U32 R7, RZ, RZ, UR9 ;  /* 0x00000009ff077e24 */ /* 0x000fca000f8e00ff */
[----:B0-----:R1:W5:Y:S01]  /*fac0*/  @P1 LDG.E R37, desc[UR10][R6.64] ;  /* 0x0000000a06251981 */ /* 0x001362000c1e1900 */
[----:B--2---:R-:W-:Y:S01]  /*fad0*/  @P0 R2UR UR4, R3 ;  /* 0x00000000030402ca */ /* 0x004fe200000e0000 */
[----:B-1----:R-:W-:-:S14]  /*fae0*/  @P1 BRA `(.L_x_1135) ;  /* 0x0000000000141947 */ /* 0x002fdc0003800000 */
[----:B------:R-:W-:Y:S05]  /*faf0*/  @!P0 BRA `(.L_x_1135) ;  /* 0x0000000000108947 */ /* 0x000fea0003800000 */
[----:B------:R-:W-:Y:S02]  /*fb00*/  ULDC.64 UR8, c[0x0][0x208] ;  /* 0x0000820000087ab9 */ /* 0x000fe40000000a00 */
[----:B------:R-:W2:Y:S04]  /*fb10*/  LDG.E R6, desc[UR8][R4.64] ;  /* 0x0000000804067981 */ /* 0x000ea8000c1e1900 */
[----:B-----5:R-:W2:Y:S02]  /*fb20*/  LDG.E R37, desc[UR8][R4.64+0x4] ;  /* 0x0000040804257981 */ /* 0x020ea4000c1e1900 */
[----:B--2---:R-:W-:-:S07]  /*fb30*/  IMAD.IADD R37, R37, 0x1, -R6 ;  /* 0x0000000125257824 */ /* 0x004fce00078e0a06 */
.L_x_1135:
[----:B------:R-:W-:Y:S01]  /*fb40*/  R2UR UR17, R197 ;  /* 0x00000000c51172ca */ /* 0x000fe200000e0000 */
[----:B------:R-:W-:Y:S01]  /*fb50*/  ULDC.64 UR12, c[0x0][0xb70] ;  /* 0x0002dc00000c7ab9 */ /* 0x000fe20000000a00 */
[----:B------:R-:W-:Y:S01]  /*fb60*/  R2UR UR15, R198 ;  /* 0x00000000c60f72ca */ /* 0x000fe200000e0000 */
[----:B------:R-:W-:Y:S01]  /*fb70*/  USHF.R.S32.HI UR11, URZ, 0x1f, UR4 ;  /* 0x0000001f3f0b7899 */ /* 0x000fe20008011404 */
[----:B------:R-:W-:Y:S01]  /*fb80*/  IADD3 R5, P3, R16, 0x3000, RZ ;  /* 0x0000300010057810 */ /* 0x000fe20007f7e0ff */
[----:B------:R-:W-:Y:S01]  /*fb90*/  UMOV UR10, UR4 ;  /* 0x00000004000a7c82 */ /* 0x000fe20008000000 */
[----:B------:R-:W-:Y:S01]  /*fba0*/  IMAD R10, R196, 0x80, R201 ;  /* 0x00000080c40a7824 */ /* 0x000fe200078e02c9 */
[----:B------:R-:W-:Y:S01]  /*fbb0*/  IADD3 R57, P0, R16, 0x4000, RZ ;  /* 0x0000400010397810 */ /* 0x000fe20007f1e0ff */
[----:B------:R-:W-:Y:S01]  /*fbc0*/  ULDC.64 UR18, c[0x0][0x208] ;  /* 0x0000820000127ab9 */ /* 0x000fe20000000a00 */
[----:B------:R-:W-:Y:S02]  /*fbd0*/  LOP3.LUT R4, R5, 0x380, RZ, 0xc0, !PT ;  /* 0x0000038005047812 */ /* 0x000fe400078ec0ff */
[----:B------:R-:W-:-:S02]  /*fbe0*/  SHF.R.S32.HI R3, RZ, 0x1f, R10 ;  /* 0x0000001fff037819 */ /* 0x000fc4000001140a */
[----:B------:R-:W-:Y:S01]  /*fbf0*/  USHF.R.S32.HI UR14, URZ, 0x1f, UR17 ;  /* 0x0000001f3f0e7899 */ /* 0x000fe20008011411 */
[----:B------:R-:W-:Y:S01]  /*fc00*/  SHF.R.U64 R4, R4, 0x3, RZ ;  /* 0x0000000304047819 */ /* 0x000fe200000012ff */
[----:B------:R-:W-:Y:S01]  /*fc10*/  UIMAD.WIDE.U32 UR8, UR17, UR12, UR10 ;  /* 0x0000000c110872a5 */ /* 0x000fe2000f8e000a */
[----:B------:R-:W-:Y:S01]  /*fc20*/  IADD3 R9, P4, R16, 0x2000, RZ ;  /* 0x0000200010097810 */ /* 0x000fe20007f9e0ff */
[----:B------:R-:W-:Y:S01]  /*fc30*/  UIMAD UR7, UR14, UR12, URZ ;  /* 0x0000000c0e0772a4 */ /* 0x000fe2000f8e023f */
[----:B------:R-:W-:Y:S02]  /*fc40*/  LOP3.LUT R4, R4, R5, RZ, 0x3c, !PT ;  /* 0x0000000504047212 */ /* 0x000fe400078e3cff */
[C---:B------:R-:W-:Y:S01]  /*fc50*/  IADD3 R45, P1, R16.reuse, 0x5000, RZ ;  /* 0x00005000102d7810 */ /* 0x040fe20007f3e0ff */
[----:B------:R-:W-:Y:S01]  /*fc60*/  UIMAD UR10, UR17, UR13, UR7 ;  /* 0x0000000d110a72a4 */ /* 0x000fe2000f8e0207 */
[----:B------:R-:W-:Y:S01]  /*fc70*/  LOP3.LUT R56, R57, 0x380, RZ, 0xc0, !PT ;  /* 0x0000038039387812 */ /* 0x000fe200078ec0ff */
[----:B------:R-:W-:Y:S01]  /*fc80*/  USHF.R.S32.HI UR7, URZ, 0x1f, UR15 ;  /* 0x0000001f3f077899 */ /* 0x000fe2000801140f */
[----:B------:R-:W-:Y:S01]  /*fc90*/  IADD3 R29, P2, R16, 0x6000, RZ ;  /* 0x00006000101d7810 */ /* 0x000fe20007f5e0ff */
[----:B------:R-:W-:Y:S01]  /*fca0*/  ULDC.64 UR12, c[0x0][0xb78] ;  /* 0x0002de00000c7ab9 */ /* 0x000fe20000000a00 */
[----:B------:R-:W-:Y:S01]  /*fcb0*/  USEL UR15, UR15, URZ, !UP0 ;  /* 0x0000003f0f0f7287 */ /* 0x000fe2000c000000 */
[----:B------:R-:W-:Y:S01]  /*fcc0*/  LOP3.LUT R32, R33, 0x380, RZ, 0xc0, !PT ;  /* 0x0000038021207812 */ /* 0x000fe200078ec0ff */
[----:B------:R-:W-:Y:S01]  /*fcd0*/  USEL UR16, UR7, URZ, !UP0 ;  /* 0x0000003f07107287 */ /* 0x000fe2000c000000 */
[----:B------:R-:W-:Y:S01]  /*fce0*/  LOP3.LUT R8, R9, 0x380, RZ, 0xc0, !PT ;  /* 0x0000038009087812 */ /* 0x000fe200078ec0ff */
[----:B------:R-:W-:Y:S01]  /*fcf0*/  UIADD3 UR9, UR9, UR10, URZ ;  /* 0x0000000a09097290 */ /* 0x000fe2000fffe03f */
[----:B------:R-:W-:Y:S01]  /*fd00*/  LOP3.LUT R44, R45, 0x380, RZ, 0xc0, !PT ;  /* 0x000003802d2c7812 */ /* 0x000fe200078ec0ff */
[----:B------:R-:W-:Y:S01]  /*fd10*/  UIMAD UR7, UR16, UR12, URZ ;  /* 0x0000000c100772a4 */ /* 0x000fe2000f8e023f */
[----:B------:R-:W-:Y:S01]  /*fd20*/  SHF.R.U64 R56, R56, 0x3, RZ ;  /* 0x0000000338387819 */ /* 0x000fe200000012ff */
[----:B------:R-:W-:Y:S01]  /*fd30*/  UIMAD.WIDE.U32 UR8, UR15, UR12, UR8 ;  /* 0x0000000c0f0872a5 */ /* 0x000fe2000f8e0008 */
[----:B------:R-:W-:Y:S01]  /*fd40*/  LOP3.LUT R28, R29, 0x380, RZ, 0xc0, !PT ;  /* 0x000003801d1c7812 */ /* 0x000fe200078ec0ff */
[----:B------:R-:W-:Y:S01]  /*fd50*/  UIMAD UR7, UR15, UR13, UR7 ;  /* 0x0000000d0f0772a4 */ /* 0x000fe2000f8e0207 */
[----:B------:R-:W-:-:S02]  /*fd60*/  SHF.R.U64 R32, R32, 0x3, RZ ;  /* 0x0000000320207819 */ /* 0x000fc400000012ff */
[----:B------:R-:W-:Y:S02]  /*fd70*/  SHF.R.U64 R8, R8, 0x3, RZ ;  /* 0x0000000308087819 */ /* 0x000fe400000012ff */
[----:B------:R-:W-:Y:S01]  /*fd80*/  IADD3 R5, P6, R10, UR8, RZ ;  /* 0x000000080a057c10 */ /* 0x000fe2000ffde0ff */
[----:B------:R-:W-:Y:S01]  /*fd90*/  IMAD.U32 R6, RZ, RZ, UR7 ;  /* 0x00000007ff067e24 */ /* 0x000fe2000f8e00ff */
[----:B------:R-:W-:Y:S02]  /*fda0*/  SHF.R.U64 R44, R44, 0x3, RZ ;  /* 0x000000032c2c7819 */ /* 0x000fe400000012ff */
[----:B------:R-:W-:Y:S01]  /*fdb0*/  LOP3.LUT R56, R56, R57, RZ, 0x3c, !PT ;  /* 0x0000003938387212 */ /* 0x000fe200078e3cff */
[----:B------:R-:W-:Y:S01]  /*fdc0*/  IMAD.X R57, RZ, RZ, R17, P0 ;  /* 0x000000ffff397224 */ /* 0x000fe200000e0611 */
[----:B------:R-:W-:Y:S01]  /*fdd0*/  IADD3.X R6, R3, UR9, R6, P6, !PT ;  /* 0x0000000903067c10 */ /* 0x000fe2000b7fe406 */
[----:B------:R-:W-:Y:S01]  /*fde0*/  ULDC.64 UR8, c[0x0][0xb40] ;  /* 0x0002d00000087ab9 */ /* 0x000fe20000000a00 */
[----:B------:R-:W-:-:S02]  /*fdf0*/  SHF.R.U64 R28, R28, 0x3, RZ ;  /* 0x000000031c1c7819 */ /* 0x000fc400000012ff */
[C---:B------:R-:W-:Y:S02]  /*fe00*/  LEA R20, P6, R5.reuse, UR8, 0x2 ;  /* 0x0000000805147c11 */ /* 0x040fe4000f8c10ff */
[----:B------:R-:W-:Y:S02]  /*fe10*/  LOP3.LUT P0, RZ, R200, 0x3, RZ, 0xc0, !PT ;  /* 0x00000003c8ff7812 */ /* 0x000fe4000780c0ff */
[----:B------:R-:W-:Y:S01]  /*fe20*/  LEA.HI.X R21, R5, UR9, R6, 0x2, P6 ;  /* 0x0000000905157c11 */ /* 0x000fe2000b0f1406 */
[----:B------:R-:W-:Y:S01]  /*fe30*/  VIADD R6, R10, 0x8 ;  /* 0x000000080a067836 */ /* 0x000fe20000000000 */
[----:B------:R-:W-:Y:S01]  /*fe40*/  LOP3.LUT R32, R32, R33, RZ, 0x3c, !PT ;  /* 0x0000002120207212 */ /* 0x000fe200078e3cff */
[--C-:B------:R-:W-:Y:S01]  /*fe50*/  IMAD.X R33, RZ, RZ, R17.reuse, P5 ;  /* 0x000000ffff217224 */ /* 0x100fe200028e0611 */
[----:B------:R-:W-:Y:S01]  /*fe60*/  LOP3.LUT R8, R8, R9, RZ, 0x3c, !PT ;  /* 0x0000000908087212 */ /* 0x000fe200078e3cff */
[--C-:B------:R-:W-:Y:S01]  /*fe70*/  IMAD.X R9, RZ, RZ, R17.reuse, P4 ;  /* 0x000000ffff097224 */ /* 0x100fe200020e0611 */
[----:B------:R-:W-:Y:S01]  /*fe80*/  LOP3.LUT R44, R44, R45, RZ, 0x3c, !PT ;  /* 0x0000002d2c2c7212 */ /* 0x000fe200078e3cff */
[--C-:B------:R-:W-:Y:S01]  /*fe90*/  IMAD.X R5, RZ, RZ, R17.reuse, P3 ;  /* 0x000000ffff057224 */ /* 0x100fe200018e0611 */
[----:B------:R-:W-:Y:S01]  /*fea0*/  LOP3.LUT R28, R28, R29, RZ, 0x3c, !PT ;  /* 0x0000001d1c1c7212 */ /* 0x000fe200078e3cff */
[--C-:B------:R-:W-:Y:S01]  /*feb0*/  IMAD.X R45, RZ, RZ, R17.reuse, P1 ;  /* 0x000000ffff2d7224 */ /* 0x100fe200008e0611 */
[C---:B------:R-:W-:Y:S01]  /*fec0*/  IADD3 R13, P6, R16.reuse, 0x7000, RZ ;  /* 0x00007000100d7810 */ /* 0x040fe20007fde0ff */
[----:B------:R-:W-:Y:S01]  /*fed0*/  IMAD.X R29, RZ, RZ, R17, P2 ;  /* 0x000000ffff1d7224 */ /* 0x000fe200010e0611 */
[C---:B------:R-:W-:Y:S01]  /*fee0*/  IADD3 R61, P5, R16.reuse, 0x8000, RZ ;  /* 0x00008000103d7810 */ /* 0x040fe20007fbe0ff */
[----:B------:R-:W-:Y:S01]  /*fef0*/  ULDC.64 UR8, c[0x0][0xaa0] ;  /* 0x0002a80000087ab9 */ /* 0x000fe20000000a00 */
[----:B------:R-:W-:-:S02]  /*ff00*/  IADD3 R53, P4, R16, 0x9000, RZ ;  /* 0x0000900010357810 */ /* 0x000fc40007f9e0ff */
[----:B------:R-:W-:Y:S02]  /*ff10*/  IADD3 R41, P3, R16, 0xa000, RZ ;  /* 0x0000a00010297810 */ /* 0x000fe40007f7e0ff */
[-C--:B-----5:R-:W-:Y:S02]  /*ff20*/  ISETP.GE.OR P1, PT, R10, R37.reuse, P0 ;  /* 0x000000250a00720c */ /* 0x0a0fe40000726670 */
[----:B------:R-:W-:Y:S02]  /*ff30*/  IADD3 R10, P2, R16, 0xb000, RZ ;  /* 0x0000b000100a7810 */ /* 0x000fe40007f5e0ff */
[----:B------:R-:W-:Y:S02]  /*ff40*/  ISETP.GE.OR P0, PT, R6, R37, P0 ;  /* 0x000000250600720c */ /* 0x000fe40000706670 */
[----:B------:R-:W-:Y:S01]  /*ff50*/  LOP3.LUT R7, R16, 0x380, RZ, 0xc0, !PT ;  /* 0x0000038010077812 */ /* 0x000fe200078ec0ff */
[----:B------:R-:W-:Y:S01]  /*ff60*/  IMAD.X R25, RZ, RZ, R17, P2 ;  /* 0x000000ffff197224 */ /* 0x000fe200010e0611 */
[----:B------:R-:W-:-:S02]  /*ff70*/  LOP3.LUT R12, R13, 0x380, RZ, 0xc0, !PT ;  /* 0x000003800d0c7812 */ /* 0x000fc400078ec0ff */
[----:B------:R-:W-:Y:S02]  /*ff80*/  LOP3.LUT R60, R61, 0x380, RZ, 0xc0, !PT ;  /* 0x000003803d3c7812 */ /* 0x000fe400078ec0ff */
[----:B------:R-:W-:Y:S01]  /*ff90*/  LOP3.LUT R52, R53, 0x380, RZ, 0xc0, !PT ;  /* 0x0000038035347812 */ /* 0x000fe200078ec0ff */
[----:B------:R0:W-:Y:S01]  /*ffa0*/  @!P1 STG.E desc[UR18][R20.64], R2 ;  /* 0x0000000214009986 */ /* 0x0001e2000c101912 */
[----:B------:R-:W-:Y:S02]  /*ffb0*/  LOP3.LUT R40, R41, 0x380, RZ, 0xc0, !PT ;  /* 0x0000038029287812 */ /* 0x000fe400078ec0ff */
[----:B------:R-:W-:Y:S01]  /*ffc0*/  LOP3.LUT R3, R10, 0x380, RZ, 0xc0, !PT ;  /* 0x000003800a037812 */ /* 0x000fe200078ec0ff */
[----:B------:R1:W-:Y:S01]  /*ffd0*/  @!P0 STG.E desc[UR18][R20.64+0x20], R0 ;  /* 0x0000200014008986 */ /* 0x0003e2000c101912 */
[----:B------:R-:W-:Y:S02]  /*ffe0*/  SHF.R.U64 R7, R7, 0x3, RZ ;  /* 0x0000000307077819 */ /* 0x000fe400000012ff */
[----:B------:R-:W-:Y:S01]  /*fff0*/  SHF.R.U64 R12, R12, 0x3, RZ ;  /* 0x000000030c0c7819 */ /* 0x000fe200000012ff */
[----:B------:R-:W-:Y:S01]  /*10000*/  UIMAD UR7, UR11, UR8, URZ ;  /* 0x000000080b0772a4 */ /* 0x000fe2000f8e023f */
[----:B------:R-:W-:Y:S01]  /*10010*/  SHF.R.U64 R60, R60, 0x3, RZ ;  /* 0x000000033c3c7819 */ /* 0x000fe200000012ff */
[----:B------:R-:W5:Y:S01]  /*10020*/  LD.E.128 R32, desc[UR18][R32.64] ;  /* 0x0000001220207980 */ /* 0x000f62000c101d00 */
[----:B------:R-:W-:-:S02]  /*10030*/  SHF.R.U64 R52, R52, 0x3, RZ ;  /* 0x0000000334347819 */ /* 0x000fc400000012ff */
[----:B------:R-:W-:Y:S01]  /*10040*/  SHF.R.U64 R40, R40, 0x3, RZ ;  /* 0x0000000328287819 */ /* 0x000fe200000012ff */
[----:B0-----:R-:W-:Y:S01]  /*10050*/  IMAD.MOV.U32 R2, RZ, RZ, R19 ;  /* 0x000000ffff027224 */ /* 0x001fe200078e0013 */
[----:B------:R-:W-:Y:S01]  /*10060*/  SHF.R.U64 R3, R3, 0x3, RZ ;  /* 0x0000000303037819 */ /* 0x000fe200000012ff */
[----:B------:R-:W5:Y:S01]  /*10070*/  LD.E.128 R56, desc[UR18][R56.64] ;  /* 0x0000001238387980 */ /* 0x000f62000c101d00 */
[----:B------:R-:W-:Y:S02]  /*10080*/  LOP3.LUT R16, R7, R16, RZ, 0x3c, !PT ;  /* 0x0000001007107212 */ /* 0x000fe400078e3cff */
        /* <DEDUP_REMOVED lines=8> */
[----:B------:R-:W-:Y:S01]  /*10110*/  LOP3.LUT R24, R3, R10, RZ, 0x3c, !PT ;  /* 0x0000000a03187212 */ /* 0x000fe200078e3cff */
[----:B------:R0:W5:Y:S01]  /*10120*/  LD.E.128 R48, desc[UR18][R16.64] ;  /* 0x0000001210307980 */ /* 0x000162000c101d00 */
[----:B------:R-:W-:Y:S01]  /*10130*/  SHF.R.S32.HI R3, RZ, 0x1f, R19 ;  /* 0x0000001fff037819 */ /* 0x000fe20000011413 */
[----:B------:R-:W-:-:S02]  /*10140*/  UIMAD UR7, UR4, UR9, UR7 ;  /* 0x00000009040772a4 */ /* 0x000fc4000f8e0207 */
[----:B------:R-:W5:Y:S04]  /*10150*/  LD.E.128 R8, desc[UR18][R8.64] ;  /* 0x0000001208087980 */ /* 0x000f68000c101d00 */
[----:B------:R-:W5:Y:S01]  /*10160*/  LD.E.128 R4, desc[UR18][R4.64] ;  /* 0x0000001204047980 */ /* 0x000f62000c101d00 */
[----:B0-----:R-:W-:Y:S01]  /*10170*/  IMAD.U32 R17, RZ, RZ, UR8 ;  /* 0x00000008ff117e24 */ /* 0x001fe2000f8e00ff */
[----:B------:R-:W-:Y:S02]  /*10180*/  ULDC.64 UR8, c[0x0][0xae0] ;  /* 0x0002b80000087ab9 */ /* 0x000fe40000000a00 */
[----:B------:R-:W5:Y:S01]  /*10190*/  LD.E.128 R44, desc[UR18][R44.64] ;  /* 0x000000122c2c7980 */ /* 0x000f62000c101d00 */
[----:B------:R-:W-:-:S03]  /*101a0*/  IMAD.WIDE.U32 R2, R17, UR4, R2 ;  /* 0x0000000411027c25 */ /* 0x000fc6000f8e0002 */
[----:B------:R-:W5:Y:S04]  /*101b0*/  LD.E.128 R28, desc[UR18][R28.64] ;  /* 0x000000121c1c7980 */ /* 0x000f68000c101d00 */
[----:B------:R-:W5:Y:S04]  /*101c0*/  LD.E.128 R12, desc[UR18][R12.64] ;  /* 0x000000120c0c7980 */ /* 0x000f68000c101d00 */
[----:B------:R-:W5:Y:S04]  /*101d0*/  LD.E.128 R60, desc[UR18][R60.64] ;  /* 0x000000123c3c7980 */ /* 0x000f68000c101d00 */
[----:B------:R-:W5:Y:S04]  /*101e0*/  LD.E.128 R52, desc[UR18][R52.64] ;  /* 0x0000001234347980 */ /* 0x000f68000c101d00 */
[----:B------:R-:W5:Y:S04]  /*101f0*/  LD.E.128 R40, desc[UR18][R40.64] ;  /* 0x0000001228287980 */ /* 0x000f68000c101d00 */
[----:B------:R-:W5:Y:S01]  /*10200*/  LD.E.128 R24, desc[UR18][R24.64] ;  /* 0x0000001218187980 */ /* 0x000f62000c101d00 */
[----:B------:R-:W-:Y:S01]  /*10210*/  UIMAD UR4, UR14, UR8, URZ ;  /* 0x000000080e0472a4 */ /* 0x000fe2000f8e023f */
[----:B------:R-:W-:Y:S01]  /*10220*/  @!PT LDS RZ, [RZ] ;  /* 0x00000000fffff984 */ /* 0x000fe20000000800 */
[----:B------:R-:W-:Y:S01]  /*10230*/  @!PT LDS RZ, [RZ] ;  /* 0x00000000fffff984 */ /* 0x000fe20000000800 */
[----:B------:R-:W-:Y:S01]  /*10240*/  @!PT LDS RZ, [RZ] ;  /* 0x00000000fffff984 */ /* 0x000fe20000000800 */
[----:B------:R-:W-:Y:S01]  /*10250*/  @!PT LDS RZ, [RZ] ;  /* 0x00000000fffff984 */ /* 0x000fe20000000800 */
[----:B------:R0:W-:Y:S06]  /*10260*/  MEMBAR.ALL.CTA ;  /* 0x0000000000007992 */ /* 0x0001ec0000008000 */
[----:B0-----:R-:W0:Y:S01]  /*10270*/  FENCE.VIEW.ASYNC.S ;  /* 0x00000000000073c6 */ /* 0x001e220000000000 */
[----:B------:R-:W-:-:S02]  /*10280*/  VIADD R3, R3, UR7 ;  /* 0x0000000703037c36 */ /* 0x000fc40008000000 */
[----:B------:R-:W-:Y:S01]  /*10290*/  IMAD.U32 R17, RZ, RZ, UR8 ;  /* 0x00000008ff117e24 */ /* 0x000fe2000f8e00ff */
[----:B------:R-:W-:Y:S01]  /*102a0*/  UIMAD UR4, UR17, UR9, UR4 ;  /* 0x00000009110472a4 */ /* 0x000fe2000f8e0204 */
[----:B------:R-:W-:Y:S02]  /*102b0*/  IMAD R37, R196, -0x80, R37 ;  /* 0xffffff80c4257824 */ /* 0x000fe400078e0225 */
[----:B------:R-:W-:Y:S01]  /*102c0*/  IMAD.WIDE.U32 R2, R17, UR17, R2 ;  /* 0x0000001111027c25 */ /* 0x000fe2000f8e0002 */
[----:B------:R-:W-:Y:S02]  /*102d0*/  ULDC.64 UR8, c[0x0][0xae8] ;  /* 0x0002ba0000087ab9 */ /* 0x000fe40000000a00 */
[----:B------:R-:W-:Y:S01]  /*102e0*/  ISETP.GE.AND P3, PT, R22, R37, PT ;  /* 0x000000251600720c */ /* 0x000fe20003f66270 */
[----:B------:R-:W-:Y:S01]  /*102f0*/  VIADD R3, R3, UR4 ;  /* 0x0000000403037c36 */ /* 0x000fe20008000000 */
[----:B------:R-:W-:Y:S01]  /*10300*/  UIMAD UR4, UR16, UR8, URZ ;  /* 0x00000008100472a4 */ /* 0x000fe2000f8e023f */
[----:B------:R-:W-:-:S02]  /*10310*/  VIADD R38, R38, 0x30820 ;  /* 0x0003082026267836 */ /* 0x000fc40000000000 */
[C---:B-1----:R-:W-:Y:S02]  /*10320*/  VIADD R0, R22.reuse, 0x20 ;  /* 0x0000002016007836 */ /* 0x042fe40000000000 */
[----:B------:R-:W-:Y:S01]  /*10330*/  IMAD.U32 R21, RZ, RZ, UR8 ;  /* 0x00000008ff157e24 */ /* 0x000fe2000f8e00ff */
[----:B------:R-:W-:Y:S01]  /*10340*/  UIMAD UR4, UR15, UR9, UR4 ;  /* 0x000000090f0472a4 */ /* 0x000fe2000f8e0204 */
[----:B------:R-:W-:Y:S01]  /*10350*/  PRMT R38, RZ, 0x654, R38 ;  /* 0x00000654ff267816 */ /* 0x000fe20000000026 */
[----:B------:R-:W-:Y:S01]  /*10360*/  VIADD R16, R22, 0x60 ;  /* 0x0000006016107836 */ /* 0x000fe20000000000 */
[-C--:B------:R-:W-:Y:S01]  /*10370*/  ISETP.GE.AND P0, PT, R0, R37.reuse, PT ;  /* 0x000000250000720c */ /* 0x080fe20003f06270 */
[----:B------:R-:W-:Y:S01]  /*10380*/  IMAD.WIDE.U32 R20, R21, UR15, R2 ;  /* 0x0000000f15147c25 */ /* 0x000fe2000f8e0002 */
[--C-:B------:R-:W-:Y:S01]  /*10390*/  SHF.R.S32.HI R23, RZ, 0x1f, R22.reuse ;  /* 0x0000001fff177819 */ /* 0x100fe20000011416 */
[----:B0-----:R0:W-:Y:S02]  /*103a0*/  SYNCS.ARRIVE.TRANS64.RED.A1T0 RZ, [R38+URZ], RZ ;  /* 0x000000ff26ff79a7 */ /* 0x0011e4000810043f */
[----:B------:R-:W-:Y:S01]  /*103b0*/  VIADD R0, R22, 0x40 ;  /* 0x0000004016007836 */ /* 0x000fe20000000000 */
[----:B------:R-:W-:Y:S01]  /*103c0*/  BSSY B1, `(.L_x_1136) ;  /* 0x000001a000017945 */ /* 0x000fe20003800000 */
[----:B------:R-:W-:Y:S01]  /*103d0*/  VIADD R39, R21, UR4 ;  /* 0x0000000415277c36 */ /* 0x000fe20008000000 */
[-C--:B------:R-:W-:Y:S01]  /*103e0*/  ISETP.GE.AND P2, PT, R16, R37.reuse, PT ;  /* 0x000000251000720c */ /* 0x080fe20003f46270 */
[----:B------:R-:W-:Y:S01]  /*103f0*/  IMAD.WIDE R16, R196, 0x80, R22 ;  /* 0x00000080c4107825 */ /* 0x000fe200078e0216 */
[----:B------:R-:W-:Y:S01]  /*10400*/  ISETP.GE.AND P1, PT, R0, R37, PT ;  /* 0x000000250000720c */ /* 0x000fe20003f26270 */
[----:B0-----:R-:W-:-:S12]  /*10410*/  @P3 BRA `(.L_x_1137) ;  /* 0x0000000000503947 */ /* 0x001fd80003800000 */
        /* <DEDUP_REMOVED lines=9> */
[----:B------:R-:W-:Y:S01]  /*104b0*/  IMAD.MOV.U32 R3, RZ, RZ, R39 ;  /* 0x000000ffff037224 */ /* 0x000fe200078e0027 */
[----:B------:R-:W-:Y:S01]  /*104c0*/  ULDC.64 UR10, c[0x0][0x208] ;  /* 0x00008200000a7ab9 */ /* 0x000fe20000000a00 */
        /* <DEDUP_REMOVED lines=9> */
.L_x_1137:
[----:B------:R-:W-:Y:S05]  /*10560*/  BSYNC B1 ;  /* 0x0000000000017941 */ /* 0x000fea0003800000 */
.L_x_1136:
[----:B------:R-:W-:Y:S04]  /*10570*/  BSSY B1, `(.L_x_1138) ;  /* 0x0000018000017945 */ /* 0x000fe80003800000 */
[----:B------:R-:W-:Y:S05]  /*10580*/  @P0 BRA `(.L_x_1139) ;  /* 0x0000000000580947 */ /* 0x000fea0003800000 */
[----:B0-----:R-:W-:Y:S01]  /*10590*/  IADD3 R37, P0, R16, 0x20, RZ ;  /* 0x0000002010257810 */ /* 0x001fe20007f1e0ff */
[C---:B------:R-:W-:Y:S01]  /*105a0*/  VIADD R2, R19.reuse, 0x40 ;  /* 0x0000004013027836 */ /* 0x040fe20000000000 */
[----:B------:R-:W-:Y:S01]  /*105b0*/  ULDC UR4, c[0x0][0xa8c] ;  /* 0x0002a30000047ab9 */ /* 0x000fe20000000800 */
[----:B------:R-:W-:Y:S01]  /*105c0*/  ULDC.64 UR8, c[0x0][0xad8] ;  /* 0x0002b60000087ab9 */ /* 0x000fe20000000a00 */
[----:B------:R-:W-:Y:S01]  /*105d0*/  IMAD.MOV.U32 R3, RZ, RZ, R39 ;  /* 0x000000ffff037224 */ /* 0x000fe200078e0027 */
[C---:B------:R-:W-:Y:S01]  /*105e0*/  ISETP.GE.AND P3, PT, R19.reuse, UR4, PT ;  /* 0x0000000413007c0c */ /* 0x040fe2000bf66270 */
[----:B------:R-:W-:Y:S01]  /*105f0*/  IMAD.X R0, RZ, RZ, R17, P0 ;  /* 0x000000ffff007224 */ /* 0x000fe200000e0611 */
[----:B------:R-:W-:Y:S01]  /*10600*/  ISETP.GE.AND P4, PT, R2, UR4, PT ;  /* 0x0000000402007c0c */ /* 0x000fe2000bf86270 */
[----:B------:R-:W-:Y:S01]  /*10610*/  IMAD.MOV.U32 R2, RZ, RZ, R20 ;  /* 0x000000ffff027224 */ /* 0x000fe200078e0014 */
[----:B------:R-:W-:Y:S01]  /*10620*/  ULDC.64 UR10, c[0x0][0x208] ;  /* 0x00008200000a7ab9 */ /* 0x000fe20000000a00 */
        /* <DEDUP_REMOVED lines=12> */
.L_x_1139:
[----:B------:R-:W-:Y:S05]  /*106f0*/  BSYNC B1 ;  /* 0x0000000000017941 */ /* 0x000fea0003800000 */
.L_x_1138:
[----:B------:R-:W-:Y:S04]  /*10700*/  BSSY B1, `(.L_x_1140) ;  /* 0x0000018000017945 */ /* 0x000fe80003800000 */
[----:B------:R-:W-:Y:S05]  /*10710*/  @P1 BRA `(.L_x_1141) ;  /* 0x0000000000581947 */ /* 0x000fea0003800000 */
[----:B-1---5:R-:W-:Y:S01]  /*10720*/  IADD3 R33, P0, R16, 0x40, RZ ;  /* 0x0000004010217810 */ /* 0x022fe20007f1e0ff */
        /* <DEDUP_REMOVED lines=21> */
.L_x_1141:
[----:B------:R-:W-:Y:S05]  /*10880*/  BSYNC B1 ;  /* 0x0000000000017941 */ /* 0x000fea0003800000 */
.L_x_1140:
[----:B------:R-:W-:Y:S05]  /*10890*/  @P2 BRA `(.L_x_1142) ;  /* 0x0000000c00682947 */ /* 0x000fea0003800000 */
[----:B--2--5:R-:W-:Y:S01]  /*108a0*/  IADD3 R9, P0, R16, 0x60, RZ ;  /* 0x0000006010097810 */ /* 0x024fe20007f1e0ff */
[----:B------:R-:W-:Y:S01]  /*108b0*/  ULDC.64 UR8, c[0x0][0xad8] ;  /* 0x0002b60000087ab9 */ /* 0x000fe20000000a00 */
[----:B------:R-:W-:Y:S01]  /*108c0*/  IMAD.MOV.U32 R2, RZ, RZ, R20 ;  /* 0x000000ffff027224 */ /* 0x000fe200078e0014 */
[----:B------:R-:W-:Y:S01]  /*108d0*/  ULDC UR4, c[0x0][0xa8c] ;  /* 0x0002a30000047ab9 */ /* 0x000fe20000000800 */
[----:B------:R-:W-:Y:S01]  /*108e0*/  IMAD.MOV.U32 R3, RZ, RZ, R39 ;  /* 0x000000ffff037224 */ /* 0x000fe200078e0027 */
[C---:B------:R-:W-:Y:S01]  /*108f0*/  ISETP.GE.AND P1, PT, R19.reuse, UR4, PT ;  /* 0x0000000413007c0c */ /* 0x040fe2000bf26270 */
[----:B------:R-:W-:Y:S01]  /*10900*/  IMAD.X R16, RZ, RZ, R17, P0 ;  /* 0x000000ffff107224 */ /* 0x000fe200000e0611 */
[----:B------:R-:W-:Y:S01]  /*10910*/  ULDC.64 UR10, c[0x0][0x208] ;  /* 0x00008200000a7ab9 */ /* 0x000fe20000000a00 */
[----:B------:R-:W-:Y:S02]  /*10920*/  VIADD R0, R19, 0x40 ;  /* 0x0000004013007836 */ /* 0x000fe40000000000 */
[----:B------:R-:W-:-:S02]  /*10930*/  IMAD R16, R16, UR8, RZ ;  /* 0x0000000810107c24 */ /* 0x000fc4000f8e02ff */
[----:B------:R-:W-:Y:S01]  /*10940*/  IMAD.WIDE.U32 R2, R9, UR8, R2 ;  /* 0x0000000809027c25 */ /* 0x000fe2000f8e0002 */
[----:B------:R-:W-:-:S03]  /*10950*/  ISETP.GE.AND P2, PT, R0, UR4, PT ;  /* 0x0000000400007c0c */ /* 0x000fc6000bf46270 */
[----:B------:R-:W-:Y:S01]  /*10960*/  IMAD R9, R9, UR9, R16 ;  /* 0x0000000909097c24 */ /* 0x000fe2000f8e0210 */
[----:B------:R-:W-:Y:S01]  /*10970*/  ULDC.64 UR8, c[0x0][0xa80] ;  /* 0x0002a00000087ab9 */ /* 0x000fe20000000a00 */
        /* <DEDUP_REMOVED lines=8> */
[----:B------:R-:W-:Y:S02]  /*10a00*/  ULDC.64 UR8, c[0x0][0x208] ;  /* 0x0000820000087ab9 */ /* 0x000fe40000000a00 */
[----:B------:R4:W-:Y:S01]  /*10a10*/  STG.E.128 desc[UR8][R8.64+0x100], R24 ;  /* 0x0001001808007986 */ /* 0x0009e2000c101d08 */
[----:B------:R-:W-:Y:S05]  /*10a20*/  BRA `(.L_x_1142) ;  /* 0x0000000c00047947 */ /* 0x000fea0003800000 */
.L_x_1134:
[----:B------:R-:W-:Y:S01]  /*10a30*/  R2UR UR7, R198 ;  /* 0x00000000c60772ca */ /* 0x000fe200000e0000 */
[----:B------:R-:W-:Y:S01]  /*10a40*/  ULDC.64 UR8, c[0x0][0xbd8] ;  /* 0x0002f60000087ab9 */ /* 0x000fe20000000a00 */
[----:B------:R-:W-:Y:S01]  /*10a50*/  R2UR UR4, R197 ;  /* 0x00000000c50472ca */ /* 0x000fe200000e0000 */
[----:B------:R-:W-:Y:S01]  /*10a60*/  UISETP.NE.U32.AND UP0, UPT, UR8, URZ, UPT ;  /* 0x0000003f0800728c */ /* 0x000fe2000bf05070 */
[----:B------:R-:W-:Y:S01]  /*10a70*/  IMAD.MOV.U32 R9, RZ, RZ, RZ ;  /* 0x000000ffff097224 */ /* 0x000fe200078e00ff */
[----:B------:R-:W-:Y:S02]  /*10a80*/  ULDC.64 UR10, c[0x0][0x208] ;  /* 0x00008200000a7ab9 */ /* 0x000fe40000000a00 */
[----:B------:R-:W-:-:S03]  /*10a90*/  UISETP.NE.AND.EX UP0, UPT, UR9, URZ, UPT, UP0 ;  /* 0x0000003f0900728c */ /* 0x000fc6000bf05300 */
[----:B------:R-:W-:-:S03]  /*10aa0*/  ULDC.64 UR8, c[0x0][0xbd8] ;  /* 0x0002f60000087ab9 */ /* 0x000fc60000000a00 */
[----:B------:R-:W-:Y:S01]  /*10ab0*/  UIMAD.WIDE UR8, UR7, 0x4, UR8 ;  /* 0x00000004070878a5 */ /* 0x000fe2000f8e0208 */
[----:B------:R-:W0:Y:S01]  /*10ac0*/  LDC R7, c[0x0][0xa88] ;  /* 0x0002a200ff077b82 */ /* 0x000e220000000800 */
[----:B------:R-:W-:-:S04]  /*10ad0*/  PLOP3.LUT P1, PT, PT, PT, UP0, 0x80, 0x0 ;  /* 0x000000000000781c */ /* 0x000fc80003f2f008 */
[----:B------:R-:W-:Y:S02]  /*10ae0*/  IMAD.U32 R2, RZ, RZ, UR8 ;  /* 0x00000008ff027e24 */ /* 0x000fe4000f8e00ff */
[----:B------:R-:W-:Y:S01]  /*10af0*/  IMAD.U32 R3, RZ, RZ, UR9 ;  /* 0x00000009ff037e24 */ /* 0x000fe2000f8e00ff */
[----:B------:R-:W-:Y:S02]  /*10b00*/  ULDC.64 UR8, c[0x0][0xbe0] ;  /* 0x0002f80000087ab9 */ /* 0x000fe40000000a00 */
[----:B------:R-:W-:-:S04]  /*10b10*/  UISETP.NE.U32.AND UP1, UPT, UR8, URZ, UPT ;  /* 0x0000003f0800728c */ /* 0x000fc8000bf25070 */
[----:B------:R-:W-:Y:S01]  /*10b20*/  UISETP.NE.AND.EX UP1, UPT, UR9, URZ, UPT, UP1 ;  /* 0x0000003f0900728c */ /* 0x000fe2000bf25310 */
[----:B------:R1:W5:Y:S05]  /*10b30*/  @P1 LDG.E R9, desc[UR10][R2.64] ;  /* 0x0000000a02091981 */ /* 0x00036a000c1e1900 */
[----:B------:R-:W-:-:S05]  /*10b40*/  PLOP3.LUT P2, PT, PT, PT, UP1, 0x80, 0x0 ;  /* 0x000000000000781c */ /* 0x000fca0003f4f018 */
[----:B------:R-:W-:Y:S02]  /*10b50*/  @UP1 ULDC.64 UR8, c[0x0][0xbe0] ;  /* 0x0002f80000081ab9 */ /* 0x000fe40000000a00 */
[----:B------:R-:W-:-:S06]  /*10b60*/  @UP1 UIMAD.WIDE UR8, UR7, 0x4, UR8 ;  /* 0x00000004070818a5 */ /* 0x000fcc000f8e0208 */
[----:B------:R-:W-:Y:S02]  /*10b70*/  IMAD.U32 R4, RZ, RZ, UR8 ;  /* 0x00000008ff047e24 */ /* 0x000fe4000f8e00ff */
[----:B------:R-:W-:Y:S01]  /*10b80*/  IMAD.U32 R5, RZ, RZ, UR9 ;  /* 0x00000009ff057e24 */ /* 0x000fe2000f8e00ff */
[----:B------:R-:W-:Y:S01]  /*10b90*/  USHF.R.S32.HI UR8, URZ, 0x1f, UR4 ;  /* 0x0000001f3f087899 */ /* 0x000fe20008011404 */
[----:B------:R-:W-:-:S03]  /*10ba0*/  ISETP.GT.AND P0, PT, R205, 0x7f, PT ;  /* 0x0000007fcd00780c */ /* 0x000fc60003f04270 */
[----:B0-----:R1:W5:Y:S01]  /*10bb0*/  @P2 LDG.E R7, desc[UR10][R4.64] ;  /* 0x0000000a04072981 */ /* 0x001362000c1e1900 */
[----:B------:R-:W-:Y:S09]  /*10bc0*/  @P2 BRA `(.L_x_1143) ;  /* 0x0000000000142947 */ /* 0x000ff20003800000 */
[----:B------:R-:W-:Y:S05]  /*10bd0*/  @!P1 BRA `(.L_x_1143) ;  /* 0x0000000000109947 */ /* 0x000fea0003800000 */
[----:B------:R-:W-:Y:S02]  /*10be0*/  ULDC.64 UR10, c[0x0][0x208] ;  /* 0x00008200000a7ab9 */ /* 0x000fe40000000a00 */
[----:B------:R-:W2:Y:S04]  /*10bf0*/  LDG.E R0, desc[UR10][R2.64] ;  /* 0x0000000a02007981 */ /* 0x000ea8000c1e1900 */
[----:B-----5:R-:W2:Y:S02]  /*10c00*/  LDG.E R7, desc[UR10][R2.64+0x4] ;  /* 0x0000040a02077981 */ /* 0x020ea4000c1e1900 */
[----:B--2---:R-:W-:-:S07]  /*10c10*/  IMAD.IADD R7, R7, 0x1, -R0 ;  /* 0x0000000107077824 */ /* 0x004fce00078e0a00 */
.L_x_1143:
[----:B------:R-:W-:Y:S01]  /*10c20*/  R2UR UR7, R198 ;  /* 0x00000000c60772ca */ /* 0x000fe200000e0000 */
[----:B------:R-:W-:Y:S01]  /*10c30*/  BSSY B1, `(.L_x_1144) ;  /* 0x0000021000017945 */ /* 0x000fe20003800000 */
[----:B------:R-:W-:Y:S02]  /*10c40*/  SHF.R.S32.HI R8, RZ, 0x1f, R19 ;  /* 0x0000001fff087819 */ /* 0x000fe40000011413 */
[----:B-----5:R-:W-:-:S09]  /*10c50*/  SHF.R.S32.HI R6, RZ, 0x1f, R9 ;  /* 0x0000001fff067819 */ /* 0x020fd20000011409 */
[----:B------:R-:W-:Y:S02]  /*10c60*/  USHF.R.S32.HI UR4, URZ, 0x1f, UR7 ;  /* 0x0000001f3f047899 */ /* 0x000fe40008011407 */
[----:B------:R-:W-:Y:S02]  /*10c70*/  USEL UR10, UR7, URZ, !UP0 ;  /* 0x0000003f070a7287 */ /* 0x000fe4000c000000 */
[----:B------:R-:W-:Y:S01]  /*10c80*/  USEL UR9, UR4, URZ, !UP0 ;  /* 0x0000003f04097287 */ /* 0x000fe2000c000000 */
[----:B------:R-:W-:Y:S11]  /*10c90*/  @P0 BRA `(.L_x_1145) ;  /* 0x0000000000680947 */ /* 0x000ff60003800000 */
[----:B------:R-:W0:Y:S02]  /*10ca0*/  S2R R0, SR_TID.X ;  /* 0x0000000000007919 */ /* 0x000e240000002100 */
[----:B0-----:R-:W-:-:S04]  /*10cb0*/  IMAD R0, R196, 0x80, R0 ;  /* 0x00000080c4007824 */ /* 0x001fc800078e0200 */
[----:B------:R-:W-:-:S05]  /*10cc0*/  VIADD R0, R0, 0xffffff80 ;  /* 0xffffff8000007836 */ /* 0x000fca0000000000 */
[----:B------:R-:W-:-:S13]  /*10cd0*/  ISETP.GE.AND P0, PT, R0, R7, PT ;  /* 0x000000070000720c */ /* 0x000fda0003f06270 */
[----:B------:R-:W-:Y:S05]  /*10ce0*/  @P0 BRA `(.L_x_1145) ;  /* 0x0000000000540947 */ /* 0x000fea0003800000 */
[----:B------:R-:W-:Y:S01]  /*10cf0*/  R2UR UR7, R197 ;  /* 0x00000000c50772ca */ /* 0x000fe200000e0000 */
[----:B------:R-:W-:Y:S01]  /*10d00*/  ULDC.64 UR12, c[0x0][0xb70] ;  /* 0x0002dc00000c7ab9 */ /* 0x000fe20000000a00 */
[C---:B-1----:R-:W-:Y:S01]  /*10d10*/  IADD3 R2, P0, R0.reuse, R9, RZ ;  /* 0x0000000900027210 */ /* 0x042fe20007f1e0ff */
[----:B------:R-:W-:Y:S02]  /*10d20*/  UIMAD UR4, UR8, UR12, URZ ;  /* 0x0000000c080472a4 */ /* 0x000fe4000f8e023f */
[----:B------:R-:W-:Y:S01]  /*10d30*/  IMAD.U32 R5, RZ, RZ, UR12 ;  /* 0x0000000cff057e24 */ /* 0x000fe2000f8e00ff */
[----:B------:R-:W-:Y:S01]  /*10d40*/  ULDC.64 UR14, c[0x0][0x208] ;  /* 0x00008200000e7ab9 */ /* 0x000fe20000000a00 */
[----:B------:R-:W-:-:S06]  /*10d50*/  LEA.HI.X.SX32 R3, R0, R6, 0x1, P0 ;  /* 0x0000000600037211 */ /* 0x000fcc00000f0eff */
[----:B------:R-:W-:Y:S02]  /*10d60*/  UIMAD UR4, UR7, UR13, UR4 ;  /* 0x0000000d070472a4 */ /* 0x000fe4000f8e0204 */
[----:B------:R-:W-:Y:S01]  /*10d70*/  IMAD.WIDE.U32 R2, R5, UR7, R2 ;  /* 0x0000000705027c25 */ /* 0x000fe2000f8e0002 */
[----:B------:R-:W-:Y:S02]  /*10d80*/  ULDC.64 UR12, c[0x0][0xb78] ;  /* 0x0002de00000c7ab9 */ /* 0x000fe40000000a00 */
[----:B------:R-:W-:Y:S01]  /*10d90*/  UIMAD UR7, UR9, UR12, URZ ;  /* 0x0000000c090772a4 */ /* 0x000fe2000f8e023f */
[----:B------:R-:W-:Y:S02]  /*10da0*/  VIADD R3, R3, UR4 ;  /* 0x0000000403037c36 */ /* 0x000fe40008000000 */
[----:B------:R-:W-:Y:S01]  /*10db0*/  IMAD.U32 R5, RZ, RZ, UR12 ;  /* 0x0000000cff057e24 */ /* 0x000fe2000f8e00ff */
[----:B------:R-:W-:-:S03]  /*10dc0*/  UIMAD UR7, UR10, UR13, UR7 ;  /* 0x0000000d0a0772a4 */ /* 0x000fc6000f8e0207 */
[----:B------:R-:W-:Y:S01]  /*10dd0*/  IMAD.WIDE.U32 R2, R5, UR10, R2 ;  /* 0x0000000a05027c25 */ /* 0x000fe2000f8e0002 */
[----:B------:R-:W-:-:S03]  /*10de0*/  ULDC.64 UR12, c[0x0][0xb40] ;  /* 0x0002d000000c7ab9 */ /* 0x000fc60000000a00 */
[----:B------:R-:W-:Y:S01]  /*10df0*/  VIADD R3, R3, UR7 ;  /* 0x0000000703037c36 */ /* 0x000fe20008000000 */
[----:B------:R-:W-:-:S04]  /*10e00*/  LEA R4, P0, R2, UR12, 0x2 ;  /* 0x0000000c02047c11 */ /* 0x000fc8000f8010ff */
[----:B------:R-:W-:Y:S01]  /*10e10*/  LEA.HI.X R5, R2, UR13, R3, 0x2, P0 ;  /* 0x0000000d02057c11 */ /* 0x000fe200080f1403 */
[----:B------:R-:W-:-:S05]  /*10e20*/  IMAD.MOV.U32 R3, RZ, RZ, -0x800000 ;  /* 0xff800000ff037424 */ /* 0x000fca00078e00ff */
[----:B------:R0:W-:Y:S03]  /*10e30*/  STG.E desc[UR14][R4.64], R3 ;  /* 0x0000000304007986 */ /* 0x0001e6000c10190e */
.L_x_1145:
[----:B------:R-:W-:Y:S05]  /*10e40*/  BSYNC B1 ;  /* 0x0000000000017941 */ /* 0x000fea0003800000 */
.L_x_1144:
[----:B------:R-:W-:Y:S01]  /*10e50*/  R2UR UR7, R197 ;  /* 0x00000000c50772ca */ /* 0x000fe200000e0000 */
[----:B------:R-:W-:Y:S01]  /*10e60*/  ULDC.64 UR12, c[0x0][0xaa0] ;  /* 0x0002a800000c7ab9 */ /* 0x000fe20000000a00 */
[----:B-1----:R-:W-:Y:S01]  /*10e70*/  IMAD.MOV.U32 R2, RZ, RZ, R19 ;  /* 0x000000ffff027224 */ /* 0x002fe200078e0013 */
[----:B------:R-:W-:Y:S01]  /*10e80*/  BSSY B1, `(.L_x_1146) ;  /* 0x0000032000017945 */ /* 0x000fe20003800000 */
[----:B0-----:R-:W-:Y:S02]  /*10e90*/  IMAD.MOV.U32 R3, RZ, RZ, R8 ;  /* 0x000000ffff037224 */ /* 0x001fe400078e0008 */
[----:B------:R-:W-:Y:S02]  /*10ea0*/  IMAD R0, R6, UR12, RZ ;  /* 0x0000000c06007c24 */ /* 0x000fe4000f8e02ff */
[----:B------:R-:W-:-:S04]  /*10eb0*/  IMAD.WIDE.U32 R2, R9, UR12, R2 ;  /* 0x0000000c09027c25 */ /* 0x000fc8000f8e0002 */
[----:B------:R-:W-:Y:S01]  /*10ec0*/  IMAD R9, R9, UR13, R0 ;  /* 0x0000000d09097c24 */ /* 0x000fe2000f8e0200 */
[----:B------:R-:W-:Y:S01]  /*10ed0*/  ULDC.64 UR12, c[0x0][0xae0] ;  /* 0x0002b800000c7ab9 */ /* 0x000fe20000000a00 */
[----:B------:R-:W-:Y:S01]  /*10ee0*/  IMAD R7, R196, -0x80, R7 ;  /* 0xffffff80c4077824 */ /* 0x000fe200078e0207 */
[----:B------:R-:W-:Y:S01]  /*10ef0*/  UIMAD UR4, UR8, UR12, URZ ;  /* 0x0000000c080472a4 */ /* 0x000fe2000f8e023f */
[----:B------:R-:W-:Y:S02]  /*10f00*/  IMAD.IADD R3, R3, 0x1, R9 ;  /* 0x0000000103037824 */ /* 0x000fe400078e0209 */
[----:B------:R-:W-:Y:S01]  /*10f10*/  IMAD.U32 R5, RZ, RZ, UR12 ;  /* 0x0000000cff057e24 */ /* 0x000fe2000f8e00ff */
[----:B------:R-:W-:Y:S01]  /*10f20*/  UIMAD UR4, UR7, UR13, UR4 ;  /* 0x0000000d070472a4 */ /* 0x000fe2000f8e0204 */
[C---:B------:R-:W-:Y:S01]  /*10f30*/  VIADD R0, R22.reuse, 0x20 ;  /* 0x0000002016007836 */ /* 0x040fe20000000000 */
[----:B------:R-:W-:Y:S01]  /*10f40*/  ISETP.GE.AND P3, PT, R22, R7, PT ;  /* 0x000000071600720c */ /* 0x000fe20003f66270 */
[----:B------:R-:W-:Y:S01]  /*10f50*/  IMAD.WIDE.U32 R2, R5, UR7, R2 ;  /* 0x0000000705027c25 */ /* 0x000fe2000f8e0002 */
[----:B------:R-:W-:-:S02]  /*10f60*/  ULDC.64 UR12, c[0x0][0xae8] ;  /* 0x0002ba00000c7ab9 */ /* 0x000fc40000000a00 */
[-C--:B------:R-:W-:Y:S01]  /*10f70*/  ISETP.GE.AND P2, PT, R0, R7.reuse, PT ;  /* 0x000000070000720c */ /* 0x080fe20003f46270 */
[----:B------:R-:W-:Y:S01]  /*10f80*/  VIADD R3, R3, UR4 ;  /* 0x0000000403037c36 */ /* 0x000fe20008000000 */
[----:B------:R-:W-:Y:S01]  /*10f90*/  UIMAD UR4, UR9, UR12, URZ ;  /* 0x0000000c090472a4 */ /* 0x000fe2000f8e023f */
[C---:B------:R-:W-:Y:S02]  /*10fa0*/  VIADD R4, R22.reuse, 0x40 ;  /* 0x0000004016047836 */ /* 0x040fe40000000000 */
[----:B------:R-:W-:Y:S01]  /*10fb0*/  VIADD R0, R22, 0x60 ;  /* 0x0000006016007836 */ /* 0x000fe20000000000 */
[----:B------:R-:W-:Y:S01]  /*10fc0*/  UIMAD UR4, UR10, UR13, UR4 ;  /* 0x0000000d0a0472a4 */ /* 0x000fe2000f8e0204 */
[----:B------:R-:W-:Y:S01]  /*10fd0*/  IMAD.U32 R5, RZ, RZ, UR12 ;  /* 0x0000000cff057e24 */ /* 0x000fe2000f8e00ff */
[-C--:B------:R-:W-:Y:S01]  /*10fe0*/  ISETP.GE.AND P1, PT, R4, R7.reuse, PT ;  /* 0x000000070400720c */ /* 0x080fe20003f26270 */
[----:B------:R-:W-:Y:S01]  /*10ff0*/  IMAD.MOV.U32 R6, RZ, RZ, R22 ;  /* 0x000000ffff067224 */ /* 0x000fe200078e0016 */
[----:B------:R-:W-:Y:S01]  /*11000*/  ISETP.GE.AND P0, PT, R0, R7, PT ;  /* 0x000000070000720c */ /* 0x000fe20003f06270 */
[----:B------:R-:W-:Y:S01]  /*11010*/  IMAD.WIDE.U32 R4, R5, UR10, R2 ;  /* 0x0000000a05047c25 */ /* 0x000fe2000f8e0002 */
[----:B------:R-:W-:-:S03]  /*11020*/  SHF.R.S32.HI R7, RZ, 0x1f, R22 ;  /* 0x0000001fff077819 */ /* 0x000fc60000011416 */
[----:B------:R-:W-:Y:S02]  /*11030*/  VIADD R11, R5, UR4 ;  /* 0x00000004050b7c36 */ /* 0x000fe40008000000 */
        /* <DEDUP_REMOVED lines=22> */
.L_x_1147:
[----:B------:R-:W-:Y:S05]  /*111a0*/  BSYNC B1 ;  /* 0x0000000000017941 */ /* 0x000fea0003800000 */
.L_x_1146:
        /* <DEDUP_REMOVED lines=24> */
.L_x_1149:
[----:B------:R-:W-:Y:S05]  /*11330*/  BSYNC B1 ;  /* 0x0000000000017941 */ /* 0x000fea0003800000 */
.L_x_1148:
[----:B------:R-:W-:Y:S04]  /*11340*/  BSSY B1, `(.L_x_1150) ;  /* 0x0000018000017945 */ /* 0x000fe80003800000 */
[----:B------:R-:W-:Y:S05]  /*11350*/  @P1 BRA `(.L_x_1151) ;  /* 0x0000000000581947 */ /* 0x000fea0003800000 */
[----:B01----:R-:W-:Y:S01]  /*11360*/  IADD3 R9, P1, R6, 0x40, RZ ;  /* 0x0000004006097810 */ /* 0x003fe20007f3e0ff */
        /* <DEDUP_REMOVED lines=21> */
.L_x_1151:
[----:B------:R-:W-:Y:S05]  /*114c0*/  BSYNC B1 ;  /* 0x0000000000017941 */ /* 0x000fea0003800000 */
.L_x_1150:
        /* <DEDUP_REMOVED lines=9> */
[----:B------:R-:W-:Y:S01]  /*11560*/  IMAD.MOV.U32 R3, RZ, RZ, R11 ;  /* 0x000000ffff037224 */ /* 0x000fe200078e000b */
[----:B------:R-:W-:Y:S01]  /*11570*/  ULDC.64 UR10, c[0x0][0x208] ;  /* 0x00008200000a7ab9 */ /* 0x000fe20000000a00 */
        /* <DEDUP_REMOVED lines=12> */
.L_x_1142:
[----:B------:R-:W-:Y:S05]  /*11640*/  BSYNC B0 ;  /* 0x0000000000007941 */ /* 0x000fea0003800000 */
.L_x_1133:
[----:B------:R-:W-:Y:S02]  /*11650*/  ULDC UR4, c[0x0][0xc14] ;  /* 0x0003050000047ab9 */ /* 0x000fe40000000800 */
[----:B------:R-:W-:-:S06]  /*11660*/  UISETP.GE.AND UP0, UPT, UR5, UR4, UPT ;  /* 0x000000040500728c */ /* 0x000fcc000bf06270 */
[----:B------:R-:W-:-:S13]  /*11670*/  PLOP3.LUT P0, PT, PT, PT, UP0, 0x80, 0x0 ;  /* 0x000000000000781c */ /* 0x000fda0003f0f008 */
[----:B------:R-:W-:Y:S05]  /*11680*/  @!P0 BRA `(.L_x_1152) ;  /* 0xfffffef400c88947 */ /* 0x000fea000383ffff */
[----:B------:R-:W-:Y:S05]  /*11690*/  EXIT ;  /* 0x000000000000794d */ /* 0x000fea0003800000 */
.L_x_1051:
[----:B------:R-:W-:-:S08]  /*116a0*/  NOP ;  /* 0x0000000000007918 */ /* 0x000fd00000000000 */
[----:B0-----:R-:W0:-:S00]  /*116b0*/  USETMAXREG.DEALLOC.CTAPOOL 0x18 ;  /* 0x00000018000079c8 */ /* 0x001e0000080e0500 */
[----:B0-----:R-:W-:-:S06]  /*116c0*/  LOP3.LUT R0, R0, 0x3, RZ, 0xc0, !PT ;  /* 0x0000000300007812 */ /* 0x001fcc00078ec0ff */
[----:B------:R-:W0:Y:S02]  /*116d0*/  SHFL.IDX PT, R0, R0, RZ, 0x1f ;  /* 0x00001fff00007589 */ /* 0x000e2400000e0000 */
[----:B0-----:R-:W-:-:S13]  /*116e0*/  ISETP.NE.AND P0, PT, R0, RZ, PT ;  /* 0x000000ff0000720c */ /* 0x001fda0003f05270 */
[----:B------:R-:W-:Y:S05]  /*116f0*/  @P0 EXIT ;  /* 0x000000000000094d */ /* 0x000fea0003800000 */
[----:B------:R-:W2:Y:S01]  /*11700*/  LDL.LU R6, [R1] ;  /* 0x0000000001067983 */ /* 0x000ea20000300800 */
[----:B------:R-:W-:Y:S01]  /*11710*/  ULDC UR5, c[0x0][0xc14] ;  /* 0x0003050000057ab9 */ /* 0x000fe20000000800 */
[----:B------:R-:W0:Y:S01]  /*11720*/  S2R R2, SR_TID.X ;  /* 0x0000000000027919 */ /* 0x000e220000002100 */
[----:B------:R-:W-:Y:S01]  /*11730*/  CS2R R16, SRZ ;  /* 0x0000000000107805 */ /* 0x000fe2000001ff00 */
[----:B------:R-:W-:Y:S01]  /*11740*/  ULDC.64 UR6, c[0x0][0x208] ;  /* 0x0000820000067ab9 */ /* 0x000fe20000000a00 */
[----:B------:R-:W-:Y:S01]  /*11750*/  ULDC UR4, c[0x0][0xc10] ;  /* 0x0003040000047ab9 */ /* 0x000fe20000000800 */
[----:B0-----:R-:W-:-:S04]  /*11760*/  LOP3.LUT R7, R2, 0x1f, RZ, 0xc0, !PT ;  /* 0x0000001f02077812 */ /* 0x001fc800078ec0ff */
[----:B------:R-:W-:Y:S02]  /*11770*/  ISETP.NE.AND P0, PT, R7, 0x1f, PT ;  /* 0x0000001f0700780c */ /* 0x000fe40003f05270 */
[----:B--2---:R-:W-:-:S11]  /*11780*/  LOP3.LUT R6, R6, 0xffffffdf, RZ, 0xc0, !PT ;  /* 0xffffffdf06067812 */ /* 0x004fd600078ec0ff */
[----:B------:R-:W-:Y:S02]  /*11790*/  @P0 LOP3.LUT R6, R6, 0x20, RZ, 0xfc, !PT ;  /* 0x0000002006060812 */ /* 0x000fe400078efcff */
[----:B------:R-:W-:-:S13]  /*117a0*/  ISETP.GE.OR P0, PT, R7, UR5, !P0 ;  /* 0x0000000507007c0c */ /* 0x000fda000c706670 */
[----:B------:R-:W0:Y:S02]  /*117b0*/  @!P0 LDC.64 R2, c[0x0][0xc58] ;  /* 0x00031600ff028b82 */ /* 0x000e240000000a00 */
[----:B0-----:R-:W-:-:S05]  /*117c0*/  @!P0 IMAD.WIDE.U32 R2, R7, 0x4, R2 ;  /* 0x0000000407028825 */ /* 0x001fca00078e0002 */
[----:B------:R-:W2:Y:S01]  /*117d0*/  @!P0 LDG.E R17, desc[UR6][R2.64] ;  /* 0x0000000602118981 */ /* 0x000ea2000c1e1900 */
[C---:B------:R-:W-:Y:S02]  /*117e0*/  ISETP.NE.AND P1, PT, R7.reuse, RZ, PT ;  /* 0x000000ff0700720c */ /* 0x040fe40003f25270 */
[----:B------:R-:W-:Y:S02]  /*117f0*/  ISETP.GE.U32.AND P0, PT, R7, 0x2, PT ;  /* 0x000000020700780c */ /* 0x000fe40003f06070 */
[----:B------:R-:W-:-:S09]  /*11800*/  LOP3.LUT R6, R6, 0xfffffffe, RZ, 0xc0, !PT ;  /* 0xfffffffe06067812 */ /* 0x000fd200078ec0ff */
[----:B------:R-:W-:-:S04]  /*11810*/  @P1 LOP3.LUT R6, R6, 0x1, RZ, 0xfc, !PT ;  /* 0x0000000106061812 */ /* 0x000fc800078efcff */
[----:B------:R-:W-:-:S04]  /*11820*/  LOP3.LUT R6, R6, 0xffffffef, RZ, 0xc0, !PT ;  /* 0xffffffef06067812 */ /* 0x000fc800078ec0ff */
[----:B------:R-:W-:-:S04]  /*11830*/  @P0 LOP3.LUT R6, R6, 0x10, RZ, 0xfc, !PT ;  /* 0x0000001006060812 */ /* 0x000fc800078efcff */
[----:B------:R-:W-:Y:S01]  /*11840*/  LOP3.LUT R6, R6, 0xfffffff7, RZ, 0xc0, !PT ;  /* 0xfffffff706067812 */ /* 0x000fe200078ec0ff */
[----:B------:R-:W0:Y:S01]  /*11850*/  S2UR UR6, SR_CTAID.X ;  /* 0x00000000000679c3 */ /* 0x000e220000002500 */
[----:B------:R-:W-:Y:S01]  /*11860*/  IMAD.MOV.U32 R19, RZ, RZ, RZ ;  /* 0x000000ffff137224 */ /* 0x000fe200078e00ff */
[----:B--2---:R-:W1:Y:S02]  /*11870*/  SHFL.UP PT, R0, R17, 0x1, RZ ;  /* 0x0420000011007989 */ /* 0x004e6400000e00ff */
[----:B-1----:R-:W-:-:S05]  /*11880*/  SEL R0, R0, RZ, P1 ;  /* 0x000000ff00007207 */ /* 0x002fca0000800000 */
[----:B------:R-:W-:-:S05]  /*11890*/  IMAD.IADD R0, R17, 0x1, R0 ;  /* 0x0000000111007824 */ /* 0x000fca00078e0200 */
[----:B------:R-:W1:Y:S02]  /*118a0*/  SHFL.UP PT, R4, R0, 0x2, RZ ;  /* 0x0440000000047989 */ /* 0x000e6400000e00ff */
[----:B-1----:R-:W-:-:S05]  /*118b0*/  SEL R5, R4, RZ, P0 ;  /* 0x000000ff04057207 */ /* 0x002fca0000000000 */
[----:B------:R-:W-:-:S05]  /*118c0*/  IMAD.IADD R5, R0, 0x1, R5 ;  /* 0x0000000100057824 */ /* 0x000fca00078e0205 */
[----:B------:R-:W1:Y:S01]  /*118d0*/  SHFL.UP PT, R4, R5, 0x4, RZ ;  /* 0x0480000005047989 */ /* 0x000e6200000e00ff */
[----:B------:R-:W-:-:S04]  /*118e0*/  ISETP.GE.U32.AND P0, PT, R7, 0x4, PT ;  /* 0x000000040700780c */ /* 0x000fc80003f06070 */
[----:B-1----:R-:W-:-:S05]  /*118f0*/  SEL R4, R4, RZ, P0 ;  /* 0x000000ff04047207 */ /* 0x002fca0000000000 */
[----:B------:R-:W-:-:S05]  /*11900*/  IMAD.IADD R4, R5, 0x1, R4 ;  /* 0x0000000105047824 */ /* 0x000fca00078e0204 */
[----:B------:R-:W1:Y:S01]  /*11910*/  SHFL.UP PT, R2, R4, 0x8, RZ ;  /* 0x0500000004027989 */ /* 0x000e6200000e00ff */
[----:B------:R-:W-:Y:S02]  /*11920*/  @P0 LOP3.LUT R6, R6, 0x8, RZ, 0xfc, !PT ;  /* 0x0000000806060812 */ /* 0x000fe400078efcff */
[----:B------:R-:W-:-:S04]  /*11930*/  ISETP.GE.U32.AND P0, PT, R7, 0x8, PT ;  /* 0x000000080700780c */ /* 0x000fc80003f06070 */
[----:B-1----:R-:W-:-:S05]  /*11940*/  SEL R3, R2, RZ, P0 ;  /* 0x000000ff02037207 */ /* 0x002fca0000000000 */
[----:B------:R-:W-:-:S05]  /*11950*/  IMAD.IADD R3, R4, 0x1, R3 ;  /* 0x0000000104037824 */ /* 0x000fca00078e0203 */
[----:B------:R-:W1:Y:S01]  /*11960*/  SHFL.UP PT, R0, R3, 0x10, RZ ;  /* 0x0600000003007989 */ /* 0x000e6200000e00ff */
[----:B------:R-:W-:-:S04]  /*11970*/  LOP3.LUT R6, R6, 0xfffffffb, RZ, 0xc0, !PT ;  /* 0xfffffffb06067812 */ /* 0x000fc800078ec0ff */
[----:B------:R-:W-:Y:S02]  /*11980*/  @P0 LOP3.LUT R6, R6, 0x4, RZ, 0xfc, !PT ;  /* 0x0000000406060812 */ /* 0x000fe400078efcff */
[----:B------:R-:W-:-:S04]  /*11990*/  ISETP.GE.U32.AND P0, PT, R7, 0x10, PT ;  /* 0x000000100700780c */ /* 0x000fc80003f06070 */
[----:B-1----:R-:W-:-:S05]  /*119a0*/  SEL R0, R0, RZ, P0 ;  /* 0x000000ff00007207 */ /* 0x002fca0000000000 */
[----:B------:R-:W-:-:S05]  /*119b0*/  IMAD.IADD R0, R3, 0x1, R0 ;  /* 0x0000000103007824 */ /* 0x000fca00078e0200 */
[----:B------:R-:W1:Y:S01]  /*119c0*/  SHFL.IDX PT, R2, R0, 0x1f, 0x1f ;  /* 0x03e01f0000027f89 */ /* 0x000e6200000e0000 */
[----:B------:R-:W-:-:S04]  /*119d0*/  LOP3.LUT R6, R6, 0xfffffffd, RZ, 0xc0, !PT ;  /* 0xfffffffd06067812 */ /* 0x000fc800078ec0ff */
[----:B------:R-:W-:-:S05]  /*119e0*/  @P0 LOP3.LUT R6, R6, 0x2, RZ, 0xfc, !PT ;  /* 0x0000000206060812 */ /* 0x000fca00078efcff */
[----:B------:R2:W-:Y:S01]  /*119f0*/  STL [R1], R6 ;  /* 0x0000000601007387 */ /* 0x0005e20000100800 */
[----:B-1----:R-:W-:-:S05]  /*11a00*/  IMAD R4, R2, UR4, RZ ;  /* 0x0000000402047c24 */ /* 0x002fca000f8e02ff */
[----:B0-----:R-:W-:Y:S01]  /*11a10*/  ISETP.GT.AND P0, PT, R4, UR6, PT ;  /* 0x0000000604007c0c */ /* 0x001fe2000bf04270 */
[----:B------:R-:W-:-:S12]  /*11a20*/  IMAD.MOV.U32 R5, RZ, RZ, R4 ;  /* 0x000000ffff057224 */ /* 0x000fd800078e0004 */
[----:B--2---:R-:W-:Y:S05]  /*11a30*/  @P0 BRA `(.L_x_1153) ;  /* 0x0000000000c00947 */ /* 0x004fea0003800000 */
[----:B------:R-:W-:Y:S01]  /*11a40*/  IMAD.MOV.U32 R4, RZ, RZ, R5 ;  /* 0x000000ffff047224 */ /* 0x000fe200078e0005 */
[----:B------:R-:W-:Y:S01]  /*11a50*/  ULDC UR5, c[0x0][0xc14] ;  /* 0x0003050000057ab9 */ /* 0x000fe20000000800 */
[----:B------:R-:W-:Y:S01]  /*11a60*/  IMAD.MOV.U32 R19, RZ, RZ, RZ ;  /* 0x000000ffff137224 */ /* 0x000fe200078e00ff */
[----:B------:R-:W-:Y:S01]  /*11a70*/  ULDC UR7, c[0x0][0xc14] ;  /* 0x0003050000077ab9 */ /* 0x000fe20000000800 */
[----:B------:R-:W-:-:S05]  /*11a80*/  ULDC UR4, c[0x0][0xc10] ;  /* 0x0003040000047ab9 */ /* 0x000fca0000000800 */
.L_x_1157:
        /* <DEDUP_REMOVED lines=13> */
[----:B------:R-:W0:Y:S01]  /*11b60*/  LDC.64 R2, c[0x0][0xc58] ;  /* 0x00031600ff027b82 */ /* 0x000e220000000a00 */
[----:B------:R-:W-:Y:S01]  /*11b70*/  ULDC.64 UR8, c[0x0][0x208] ;  /* 0x0000820000087ab9 */ /* 0x000fe20000000a00 */
[----:B0-----:R-:W-:-:S05]  /*11b80*/  IMAD.WIDE R2, R5, 0x4, R2 ;  /* 0x0000000405027825 */ /* 0x001fca00078e0202 */
[----:B------:R0:W5:Y:S02]  /*11b90*/  LDG.E R17, desc[UR8][R2.64] ;  /* 0x0000000802117981 */ /* 0x000164000c1e1900 */
.L_x_1156:
[----:B------:R-:W-:Y:S05]  /*11ba0*/  BSYNC B0 ;  /* 0x0000000000007941 */ /* 0x000fea0003800000 */
.L_x_1155:
[----:B-----5:R-:W1:Y:S01]  /*11bb0*/  SHFL.UP PT, R0, R17, 0x1, RZ ;  /* 0x0420000011007989 */ /* 0x020e6200000e00ff */
[C---:B------:R-:W-:Y:S02]  /*11bc0*/  ISETP.NE.AND P0, PT, R6.reuse, RZ, PT ;  /* 0x000000ff0600720c */ /* 0x040fe40003f05270 */
[----:B------:R-:W-:Y:S02]  /*11bd0*/  ISETP.GE.U32.AND P1, PT, R6, 0x2, PT ;  /* 0x000000020600780c */ /* 0x000fe40003f26070 */
[----:B-1----:R-:W-:Y:S02]  /*11be0*/  SEL R0, R0, RZ, P0 ;  /* 0x000000ff00007207 */ /* 0x002fe40000000000 */
[----:B------:R-:W-:-:S03]  /*11bf0*/  ISETP.GE.U32.AND P0, PT, R6, 0x4, PT ;  /* 0x000000040600780c */ /* 0x000fc60003f06070 */
[----:B------:R-:W-:-:S05]  /*11c00*/  IMAD.IADD R0, R17, 0x1, R0 ;  /* 0x0000000111007824 */ /* 0x000fca00078e0200 */
[----:B0-----:R-:W0:Y:S02]  /*11c10*/  SHFL.UP PT, R2, R0, 0x2, RZ ;  /* 0x0440000000027989 */ /* 0x001e2400000e00ff */
        /* <DEDUP_REMOVED lines=14> */
[----:B0-----:R-:W-:-:S04]  /*11d00*/  IMAD R5, R6, UR4, RZ ;  /* 0x0000000406057c24 */ /* 0x001fc8000f8e02ff */
[----:B------:R-:W-:-:S05]  /*11d10*/  IMAD.IADD R4, R5, 0x1, R4 ;  /* 0x0000000105047824 */ /* 0x000fca00078e0204 */
[----:B------:R-:W-:-:S13]  /*11d20*/  ISETP.GT.AND P0, PT, R4, UR6, PT ;  /* 0x0000000604007c0c */ /* 0x000fda000bf04270 */
[----:B------:R-:W-:Y:S05]  /*11d30*/  @!P0 BRA `(.L_x_1157) ;  /* 0xfffffffc00548947 */ /* 0x000fea000383ffff */
.L_x_1153:
[----:B------:R-:W-:Y:S01]  /*11d40*/  IMAD.IADD R5, R4, 0x1, -R5 ;  /* 0x0000000104057824 */ /* 0x000fe200078e0a05 */
[----:B------:R-:W-:-:S03]  /*11d50*/  ULDC.64 UR8, c[0x0][0x208] ;  /* 0x0000820000087ab9 */ /* 0x000fc60000000a00 */
[----:B------:R-:W-:-:S05]  /*11d60*/  IMAD R2, R0, UR4, R5 ;  /* 0x0000000400027c24 */ /* 0x000fca000f8e0205 */
[----:B------:R-:W-:Y:S02]  /*11d70*/  ISETP.GT.AND P0, PT, R2, UR6, PT ;  /* 0x0000000602007c0c */ /* 0x000fe4000bf04270 */
[----:B------:R-:W0:Y:S11]  /*11d80*/  LDC.64 R2, c[0x0][0xc68] ;  /* 0x00031a00ff027b82 */ /* 0x000e360000000a00 */
[----:B------:R-:W-:-:S04]  /*11d90*/  VOTE.ANY R7, PT, !P0 ;  /* 0x0000000000077806 */ /* 0x000fc800040e0100 */
[----:B------:R-:W1:Y:S02]  /*11da0*/  POPC R4, R7 ;  /* 0x0000000700047309 */ /* 0x000e640000000000 */
[----:B-1----:R-:W-:-:S04]  /*11db0*/  IMAD.IADD R19, R4, 0x1, R19 ;  /* 0x0000000104137824 */ /* 0x002fc800078e0213 */
[----:B0-----:R-:W-:-:S05]  /*11dc0*/  IMAD.WIDE R2, R19, 0x4, R2 ;  /* 0x0000000413027825 */ /* 0x001fca00078e0202 */
[----:B------:R-:W2:Y:S01]  /*11dd0*/  LDG.E R8, desc[UR8][R2.64] ;  /* 0x0000000802087981 */ /* 0x000ea2000c1e1900 */
[----:B------:R-:W-:-:S03]  /*11de0*/  ISETP.NE.AND P0, PT, R7, RZ, PT ;  /* 0x000000ff0700720c */ /* 0x000fc60003f05270 */
[----:B------:R-:W2:Y:S02]  /*11df0*/  SHFL.IDX PT, R17, R17, R4, 0x1f ;  /* 0x00001f0411117589 */ /* 0x000ea400000e0000 */
[----:B--2---:R-:W-:-:S05]  /*11e00*/  IMAD R6, R17, R8, RZ ;  /* 0x0000000811067224 */ /* 0x004fca00078e02ff */
[----:B------:R-:W-:-:S04]  /*11e10*/  IABS R9, R6 ;  /* 0x0000000600097213 */ /* 0x000fc80000000000 */
[----:B------:R-:W0:Y:S08]  /*11e20*/  I2F.RP R10, R9 ;  /* 0x00000009000a7306 */ /* 0x000e300000209400 */
[----:B0-----:R-:W0:Y:S02]  /*11e30*/  MUFU.RCP R10, R10 ;  /* 0x0000000a000a7308 */ /* 0x001e240000001000 */
[----:B0-----:R-:W-:-:S06]  /*11e40*/  VIADD R11, R10, 0xffffffe ;  /* 0x0ffffffe0a0b7836 */ /* 0x001fcc0000000000 */
[----:B------:R0:W1:Y:S01]  /*11e50*/  F2I.FTZ.U32.TRUNC.NTZ R3, R11 ;  /* 0x0000000b00037305 */ /* 0x000062000021f000 */
[----:B------:R-:W-:Y:S05]  /*11e60*/  @!P0 BRA `(.L_x_1158) ;  /* 0x0000000000088947 */ /* 0x000fea0003800000 */
[----:B------:R-:W-:-:S05]  /*11e70*/  VIADD R7, R4, 0xffffffff ;  /* 0xffffffff04077836 */ /* 0x000fca0000000000 */
[----:B------:R2:W3:Y:S02]  /*11e80*/  SHFL.IDX PT, R16, R0, R7, 0x1f ;  /* 0x00001f0700107589 */ /* 0x0004e400000e0000 */
.L_x_1158:
[----:B-12---:R-:W-:Y:S02]  /*11e90*/  IMAD.MOV R0, RZ, RZ, -R3 ;  /* 0x000000ffff007224 */ /* 0x006fe400078e0a03 */
[----:B---3--:R-:W-:Y:S02]  /*11ea0*/  IMAD R16, R16, UR4, R5 ;  /* 0x0000000410107c24 */ /* 0x008fe4000f8e0205 */
[----:B------:R-:W-:Y:S02]  /*11eb0*/  IMAD R5, R0, R9, RZ ;  /* 0x0000000900057224 */ /* 0x000fe400078e02ff */
[----:B------:R-:W-:-:S04]  /*11ec0*/  IMAD.MOV.U32 R2, RZ, RZ, RZ ;  /* 0x000000ffff027224 */ /* 0x000fc800078e00ff */
[----:B------:R-:W-:Y:S01]  /*11ed0*/  IMAD.HI.U32 R2, R3, R5, R2 ;  /* 0x0000000503027227 */ /* 0x000fe200078e0002 */
[----:B------:R-:W-:Y:S02]  /*11ee0*/  IADD3 R5, -R16, UR6, RZ ;  /* 0x0000000610057c10 */ /* 0x000fe4000fffe1ff */
        /* <DEDUP_REMOVED lines=14> */
[----:B------:R-:W-:-:S05]  /*11fd0*/  @!P0 LOP3.LUT R7, RZ, R6, RZ, 0x33, !PT ;  /* 0x00000006ff078212 */ /* 0x000fca00078e33ff */
[----:B------:R-:W-:Y:S02]  /*11fe0*/  IMAD R0, R8, R7, RZ ;  /* 0x0000000708007224 */ /* 0x000fe400078e02ff */
[----:B------:R-:W-:Y:S02]  /*11ff0*/  IMAD.MOV R7, RZ, RZ, -R7 ;  /* 0x000000ffff077224 */ /* 0x000fe400078e0a07 */
[----:B------:R-:W-:Y:S02]  /*12000*/  IMAD.MOV R3, RZ, RZ, -R0 ;  /* 0x000000ffff037224 */ /* 0x000fe400078e0a00 */
[----:B------:R-:W-:-:S03]  /*12010*/  IMAD R5, R6, R7, R5 ;  /* 0x0000000706057224 */ /* 0x000fc600078e0205 */
[----:B------:R-:W-:Y:S01]  /*12020*/  VIADDMNMX R8, R3, UR4, R8, PT ;  /* 0x0000000403087c46 */ /* 0x000fe2000b800108 */
[----:B------:R-:W-:Y:S01]  /*12030*/  IMAD.IADD R0, R5, 0x1, R0 ;  /* 0x0000000105007824 */ /* 0x000fe200078e0200 */
[----:B------:R-:W-:Y:S02]  /*12040*/  IABS R6, R5 ;  /* 0x0000000500067213 */ /* 0x000fe40000000000 */
[----:B------:R-:W-:-:S04]  /*12050*/  IABS R4, R8 ;  /* 0x0000000800047213 */ /* 0x000fc80000000000 */
[----:B------:R-:W1:Y:S08]  /*12060*/  I2F.RP R9, R4 ;  /* 0x0000000400097306 */ /* 0x000e700000209400 */
[----:B-1----:R-:W1:Y:S02]  /*12070*/  MUFU.RCP R9, R9 ;  /* 0x0000000900097308 */ /* 0x002e640000001000 */
[----:B-1----:R-:W-:-:S06]  /*12080*/  VIADD R2, R9, 0xffffffe ;  /* 0x0ffffffe09027836 */ /* 0x002fcc0000000000 */
[----:B------:R1:W2:Y:S02]  /*12090*/  F2I.FTZ.U32.TRUNC.NTZ R3, R2 ;  /* 0x0000000200037305 */ /* 0x0002a4000021f000 */
[----:B-1----:R-:W-:Y:S02]  /*120a0*/  IMAD.MOV.U32 R2, RZ, RZ, RZ ;  /* 0x000000ffff027224 */ /* 0x002fe400078e00ff */
[----:B--2---:R-:W-:-:S04]  /*120b0*/  IMAD.MOV R7, RZ, RZ, -R3 ;  /* 0x000000ffff077224 */ /* 0x004fc800078e0a03 */
[----:B------:R-:W-:-:S04]  /*120c0*/  IMAD R7, R7, R4, RZ ;  /* 0x0000000407077224 */ /* 0x000fc800078e02ff */
[----:B------:R-:W-:Y:S01]  /*120d0*/  IMAD.HI.U32 R3, R3, R7, R2 ;  /* 0x0000000703037227 */ /* 0x000fe200078e0002 */
[-C--:B------:R-:W-:Y:S02]  /*120e0*/  IABS R7, R8.reuse ;  /* 0x0000000800077213 */ /* 0x080fe40000000000 */
[----:B------:R-:W-:-:S03]  /*120f0*/  LOP3.LUT R2, R5, R8, RZ, 0x3c, !PT ;  /* 0x0000000805027212 */ /* 0x000fc600078e3cff */
[----:B------:R-:W-:Y:S02]  /*12100*/  IMAD.MOV R7, RZ, RZ, -R7 ;  /* 0x000000ffff077224 */ /* 0x000fe400078e0a07 */
[----:B------:R-:W-:-:S04]  /*12110*/  IMAD.HI.U32 R3, R3, R6, RZ ;  /* 0x0000000603037227 */ /* 0x000fc800078e00ff */
[----:B------:R-:W-:-:S05]  /*12120*/  IMAD R7, R3, R7, R6 ;  /* 0x0000000703077224 */ /* 0x000fca00078e0206 */
        /* <DEDUP_REMOVED lines=8> */
[----:B------:R-:W-:Y:S01]  /*121b0*/  @!P0 LOP3.LUT R3, RZ, R8, RZ, 0x33, !PT ;  /* 0x00000008ff038212 */ /* 0x000fe200078e33ff */
[----:B------:R-:W-:-:S04]  /*121c0*/  IMAD.MOV R8, RZ, RZ, -R8 ;  /* 0x000000ffff087224 */ /* 0x000fc800078e0a08 */
[----:B------:R-:W-:Y:S01]  /*121d0*/  IMAD R18, R3, R8, R0 ;  /* 0x0000000803127224 */ /* 0x000fe200078e0200 */
[----:B------:R-:W-:-:S05]  /*121e0*/  LOP3.LUT R0, RZ, R3, RZ, 0x33, !PT ;  /* 0x00000003ff007212 */ /* 0x000fca00078e33ff */
[----:B------:R-:W-:Y:S01]  /*121f0*/  IMAD.IADD R17, R17, 0x1, R0 ;  /* 0x0000000111117824 */ /* 0x000fe200078e0200 */
[----:B------:R-:W-:Y:S06]  /*12200*/  BRA `(.L_x_1159) ;  /* 0x00000000000c7947 */ /* 0x000fec0003800000 */
.L_x_1154:
[----:B------:R-:W-:Y:S02]  /*12210*/  IMAD.MOV.U32 R17, RZ, RZ, RZ ;  /* 0x000000ffff117224 */ /* 0x000fe400078e00ff */
[----:B------:R-:W-:Y:S02]  /*12220*/  IMAD.U32 R16, RZ, RZ, UR6 ;  /* 0x00000006ff107e24 */ /* 0x000fe4000f8e00ff */
[----:B------:R-:W-:-:S07]  /*12230*/  IMAD.MOV.U32 R18, RZ, RZ, RZ ;  /* 0x000000ffff127224 */ /* 0x000fce00078e00ff */
.L_x_1159:
[----:B------:R-:W1:Y:S01]  /*12240*/  S2R R0, SR_TID.X ;  /* 0x0000000000007919 */ /* 0x000e620000002100 */
[----:B------:R-:W-:Y:S01]  /*12250*/  STL [R1], RZ ;  /* 0x000000ff01007387 */ /* 0x000fe20000100800 */
[----:B-1----:R-:W-:-:S04]  /*12260*/  LOP3.LUT R0, R0, 0x1f, RZ, 0xc0, !PT ;  /* 0x0000001f00007812 */ /* 0x002fc800078ec0ff */
[----:B------:R-:W-:-:S13]  /*12270*/  ISETP.NE.AND P0, PT, R0, RZ, PT ;  /* 0x000000ff0000720c */ /* 0x000fda0003f05270 */
[----:B------:R-:W1:Y:S01]  /*12280*/  @!P0 S2R R3, SR_CgaCtaId ;  /* 0x0000000000038919 */ /* 0x000e620000008800 */
[----:B------:R-:W-:-:S04]  /*12290*/  @!P0 MOV R0, 0x400 ;  /* 0x0000040000008802 */ /* 0x000fc80000000f00 */
[----:B-1----:R-:W-:-:S05]  /*122a0*/  @!P0 LEA R0, R3, R0, 0x18 ;  /* 0x0000000003008211 */ /* 0x002fca00078ec0ff */
[----:B------:R1:W-:Y:S01]  /*122b0*/  @!P0 STS.128 [R0+0x308d0], R16 ;  /* 0x0308d01000008388 */ /* 0x0003e20000000c00 */
[----:B------:R-:W-:Y:S06]  /*122c0*/  BAR.ARV 0x5, 0x120 ;  /* 0x0144800000007b1d */ /* 0x000fec0000002000 */
[----:B------:R-:W-:Y:S01]  /*122d0*/  ISETP.GE.AND P0, PT, R19, UR5, PT ;  /* 0x0000000513007c0c */ /* 0x000fe2000bf06270 */
[----:B-1----:R-:W-:-:S05]  /*122e0*/  IMAD.MOV.U32 R0, RZ, RZ, 0x1 ;  /* 0x00000001ff007424 */ /* 0x002fca00078e00ff */
[----:B------:R1:W-:Y:S04]  /*122f0*/  STL [R1+0x8], R0 ;  /* 0x0000080001007387 */ /* 0x0003e80000100800 */
[----:B------:R1:W-:Y:S03]  /*12300*/  STL [R1+0x18], RZ ;  /* 0x000018ff01007387 */ /* 0x0003e60000100800 */
[----:B------:R-:W-:Y:S05]  /*12310*/  @P0 BRA `(.L_x_1160) ;  /* 0x0000004400a00947 */ /* 0x000fea0003800000 */
[----:B-1----:R-:W-:Y:S01]  /*12320*/  IMAD.MOV.U32 R0, RZ, RZ, 0x1 ;  /* 0x00000001ff007424 */ /* 0x002fe200078e00ff */
[----:B------:R1:W-:Y:S01]  /*12330*/  STL [R1+0x18], RZ ;  /* 0x000018ff01007387 */ /* 0x0003e20000100800 */
[----:B------:R-:W-:Y:S01]  /*12340*/  ULDC UR38, c[0x0][0xc] ;  /* 0x0000030000267ab9 */ /* 0x000fe20000000800 */
[----:B------:R-:W-:Y:S02]  /*12350*/  ULDC.64 UR36, c[0x0][0x198] ;  /* 0x0000660000247ab9 */ /* 0x000fe40000000a00 */
[----:B------:R1:W-:Y:S04]  /*12360*/  STL [R1+0x8], R0 ;  /* 0x0000080001007387 */ /* 0x0003e80000100800 */
[----:B------:R1:W-:Y:S02]  /*12370*/  STL [R1], RZ ;  /* 0x000000ff01007387 */ /* 0x0003e40000100800 */
.L_x_1235:
[----:B------:R-:W-:Y:S05]  /*12380*/  YIELD ;  /* 0x0000000000007946 */ /* 0x000fea0003800000 */
[----:B------:R-:W-:Y:S01]  /*12390*/  ULDC.64 UR4, c[0x0][0xa28] ;  /* 0x00028a0000047ab9 */ /* 0x000fe20000000a00 */
[----:B------:R-:W-:Y:S01]  /*123a0*/  IMAD.MOV.U32 R4, RZ, RZ, RZ ;  /* 0x000000ffff047224 */ /* 0x000fe200078e00ff */
[----:B------:R-:W-:Y:S01]  /*123b0*/  ISETP.NE.U32.AND P0, PT, RZ, UR4, PT ;  /* 0x00000004ff007c0c */ /* 0x000fe2000bf05070 */
[----:B------:R-:W-:-:S03]  /*123c0*/  ULDC.64 UR6, c[0x0][0x208] ;  /* 0x0000820000067ab9 */ /* 0x000fc60000000a00 */
[----:B------:R-:W-:Y:S01]  /*123d0*/  ISETP.NE.AND.EX P0, PT, RZ, UR5, PT, P0 ;  /* 0x00000005ff007c0c */ /* 0x000fe2000bf05300 */
[----:B------:R-:W-:-:S12]  /*123e0*/  ULDC.64 UR4, c[0x0][0xa00] ;  /* 0x0002800000047ab9 */ /* 0x000fd80000000a00 */
[----:B--2---:R-:W2:Y:S01]  /*123f0*/  @P0 LDC.64 R2, c[0x0][0xa28] ;  /* 0x00028a00ff020b82 */ /* 0x004ea20000000a00 */
[----:B------:R-:W-:Y:S01]  /*12400*/  ISETP.NE.U32.AND P2, PT, RZ, UR4, PT ;  /* 0x00000004ff007c0c */ /* 0x000fe2000bf45070 */
[----:B--2---:R-:W-:-:S05]  /*12410*/  @P0 IMAD.WIDE R2, R19, 0x4, R2 ;  /* 0x0000000413020825 */ /* 0x004fca00078e0202 */
[----:B------:R2:W5:Y:S01]  /*12420*/  @P0 LDG.E R4, desc[UR6][R2.64] ;  /* 0x0000000602040981 */ /* 0x000562000c1e1900 */
[----:B------:R-:W-:Y:S01]  /*12430*/  ISETP.NE.AND.EX P2, PT, RZ, UR5, PT, P2 ;  /* 0x00000005ff007c0c */ /* 0x000fe2000bf45320 */
[----:B-1----:R-:W-:Y:S01]  /*12440*/  IMAD.MOV.U32 R0, RZ, RZ, RZ ;  /* 0x000000ffff007224 */ /* 0x002fe200078e00ff */
[----:B------:R-:W-:Y:S01]  /*12450*/  ULDC.64 UR4, c[0x0][0xa18] ;  /* 0x0002860000047ab9 */ /* 0x000fe20000000a00 */
[----:B--2---:R-:W1:Y:S02]  /*12460*/  LDC.64 R2, c[0x0][0xa00] ;  /* 0x00028000ff027b82 */ /* 0x004e640000000a00 */
[----:B-1----:R-:W-:-:S08]  /*12470*/  IMAD.WIDE R2, R19, 0x4, R2 ;  /* 0x0000000413027825 */ /* 0x002fd000078e0202 */
[----:B------:R-:W2:Y:S01]  /*12480*/  @P2 LDG.E R0, desc[UR6][R2.64] ;  /* 0x0000000602002981 */ /* 0x000ea2000c1e1900 */
[----:B------:R-:W-:Y:S01]  /*12490*/  ISETP.NE.U32.AND P1, PT, RZ, UR4, PT ;  /* 0x00000004ff007c0c */ /* 0x000fe2000bf25070 */
[----:B------:R-:W-:-:S03]  /*124a0*/  ULDC UR4, c[0x0][0x288] ;  /* 0x0000a20000047ab9 */ /* 0x000fc60000000800 */
[----:B------:R-:W-:-:S13]  /*124b0*/  ISETP.NE.AND.EX P1, PT, RZ, UR5, PT, P1 ;  /* 0x00000005ff007c0c */ /* 0x000fda000bf25310 */
[----:B------:R-:W1:Y:S02]  /*124c0*/  @P1 LDC.64 R6, c[0x0][0xa18] ;  /* 0x00028600ff061b82 */ /* 0x000e640000000a00 */
[----:B-1----:R-:W-:Y:S01]  /*124d0*/  @P1 IMAD.WIDE R6, R19, 0x4, R6 ;  /* 0x0000000413061825 */ /* 0x002fe200078e0206 */
[----:B--2---:R1:W-:Y:S03]  /*124e0*/  STL [R1+0x1c], R0 ;  /* 0x00001c0001007387 */ /* 0x0043e60000100800 */
[----:B-1----:R-:W-:Y:S01]  /*124f0*/  IMAD.U32 R0, RZ, RZ, UR4 ;  /* 0x00000004ff007e24 */ /* 0x002fe2000f8e00ff */
[----:B------:R-:W-:Y:S02]  /*12500*/  ULDC.64 UR4, c[0x0][0x3f8] ;  /* 0x0000fe0000047ab9 */ /* 0x000fe40000000a00 */
[----:B------:R-:W-:-:S03]  /*12510*/  UISETP.NE.U32.AND UP0, UPT, UR4, URZ, UPT ;  /* 0x0000003f0400728c */ /* 0x000fc6000bf05070 */
[----:B------:R-:W-:Y:S01]  /*12520*/  ULDC UR4, c[0x0][0x404] ;  /* 0x0001010000047ab9 */ /* 0x000fe20000000800 */
[----:B------:R-:W-:Y:S01]  /*12530*/  UISETP.NE.AND.EX UP0, UPT, UR5, URZ, UPT, UP0 ;  /* 0x0000003f0500728c */ /* 0x000fe2000bf05300 */
[----:B------:R1:W5:Y:S01]  /*12540*/  @P1 LDG.E R0, desc[UR6][R6.64] ;  /* 0x0000000606001981 */ /* 0x000362000c1e1900 */
[----:B------:R-:W-:Y:S01]  /*12550*/  ULDC.64 UR6, c[0x0][0xa08] ;  /* 0x0002820000067ab9 */ /* 0x000fe20000000a00 */
[----:B------:R-:W-:Y:S01]  /*12560*/  ULDC UR5, c[0x0][0x2e0] ;  /* 0x0000b80000057ab9 */ /* 0x000fe20000000800 */
[----:B------:R-:W-:Y:S01]  /*12570*/  USEL UR4, UR4, 0x1, UP0 ;  /* 0x0000000104047887 */ /* 0x000fe20008000000 */
[----:B------:R-:W-:-:S03]  /*12580*/  ISETP.NE.U32.AND P0, PT, RZ, UR6, PT ;  /* 0x00000006ff007c0c */ /* 0x000fc6000bf05070 */
[----:B------:R-:W-:Y:S01]  /*12590*/  UIMAD UR4, UR4, UR5, URZ ;  /* 0x00000005040472a4 */ /* 0x000fe2000f8e023f */
[----:B------:R-:W-:-:S05]  /*125a0*/  ISETP.NE.AND.EX P0, PT, RZ, UR7, PT, P0 ;  /* 0x00000007ff007c0c */ /* 0x000fca000bf05300 */
[----:B------:R-:W-:Y:S01]  /*125b0*/  IMAD.U32 R5, RZ, RZ, UR4 ;  /* 0x00000004ff057e24 */ /* 0x000fe2000f8e00ff */
[----:B-1----:R-:W-:Y:S07]  /*125c0*/  @P1 BRA `(.L_x_1161) ;  /* 0x0000000000141947 */ /* 0x002fee0003800000 */
[----:B------:R-:W-:Y:S05]  /*125d0*/  @!P2 BRA `(.L_x_1161) ;  /* 0x000000000010a947 */ /* 0x000fea0003800000 */
[----:B------:R-:W-:Y:S02]  /*125e0*/  ULDC.64 UR4, c[0x0][0x208] ;  /* 0x0000820000047ab9 */ /* 0x000fe40000000a00 */
[----:B------:R-:W2:Y:S04]  /*125f0*/  LDG.E R7, desc[UR4][R2.64] ;  /* 0x0000000402077981 */ /* 0x000ea8000c1e1900 */
[----:B-----5:R-:W2:Y:S02]  /*12600*/  LDG.E R0, desc[UR4][R2.64+0x4] ;  /* 0x0000040402007981 */ /* 0x020ea4000c1e1900 */
[----:B--2---:R-:W-:-:S07]  /*12610*/  IMAD.IADD R0, R0, 0x1, -R7 ;  /* 0x0000000100007824 */ /* 0x004fce00078e0a07 */
.L_x_1161:
[----:B------:R-:W1:Y:S01]  /*12620*/  LDC.64 R2, c[0x0][0xa08] ;  /* 0x00028200ff027b82 */ /* 0x000e620000000a00 */
[----:B------:R-:W-:Y:S01]  /*12630*/  IMAD.MOV.U32 R7, RZ, RZ, RZ ;  /* 0x000000ffff077224 */ /* 0x000fe200078e00ff */
[----:B------:R-:W-:Y:S01]  /*12640*/  ULDC.64 UR4, c[0x0][0x208] ;  /* 0x0000820000047ab9 */ /* 0x000fe20000000a00 */
[----:B-1----:R-:W-:-:S05]  /*12650*/  IMAD.WIDE R2, R19, 0x4, R2 ;  /* 0x0000000413027825 */ /* 0x002fca00078e0202 */
[----:B------:R-:W2:Y:S01]  /*12660*/  @P0 LDG.E R7, desc[UR4][R2.64] ;  /* 0x0000000402070981 */ /* 0x000ea2000c1e1900 */
[----:B------:R-:W-:Y:S02]  /*12670*/  ULDC.64 UR4, c[0x0][0xa20] ;  /* 0x0002880000047ab9 */ /* 0x000fe40000000a00 */
[----:B------:R-:W-:-:S04]  /*12680*/  ISETP.NE.U32.AND P1, PT, RZ, UR4, PT ;  /* 0x00000004ff007c0c */ /* 0x000fc8000bf25070 */
[----:B------:R-:W-:Y:S01]  /*12690*/  ISETP.NE.AND.EX P1, PT, RZ, UR5, PT, P1 ;  /* 0x00000005ff007c0c */ /* 0x000fe2000bf25310 */
[----:B--2--5:R-:W-:-:S05]  /*126a0*/  IMAD.IADD R6, R7, 0x1, R4 ;  /* 0x0000000107067824 */ /* 0x024fca00078e0204 */
[----:B------:R1:W-:Y:S07]  /*126b0*/  STL [R1+0x4], R6 ;  /* 0x0000040601007387 */ /* 0x0003ee0000100800 */
[----:B------:R-:W-:Y:S05]  /*126c0*/  @!P1 BRA `(.L_x_1162) ;  /* 0x0000000000149947 */ /* 0x000fea0003800000 */
[----:B------:R-:W2:Y:S01]  /*126d0*/  LDC.64 R2, c[0x0][0xa20] ;  /* 0x00028800ff027b82 */ /* 0x000ea20000000a00 */
[----:B------:R-:W-:Y:S01]  /*126e0*/  ULDC.64 UR4, c[0x0][0x208] ;  /* 0x0000820000047ab9 */ /* 0x000fe20000000a00 */
[----:B--2---:R-:W-:-:S05]  /*126f0*/  IMAD.WIDE R2, R19, 0x4, R2 ;  /* 0x0000000413027825 */ /* 0x004fca00078e0202 */
[----:B------:R2:W5:Y:S01]  /*12700*/  LDG.E R5, desc[UR4][R2.64] ;  /* 0x0000000402057981 */ /* 0x000562000c1e1900 */
[----:B------:R-:W-:Y:S05]  /*12710*/  BRA `(.L_x_1163) ;  /* 0x0000000000147947 */ /* 0x000fea0003800000 */
.L_x_1162:
[----:B------:R-:W-:Y:S05]  /*12720*/  @!P0 BRA `(.L_x_1163) ;  /* 0x0000000000108947 */ /* 0x000fea0003800000 */
[----:B------:R-:W-:Y:S02]  /*12730*/  ULDC.64 UR4, c[0x0][0x208] ;  /* 0x0000820000047ab9 */ /* 0x000fe40000000a00 */
[----:B-1----:R-:W2:Y:S04]  /*12740*/  LDG.E R6, desc[UR4][R2.64] ;  /* 0x0000000402067981 */ /* 0x002ea8000c1e1900 */
[----:B------:R-:W2:Y:S02]  /*12750*/  LDG.E R5, desc[UR4][R2.64+0x4] ;  /* 0x0000040402057981 */ /* 0x000ea4000c1e1900 */
[----:B--2---:R-:W-:-:S07]  /*12760*/  IMAD.IADD R5, R5, 0x1, -R6 ;  /* 0x0000000105057824 */ /* 0x004fce00078e0a06 */
.L_x_1163:
[----:B--2---:R-:W2:Y:S01]  /*12770*/  LDC.64 R2, c[0x0][0x9e0] ;  /* 0x00027800ff027b82 */ /* 0x004ea20000000a00 */
[----:B-----5:R-:W-:Y:S01]  /*12780*/  IMAD.IADD R7, R5, 0x1, -R4 ;  /* 0x0000000105077824 */ /* 0x020fe200078e0a04 */
[----:B------:R-:W-:-:S04]  /*12790*/  LEA R9, R17, 0x80, 0x7 ;  /* 0x0000008011097811 */ /* 0x000fc800078e38ff */
[----:B------:R-:W-:Y:S02]  /*127a0*/  IADD3 R9, R7, R9, -R0 ;  /* 0x0000000907097210 */ /* 0x000fe40007ffe800 */
[----:B--2---:R-:W-:-:S03]  /*127b0*/  ISETP.GE.AND P0, PT, R3, 0x1, PT ;  /* 0x000000010300780c */ /* 0x004fc60003f06270 */
[----:B------:R-:W-:-:S10]  /*127c0*/  IMAD.IADD R2, R9, 0x1, R2 ;  /* 0x0000000109027824 */ /* 0x000fd400078e0202 */
[----:B------:R-:W-:Y:S05]  /*127d0*/  @!P0 BRA `(.L_x_1164) ;  /* 0x0000000000488947 */ /* 0x000fea0003800000 */
[C---:B------:R-:W-:Y:S01]  /*127e0*/  ISETP.GT.AND P1, PT, R9.reuse, RZ, PT ;  /* 0x000000ff0900720c */ /* 0x040fe20003f24270 */
[----:B------:R-:W-:Y:S01]  /*127f0*/  BSSY B0, `(.L_x_1165) ;  /* 0x000000e000007945 */ /* 0x000fe20003800000 */
[----:B-1----:R-:W-:-:S11]  /*12800*/  VIADD R6, R9, 0xffffffff ;  /* 0xffffffff09067836 */ /* 0x002fd60000000000 */
        /* <DEDUP_REMOVED lines=8> */
.L_x_1166:
[----:B------:R-:W-:-:S13]  /*12890*/  ISETP.NE.AND P1, PT, R3, 0x1, PT ;  /* 0x000000010300780c */ /* 0x000fda0003f25270 */
[----:B------:R-:W1:Y:S02]  /*128a0*/  @P1 LDC.64 R4, c[0x0][0x9e8] ;  /* 0x00027a00ff041b82 */ /* 0x000e640000000a00 */
[----:B-1----:R-:W-:-:S05]  /*128b0*/  @P1 IMAD.HI.U32 R4, R6, R4, RZ ;  /* 0x0000000406041227 */ /* 0x002fca00078e00ff */
[----:B------:R-:W-:-:S07]  /*128c0*/  @P1 SHF.R.U32.HI R6, RZ, R5, R4 ;  /* 0x00000005ff061219 */ /* 0x000fce0000011604 */
.L_x_1167:
[----:B------:R-:W-:Y:S05]  /*128d0*/  BSYNC B0 ;  /* 0x0000000000007941 */ /* 0x000fea0003800000 */
.L_x_1165:
[----:B------:R-:W-:-:S05]  /*128e0*/  IMAD R5, R6, R3, R3 ;  /* 0x0000000306057224 */ /* 0x000fca00078e0203 */
[----:B------:R-:W-:-:S07]  /*128f0*/  VIMNMX R2, R2, R5, PT ;  /* 0x0000000502027248 */ /* 0x000fce0003fe0100 */
.L_x_1164:
[----:B------:R-:W-:Y:S01]  /*12900*/  VIADD R2, R2, 0x5f ;  /* 0x0000005f02027836 */ /* 0x000fe20000000000 */
[----:B------:R-:W-:Y:S01]  /*12910*/  ULDC UR4, c[0x0][0x9dc] ;  /* 0x0002770000047ab9 */ /* 0x000fe20000000800 */
[----:B------:R-:W-:Y:S02]  /*12920*/  IMAD R0, R17, 0x80, -R0 ;  /* 0x0000008011007824 */ /* 0x000fe400078e0a00 */
[----:B------:R-:W-:-:S04]  /*12930*/  IMAD.HI R5, R2, 0x2aaaaaab, RZ ;  /* 0x2aaaaaab02057827 */ /* 0x000fc800078e02ff */
[C---:B------:R-:W-:Y:S02]  /*12940*/  VIADD R2, R7.reuse, 0x5f ;  /* 0x0000005f07027836 */ /* 0x040fe40000000000 */
[----:B------:R-:W-:Y:S02]  /*12950*/  IMAD.IADD R7, R7, 0x1, R0 ;  /* 0x0000000107077824 */ /* 0x000fe400078e0200 */
[----:B------:R-:W-:Y:S01]  /*12960*/  IMAD.HI R4, R2, 0x2aaaaaab, RZ ;  /* 0x2aaaaaab02047827 */ /* 0x000fe200078e02ff */
[----:B------:R-:W-:-:S03]  /*12970*/  SHF.R.U32.HI R2, RZ, 0x1f, R5 ;  /* 0x0000001fff027819 */ /* 0x000fc60000011605 */
[----:B------:R-:W-:Y:S01]  /*12980*/  VIADD R0, R7, -UR4 ;  /* 0x8000000407007c36 */ /* 0x000fe20008000000 */
[----:B------:R-:W-:Y:S02]  /*12990*/  LEA.HI.SX32 R2, R5, R2, 0x1c ;  /* 0x0000000205027211 */ /* 0x000fe400078fe2ff */
[----:B------:R-:W-:-:S04]  /*129a0*/  SHF.R.U32.HI R5, RZ, 0x1f, R4 ;  /* 0x0000001fff057819 */ /* 0x000fc80000011604 */
[----:B------:R-:W-:-:S04]  /*129b0*/  LEA.HI.SX32 R5, R4, R5, 0x1c ;  /* 0x0000000504057211 */ /* 0x000fc800078fe2ff */
[----:B-1----:R-:W-:-:S05]  /*129c0*/  VIMNMX R6, R5, R2, PT ;  /* 0x0000000205067248 */ /* 0x002fca0003fe0100 */
[----:B------:R1:W-:Y:S01]  /*129d0*/  STL [R1+0x14], R6 ;  /* 0x0000140601007387 */ /* 0x0003e20000100800 */
[----:B------:R-:W-:Y:S05]  /*129e0*/  @!P0 BRA `(.L_x_1168) ;  /* 0x0000000000488947 */ /* 0x000fea0003800000 */
[----:B------:R-:W-:Y:S01]  /*129f0*/  IMAD.MOV.U32 R2, RZ, RZ, R7 ;  /* 0x000000ffff027224 */ /* 0x000fe200078e0007 */
[----:B------:R-:W-:Y:S04]  /*12a00*/  BSSY B0, `(.L_x_1169) ;  /* 0x000000e000007945 */ /* 0x000fe80003800000 */
[----:B------:R-:W-:-:S13]  /*12a10*/  ISETP.GT.AND P0, PT, R2, -0x1, PT ;  /* 0xffffffff0200780c */ /* 0x000fda0003f04270 */
[----:B------:R-:W-:Y:S05]  /*12a20*/  @P0 BRA `(.L_x_1170) ;  /* 0x00000000001c0947 */ /* 0x000fea0003800000 */
[----:B------:R-:W-:Y:S02]  /*12a30*/  ISETP.NE.AND P0, PT, R3, 0x1, PT ;  /* 0x000000010300780c */ /* 0x000fe40003f05270 */
[----:B------:R-:W-:-:S11]  /*12a40*/  LOP3.LUT R7, RZ, R2, RZ, 0x33, !PT ;  /* 0x00000002ff077212 */ /* 0x000fd600078e33ff */
[----:B------:R-:W2:Y:S02]  /*12a50*/  @P0 LDC.64 R4, c[0x0][0x9e8] ;  /* 0x00027a00ff040b82 */ /* 0x000ea40000000a00 */
[----:B--2---:R-:W-:-:S05]  /*12a60*/  @P0 IMAD.HI.U32 R4, R7, R4, RZ ;  /* 0x0000000407040227 */ /* 0x004fca00078e00ff */
[----:B------:R-:W-:-:S04]  /*12a70*/  @P0 SHF.R.U32.HI R7, RZ, R5, R4 ;  /* 0x00000005ff070219 */ /* 0x000fc80000011604 */
[----:B------:R-:W-:Y:S01]  /*12a80*/  LOP3.LUT R2, RZ, R7, RZ, 0x33, !PT ;  /* 0x00000007ff027212 */ /* 0x000fe200078e33ff */
[----:B------:R-:W-:Y:S06]  /*12a90*/  BRA `(.L_x_1171) ;  /* 0x0000000000107947 */ /* 0x000fec0003800000 */
.L_x_1170:
[----:B------:R-:W-:-:S13]  /*12aa0*/  ISETP.NE.AND P0, PT, R3, 0x1, PT ;  /* 0x000000010300780c */ /* 0x000fda0003f05270 */
[----:B------:R-:W2:Y:S02]  /*12ab0*/  @P0 LDC.64 R4, c[0x0][0x9e8] ;  /* 0x00027a00ff040b82 */ /* 0x000ea40000000a00 */
[----:B--2---:R-:W-:-:S05]  /*12ac0*/  @P0 IMAD.HI.U32 R4, R2, R4, RZ ;  /* 0x0000000402040227 */ /* 0x004fca00078e00ff */
[----:B------:R-:W-:-:S07]  /*12ad0*/  @P0 SHF.R.U32.HI R2, RZ, R5, R4 ;  /* 0x00000005ff020219 */ /* 0x000fce0000011604 */
.L_x_1171:
[----:B------:R-:W-:Y:S05]  /*12ae0*/  BSYNC B0 ;  /* 0x0000000000007941 */ /* 0x000fea0003800000 */
.L_x_1169:
[----:B------:R-:W-:-:S05]  /*12af0*/  IMAD R3, R2, R3, RZ ;  /* 0x0000000302037224 */ /* 0x000fca00078e02ff */
[----:B------:R-:W-:-:S07]  /*12b00*/  VIMNMX R0, R0, R3, !PT ;  /* 0x0000000300007248 */ /* 0x000fce0007fe0100 */
.L_x_1168:
[----:B------:R-:W-:Y:S01]  /*12b10*/  IMAD.HI R0, R0, 0x2aaaaaab, RZ ;  /* 0x2aaaaaab00007827 */ /* 0x000fe200078e02ff */
[----:B------:R-:W-:Y:S04]  /*12b20*/  BSSY B6, `(.L_x_1172) ;  /* 0x0000323000067945 */ /* 0x000fe80003800000 */
[----:B------:R-:W-:-:S04]  /*12b30*/  SHF.R.U32.HI R3, RZ, 0x1f, R0 ;  /* 0x0000001fff037819 */ /* 0x000fc80000011600 */
[----:B------:R-:W-:-:S04]  /*12b40*/  LEA.HI.SX32 R3, R0, R3, 0x1c ;  /* 0x0000000300037211 */ /* 0x000fc800078fe2ff */
[----:B------:R-:W-:-:S04]  /*12b50*/  VIMNMX R2, RZ, R3, !PT ;  /* 0x00000003ff027248 */ /* 0x000fc80007fe0100 */
[----:B------:R-:W-:Y:S01]  /*12b60*/  ISETP.GT.AND P0, PT, R6, R2, PT ;  /* 0x000000020600720c */ /* 0x000fe20003f04270 */
[----:B------:R2:W-:-:S12]  /*12b70*/  STL [R1+0x10], R2 ;  /* 0x0000100201007387 */ /* 0x0005d80000100800 */
[----:B--2---:R-:W-:Y:S05]  /*12b80*/  @P0 BRA `(.L_x_1173) ;  /* 0x0000000000480947 */ /* 0x004fea0003800000 */
[----:B------:R-:W2:Y:S02]  /*12b90*/  S2R R2, SR_TID.X ;  /* 0x0000000000027919 */ /* 0x000ea40000002100 */
[----:B--2---:R-:W-:-:S04]  /*12ba0*/  LOP3.LUT R2, R2, 0x1f, RZ, 0xc0, !PT ;  /* 0x0000001f02027812 */ /* 0x004fc800078ec0ff */
[----:B------:R-:W-:-:S13]  /*12bb0*/  ISETP.NE.AND P1, PT, R2, RZ, PT ;  /* 0x000000ff0200720c */ /* 0x000fda0003f25270 */
[----:B------:R-:W-:Y:S05]  /*12bc0*/  @P1 BRA `(.L_x_1174) ;  /* 0x0000003000601947 */ /* 0x000fea0003800000 */
[----:B------:R-:W2:Y:S01]  /*12bd0*/  S2R R7, SR_LANEID ;  /* 0x0000000000077919 */ /* 0x000ea20000000000 */
[----:B------:R-:W-:Y:S01]  /*12be0*/  VOTEU.ANY UR4, UPT, PT ;  /* 0x0000000000047886 */ /* 0x000fe200038e0100 */
[----:B------:R-:W3:Y:S01]  /*12bf0*/  LDC.64 R2, c[0x0][0xc38] ;  /* 0x00030e00ff027b82 */ /* 0x000ee20000000a00 */
[----:B------:R-:W2:Y:S01]  /*12c00*/  FLO.U32 R0, UR4 ;  /* 0x0000000400007d00 */ /* 0x000ea200080e0000 */
[----:B------:R-:W-:-:S07]  /*12c10*/  ULDC.64 UR6, c[0x0][0x208] ;  /* 0x0000820000067ab9 */ /* 0x000fce0000000a00 */
[----:B------:R-:W3:Y:S01]  /*12c20*/  POPC R5, UR4 ;  /* 0x0000000400057d09 */ /* 0x000ee20008000000 */
[----:B--2---:R-:W-:-:S13]  /*12c30*/  ISETP.EQ.U32.AND P0, PT, R0, R7, PT ;  /* 0x000000070000720c */ /* 0x004fda0003f02070 */
[----:B---3--:R-:W2:Y:S01]  /*12c40*/  @P0 ATOMG.E.ADD.STRONG.GPU PT, R3, desc[UR6][R2.64], R5 ;  /* 0x00000005020309a8 */ /* 0x008ea200081ee1c6 */
[----:B------:R-:W3:Y:S02]  /*12c50*/  S2R R4, SR_LTMASK ;  /* 0x0000000000047919 */ /* 0x000ee40000003900 */
[----:B---3--:R-:W-:-:S04]  /*12c60*/  LOP3.LUT R4, R4, UR4, RZ, 0xc0, !PT ;  /* 0x0000000404047c12 */ /* 0x008fc8000f8ec0ff */
[----:B------:R-:W3:Y:S01]  /*12c70*/  POPC R7, R4 ;  /* 0x0000000400077309 */ /* 0x000ee20000000000 */
[----:B--2---:R-:W3:Y:S02]  /*12c80*/  SHFL.IDX PT, R0, R3, R0, 0x1f ;  /* 0x00001f0003007589 */ /* 0x004ee400000e0000 */
[----:B---3--:R-:W-:Y:S01]  /*12c90*/  IADD3 R16, R0, UR38, R7 ;  /* 0x0000002600107c10 */ /* 0x008fe2000fffe007 */
[----:B------:R-:W-:Y:S06]  /*12ca0*/  BRA `(.L_x_1174) ;  /* 0x0000003000287947 */ /* 0x000fec0003800000 */
.L_x_1173:
[----:B------:R-:W2:Y:S01]  /*12cb0*/  S2R R3, SR_CgaCtaId ;  /* 0x0000000000037919 */ /* 0x000ea20000008800 */
[----:B------:R-:W-:-:S04]  /*12cc0*/  MOV R0, 0x400 ;  /* 0x0000040000007802 */ /* 0x000fc80000000f00 */
[----:B--2---:R-:W-:-:S05]  /*12cd0*/  LEA R2, R3, R0, 0x18 ;  /* 0x0000000003027211 */ /* 0x004fca00078ec0ff */
[----:B------:R2:W-:Y:S01]  /*12ce0*/  STL [R1+0xc], R2 ;  /* 0x00000c0201007387 */ /* 0x0005e20000100800 */
[----:B------:R-:W-:-:S05]  /*12cf0*/  VIADD R0, R2, 0x1e400 ;  /* 0x0001e40002007836 */ /* 0x000fca0000000000 */
[----:B------:R-:W-:-:S13]  /*12d00*/  LOP3.LUT P0, RZ, R0, 0x3ff, RZ, 0xc0, !PT ;  /* 0x000003ff00ff7812 */ /* 0x000fda000780c0ff */
[----:B--2---:R-:W-:Y:S05]  /*12d10*/  @!P0 BRA `(.L_x_1175) ;  /* 0x0000000000408947 */ /* 0x004fea0003800000 */
[----:B------:R-:W-:Y:S01]  /*12d20*/  MOV R2, 0x0 ;  /* 0x0000000000027802 */ /* 0x000fe20000000f00 */
[----:B------:R-:W-:Y:S01]  /*12d30*/  ULDC.64 UR6, c[0x4][0xa8] ;  /* 0x01002a0000067ab9 */ /* 0x000fe20000000a00 */
[----:B------:R-:W-:Y:S01]  /*12d40*/  ULDC.64 UR8, c[0x4][0xb0] ;  /* 0x01002c0000087ab9 */ /* 0x000fe20000000a00 */
[----:B------:R-:W-:Y:S01]  /*12d50*/  ULDC.64 UR4, c[0x4][0x30] ;  /* 0x01000c0000047ab9 */ /* 0x000fe20000000a00 */
[----:B------:R-:W-:Y:S02]  /*12d60*/  IMAD.U32 R4, RZ, RZ, UR6 ;  /* 0x00000006ff047e24 */ /* 0x000fe4000f8e00ff */
[----:B------:R-:W2:Y:S01]  /*12d70*/  LDC.64 R2, c[0x4][R2] ;  /* 0x0100000002027b82 */ /* 0x000ea20000000a00 */
[----:B------:R-:W-:Y:S02]  /*12d80*/  IMAD.U32 R5, RZ, RZ, UR7 ;  /* 0x00000007ff057e24 */ /* 0x000fe4000f8e00ff */
[----:B-1----:R-:W-:Y:S02]  /*12d90*/  IMAD.U32 R6, RZ, RZ, UR8 ;  /* 0x00000008ff067e24 */ /* 0x002fe4000f8e00ff */
[----:B------:R-:W-:-:S02]  /*12da0*/  IMAD.U32 R7, RZ, RZ, UR9 ;  /* 0x00000009ff077e24 */ /* 0x000fc4000f8e00ff */
[----:B------:R-:W-:Y:S02]  /*12db0*/  IMAD.U32 R10, RZ, RZ, UR4 ;  /* 0x00000004ff0a7e24 */ /* 0x000fe4000f8e00ff */
[----:B0-----:R-:W-:Y:S02]  /*12dc0*/  IMAD.U32 R11, RZ, RZ, UR5 ;  /* 0x00000005ff0b7e24 */ /* 0x001fe4000f8e00ff */
[----:B------:R-:W-:Y:S02]  /*12dd0*/  IMAD.MOV.U32 R8, RZ, RZ, 0x70 ;  /* 0x00000070ff087424 */ /* 0x000fe400078e00ff */
[----:B------:R-:W-:Y:S02]  /*12de0*/  IMAD.MOV.U32 R12, RZ, RZ, 0x1 ;  /* 0x00000001ff0c7424 */ /* 0x000fe400078e00ff */
[----:B------:R-:W-:-:S07]  /*12df0*/  IMAD.MOV.U32 R13, RZ, RZ, RZ ;  /* 0x000000ffff0d7224 */ /* 0x000fce00078e00ff */
[----:B------:R-:W-:-:S07]  /*12e00*/  LEPC R20, `(.L_x_1175) ;  /* 0x000000001014794e */ /* 0x000fce0000000000 */
[----:B--2---:R-:W-:Y:S05]  /*12e10*/  CALL.ABS.NOINC R2 ;  /* 0x0000000002007343 */ /* 0x004fea0003c00000 */
.L_x_1175:
        /* <DEDUP_REMOVED lines=8> */
[----:B------:R2:W3:Y:S01]  /*12ea0*/  LDC.64 R2, c[0x4][R0] ;  /* 0x0100000000027b82 */ /* 0x0004e20000000a00 */
[----:B------:R-:W-:Y:S02]  /*12eb0*/  IMAD.U32 R4, RZ, RZ, UR6 ;  /* 0x00000006ff047e24 */ /* 0x000fe4000f8e00ff */
[----:B------:R-:W-:Y:S02]  /*12ec0*/  IMAD.U32 R5, RZ, RZ, UR7 ;  /* 0x00000007ff057e24 */ /* 0x000fe4000f8e00ff */
[----:B-1----:R-:W-:Y:S02]  /*12ed0*/  IMAD.U32 R6, RZ, RZ, UR8 ;  /* 0x00000008ff067e24 */ /* 0x002fe4000f8e00ff */
[----:B------:R-:W-:-:S02]  /*12ee0*/  IMAD.U32 R7, RZ, RZ, UR9 ;  /* 0x00000009ff077e24 */ /* 0x000fc4000f8e00ff */
[----:B------:R-:W-:Y:S02]  /*12ef0*/  IMAD.U32 R10, RZ, RZ, UR4 ;  /* 0x00000004ff0a7e24 */ /* 0x000fe4000f8e00ff */
[----:B0-----:R-:W-:Y:S02]  /*12f00*/  IMAD.U32 R11, RZ, RZ, UR5 ;  /* 0x00000005ff0b7e24 */ /* 0x001fe4000f8e00ff */
[----:B------:R-:W-:Y:S02]  /*12f10*/  IMAD.MOV.U32 R8, RZ, RZ, 0x70 ;  /* 0x00000070ff087424 */ /* 0x000fe400078e00ff */
[----:B------:R-:W-:Y:S02]  /*12f20*/  IMAD.MOV.U32 R12, RZ, RZ, 0x1 ;  /* 0x00000001ff0c7424 */ /* 0x000fe400078e00ff */
[----:B--2---:R-:W-:-:S07]  /*12f30*/  IMAD.MOV.U32 R13, RZ, RZ, RZ ;  /* 0x000000ffff0d7224 */ /* 0x004fce00078e00ff */
[----:B------:R-:W-:-:S07]  /*12f40*/  LEPC R20, `(.L_x_1177) ;  /* 0x000000001014794e */ /* 0x000fce0000000000 */
[----:B---3--:R-:W-:Y:S05]  /*12f50*/  CALL.ABS.NOINC R2 ;  /* 0x0000000002007343 */ /* 0x008fea0003c00000 */
.L_x_1177:
        /* <DEDUP_REMOVED lines=16> */
.L_x_1176:
[----:B-1----:R-:W2:Y:S01]  /*13060*/  LDL.LU R6, [R1+0x1c] ;  /* 0x00001c0001067983 */ /* 0x002ea20000300800 */
[----:B------:R-:W1:Y:S01]  /*13070*/  LDC R0, c[0x0][0x428] ;  /* 0x00010a00ff007b82 */ /* 0x000e620000000800 */
[----:B------:R-:W-:Y:S01]  /*13080*/  IMAD.MOV.U32 R4, RZ, RZ, R18 ;  /* 0x000000ffff047224 */ /* 0x000fe200078e0012 */
[----:B------:R-:W-:Y:S01]  /*13090*/  ULDC.64 UR4, c[0x0][0x9f8] ;  /* 0x00027e0000047ab9 */ /* 0x000fe20000000a00 */
[----:B------:R-:W3:Y:S01]  /*130a0*/  S2R R7, SR_TID.X ;  /* 0x0000000000077919 */ /* 0x000ee20000002100 */
[----:B------:R-:W-:Y:S01]  /*130b0*/  ULDC.64 UR6, c[0x0][0x208] ;  /* 0x0000820000067ab9 */ /* 0x000fe20000000a00 */
[----:B-1----:R-:W-:Y:S02]  /*130c0*/  ISETP.NE.AND P0, PT, R0, 0x1, PT ;  /* 0x000000010000780c */ /* 0x002fe40003f05270 */
[----:B---3--:R-:W-:-:S11]  /*130d0*/  LOP3.LUT R7, R7, 0x1f, RZ, 0xc0, !PT ;  /* 0x0000001f07077812 */ /* 0x008fd600078ec0ff */
[----:B------:R-:W1:Y:S08]  /*130e0*/  @P0 LDC R3, c[0x0][0x42c] ;  /* 0x00010b00ff030b82 */ /* 0x000e700000000800 */
[----:B------:R-:W3:Y:S01]  /*130f0*/  @P0 LDC R5, c[0x0][0x430] ;  /* 0x00010c00ff050b82 */ /* 0x000ee20000000800 */
[----:B-1----:R-:W-:-:S05]  /*13100*/  @P0 IMAD.HI.U32 R0, R18, R3, RZ ;  /* 0x0000000312000227 */ /* 0x002fca00078e00ff */
[----:B---3--:R-:W-:Y:S01]  /*13110*/  @P0 SHF.R.U32.HI R4, RZ, R5, R0 ;  /* 0x00000005ff040219 */ /* 0x008fe20000011600 */
[----:B------:R-:W-:Y:S01]  /*13120*/  IMAD.MOV.U32 R0, RZ, RZ, R19 ;  /* 0x000000ffff007224 */ /* 0x000fe200078e0013 */
[----:B------:R-:W-:-:S04]  /*13130*/  ISETP.NE.U32.AND P0, PT, RZ, UR4, PT ;  /* 0x00000004ff007c0c */ /* 0x000fc8000bf05070 */
[----:B------:R-:W-:Y:S01]  /*13140*/  ISETP.NE.AND.EX P0, PT, RZ, UR5, PT, P0 ;  /* 0x00000005ff007c0c */ /* 0x000fe2000bf05300 */
[----:B------:R-:W-:-:S12]  /*13150*/  ULDC.64 UR4, c[0x0][0xa00] ;  /* 0x0002800000047ab9 */ /* 0x000fd80000000a00 */
[----:B------:R-:W1:Y:S01]  /*13160*/  @P0 LDC.64 R2, c[0x0][0x9f8] ;  /* 0x00027e00ff020b82 */ /* 0x000e620000000a00 */
[----:B------:R-:W-:-:S04]  /*13170*/  ISETP.NE.AND P6, PT, R7, RZ, PT ;  /* 0x000000ff0700720c */ /* 0x000fc80003fc5270 */
[----:B------:R-:W-:-:S09]  /*13180*/  PLOP3.LUT P1, PT, P6, PT, PT, 0x8, 0x0 ;  /* 0x000000000000781c */ /* 0x000fd2000372e170 */
[----:B------:R-:W-:Y:S01]  /*13190*/  VOTEU.ALL UP1, P6 ;  /* 0x00000000003f7886 */ /* 0x000fe20003020000 */
[----:B-1----:R-:W-:-:S05]  /*131a0*/  @P0 IMAD.WIDE R2, R19, 0x4, R2 ;  /* 0x0000000413020825 */ /* 0x002fca00078e0202 */
[----:B------:R1:W5:Y:S01]  /*131b0*/  @P0 LDG.E R0, desc[UR6][R2.64] ;  /* 0x0000000602000981 */ /* 0x000362000c1e1900 */
[----:B------:R-:W-:Y:S01]  /*131c0*/  ISETP.NE.U32.AND P0, PT, RZ, UR4, PT ;  /* 0x00000004ff007c0c */ /* 0x000fe2000bf05070 */
[----:B------:R-:W-:-:S03]  /*131d0*/  @!UP1 UIADD3 UR8, UP0, UR36, 0x270, URZ ;  /* 0x0000027024089890 */ /* 0x000fc6000ff1e03f */
[----:B------:R-:W-:Y:S01]  /*131e0*/  ISETP.NE.AND.EX P0, PT, RZ, UR5, PT, P0 ;  /* 0x00000005ff007c0c */ /* 0x000fe2000bf05300 */
[----:B------:R-:W-:-:S03]  /*131f0*/  @!UP1 UIADD3.X UR9, URZ, UR37, URZ, UP0, !UPT ;  /* 0x000000253f099290 */ /* 0x000fc600087fe43f */
[----:B------:R-:W-:Y:S01]  /*13200*/  SEL R7, R19, RZ, !P0 ;  /* 0x000000ff13077207 */ /* 0x000fe20004000000 */
[----:B------:R-:W-:Y:S01]  /*13210*/  VOTEU.ALL UP0, P6 ;  /* 0x00000000003f7886 */ /* 0x000fe20003000000 */
[----:B-12---:R-:W-:-:S07]  /*13220*/  IMAD R8, R17, 0x80, R6 ;  /* 0x0000008011087824 */ /* 0x006fce00078e0206 */
.L_x_1178:
        /* <DEDUP_REMOVED lines=9> */
[----:B-1----:R-:W-:Y:S05]  /*132c0*/  @P1 BRA.U.ANY `(.L_x_1178) ;  /* 0xfffffffd00d81947 */ /* 0x002fea000393ffff */
[----:B------:R-:W1:Y:S01]  /*132d0*/  S2R R2, SR_TID.X ;  /* 0x0000000000027919 */ /* 0x000e620000002100 */
[----:B------:R-:W-:Y:S01]  /*132e0*/  UMOV UR4, 0x40 ;  /* 0x0000004000047882 */ /* 0x000fe20000000000 */
[----:B-1----:R-:W-:-:S04]  /*132f0*/  LOP3.LUT R2, R2, 0x1f, RZ, 0xc0, !PT ;  /* 0x0000001f02027812 */ /* 0x002fc800078ec0ff */
[----:B------:R-:W-:-:S04]  /*13300*/  ISETP.NE.AND P2, PT, R2, RZ, PT ;  /* 0x000000ff0200720c */ /* 0x000fc80003f45270 */
[----:B------:R-:W-:-:S09]  /*13310*/  PLOP3.LUT P1, PT, P2, PT, PT, 0x8, 0x0 ;  /* 0x000000000000781c */ /* 0x000fd2000172e170 */
[----:B------:R-:W-:-:S05]  /*13320*/  VOTEU.ALL UP0, P2 ;  /* 0x00000000003f7886 */ /* 0x000fca0001000000 */
.L_x_1179:
        /* <DEDUP_REMOVED lines=15> */
.L_x_1180:
        /* <DEDUP_REMOVED lines=9> */
[----:B------:R-:W2:Y:S01]  /*134b0*/  LDL R5, [R1+0x14] ;  /* 0x0000140001057983 */ /* 0x000ea20000100800 */
[----:B------:R-:W1:Y:S01]  /*134c0*/  LDC.64 R2, c[0x0][0x3f8] ;  /* 0x0000fe00ff027b82 */ /* 0x000e620000000a00 */
[----:B------:R-:W-:Y:S02]  /*134d0*/  ULDC.64 UR4, c[0x0][0xa08] ;  /* 0x0002820000047ab9 */ /* 0x000fe40000000a00 */
[----:B-1----:R-:W-:Y:S01]  /*134e0*/  LOP3.LUT P0, RZ, R2, UR4, RZ, 0xfc, !PT ;  /* 0x0000000402ff7c12 */ /* 0x002fe2000f80fcff */
[----:B------:R-:W-:-:S03]  /*134f0*/  UMOV UR4, 0xffffffff ;  /* 0xffffffff00047882 */ /* 0x000fc60000000000 */
[----:B------:R-:W-:-:S04]  /*13500*/  LOP3.LUT P0, RZ, R3, UR5, RZ, 0xfc, P0 ;  /* 0x0000000503ff7c12 */ /* 0x000fc8000800fcff */
[----:B-----5:R-:W-:Y:S01]  /*13510*/  SEL R6, R0, RZ, !P0 ;  /* 0x000000ff00067207 */ /* 0x020fe20004000000 */
[----:B--2---:R-:W-:Y:S01]  /*13520*/  VIADD R5, R5, 0xffffffff ;  /* 0xffffffff05057836 */ /* 0x004fe20000000000 */
[----:B------:R-:W-:Y:S07]  /*13530*/  BRA.DIV UR4, `(.L_x_1181) ;  /* 0x0000003a04e87947 */ /* 0x000fee000b800000 */
.L_x_1251:
[----:B------:R-:W-:Y:S01]  /*13540*/  UMOV UR4, 0xffffffff ;  /* 0xffffffff00047882 */ /* 0x000fe20000000000 */
[----:B------:R-:W-:Y:S02]  /*13550*/  SHF.R.S32.HI R17, RZ, 0x1f, R0 ;  /* 0x0000001fff117819 */ /* 0x000fe40000011400 */
[----:B------:R-:W-:Y:S05]  /*13560*/  BRA.DIV UR4, `(.L_x_1182) ;  /* 0x0000003e04107947 */ /* 0x000fea000b800000 */
[----:B------:R-:W-:-:S13]  /*13570*/  ELECT P6, URZ, PT ;  /* 0x00000000003f782f */ /* 0x000fda00038c0000 */
.L_x_1254:
[----:B------:R-:W-:Y:S05]  /*13580*/  @!P6 BRA `(.L_x_1183) ;  /* 0x00000004002ce947 */ /* 0x000fea0003800000 */
[----:B------:R-:W-:-:S04]  /*13590*/  ISETP.NE.U32.AND P0, PT, R2, RZ, PT ;  /* 0x000000ff0200720c */ /* 0x000fc80003f05070 */
[----:B------:R-:W-:-:S13]  /*135a0*/  ISETP.NE.AND.EX P0, PT, R3, RZ, PT, P0 ;  /* 0x000000ff0300720c */ /* 0x000fda0003f05300 */
[----:B------:R-:W-:Y:S05]  /*135b0*/  @!P0 BRA `(.L_x_1184) ;  /* 0x00000000004c8947 */ /* 0x000fea0003800000 */
[----:B------:R-:W1:Y:S01]  /*135c0*/  LDC R12, c[0x0][0x41c] ;  /* 0x00010700ff0c7b82 */ /* 0x000e620000000800 */
[----:B------:R-:W-:Y:S01]  /*135d0*/  IMAD.MOV.U32 R6, RZ, RZ, R5 ;  /* 0x000000ffff067224 */ /* 0x000fe200078e0005 */
[----:B------:R-:W-:Y:S01]  /*135e0*/  ULDC.64 UR4, c[0x0][0x408] ;  /* 0x0001020000047ab9 */ /* 0x000fe20000000a00 */
[----:B------:R-:W-:Y:S01]  /*135f0*/  ULDC.64 UR6, c[0x0][0x208] ;  /* 0x0000820000067ab9 */ /* 0x000fe20000000a00 */
[----:B-1----:R-:W-:-:S13]  /*13600*/  ISETP.NE.AND P0, PT, R12, 0x1, PT ;  /* 0x000000010c00780c */ /* 0x002fda0003f05270 */
[----:B0-----:R-:W0:Y:S02]  /*13610*/  @P0 LDC.64 R10, c[0x0][0x420] ;  /* 0x00010800ff0a0b82 */ /* 0x001e240000000a00 */
[----:B0-----:R-:W-:-:S05]  /*13620*/  @P0 IMAD.HI.U32 R10, R5, R10, RZ ;  /* 0x0000000a050a0227 */ /* 0x001fca00078e00ff */
        /* <DEDUP_REMOVED lines=12> */
.L_x_1184:
[----:B------:R-:W2:Y:S01]  /*136f0*/  LDL R9, [R1] ;  /* 0x0000000001097983 */ /* 0x000ea20000100800 */
[----:B0-----:R-:W-:-:S03]  /*13700*/  MOV R11, 0x400 ;  /* 0x00000400000b7802 */ /* 0x001fc60000000f00 */
[----:B------:R-:W3:Y:S01]  /*13710*/  LDL R10, [R1+0x8] ;  /* 0x00000800010a7983 */ /* 0x000ee20000100800 */
[----:B-1----:R-:W0:Y:S02]  /*13720*/  S2R R12, SR_CgaCtaId ;  /* 0x00000000000c7919 */ /* 0x002e240000008800 */
[----:B0-----:R-:W-:-:S05]  /*13730*/  LEA R11, R12, R11, 0x18 ;  /* 0x0000000b0c0b7211 */ /* 0x001fca00078ec0ff */
[----:B--2---:R-:W-:Y:S01]  /*13740*/  IMAD R9, R9, 0x8, R11 ;  /* 0x0000000809097824 */ /* 0x004fe200078e020b */
[----:B---3--:R-:W-:-:S04]  /*13750*/  SHF.L.U32 R10, R10, 0x1f, RZ ;  /* 0x0000001f0a0a7819 */ /* 0x008fc800000006ff */
[----:B------:R-:W0:Y:S02]  /*13760*/  SYNCS.PHASECHK.TRANS64.TRYWAIT P0, [R9+URZ+0x30840], R10 ;  /* 0x0308400a090075a7 */ /* 0x000e24000800017f */
[----:B0-----:R-:W-:Y:S05]  /*13770*/  @!P0 BRA `(.L_x_1185) ;  /* 0x0000003800ac8947 */ /* 0x001fea0003800000 */
.L_x_1255:
        /* <DEDUP_REMOVED lines=11> */
.L_x_1186:
[----:B------:R-:W2:Y:S01]  /*13830*/  LDL R11, [R1] ;  /* 0x00000000010b7983 */ /* 0x000ea20000100800 */
[----:B------:R-:W-:-:S03]  /*13840*/  MOV R12, 0x400 ;  /* 0x00000400000c7802 */ /* 0x000fc60000000f00 */
[----:B0-----:R-:W3:Y:S01]  /*13850*/  LDL R10, [R1+0x4] ;  /* 0x00000400010a7983 */ /* 0x001ee20000100800 */
[----:B------:R-:W0:Y:S01]  /*13860*/  S2R R13, SR_CgaCtaId ;  /* 0x00000000000d7919 */ /* 0x000e220000008800 */
[----:B------:R-:W-:Y:S02]  /*13870*/  R2UR UR9, R9 ;  /* 0x00000000090972ca */ /* 0x000fe400000e0000 */
[----:B------:R-:W-:Y:S01]  /*13880*/  R2UR UR11, R5 ;  /* 0x00000000050b72ca */ /* 0x000fe200000e0000 */
[----:B------:R-:W-:Y:S01]  /*13890*/  UIADD3 UR4, UP0, UR36, 0x370, URZ ;  /* 0x0000037024047890 */ /* 0x000fe2000ff1e03f */
[----:B------:R-:W-:Y:S02]  /*138a0*/  R2UR UR12, R4 ;  /* 0x00000000040c72ca */ /* 0x000fe400000e0000 */
[----:B-----5:R-:W-:Y:S02]  /*138b0*/  R2UR UR13, R6 ;  /* 0x00000000060d72ca */ /* 0x020fe400000e0000 */
[----:B0-----:R-:W-:-:S05]  /*138c0*/  LEA R12, R13, R12, 0x18 ;  /* 0x0000000c0d0c7211 */ /* 0x001fca00078ec0ff */
[----:B------:R-:W-:Y:S01]  /*138d0*/  UIADD3 UR9, UR9, 0x30830, URZ ;  /* 0x0003083009097890 */ /* 0x000fe2000fffe03f */
[----:B------:R-:W-:Y:S01]  /*138e0*/  UMOV UR10, URZ ;  /* 0x0000003f000a7c82 */ /* 0x000fe20008000000 */
[----:B------:R-:W-:Y:S01]  /*138f0*/  UMOV UR6, 0x0 ;  /* 0x0000000000067882 */ /* 0x000fe20000000000 */
[----:B------:R-:W-:Y:S01]  /*13900*/  UMOV UR7, 0x14f00000 ;  /* 0x14f0000000077882 */ /* 0x000fe20000000000 */
[----:B------:R-:W-:Y:S01]  /*13910*/  UMOV UR16, 0x40 ;  /* 0x0000004000107882 */ /* 0x000fe20000000000 */
[----:B--2---:R-:W-:Y:S01]  /*13920*/  IMAD R9, R11, 0x9000, R12 ;  /* 0x000090000b097824 */ /* 0x004fe200078e020c */
[----:B---3--:R-:W-:-:S04]  /*13930*/  R2UR UR5, R10 ;  /* 0x000000000a0572ca */ /* 0x008fc800000e0000 */
        /* <DEDUP_REMOVED lines=15> */
[----:B-1----:R-:W-:Y:S01]  /*13a30*/  NOP ;  /* 0x0000000000007918 */ /* 0x002fe20000000000 */
.L_x_1183:
[----:B------:R-:W2:Y:S01]  /*13a40*/  LDL.LU R12, [R1+0x18] ;  /* 0x00001800010c7983 */ /* 0x000ea20000300800 */
[----:B------:R-:W-:Y:S01]  /*13a50*/  MOV R10, 0x400 ;  /* 0x00000400000a7802 */ /* 0x000fe20000000f00 */
[----:B------:R-:W-:Y:S05]  /*13a60*/  WARPSYNC.ALL ;  /* 0x0000000000007948 */ /* 0x000fea0003800000 */
[----:B0-----:R-:W0:Y:S01]  /*13a70*/  S2R R11, SR_CgaCtaId ;  /* 0x00000000000b7919 */ /* 0x001e220000008800 */
[----:B------:R-:W-:-:S13]  /*13a80*/  ELECT P0, URZ, PT ;  /* 0x00000000003f782f */ /* 0x000fda0003800000 */
[C---:B------:R-:W-:Y:S01]  /*13a90*/  @P0 R2UR UR13, R7.reuse ;  /* 0x00000000070d02ca */ /* 0x040fe200000e0000 */
[----:B------:R-:W-:Y:S01]  /*13aa0*/  UIADD3 UR4, UP0, UR36, 0x270, URZ ;  /* 0x0000027024047890 */ /* 0x000fe2000ff1e03f */
[----:B------:R-:W-:Y:S01]  /*13ab0*/  @P0 R2UR UR12, R18 ;  /* 0x00000000120c02ca */ /* 0x000fe200000e0000 */
[----:B------:R-:W-:Y:S01]  /*13ac0*/  UMOV UR6, 0x0 ;  /* 0x0000000000067882 */ /* 0x000fe20000000000 */
[----:B------:R-:W-:Y:S01]  /*13ad0*/  @P0 R2UR UR11, R8 ;  /* 0x00000000080b02ca */ /* 0x000fe200000e0000 */
        /* <DEDUP_REMOVED lines=37> */
.L_x_1256:
[----:B------:R-:W-:Y:S05]  /*13d30*/  BSYNC B0 ;  /* 0x0000000000007941 */ /* 0x000fea0003800000 */
.L_x_1187:
[----:B------:R-:W2:Y:S04]  /*13d40*/  LDL R9, [R1+0x14] ;  /* 0x0000140001097983 */ /* 0x000ea80000100800 */
[----:B0-----:R-:W3:Y:S01]  /*13d50*/  LDL R8, [R1+0x10] ;  /* 0x0000100001087983 */ /* 0x001ee20000100800 */
[----:B------:R-:W-:Y:S01]  /*13d60*/  BSSY B0, `(.L_x_1189) ;  /* 0x00001aa000007945 */ /* 0x000fe20003800000 */
[----:B--2---:R-:W-:-:S05]  /*13d70*/  VIADD R7, R9, 0xfffffffe ;  /* 0xfffffffe09077836 */ /* 0x004fca0000000000 */
[----:B---3--:R-:W-:-:S13]  /*13d80*/  ISETP.GE.AND P0, PT, R7, R8, PT ;  /* 0x000000080700720c */ /* 0x008fda0003f06270 */
[----:B------:R-:W-:Y:S05]  /*13d90*/  @!P0 BRA `(.L_x_1190) ;  /* 0x0000001800988947 */ /* 0x000fea0003800000 */
[----:B------:R-:W-:Y:S01]  /*13da0*/  LOP3.LUT R13, RZ, R8, RZ, 0x33, !PT ;  /* 0x00000008ff0d7212 */ /* 0x000fe200078e33ff */
[----:B------:R-:W-:Y:S01]  /*13db0*/  IMAD.MOV R8, RZ, RZ, -R9 ;  /* 0x000000ffff087224 */ /* 0x000fe200078e0a09 */
[----:B------:R-:W-:Y:S04]  /*13dc0*/  BSSY B1, `(.L_x_1191) ;  /* 0x0000092000017945 */ /* 0x000fe80003800000 */
[----:B------:R-:W-:-:S05]  /*13dd0*/  VIADDMNMX R13, R8, 0x1, R13, !PT ;  /* 0x00000001080d7846 */ /* 0x000fca000780010d */
[----:B------:R-:W-:-:S05]  /*13de0*/  IMAD.IADD R8, R9, 0x1, R13 ;  /* 0x0000000109087824 */ /* 0x000fca00078e020d */
        /* <DEDUP_REMOVED lines=18> */
[----:B------:R-:W-:Y:S01]  /*13f10*/  ULDC.64 UR6, c[0x0][0x208] ;  /* 0x0000820000067ab9 */ /* 0x000fe20000000a00 */
[----:B0-----:R-:W-:-:S13]  /*13f20*/  ISETP.NE.AND P0, PT, R18, 0x1, PT ;  /* 0x000000011200780c */ /* 0x001fda0003f05270 */
[----:B------:R-:W0:Y:S02]  /*13f30*/  @P0 LDC.64 R8, c[0x0][0x420] ;  /* 0x00010800ff080b82 */ /* 0x000e240000000a00 */
[----:B0-----:R-:W-:-:S04]  /*13f40*/  @P0 IMAD.HI.U32 R10, R7, R8, RZ ;  /* 0x00000008070a0227 */ /* 0x001fc800078e00ff */
[----:B------:R-:W-:Y:S01]  /*13f50*/  IMAD.MOV.U32 R8, RZ, RZ, R7 ;  /* 0x000000ffff087224 */ /* 0x000fe200078e0007 */
        /* <DEDUP_REMOVED lines=11> */
.L_x_1195:
[----:B0-----:R-:W0:Y:S01]  /*14010*/  S2R R3, SR_CgaCtaId ;  /* 0x0000000000037919 */ /* 0x001e220000008800 */
[----:B------:R-:W-:-:S04]  /*14020*/  MOV R2, 0x400 ;  /* 0x0000040000027802 */ /* 0x000fc80000000f00 */
[----:B0-----:R-:W-:Y:S02]  /*14030*/  LEA R2, R3, R2, 0x18 ;  /* 0x0000000203027211 */ /* 0x001fe400078ec0ff */
[----:B------:R-:W-:-:S03]  /*14040*/  SHF.L.U32 R3, R14, 0x1f, RZ ;  /* 0x0000001f0e037819 */ /* 0x000fc600000006ff */
[----:B------:R-:W-:-:S04]  /*14050*/  IMAD R2, R12, 0x8, R2 ;  /* 0x000000080c027824 */ /* 0x000fc800078e0202 */
[----:B------:R-:W0:Y:S02]  /*14060*/  SYNCS.PHASECHK.TRANS64.TRYWAIT P0, [R2+URZ+0x30840], R3 ;  /* 0x03084003020075a7 */ /* 0x000e24000800017f */
[----:B0-----:R-:W-:Y:S05]  /*14070*/  @!P0 BRA `(.L_x_1196) ;  /* 0x0000003000a08947 */ /* 0x001fea0003800000 */
.L_x_1257:
        /* <DEDUP_REMOVED lines=11> */
.L_x_1197:
        /* <DEDUP_REMOVED lines=37> */
.L_x_1258:
        /* <DEDUP_REMOVED lines=13> */
.L_x_1199:
[----:B01----:R-:W2:Y:S01]  /*14450*/  LDL.LU R2, [R1] ;  /* 0x0000000001027983 */ /* 0x003ea20000300800 */
[----:B------:R-:W-:-:S03]  /*14460*/  MOV R10, 0x400 ;  /* 0x00000400000a7802 */ /* 0x000fc60000000f00 */
[----:B------:R-:W3:Y:S01]  /*14470*/  LDL R3, [R1+0x4] ;  /* 0x0000040001037983 */ /* 0x000ee20000100800 */
[----:B------:R-:W0:Y:S01]  /*14480*/  S2R R11, SR_CgaCtaId ;  /* 0x00000000000b7919 */ /* 0x000e220000008800 */
[----:B------:R-:W-:Y:S01]  /*14490*/  R2UR UR11, R5 ;  /* 0x00000000050b72ca */ /* 0x000fe200000e0000 */
[----:B------:R-:W-:Y:S01]  /*144a0*/  UIADD3 UR4, UP0, UR36, 0x470, URZ ;  /* 0x0000047024047890 */ /* 0x000fe2000ff1e03f */
[----:B------:R-:W-:Y:S02]  /*144b0*/  R2UR UR13, R6 ;  /* 0x00000000060d72ca */ /* 0x000fe400000e0000 */
[----:B------:R-:W-:Y:S02]  /*144c0*/  R2UR UR12, R4 ;  /* 0x00000000040c72ca */ /* 0x000fe400000e0000 */
[----:B0-----:R-:W-:Y:S01]  /*144d0*/  LEA R10, R11, R10, 0x18 ;  /* 0x0000000a0b0a7211 */ /* 0x001fe200078ec0ff */
[----:B------:R-:W-:Y:S01]  /*144e0*/  UMOV UR10, URZ ;  /* 0x0000003f000a7c82 */ /* 0x000fe20008000000 */
[----:B------:R-:W-:Y:S01]  /*144f0*/  UMOV UR6, 0x0 ;  /* 0x0000000000067882 */ /* 0x000fe20000000000 */
[----:B------:R-:W-:Y:S01]  /*14500*/  UMOV UR7, 0x14f00000 ;  /* 0x14f0000000077882 */ /* 0x000fe20000000000 */
[----:B------:R-:W-:Y:S01]  /*14510*/  UMOV UR16, 0x40 ;  /* 0x0000004000107882 */ /* 0x000fe20000000000 */
[----:B------:R-:W-:-:S02]  /*14520*/  IMAD.MOV.U32 R6, RZ, RZ, R8 ;  /* 0x000000ffff067224 */ /* 0x000fc400078e0008 */
[----:B------:R-:W-:Y:S02]  /*14530*/  IMAD.MOV.U32 R5, RZ, RZ, R7 ;  /* 0x000000ffff057224 */ /* 0x000fe400078e0007 */
[----:B--2---:R-:W-:-:S04]  /*14540*/  IMAD.MOV.U32 R9, RZ, RZ, R2 ;  /* 0x000000ffff097224 */ /* 0x004fc800078e0002 */
[----:B------:R-:W-:-:S05]  /*14550*/  IMAD R2, R9, 0x8, R10 ;  /* 0x0000000809027824 */ /* 0x000fca00078e020a */
[----:B------:R-:W-:Y:S01]  /*14560*/  R2UR UR9, R2 ;  /* 0x00000000020972ca */ /* 0x000fe200000e0000 */
[----:B------:R-:W-:Y:S01]  /*14570*/  IMAD R2, R9, 0x9000, R10 ;  /* 0x0000900009027824 */ /* 0x000fe200078e020a */
[----:B---3--:R-:W-:-:S04]  /*14580*/  R2UR UR5, R3 ;  /* 0x00000000030572ca */ /* 0x008fc800000e0000 */
        /* <DEDUP_REMOVED lines=15> */
[----:B0-----:R-:W-:Y:S01]  /*14680*/  NOP ;  /* 0x0000000000007918 */ /* 0x001fe20000000000 */
.L_x_1194:
[----:B------:R-:W-:Y:S05]  /*14690*/  BSYNC B2 ;  /* 0x0000000000027941 */ /* 0x000fea0003800000 */
.L_x_1193:
[----:B------:R-:W2:Y:S04]  /*146a0*/  LDL R2, [R1+0x14] ;  /* 0x0000140001027983 */ /* 0x000ea80000100800 */
[----:B------:R0:W-:Y:S04]  /*146b0*/  STL [R1], R12 ;  /* 0x0000000c01007387 */ /* 0x0001e80000100800 */
[----:B------:R0:W-:Y:S02]  /*146c0*/  STL [R1+0x8], R14 ;  /* 0x0000080e01007387 */ /* 0x0001e40000100800 */
[----:B0-2---:R-:W-:-:S07]  /*146d0*/  VIADD R7, R2, 0xfffffffd ;  /* 0xfffffffd02077836 */ /* 0x005fce0000000000 */
.L_x_1192:
[----:B------:R-:W-:Y:S05]  /*146e0*/  BSYNC B1 ;  /* 0x0000000000017941 */ /* 0x000fea0003800000 */
.L_x_1191:
[----:B------:R-:W2:Y:S01]  /*146f0*/  LDL.LU R2, [R1+0x14] ;  /* 0x0000140001027983 */ /* 0x000ea20000300800 */
[----:B------:R-:W-:Y:S01]  /*14700*/  VIADD R13, R13, 0xfffffffe ;  /* 0xfffffffe0d0d7836 */ /* 0x000fe20000000000 */
[----:B--2---:R-:W-:-:S04]  /*14710*/  LOP3.LUT R2, RZ, R2, RZ, 0x33, !PT ;  /* 0x00000002ff027212 */ /* 0x004fc800078e33ff */
[----:B------:R-:W-:-:S13]  /*14720*/  ISETP.NE.AND P0, PT, R13, R2, PT ;  /* 0x000000020d00720c */ /* 0x000fda0003f05270 */
[----:B------:R-:W-:Y:S05]  /*14730*/  @!P0 BRA `(.L_x_1190) ;  /* 0x0000001000308947 */ /* 0x000fea0003800000 */
[----:B------:R-:W-:-:S07]  /*14740*/  IMAD.MOV.U32 R10, RZ, RZ, R6 ;  /* 0x000000ffff0a7224 */ /* 0x000fce00078e0006 */
.L_x_1214:
        /* <DEDUP_REMOVED lines=33> */
.L_x_1202:
[----:B------:R-:W1:Y:S01]  /*14960*/  S2R R3, SR_CgaCtaId ;  /* 0x0000000000037919 */ /* 0x000e620000008800 */
[----:B------:R-:W-:-:S04]  /*14970*/  MOV R2, 0x400 ;  /* 0x0000040000027802 */ /* 0x000fc80000000f00 */
[----:B-1----:R-:W-:Y:S02]  /*14980*/  LEA R2, R3, R2, 0x18 ;  /* 0x0000000203027211 */ /* 0x002fe400078ec0ff */
[----:B------:R-:W-:-:S03]  /*14990*/  SHF.L.U32 R3, R9, 0x1f, RZ ;  /* 0x0000001f09037819 */ /* 0x000fc600000006ff */
[----:B------:R-:W-:-:S04]  /*149a0*/  IMAD R2, R8, 0x8, R2 ;  /* 0x0000000808027824 */ /* 0x000fc800078e0202 */
[----:B------:R-:W1:Y:S02]  /*149b0*/  SYNCS.PHASECHK.TRANS64.TRYWAIT P0, [R2+URZ+0x30840], R3 ;  /* 0x03084003020075a7 */ /* 0x000e64000800017f */
[----:B-1----:R-:W-:Y:S05]  /*149c0*/  @!P0 BRA `(.L_x_1203) ;  /* 0x0000002800748947 */ /* 0x002fea0003800000 */
.L_x_1259:
        /* <DEDUP_REMOVED lines=11> */
.L_x_1204:
        /* <DEDUP_REMOVED lines=37> */
.L_x_1260:
        /* <DEDUP_REMOVED lines=8> */
.L_x_1206:
[----:B0-----:R-:W2:Y:S01]  /*14d50*/  LDL.LU R2, [R1] ;  /* 0x0000000001027983 */ /* 0x001ea20000300800 */
[----:B------:R-:W-:-:S03]  /*14d60*/  MOV R13, 0x400 ;  /* 0x00000400000d7802 */ /* 0x000fc60000000f00 */
[----:B------:R-:W3:Y:S01]  /*14d70*/  LDL R11, [R1+0x4] ;  /* 0x00000400010b7983 */ /* 0x000ee20000100800 */
[----:B------:R-:W0:Y:S01]  /*14d80*/  S2R R14, SR_CgaCtaId ;  /* 0x00000000000e7919 */ /* 0x000e220000008800 */
[----:B------:R-:W-:Y:S02]  /*14d90*/  R2UR UR11, R5 ;  /* 0x00000000050b72ca */ /* 0x000fe400000e0000 */
[----:B------:R-:W-:Y:S01]  /*14da0*/  R2UR UR9, R3 ;  /* 0x00000000030972ca */ /* 0x000fe200000e0000 */
[----:B------:R-:W-:Y:S01]  /*14db0*/  UIADD3 UR4, UP0, UR36, 0x470, URZ ;  /* 0x0000047024047890 */ /* 0x000fe2000ff1e03f */
[----:B------:R-:W-:Y:S02]  /*14dc0*/  R2UR UR13, R6 ;  /* 0x00000000060d72ca */ /* 0x000fe400000e0000 */
[----:B------:R-:W-:Y:S02]  /*14dd0*/  R2UR UR12, R4 ;  /* 0x00000000040c72ca */ /* 0x000fe400000e0000 */
[----:B0-----:R-:W-:-:S07]  /*14de0*/  LEA R13, R14, R13, 0x18 ;  /* 0x0000000d0e0d7211 */ /* 0x001fce00078ec0ff */
[----:B------:R-:W-:Y:S01]  /*14df0*/  UIADD3 UR9, UR9, 0x50, URZ ;  /* 0x0000005009097890 */ /* 0x000fe2000fffe03f */
[----:B------:R-:W-:Y:S01]  /*14e00*/  UMOV UR10, URZ ;  /* 0x0000003f000a7c82 */ /* 0x000fe20008000000 */
[----:B------:R-:W-:Y:S01]  /*14e10*/  UMOV UR6, 0x0 ;  /* 0x0000000000067882 */ /* 0x000fe20000000000 */
[----:B------:R-:W-:Y:S01]  /*14e20*/  UMOV UR7, 0x14f00000 ;  /* 0x14f0000000077882 */ /* 0x000fe20000000000 */
[----:B------:R-:W-:Y:S01]  /*14e30*/  UMOV UR17, 0x40 ;  /* 0x0000004000117882 */ /* 0x000fe20000000000 */
[----:B------:R-:W-:Y:S02]  /*14e40*/  IMAD.MOV.U32 R5, RZ, RZ, R12 ;  /* 0x000000ffff057224 */ /* 0x000fe400078e000c */
[----:B------:R-:W-:Y:S02]  /*14e50*/  IMAD.MOV.U32 R6, RZ, RZ, R10 ;  /* 0x000000ffff067224 */ /* 0x000fe400078e000a */
        /* <DEDUP_REMOVED lines=18> */
.L_x_1201:
[----:B------:R-:W-:Y:S05]  /*14f80*/  BSYNC B1 ;  /* 0x0000000000017941 */ /* 0x000fea0003800000 */
.L_x_1200:
[----:B------:R-:W-:Y:S01]  /*14f90*/  VIADD R3, R8, 0x1 ;  /* 0x0000000108037836 */ /* 0x000fe20000000000 */
[----:B------:R-:W-:Y:S01]  /*14fa0*/  BSSY B1, `(.L_x_1207) ;  /* 0x0000081000017945 */ /* 0x000fe20003800000 */
[----:B------:R-:W-:-:S03]  /*14fb0*/  VIADD R13, R7, 0xffffffff ;  /* 0xffffffff070d7836 */ /* 0x000fc60000000000 */
        /* <DEDUP_REMOVED lines=8> */
[----:B------:R-:W-:Y:S01]  /*15040*/  IMAD.MOV.U32 R12, RZ, RZ, R13 ;  /* 0x000000ffff0c7224 */ /* 0x000fe200078e000d */
[----:B------:R-:W-:-:S04]  /*15050*/  ISETP.NE.U32.AND P0, PT, RZ, UR4, PT ;  /* 0x00000004ff007c0c */ /* 0x000fc8000bf05070 */
[----:B------:R-:W-:-:S13]  /*15060*/  ISETP.NE.AND.EX P0, PT, RZ, UR5, PT, P0 ;  /* 0x00000005ff007c0c */ /* 0x000fda000bf05300 */
[----:B------:R-:W-:Y:S05]  /*15070*/  @!P0 BRA `(.L_x_1209) ;  /* 0x0000000000488947 */ /* 0x000fea0003800000 */
        /* <DEDUP_REMOVED lines=18> */
.L_x_1209:
[----:B------:R-:W2:Y:S01]  /*151a0*/  S2R R3, SR_CgaCtaId ;  /* 0x0000000000037919 */ /* 0x000ea20000008800 */
[----:B------:R-:W-:-:S04]  /*151b0*/  MOV R2, 0x400 ;  /* 0x0000040000027802 */ /* 0x000fc80000000f00 */
[----:B--2---:R-:W-:Y:S02]  /*151c0*/  LEA R2, R3, R2, 0x18 ;  /* 0x0000000203027211 */ /* 0x004fe400078ec0ff */
[----:B------:R-:W-:-:S03]  /*151d0*/  SHF.L.U32 R3, R14, 0x1f, RZ ;  /* 0x0000001f0e037819 */ /* 0x000fc600000006ff */
[----:B------:R-:W-:-:S04]  /*151e0*/  IMAD R2, R15, 0x8, R2 ;  /* 0x000000080f027824 */ /* 0x000fc800078e0202 */
[----:B------:R-:W2:Y:S02]  /*151f0*/  SYNCS.PHASECHK.TRANS64.TRYWAIT P0, [R2+URZ+0x30840], R3 ;  /* 0x03084003020075a7 */ /* 0x000ea4000800017f */
[----:B--2---:R-:W-:Y:S05]  /*15200*/  @!P0 BRA `(.L_x_1210) ;  /* 0x00000020008c8947 */ /* 0x004fea0003800000 */
.L_x_1261:
        /* <DEDUP_REMOVED lines=11> */
.L_x_1211:
        /* <DEDUP_REMOVED lines=38> */
.L_x_1262:
        /* <DEDUP_REMOVED lines=8> */
.L_x_1213:
[----:B-1----:R-:W2:Y:S01]  /*155a0*/  LDL R3, [R1+0x4] ;  /* 0x0000040001037983 */ /* 0x002ea20000100800 */
[----:B0-----:R-:W-:Y:S01]  /*155b0*/  MOV R9, 0x400 ;  /* 0x0000040000097802 */ /* 0x001fe20000000f00 */
[----:B------:R-:W0:Y:S01]  /*155c0*/  S2R R11, SR_CgaCtaId ;  /* 0x00000000000b7919 */ /* 0x000e220000008800 */
[----:B------:R-:W-:Y:S02]  /*155d0*/  R2UR UR11, R5 ;  /* 0x00000000050b72ca */ /* 0x000fe400000e0000 */
        /* <DEDUP_REMOVED lines=15> */
[----:B------:R-:W-:Y:S02]  /*156d0*/  IMAD.MOV.U32 R5, RZ, RZ, R12 ;  /* 0x000000ffff057224 */ /* 0x000fe400078e000c */
[----:B------:R-:W-:Y:S01]  /*156e0*/  IMAD.MOV.U32 R6, RZ, RZ, R10 ;  /* 0x000000ffff067224 */ /* 0x000fe200078e000a */
[----:B--2---:R-:W-:-:S13]  /*156f0*/  R2UR UR5, R3 ;  /* 0x00000000030572ca */ /* 0x004fda00000e0000 */
        /* <DEDUP_REMOVED lines=11> */
.L_x_1208:
[----:B------:R-:W-:Y:S05]  /*157b0*/  BSYNC B1 ;  /* 0x0000000000017941 */ /* 0x000fea0003800000 */
.L_x_1207:
[----:B------:R-:W2:Y:S01]  /*157c0*/  LDL R2, [R1+0x10] ;  /* 0x0000100001027983 */ /* 0x000ea20000100800 */
[----:B------:R-:W-:Y:S01]  /*157d0*/  VIADD R7, R7, 0xfffffffe ;  /* 0xfffffffe07077836 */ /* 0x000fe20000000000 */
[----:B--2---:R-:W-:-:S13]  /*157e0*/  ISETP.GT.AND P0, PT, R13, R2, PT ;  /* 0x000000020d00720c */ /* 0x004fda0003f04270 */
[----:B------:R-:W-:Y:S05]  /*157f0*/  @P0 BRA `(.L_x_1214) ;  /* 0xffffffec00d40947 */ /* 0x000fea000383ffff */
.L_x_1190:
[----:B------:R-:W-:Y:S05]  /*15800*/  BSYNC B0 ;  /* 0x0000000000007941 */ /* 0x000fea0003800000 */
.L_x_1189:
        /* <DEDUP_REMOVED lines=8> */
[----:B------:R-:W1:Y:S01]  /*15890*/  FLO.U32 R0, UR4 ;  /* 0x0000000400007d00 */ /* 0x000e6200080e0000 */
[----:B------:R-:W-:-:S07]  /*158a0*/  ULDC.64 UR6, c[0x0][0x208] ;  /* 0x0000820000067ab9 */ /* 0x000fce0000000a00 */
        /* <DEDUP_REMOVED lines=8> */
.L_x_1216:
[----:B------:R-:W-:Y:S05]  /*15930*/  BSYNC B0 ;  /* 0x0000000000007941 */ /* 0x000fea0003800000 */
.L_x_1215:
        /* <DEDUP_REMOVED lines=11> */
.L_x_1263:
        /* <DEDUP_REMOVED lines=11> */
.L_x_1220:
[----:B-1----:R-:W2:Y:S01]  /*15aa0*/  LDL R0, [R1] ;  /* 0x0000000001007983 */ /* 0x002ea20000100800 */
[----:B------:R-:W-:-:S03]  /*15ab0*/  MOV R7, 0x400 ;  /* 0x0000040000077802 */ /* 0x000fc60000000f00 */
[----:B------:R-:W3:Y:S01]  /*15ac0*/  LDL.LU R2, [R1+0x4] ;  /* 0x0000040001027983 */ /* 0x000ee20000300800 */
[----:B------:R-:W1:Y:S01]  /*15ad0*/  S2R R8, SR_CgaCtaId ;  /* 0x0000000000087919 */ /* 0x000e620000008800 */
[----:B------:R-:W-:Y:S02]  /*15ae0*/  R2UR UR11, R5 ;  /* 0x00000000050b72ca */ /* 0x000fe400000e0000 */
[----:B------:R-:W-:Y:S01]  /*15af0*/  R2UR UR9, R3 ;  /* 0x00000000030972ca */ /* 0x000fe200000e0000 */
[----:B------:R-:W-:Y:S01]  /*15b00*/  UIADD3 UR4, UP0, UR36, 0x470, URZ ;  /* 0x0000047024047890 */ /* 0x000fe2000ff1e03f */
[----:B------:R-:W-:Y:S02]  /*15b10*/  R2UR UR12, R4 ;  /* 0x00000000040c72ca */ /* 0x000fe400000e0000 */
[----:B------:R-:W-:Y:S02]  /*15b20*/  R2UR UR13, R6 ;  /* 0x00000000060d72ca */ /* 0x000fe400000e0000 */
        /* <DEDUP_REMOVED lines=24> */
.L_x_1218:
[----:B------:R-:W-:Y:S05]  /*15cb0*/  BSYNC B0 ;  /* 0x0000000000007941 */ /* 0x000fea0003800000 */
.L_x_1217:
        /* <DEDUP_REMOVED lines=9> */
.L_x_1174:
[----:B------:R-:W-:Y:S05]  /*15d50*/  BSYNC B6 ;  /* 0x0000000000067941 */ /* 0x000fea0003800000 */
.L_x_1172:
[----:B------:R-:W-:-:S03]  /*15d60*/  UMOV UR4, 0xffffffff ;  /* 0xffffffff00047882 */ /* 0x000fc60000000000 */
[----:B------:R-:W-:Y:S05]  /*15d70*/  BRA.DIV UR4, `(.L_x_1221) ;  /* 0x0000001604ec7947 */ /* 0x000fea000b800000 */
[----:B------:R2:W3:Y:S04]  /*15d80*/  SHFL.IDX PT, R4, R16, RZ, 0x1f ;  /* 0x00001fff10047589 */ /* 0x0004e800000e0000 */
[----:B------:R-:W4:Y:S02]  /*15d90*/  SHFL.IDX PT, R16, R16, 0x1, 0x1f ;  /* 0x00201f0010107f89 */ /* 0x000f2400000e0000 */
.L_x_1267:
[----:B-1----:R-:W1:Y:S01]  /*15da0*/  S2R R0, SR_TID.X ;  /* 0x0000000000007919 */ /* 0x002e620000002100 */
[----:B------:R-:W-:Y:S01]  /*15db0*/  ULDC UR4, c[0x0][0xc14] ;  /* 0x0003050000047ab9 */ /* 0x000fe20000000800 */
[----:B------:R-:W-:Y:S01]  /*15dc0*/  BSSY B0, `(.L_x_1222) ;  /* 0x000000c000007945 */ /* 0x000fe20003800000 */
[----:B------:R-:W-:Y:S01]  /*15dd0*/  IMAD.MOV.U32 R17, RZ, RZ, RZ ;  /* 0x000000ffff117224 */ /* 0x000fe200078e00ff */
[----:B-1----:R-:W-:Y:S01]  /*15de0*/  LOP3.LUT R6, R0, 0x1f, RZ, 0xc0, !PT ;  /* 0x0000001f00067812 */ /* 0x002fe200078ec0ff */
[----:B------:R-:W-:-:S03]  /*15df0*/  IMAD.U32 R0, RZ, RZ, UR4 ;  /* 0x00000004ff007e24 */ /* 0x000fc6000f8e00ff */
[C---:B------:R-:W-:Y:S01]  /*15e00*/  ISETP.NE.AND P0, PT, R6.reuse, 0x1f, PT ;  /* 0x0000001f0600780c */ /* 0x040fe20003f05270 */
[----:B------:R-:W-:-:S05]  /*15e10*/  IMAD.IADD R5, R6, 0x1, R19 ;  /* 0x0000000106057824 */ /* 0x000fca00078e0213 */
[----:B------:R-:W-:-:S13]  /*15e20*/  ISETP.GE.OR P0, PT, R5, R0, !P0 ;  /* 0x000000000500720c */ /* 0x000fda0004706670 */
[----:B------:R-:W-:Y:S05]  /*15e30*/  @P0 BRA `(.L_x_1223) ;  /* 0x0000000000100947 */ /* 0x000fea0003800000 */
[----:B------:R-:W1:Y:S01]  /*15e40*/  LDC.64 R2, c[0x0][0xc58] ;  /* 0x00031600ff027b82 */ /* 0x000e620000000a00 */
[----:B------:R-:W-:Y:S01]  /*15e50*/  ULDC.64 UR4, c[0x0][0x208] ;  /* 0x0000820000047ab9 */ /* 0x000fe20000000a00 */
[----:B-1----:R-:W-:-:S05]  /*15e60*/  IMAD.WIDE R2, R5, 0x4, R2 ;  /* 0x0000000405027825 */ /* 0x002fca00078e0202 */
[----:B------:R1:W5:Y:S02]  /*15e70*/  LDG.E R17, desc[UR4][R2.64] ;  /* 0x0000000402117981 */ /* 0x000364000c1e1900 */
.L_x_1223:
[----:B------:R-:W-:Y:S05]  /*15e80*/  BSYNC B0 ;  /* 0x0000000000007941 */ /* 0x000fea0003800000 */
.L_x_1222:
[----:B------:R-:W-:-:S03]  /*15e90*/  UMOV UR4, 0xffffffff ;  /* 0xffffffff00047882 */ /* 0x000fc60000000000 */
[----:B------:R-:W-:Y:S05]  /*15ea0*/  BRA.DIV UR4, `(.L_x_1224) ;  /* 0x0000001604ec7947 */ /* 0x000fea000b800000 */
[----:B0----5:R-:W0:Y:S01]  /*15eb0*/  SHFL.UP PT, R14, R17, 0x1, RZ ;  /* 0x04200000110e7989 */ /* 0x021e2200000e00ff */
[C---:B------:R-:W-:Y:S02]  /*15ec0*/  ISETP.NE.AND P0, PT, R6.reuse, RZ, PT ;  /* 0x000000ff0600720c */ /* 0x040fe40003f05270 */
[----:B------:R-:W-:Y:S02]  /*15ed0*/  ISETP.GE.U32.AND P1, PT, R6, 0x2, PT ;  /* 0x000000020600780c */ /* 0x000fe40003f26070 */
[----:B0-----:R-:W-:Y:S02]  /*15ee0*/  SEL R14, R14, RZ, P0 ;  /* 0x000000ff0e0e7207 */ /* 0x001fe40000000000 */
[----:B------:R-:W-:-:S03]  /*15ef0*/  ISETP.GE.U32.AND P0, PT, R6, 0x4, PT ;  /* 0x000000040600780c */ /* 0x000fc60003f06070 */
[----:B------:R-:W-:-:S05]  /*15f00*/  IMAD.IADD R13, R17, 0x1, R14 ;  /* 0x00000001110d7824 */ /* 0x000fca00078e020e */
[----:B------:R-:W1:Y:S02]  /*15f10*/  SHFL.UP PT, R14, R13, 0x2, RZ ;  /* 0x044000000d0e7989 */ /* 0x000e6400000e00ff */
[----:B-1----:R-:W-:Y:S02]  /*15f20*/  SEL R2, R14, RZ, P1 ;  /* 0x000000ff0e027207 */ /* 0x002fe40000800000 */
        /* <DEDUP_REMOVED lines=13> */
.L_x_1275:
[----:B------:R-:W-:Y:S02]  /*16000*/  ULDC UR4, c[0x0][0xc10] ;  /* 0x0003040000047ab9 */ /* 0x000fe40000000800 */
[----:B------:R-:W-:-:S04]  /*16010*/  IMAD.U32 R5, RZ, RZ, UR4 ;  /* 0x00000004ff057e24 */ /* 0x000fc8000f8e00ff */
[----:B-1----:R-:W-:-:S04]  /*16020*/  IMAD R3, R14, R5, RZ ;  /* 0x000000050e037224 */ /* 0x002fc800078e02ff */
[----:B--2-4-:R-:W-:-:S05]  /*16030*/  IMAD.IADD R16, R16, 0x1, R3 ;  /* 0x0000000110107824 */ /* 0x014fca00078e0203 */
[----:B---3--:R-:W-:-:S13]  /*16040*/  ISETP.GT.AND P0, PT, R16, R4, PT ;  /* 0x000000041000720c */ /* 0x008fda0003f04270 */
[----:B------:R-:W-:Y:S05]  /*16050*/  @P0 BRA `(.L_x_1225) ;  /* 0x0000000000b80947 */ /* 0x000fea0003800000 */
[----:B------:R-:W1:Y:S02]  /*16060*/  LDC R0, c[0x0][0xc14] ;  /* 0x00030500ff007b82 */ /* 0x000e640000000800 */
.L_x_1230:
        /* <DEDUP_REMOVED lines=11> */
[----:B------:R-:W0:Y:S01]  /*16120*/  LDC.64 R2, c[0x0][0xc58] ;  /* 0x00031600ff027b82 */ /* 0x000e220000000a00 */
[----:B------:R-:W-:Y:S01]  /*16130*/  ULDC.64 UR4, c[0x0][0x208] ;  /* 0x0000820000047ab9 */ /* 0x000fe20000000a00 */
[----:B0-----:R-:W-:-:S05]  /*16140*/  IMAD.WIDE R2, R5, 0x4, R2 ;  /* 0x0000000405027825 */ /* 0x001fca00078e0202 */
[----:B------:R0:W5:Y:S02]  /*16150*/  LDG.E R17, desc[UR4][R2.64] ;  /* 0x0000000402117981 */ /* 0x000164000c1e1900 */
.L_x_1228:
[----:B------:R-:W-:Y:S05]  /*16160*/  BSYNC B0 ;  /* 0x0000000000007941 */ /* 0x000fea0003800000 */
.L_x_1227:
[----:B------:R-:W-:-:S03]  /*16170*/  UMOV UR4, 0xffffffff ;  /* 0xffffffff00047882 */ /* 0x000fc60000000000 */
[----:B------:R-:W-:Y:S05]  /*16180*/  BRA.DIV UR4, `(.L_x_1229) ;  /* 0x0000001a04047947 */ /* 0x000fea000b800000 */
[----:B-----5:R-:W1:Y:S01]  /*16190*/  SHFL.UP PT, R14, R17, 0x1, RZ ;  /* 0x04200000110e7989 */ /* 0x020e6200000e00ff */
[C---:B------:R-:W-:Y:S02]  /*161a0*/  ISETP.NE.AND P0, PT, R6.reuse, RZ, PT ;  /* 0x000000ff0600720c */ /* 0x040fe40003f05270 */
[----:B------:R-:W-:Y:S02]  /*161b0*/  ISETP.GE.U32.AND P1, PT, R6, 0x2, PT ;  /* 0x000000020600780c */ /* 0x000fe40003f26070 */
        /* <DEDUP_REMOVED lines=18> */
.L_x_1283:
[----:B------:R-:W-:Y:S02]  /*162e0*/  ULDC UR4, c[0x0][0xc10] ;  /* 0x0003040000047ab9 */ /* 0x000fe40000000800 */
[----:B------:R-:W-:-:S04]  /*162f0*/  IMAD.U32 R5, RZ, RZ, UR4 ;  /* 0x00000004ff057e24 */ /* 0x000fc8000f8e00ff */
[----:B-1----:R-:W-:-:S04]  /*16300*/  IMAD R3, R14, R5, RZ ;  /* 0x000000050e037224 */ /* 0x002fc800078e02ff */
[----:B------:R-:W-:-:S05]  /*16310*/  IMAD.IADD R16, R3, 0x1, R16 ;  /* 0x0000000103107824 */ /* 0x000fca00078e0210 */
[----:B------:R-:W-:-:S13]  /*16320*/  ISETP.GT.AND P0, PT, R16, R4, PT ;  /* 0x000000041000720c */ /* 0x000fda0003f04270 */
[----:B------:R-:W-:Y:S05]  /*16330*/  @!P0 BRA `(.L_x_1230) ;  /* 0xfffffffc004c8947 */ /* 0x000fea000383ffff */
.L_x_1225:
        /* <DEDUP_REMOVED lines=8> */
.L_x_1287:
[----:B------:R-:W-:Y:S01]  /*163c0*/  ISETP.NE.AND P0, PT, R3, RZ, PT ;  /* 0x000000ff0300720c */ /* 0x000fe20003f05270 */
[----:B------:R-:W-:-:S12]  /*163d0*/  IMAD.MOV.U32 R7, RZ, RZ, RZ ;  /* 0x000000ffff077224 */ /* 0x000fd800078e00ff */
[----:B------:R-:W-:Y:S05]  /*163e0*/  @!P0 BRA `(.L_x_1232) ;  /* 0x0000000000108947 */ /* 0x000fea0003800000 */
[----:B------:R-:W-:Y:S01]  /*163f0*/  UMOV UR4, 0xffffffff ;  /* 0xffffffff00047882 */ /* 0x000fe20000000000 */
[----:B------:R-:W-:Y:S02]  /*16400*/  VIADD R12, R6, 0xffffffff ;  /* 0xffffffff060c7836 */ /* 0x000fe40000000000 */
[----:B------:R-:W-:Y:S05]  /*16410*/  BRA.DIV UR4, `(.L_x_1233) ;  /* 0x0000001a04787947 */ /* 0x000fea000b800000 */
[----:B------:R3:W4:Y:S02]  /*16420*/  SHFL.IDX PT, R7, R2, R12, 0x1f ;  /* 0x00001f0c02077589 */ /* 0x00072400000e0000 */
.L_x_1232:
[----:B0--3--:R-:W0:Y:S01]  /*16430*/  LDC.64 R2, c[0x0][0xc68] ;  /* 0x00031a00ff027b82 */ /* 0x009e220000000a00 */
[----:B------:R-:W-:Y:S01]  /*16440*/  IMAD.IADD R19, R6, 0x1, R19 ;  /* 0x0000000106137824 */ /* 0x000fe200078e0213 */
[----:B------:R-:W-:-:S03]  /*16450*/  ULDC.64 UR4, c[0x0][0x208] ;  /* 0x0000820000047ab9 */ /* 0x000fc60000000a00 */
[----:B0-----:R-:W-:-:S05]  /*16460*/  IMAD.WIDE R2, R19, 0x4, R2 ;  /* 0x0000000413027825 */ /* 0x001fca00078e0202 */
[----:B------:R0:W1:Y:S01]  /*16470*/  LDG.E R8, desc[UR4][R2.64] ;  /* 0x0000000402087981 */ /* 0x000062000c1e1900 */
[----:B----4-:R-:W-:-:S04]  /*16480*/  IMAD R16, R7, R5, R16 ;  /* 0x0000000507107224 */ /* 0x010fc800078e0210 */
[----:B------:R-:W-:Y:S02]  /*16490*/  IMAD.IADD R7, R4, 0x1, -R16 ;  /* 0x0000000104077824 */ /* 0x000fe400078e0a10 */
[----:B0-----:R-:W-:Y:S02]  /*164a0*/  IMAD.MOV.U32 R2, RZ, RZ, RZ ;  /* 0x000000ffff027224 */ /* 0x001fe400078e00ff */
[----:B-12---:R-:W-:-:S05]  /*164b0*/  IMAD R6, R17, R8, RZ ;  /* 0x0000000811067224 */ /* 0x006fca00078e02ff */
[-C--:B------:R-:W-:Y:S02]  /*164c0*/  IABS R9, R6.reuse ;  /* 0x0000000600097213 */ /* 0x080fe40000000000 */
[----:B------:R-:W-:Y:S02]  /*164d0*/  IABS R4, R6 ;  /* 0x0000000600047213 */ /* 0x000fe40000000000 */
[----:B------:R-:W0:Y:S03]  /*164e0*/  I2F.RP R10, R9 ;  /* 0x00000009000a7306 */ /* 0x000e260000209400 */
[----:B------:R-:W-:-:S05]  /*164f0*/  IMAD.MOV R4, RZ, RZ, -R4 ;  /* 0x000000ffff047224 */ /* 0x000fca00078e0a04 */
[----:B0-----:R-:W0:Y:S02]  /*16500*/  MUFU.RCP R10, R10 ;  /* 0x0000000a000a7308 */ /* 0x001e240000001000 */
[----:B0-----:R-:W-:-:S06]  /*16510*/  VIADD R11, R10, 0xffffffe ;  /* 0x0ffffffe0a0b7836 */ /* 0x001fcc0000000000 */
[----:B------:R-:W0:Y:S02]  /*16520*/  F2I.FTZ.U32.TRUNC.NTZ R3, R11 ;  /* 0x0000000b00037305 */ /* 0x000e24000021f000 */
[----:B0-----:R-:W-:-:S04]  /*16530*/  IMAD.MOV R12, RZ, RZ, -R3 ;  /* 0x000000ffff0c7224 */ /* 0x001fc800078e0a03 */
[----:B------:R-:W-:-:S04]  /*16540*/  IMAD R13, R12, R9, RZ ;  /* 0x000000090c0d7224 */ /* 0x000fc800078e02ff */
[----:B------:R-:W-:Y:S01]  /*16550*/  IMAD.HI.U32 R2, R3, R13, R2 ;  /* 0x0000000d03027227 */ /* 0x000fe200078e0002 */
        /* <DEDUP_REMOVED lines=9> */
[----:B------:R-:W-:-:S03]  /*165f0*/  ISETP.GE.AND P0, PT, R3, RZ, PT ;  /* 0x000000ff0300720c */ /* 0x000fc60003f06270 */
[----:B------:R-:W-:-:S10]  /*16600*/  IMAD.MOV.U32 R9, RZ, RZ, R2 ;  /* 0x000000ffff097224 */ /* 0x000fd400078e0002 */
[----:B------:R-:W-:Y:S01]  /*16610*/  @!P0 IMAD.MOV R9, RZ, RZ, -R9 ;  /* 0x000000ffff098224 */ /* 0x000fe200078e0a09 */
[----:B------:R-:W-:-:S13]  /*16620*/  ISETP.NE.AND P0, PT, R6, RZ, PT ;  /* 0x000000ff0600720c */ /* 0x000fda0003f05270 */
[----:B------:R-:W-:-:S05]  /*16630*/  @!P0 LOP3.LUT R9, RZ, R6, RZ, 0x33, !PT ;  /* 0x00000006ff098212 */ /* 0x000fca00078e33ff */
[----:B------:R-:W-:Y:S02]  /*16640*/  IMAD R4, R8, R9, RZ ;  /* 0x0000000908047224 */ /* 0x000fe400078e02ff */
[----:B------:R-:W-:Y:S02]  /*16650*/  IMAD.MOV R9, RZ, RZ, -R9 ;  /* 0x000000ffff097224 */ /* 0x000fe400078e0a09 */
[----:B------:R-:W-:Y:S02]  /*16660*/  IMAD.MOV R2, RZ, RZ, -R4 ;  /* 0x000000ffff027224 */ /* 0x000fe400078e0a04 */
[----:B------:R-:W-:-:S03]  /*16670*/  IMAD R7, R6, R9, R7 ;  /* 0x0000000906077224 */ /* 0x000fc600078e0207 */
[----:B------:R-:W-:Y:S01]  /*16680*/  VIADDMNMX R8, R2, R5, R8, PT ;  /* 0x0000000502087246 */ /* 0x000fe20003800108 */
[----:B------:R-:W-:-:S03]  /*16690*/  IMAD.IADD R4, R7, 0x1, R4 ;  /* 0x0000000107047824 */ /* 0x000fc600078e0204 */
[----:B------:R-:W-:-:S04]  /*166a0*/  IABS R5, R8 ;  /* 0x0000000800057213 */ /* 0x000fc80000000000 */
[----:B------:R-:W0:Y:S08]  /*166b0*/  I2F.RP R10, R5 ;  /* 0x00000005000a7306 */ /* 0x000e300000209400 */
[----:B0-----:R-:W0:Y:S02]  /*166c0*/  MUFU.RCP R10, R10 ;  /* 0x0000000a000a7308 */ /* 0x001e240000001000 */
[----:B0-----:R-:W-:-:S06]  /*166d0*/  VIADD R2, R10, 0xffffffe ;  /* 0x0ffffffe0a027836 */ /* 0x001fcc0000000000 */
[----:B------:R0:W1:Y:S02]  /*166e0*/  F2I.FTZ.U32.TRUNC.NTZ R3, R2 ;  /* 0x0000000200037305 */ /* 0x000064000021f000 */
[----:B0-----:R-:W-:Y:S02]  /*166f0*/  IMAD.MOV.U32 R2, RZ, RZ, RZ ;  /* 0x000000ffff027224 */ /* 0x001fe400078e00ff */
[----:B-1----:R-:W-:-:S04]  /*16700*/  IMAD.MOV R6, RZ, RZ, -R3 ;  /* 0x000000ffff067224 */ /* 0x002fc800078e0a03 */
[----:B------:R-:W-:Y:S01]  /*16710*/  IMAD R9, R6, R5, RZ ;  /* 0x0000000506097224 */ /* 0x000fe200078e02ff */
[----:B------:R-:W-:-:S03]  /*16720*/  IABS R6, R7 ;  /* 0x0000000700067213 */ /* 0x000fc60000000000 */
[----:B------:R-:W-:Y:S01]  /*16730*/  IMAD.HI.U32 R3, R3, R9, R2 ;  /* 0x0000000903037227 */ /* 0x000fe200078e0002 */
[----:B------:R-:W-:-:S05]  /*16740*/  IABS R9, R8 ;  /* 0x0000000800097213 */ /* 0x000fca0000000000 */
        /* <DEDUP_REMOVED lines=12> */
[----:B------:R-:W-:Y:S01]  /*16810*/  @!P0 LOP3.LUT R3, RZ, R8, RZ, 0x33, !PT ;  /* 0x00000008ff038212 */ /* 0x000fe200078e33ff */
[----:B------:R-:W-:-:S03]  /*16820*/  IMAD.MOV R8, RZ, RZ, -R8 ;  /* 0x000000ffff087224 */ /* 0x000fc600078e0a08 */
[----:B------:R-:W-:Y:S01]  /*16830*/  LOP3.LUT R2, RZ, R3, RZ, 0x33, !PT ;  /* 0x00000003ff027212 */ /* 0x000fe200078e33ff */
[----:B------:R-:W-:-:S04]  /*16840*/  IMAD R18, R3, R8, R4 ;  /* 0x0000000803127224 */ /* 0x000fc800078e0204 */
[----:B------:R-:W-:Y:S01]  /*16850*/  IMAD.IADD R17, R17, 0x1, R2 ;  /* 0x0000000111117824 */ /* 0x000fe200078e0202 */
[----:B------:R-:W-:Y:S06]  /*16860*/  BRA `(.L_x_1234) ;  /* 0x00000000001c7947 */ /* 0x000fec0003800000 */
.L_x_1226:
[----:B------:R-:W-:Y:S01]  /*16870*/  UMOV UR4, URZ ;  /* 0x0000003f00047c82 */ /* 0x000fe20008000000 */
[----:B------:R-:W-:Y:S01]  /*16880*/  UMOV UR5, URZ ;  /* 0x0000003f00057c82 */ /* 0x000fe20008000000 */
[----:B------:R-:W-:Y:S01]  /*16890*/  ULDC UR6, c[0x0][0xc14] ;  /* 0x0003050000067ab9 */ /* 0x000fe20000000800 */
[----:B------:R-:W-:Y:S02]  /*168a0*/  IMAD.MOV.U32 R16, RZ, RZ, R4 ;  /* 0x000000ffff107224 */ /* 0x000fe400078e0004 */
[----:B------:R-:W-:Y:S02]  /*168b0*/  IMAD.U32 R17, RZ, RZ, UR4 ;  /* 0x00000004ff117e24 */ /* 0x000fe4000f8e00ff */
[----:B------:R-:W-:Y:S02]  /*168c0*/  IMAD.U32 R18, RZ, RZ, UR5 ;  /* 0x00000005ff127e24 */ /* 0x000fe4000f8e00ff */
[----:B------:R-:W-:-:S07]  /*168d0*/  IMAD.U32 R19, RZ, RZ, UR6 ;  /* 0x00000006ff137e24 */ /* 0x000fce000f8e00ff */
.L_x_1234:
        /* <DEDUP_REMOVED lines=12> */
.L_x_1160:
[----:B-1----:R-:W3:Y:S01]  /*169a0*/  LDL.LU R0, [R1+0x18] ;  /* 0x0000180001007983 */ /* 0x002ee20000300800 */
[----:B------:R-:W-:Y:S01]  /*169b0*/  BSSY B0, `(.L_x_1236) ;  /* 0x000000b000007945 */ /* 0x000fe20003800000 */
[----:B------:R-:W1:Y:S01]  /*169c0*/  S2R R5, SR_CgaCtaId ;  /* 0x0000000000057919 */ /* 0x000e620000008800 */
[----:B---3--:R-:W-:-:S05]  /*169d0*/  VIADD R0, R0, 0x1 ;  /* 0x0000000100007836 */ /* 0x008fca0000000000 */
[----:B--2---:R-:W-:-:S04]  /*169e0*/  LEA.HI R2, R0, R0, RZ, 0x1 ;  /* 0x0000000000027211 */ /* 0x004fc800078f08ff */
[----:B------:R-:W-:-:S05]  /*169f0*/  LOP3.LUT R3, R2, 0xfffffffe, RZ, 0xc0, !PT ;  /* 0xfffffffe02037812 */ /* 0x000fca00078ec0ff */
[----:B------:R-:W-:Y:S01]  /*16a00*/  IMAD.IADD R3, R0, 0x1, -R3 ;  /* 0x0000000100037824 */ /* 0x000fe200078e0a03 */
[----:B------:R-:W-:-:S04]  /*16a10*/  MOV R0, 0x400 ;  /* 0x0000040000007802 */ /* 0x000fc80000000f00 */
[----:B-1----:R-:W-:Y:S02]  /*16a20*/  LEA R0, R5, R0, 0x18 ;  /* 0x0000000005007211 */ /* 0x002fe400078ec0ff */
[----:B------:R-:W-:-:S04]  /*16a30*/  SHF.L.U32 R3, R3, 0x1f, RZ ;  /* 0x0000001f03037819 */ /* 0x000fc800000006ff */
[----:B------:R-:W1:Y:S02]  /*16a40*/  SYNCS.PHASECHK.TRANS64.TRYWAIT P0, [R0+URZ+0x30820], R3 ;  /* 0x03082003000075a7 */ /* 0x000e64000800017f */
[----:B-1----:R-:W-:Y:S05]  /*16a50*/  @!P0 BRA `(.L_x_1237) ;  /* 0x0000001400108947 */ /* 0x002fea0003800000 */
.L_x_1290:
[----:B------:R-:W-:Y:S05]  /*16a60*/  BSYNC B0 ;  /* 0x0000000000007941 */ /* 0x000fea0003800000 */
.L_x_1236:
[----:B------:R-:W-:-:S03]  /*16a70*/  UMOV UR4, 0xffffffff ;  /* 0xffffffff00047882 */ /* 0x000fc60000000000 */
[----:B------:R-:W-:Y:S05]  /*16a80*/  BRA.DIV UR4, `(.L_x_1238) ;  /* 0x0000001604187947 */ /* 0x000fea000b800000 */
[----:B------:R-:W2:Y:S02]  /*16a90*/  S2R R2, SR_TID.X ;  /* 0x0000000000027919 */ /* 0x000ea40000002100 */
[----:B--2---:R-:W-:-:S04]  /*16aa0*/  SHF.R.U32.HI R2, RZ, 0x5, R2 ;  /* 0x00000005ff027819 */ /* 0x004fc80000011602 */
[----:B------:R-:W-:-:S05]  /*16ab0*/  LOP3.LUT R2, R2, 0x3, RZ, 0xc0, !PT ;  /* 0x0000000302027812 */ /* 0x000fca00078ec0ff */
[----:B------:R2:W3:Y:S02]  /*16ac0*/  SHFL.IDX PT, R14, R2, RZ, 0x1f ;  /* 0x00001fff020e7589 */ /* 0x0004e400000e0000 */
.L_x_1293:
[----:B---3--:R-:W-:Y:S01]  /*16ad0*/  ISETP.NE.AND P0, PT, R14, RZ, PT ;  /* 0x000000ff0e00720c */ /* 0x008fe20003f05270 */
[----:B------:R-:W-:-:S12]  /*16ae0*/  BSSY B0, `(.L_x_1239) ;  /* 0x0000029000007945 */ /* 0x000fd80003800000 */
[----:B------:R-:W-:Y:S05]  /*16af0*/  @P0 BRA `(.L_x_1240) ;  /* 0x00000000009c0947 */ /* 0x000fea0003800000 */
[----:B------:R-:W-:-:S03]  /*16b00*/  UMOV UR4, 0xffffffff ;  /* 0xffffffff00047882 */ /* 0x000fc60000000000 */
[----:B------:R-:W-:Y:S05]  /*16b10*/  BRA.DIV UR4, `(.L_x_1241) ;  /* 0x0000001604287947 */ /* 0x000fea000b800000 */
[----:B------:R-:W-:-:S13]  /*16b20*/  ELECT P6, URZ, PT ;  /* 0x00000000003f782f */ /* 0x000fda00038c0000 */
.L_x_1296:
[----:B------:R-:W-:Y:S05]  /*16b30*/  @!P6 BRA `(.L_x_1240) ;  /* 0x00000000008ce947 */ /* 0x000fea0003800000 */
[----:B--2---:R-:W2:Y:S02]  /*16b40*/  LDL R2, [R1+0x20] ;  /* 0x0000200001027983 */ /* 0x004ea40000100800 */
[----:B--2---:R-:W-:-:S13]  /*16b50*/  R2UR UR4, R2 ;  /* 0x00000000020472ca */ /* 0x004fda00000e0000 */
[----:B------:R-:W-:-:S06]  /*16b60*/  ULOP3.LUT UR4, UR4, 0x2, URZ, 0xfc, !UPT ;  /* 0x0000000204047892 */ /* 0x000fcc000f8efc3f */
[----:B------:R-:W-:-:S05]  /*16b70*/  IMAD.U32 R2, RZ, RZ, UR4 ;  /* 0x00000004ff027e24 */ /* 0x000fca000f8e00ff */
[----:B------:R-:W-:-:S13]  /*16b80*/  ISETP.NE.AND P2, PT, R2, 0x3, PT ;  /* 0x000000030200780c */ /* 0x000fda0003f45270 */
[----:B------:R-:W-:Y:S05]  /*16b90*/  @!P2 BRA `(.L_x_1242) ;  /* 0x000000000004a947 */ /* 0x000fea0003800000 */
[----:B------:R-:W-:Y:S01]  /*16ba0*/  BPT.TRAP 0x1 ;  /* 0x000000040000795c */ /* 0x000fe20000300000 */
.L_x_1242:
[----:B-1----:R-:W2:Y:S04]  /*16bb0*/  LDL R3, [R1] ;  /* 0x0000000001037983 */ /* 0x002ea80000100800 */
[----:B------:R-:W3:Y:S01]  /*16bc0*/  LDL.LU R7, [R1+0x8] ;  /* 0x0000080001077983 */ /* 0x000ee20000300800 */
[----:B------:R-:W-:-:S04]  /*16bd0*/  VIADD R2, R0, 0x30840 ;  /* 0x0003084000027836 */ /* 0x000fc80000000000 */
[C---:B--2---:R-:W-:Y:S02]  /*16be0*/  IMAD R6, R3.reuse, 0x8, R2 ;  /* 0x0000000803067824 */ /* 0x044fe400078e0202 */
[----:B------:R-:W-:Y:S01]  /*16bf0*/  VIADD R3, R3, 0x1 ;  /* 0x0000000103037836 */ /* 0x000fe20000000000 */
[----:B---3--:R-:W-:-:S04]  /*16c00*/  SHF.L.U32 R5, R7, 0x1f, RZ ;  /* 0x0000001f07057819 */ /* 0x008fc800000006ff */
[C---:B------:R-:W-:Y:S01]  /*16c10*/  ISETP.NE.AND P1, PT, R3.reuse, 0x2, PT ;  /* 0x000000020300780c */ /* 0x040fe20003f25270 */
[----:B------:R-:W1:Y:S03]  /*16c20*/  SYNCS.PHASECHK.TRANS64.TRYWAIT P0, [R6+URZ], R5 ;  /* 0x00000005060075a7 */ /* 0x000e66000800017f */
[----:B------:R-:W-:Y:S02]  /*16c30*/  SEL R4, RZ, 0x1, P1 ;  /* 0x00000001ff047807 */ /* 0x000fe40000800000 */
[----:B------:R-:W-:Y:S02]  /*16c40*/  SEL R3, R3, RZ, P1 ;  /* 0x000000ff03037207 */ /* 0x000fe40000800000 */
[----:B------:R-:W-:-:S03]  /*16c50*/  LOP3.LUT R4, R7, R4, RZ, 0x3c, !PT ;  /* 0x0000000407047212 */ /* 0x000fc600078e3cff */
[----:B------:R-:W-:Y:S01]  /*16c60*/  IMAD R7, R3, 0x8, R2 ;  /* 0x0000000803077824 */ /* 0x000fe200078e0202 */
[----:B------:R-:W-:Y:S01]  /*16c70*/  SHF.L.U32 R2, R4, 0x1f, RZ ;  /* 0x0000001f04027819 */ /* 0x000fe200000006ff */
[----:B-1----:R-:W-:Y:S06]  /*16c80*/  @!P0 BRA `(.L_x_1243) ;  /* 0x0000001000ec8947 */ /* 0x002fec0003800000 */
.L_x_1297:
[----:B------:R-:W2:Y:S02]  /*16c90*/  SYNCS.PHASECHK.TRANS64.TRYWAIT P0, [R7+URZ], R2 ;  /* 0x00000002070075a7 */ /* 0x000ea4000800017f */
[----:B--2---:R-:W-:Y:S05]  /*16ca0*/  @!P0 BRA `(.L_x_1244) ;  /* 0x0000001000f88947 */ /* 0x004fea0003800000 */
.L_x_1298:
[----:B------:R-:W-:Y:S05]  /*16cb0*/  @!P2 BRA `(.L_x_1245) ;  /* 0x000000000004a947 */ /* 0x000fea0003800000 */
[----:B------:R-:W-:Y:S01]  /*16cc0*/  BPT.TRAP 0x1 ;  /* 0x000000040000795c */ /* 0x000fe20000300000 */
.L_x_1245:
[----:B------:R-:W3:Y:S01]  /*16cd0*/  LDL.LU R4, [R1] ;  /* 0x0000000001047983 */ /* 0x000ee20000300800 */
[----:B------:R-:W-:-:S04]  /*16ce0*/  VIADD R0, R0, 0x30860 ;  /* 0x0003086000007836 */ /* 0x000fc80000000000 */
[----:B---3--:R-:W-:-:S04]  /*16cf0*/  IMAD R4, R4, 0x8, R0 ;  /* 0x0000000804047824 */ /* 0x008fc800078e0200 */
[----:B------:R-:W3:Y:S02]  /*16d00*/  SYNCS.PHASECHK.TRANS64.TRYWAIT P0, [R4+URZ], R5 ;  /* 0x00000005040075a7 */ /* 0x000ee4000800017f */
[----:B---3--:R-:W-:Y:S05]  /*16d10*/  @!P0 BRA `(.L_x_1246) ;  /* 0x0000001000f08947 */ /* 0x008fea0003800000 */
.L_x_1299:
[----:B------:R-:W-:-:S07]  /*16d20*/  IMAD R3, R3, 0x8, R0 ;  /* 0x0000000803037824 */ /* 0x000fce00078e0200 */
.L_x_1247:
[----:B----4-:R4:W0:Y:S02]  /*16d30*/  SYNCS.PHASECHK.TRANS64.TRYWAIT P0, [R3+URZ], R2 ;  /* 0x00000002030075a7 */ /* 0x010824000800017f */
[----:B0-----:R-:W-:Y:S05]  /*16d40*/  @!P0 NANOSLEEP.SYNCS 0x989680 ;  /* 0x009896800000895d */ /* 0x001fea0003900000 */
[----:B------:R-:W0:Y:S02]  /*16d50*/  @!P0 SYNCS.PHASECHK.TRANS64 P0, [R3+URZ], R2 ;  /* 0x00000002030085a7 */ /* 0x000e24000800007f */
[----:B0-----:R-:W-:Y:S05]  /*16d60*/  @!P0 BRA `(.L_x_1247) ;  /* 0xfffffffc00f08947 */ /* 0x001fea000383ffff */
.L_x_1240:
[----:B------:R-:W-:Y:S05]  /*16d70*/  BSYNC B0 ;  /* 0x0000000000007941 */ /* 0x000fea0003800000 */
.L_x_1239:
[----:B------:R-:W-:Y:S05]  /*16d80*/  EXIT ;  /* 0x000000000000794d */ /* 0x000fea0003800000 */
.L_x_1064:
[----:B0-----:R-:W-:-:S04]  /*16d90*/  IMAD.U32 R3, RZ, RZ, UR39 ;  /* 0x00000027ff037e24 */ /* 0x001fc8000f8e00ff */
[----:B------:R0:W1:Y:S03]  /*16da0*/  SYNCS.PHASECHK.TRANS64.TRYWAIT P1, [R3+URZ+0x30800], R0 ;  /* 0x03080000030075a7 */ /* 0x000066000802017f */
[----:B-1----:R-:W-:Y:S05]  /*16db0*/  @!P1 NANOSLEEP.SYNCS 0x989680 ;  /* 0x009896800000995d */ /* 0x002fea0003900000 */
[----:B------:R-:W1:Y:S02]  /*16dc0*/  @!P1 SYNCS.PHASECHK.TRANS64 P1, [R3+URZ+0x30800], R0 ;  /* 0x03080000030095a7 */ /* 0x000e64000802007f */
[----:B-1----:R-:W-:Y:S05]  /*16dd0*/  @!P1 BRA `(.L_x_1064) ;  /* 0xfffffffc00ec9947 */ /* 0x002fea000383ffff */
[----:B------:R-:W-:Y:S05]  /*16de0*/  BRA `(.L_x_1248) ;  /* 0xfffffeac006c7947 */ /* 0x000fea000383ffff */
.L_x_1068:
[----:B-1----:R1:W3:Y:S02]  /*16df0*/  SYNCS.PHASECHK.TRANS64.TRYWAIT P1, [R5+URZ+0x30830], R0 ;  /* 0x03083000050075a7 */ /* 0x0022e4000802017f */
[----:B---3--:R-:W-:Y:S05]  /*16e00*/  @!P1 NANOSLEEP.SYNCS 0x989680 ;  /* 0x009896800000995d */ /* 0x008fea0003900000 */
[----:B------:R-:W3:Y:S02]  /*16e10*/  @!P1 SYNCS.PHASECHK.TRANS64 P1, [R5+URZ+0x30830], R0 ;  /* 0x03083000050095a7 */ /* 0x000ee4000802007f */
[----:B---3--:R-:W-:Y:S05]  /*16e20*/  @!P1 BRA `(.L_x_1068) ;  /* 0xfffffffc00f09947 */ /* 0x008fea000383ffff */
[----:B------:R-:W-:Y:S05]  /*16e30*/  BRA `(.L_x_1067) ;  /* 0xfffffeac00a07947 */ /* 0x000fea000383ffff */
.L_x_1084:
[----:B-1----:R-:W-:-:S04]  /*16e40*/  IMAD.U32 R121, RZ, RZ, UR6 ;  /* 0x00000006ff797e24 */ /* 0x002fc8000f8e00ff */
[----:B------:R1:W2:Y:S03]  /*16e50*/  SYNCS.PHASECHK.TRANS64.TRYWAIT P1, [R121+URZ+0x30830], R10 ;  /* 0x0308300a790075a7 */ /* 0x0002a6000802017f */
[----:B--2---:R-:W-:Y:S05]  /*16e60*/  @!P1 NANOSLEEP.SYNCS 0x989680 ;  /* 0x009896800000995d */ /* 0x004fea0003900000 */
[----:B------:R-:W2:Y:S02]  /*16e70*/  @!P1 SYNCS.PHASECHK.TRANS64 P1, [R121+URZ+0x30830], R10 ;  /* 0x0308300a790095a7 */ /* 0x000ea4000802007f */
[----:B--2---:R-:W-:Y:S05]  /*16e80*/  @!P1 BRA `(.L_x_1084) ;  /* 0xfffffffc00ec9947 */ /* 0x004fea000383ffff */
[----:B------:R-:W-:Y:S05]  /*16e90*/  BRA `(.L_x_1083) ;  /* 0xfffffee000107947 */ /* 0x000fea000383ffff */
.L_x_1088:
[----:B--2---:R-:W-:-:S04]  /*16ea0*/  IMAD.U32 R195, RZ, RZ, UR14 ;  /* 0x0000000effc37e24 */ /* 0x004fc8000f8e00ff */
[----:B------:R2:W3:Y:S03]  /*16eb0*/  SYNCS.PHASECHK.TRANS64.TRYWAIT P1, [R195+URZ+0x30850], R0 ;  /* 0x03085000c30075a7 */ /* 0x0004e6000802017f */
[----:B---3--:R-:W-:Y:S05]  /*16ec0*/  @!P1 NANOSLEEP.SYNCS 0x989680 ;  /* 0x009896800000995d */ /* 0x008fea0003900000 */
[----:B------:R-:W3:Y:S02]  /*16ed0*/  @!P1 SYNCS.PHASECHK.TRANS64 P1, [R195+URZ+0x30850], R0 ;  /* 0x03085000c30095a7 */ /* 0x000ee4000802007f */
[----:B---3--:R-:W-:Y:S05]  /*16ee0*/  @!P1 BRA `(.L_x_1088) ;  /* 0xfffffffc00ec9947 */ /* 0x008fea000383ffff */
[----:B------:R-:W-:Y:S05]  /*16ef0*/  BRA `(.L_x_1087) ;  /* 0xfffffee800b87947 */ /* 0x000fea000383ffff */
.L_x_1105:
[----:B-1----:R-:W-:-:S04]  /*16f00*/  IMAD.U32 R4, RZ, RZ, UR6 ;  /* 0x00000006ff047e24 */ /* 0x002fc8000f8e00ff */
[----:B------:R1:W2:Y:S03]  /*16f10*/  SYNCS.PHASECHK.TRANS64.TRYWAIT P1, [R4+URZ+0x30830], R3 ;  /* 0x03083003040075a7 */ /* 0x0002a6000802017f */
[----:B--2---:R-:W-:Y:S05]  /*16f20*/  @!P1 NANOSLEEP.SYNCS 0x989680 ;  /* 0x009896800000995d */ /* 0x004fea0003900000 */
[----:B------:R-:W2:Y:S02]  /*16f30*/  @!P1 SYNCS.PHASECHK.TRANS64 P1, [R4+URZ+0x30830], R3 ;  /* 0x03083003040095a7 */ /* 0x000ea4000802007f */
[----:B--2---:R-:W-:Y:S05]  /*16f40*/  @!P1 BRA `(.L_x_1105) ;  /* 0xfffffffc00ec9947 */ /* 0x004fea000383ffff */
[----:B------:R-:W-:Y:S05]  /*16f50*/  BRA `(.L_x_1104) ;  /* 0xffffff1400bc7947 */ /* 0x000fea000383ffff */
.L_x_1109:
[----:B01----:R-:W-:-:S04]  /*16f60*/  IMAD.U32 R3, RZ, RZ, UR7 ;  /* 0x00000007ff037e24 */ /* 0x003fc8000f8e00ff */
[----:B------:R0:W1:Y:S03]  /*16f70*/  SYNCS.PHASECHK.TRANS64.TRYWAIT P1, [R3+URZ+0x30850], R0 ;  /* 0x03085000030075a7 */ /* 0x000066000802017f */
[----:B-1----:R-:W-:Y:S05]  /*16f80*/  @!P1 NANOSLEEP.SYNCS 0x989680 ;  /* 0x009896800000995d */ /* 0x002fea0003900000 */
[----:B------:R-:W1:Y:S02]  /*16f90*/  @!P1 SYNCS.PHASECHK.TRANS64 P1, [R3+URZ+0x30850], R0 ;  /* 0x03085000030095a7 */ /* 0x000e64000802007f */
[----:B-1----:R-:W-:Y:S05]  /*16fa0*/  @!P1 BRA `(.L_x_1109) ;  /* 0xfffffffc00ec9947 */ /* 0x002fea000383ffff */
[----:B------:R-:W-:Y:S05]  /*16fb0*/  BRA `(.L_x_1108) ;  /* 0xffffff2000647947 */ /* 0x000fea000383ffff */
.L_x_1115:
[----:B-1----:R-:W-:-:S04]  /*16fc0*/  IMAD.U32 R4, RZ, RZ, UR6 ;  /* 0x00000006ff047e24 */ /* 0x002fc8000f8e00ff */
[----:B------:R1:W2:Y:S03]  /*16fd0*/  SYNCS.PHASECHK.TRANS64.TRYWAIT P1, [R4+URZ+0x30830], R3 ;  /* 0x03083003040075a7 */ /* 0x0002a6000802017f */
[----:B--2---:R-:W-:Y:S05]  /*16fe0*/  @!P1 NANOSLEEP.SYNCS 0x989680 ;  /* 0x009896800000995d */ /* 0x004fea0003900000 */
[----:B------:R-:W2:Y:S02]  /*16ff0*/  @!P1 SYNCS.PHASECHK.TRANS64 P1, [R4+URZ+0x30830], R3 ;  /* 0x03083003040095a7 */ /* 0x000ea4000802007f */
[----:B--2---:R-:W-:Y:S05]  /*17000*/  @!P1 BRA `(.L_x_1115) ;  /* 0xfffffffc00ec9947 */ /* 0x004fea000383ffff */
[----:B------:R-:W-:Y:S05]  /*17010*/  BRA `(.L_x_1114) ;  /* 0xffffff3800b47947 */ /* 0x000fea000383ffff */
.L_x_1119:
[----:B01----:R-:W-:-:S04]  /*17020*/  IMAD.U32 R3, RZ, RZ, UR7 ;  /* 0x00000007ff037e24 */ /* 0x003fc8000f8e00ff */
[----:B------:R0:W1:Y:S03]  /*17030*/  SYNCS.PHASECHK.TRANS64.TRYWAIT P1, [R3+URZ+0x30850], R0 ;  /* 0x03085000030075a7 */ /* 0x000066000802017f */
[----:B-1----:R-:W-:Y:S05]  /*17040*/  @!P1 NANOSLEEP.SYNCS 0x989680 ;  /* 0x009896800000995d */ /* 0x002fea0003900000 */
[----:B------:R-:W1:Y:S02]  /*17050*/  @!P1 SYNCS.PHASECHK.TRANS64 P1, [R3+URZ+0x30850], R0 ;  /* 0x03085000030095a7 */ /* 0x000e64000802007f */
[----:B-1----:R-:W-:Y:S05]  /*17060*/  @!P1 BRA `(.L_x_1119) ;  /* 0xfffffffc00ec9947 */ /* 0x002fea000383ffff */
[----:B------:R-:W-:Y:S05]  /*17070*/  BRA `(.L_x_1118) ;  /* 0xffffff44005c7947 */ /* 0x000fea000383ffff */
.L_x_1132:
[----:B-1----:R-:W-:-:S04]  /*17080*/  IMAD.U32 R5, RZ, RZ, UR5 ;  /* 0x00000005ff057e24 */ /* 0x002fc8000f8e00ff */
[----:B------:R1:W2:Y:S03]  /*17090*/  SYNCS.PHASECHK.TRANS64.TRYWAIT P0, [R5+URZ+0x30850], R0 ;  /* 0x03085000050075a7 */ /* 0x0002a6000800017f */
[----:B--2---:R-:W-:Y:S05]  /*170a0*/  @!P0 NANOSLEEP.SYNCS 0x989680 ;  /* 0x009896800000895d */ /* 0x004fea0003900000 */
[----:B------:R-:W2:Y:S02]  /*170b0*/  @!P0 SYNCS.PHASECHK.TRANS64 P0, [R5+URZ+0x30850], R0 ;  /* 0x03085000050085a7 */ /* 0x000ea4000800007f */
[----:B--2---:R-:W-:Y:S05]  /*170c0*/  @!P0 BRA `(.L_x_1132) ;  /* 0xfffffffc00ec8947 */ /* 0x004fea000383ffff */
[----:B------:R-:W-:Y:S05]  /*170d0*/  BRA `(.L_x_1131) ;  /* 0xffffff7400247947 */ /* 0x000fea000383ffff */
.L_x_1181:
[----:B------:R-:W1:Y:S01]  /*170e0*/  S2R R9, SR_TID.X ;  /* 0x0000000000097919 */ /* 0x000e620000002100 */
[----:B------:R-:W-:Y:S01]  /*170f0*/  BSSY B0, `(.L_x_1249) ;  /* 0x000000a000007945 */ /* 0x000fe20003800000 */
[----:B------:R-:W-:Y:S02]  /*17100*/  IMAD.MOV.U32 R12, RZ, RZ, RZ ;  /* 0x000000ffff0c7224 */ /* 0x000fe400078e00ff */
[----:B0-----:R-:W-:Y:S02]  /*17110*/  IMAD.MOV.U32 R11, RZ, RZ, 0x1f ;  /* 0x0000001fff0b7424 */ /* 0x001fe400078e00ff */
[----:B------:R-:W-:Y:S01]  /*17120*/  IMAD.MOV.U32 R15, RZ, RZ, -0x1 ;  /* 0xffffffffff0f7424 */ /* 0x000fe200078e00ff */
[----:B-1----:R-:W-:-:S04]  /*17130*/  SHF.R.U32.HI R9, RZ, 0x5, R9 ;  /* 0x00000005ff097819 */ /* 0x002fc80000011609 */
[----:B------:R-:W-:-:S05]  /*17140*/  LOP3.LUT R9, R9, 0x3, RZ, 0xc0, !PT ;  /* 0x0000000309097812 */ /* 0x000fca00078ec0ff */
[----:B------:R-:W-:-:S07]  /*17150*/  IMAD.MOV.U32 R13, RZ, RZ, R9 ;  /* 0x000000ffff0d7224 */ /* 0x000fce00078e0009 */
[----:B------:R-:W-:Y:S05]  /*17160*/  WARPSYNC.COLLECTIVE R15, `(.L_x_1250) ;  /* 0x000000000f087348 */ /* 0x000fea0003c00000 */
[----:B------:R0:W1:Y:S02]  /*17170*/  SHFL.IDX P6, R14, R13, R12, R11 ;  /* 0x0000000c0d0e7389 */ /* 0x00006400000c000b */
[----:B01----:R-:W-:Y:S01]  /*17180*/  ENDCOLLECTIVE ;  /* 0x000000000000791b */ /* 0x003fe20003800000 */
.L_x_1250:
[----:B------:R-:W-:Y:S05]  /*17190*/  BSYNC B0 ;  /* 0x0000000000007941 */ /* 0x000fea0003800000 */
.L_x_1249:
[----:B------:R-:W-:Y:S05]  /*171a0*/  BRA `(.L_x_1251) ;  /* 0xffffffc000e47947 */ /* 0x000fea000383ffff */
.L_x_1182:
[----:B------:R-:W-:Y:S01]  /*171b0*/  BSSY B0, `(.L_x_1252) ;  /* 0x0000006000007945 */ /* 0x000fe20003800000 */
[----:B------:R-:W-:-:S07]  /*171c0*/  IMAD.MOV.U32 R15, RZ, RZ, -0x1 ;  /* 0xffffffffff0f7424 */ /* 0x000fce00078e00ff */
[----:B0-----:R-:W-:Y:S05]  /*171d0*/  WARPSYNC.COLLECTIVE R15, `(.L_x_1253) ;  /* 0x000000000f0c7348 */ /* 0x001fea0003c00000 */
[----:B------:R-:W-:Y:S02]  /*171e0*/  ELECT P6, UR62, PT ;  /* 0x00000000003e782f */ /* 0x000fe400038c0000 */
[----:B------:R-:W-:Y:S01]  /*171f0*/  MOV R14, UR62 ;  /* 0x0000003e000e7c02 */ /* 0x000fe20008000f00 */
[----:B0-----:R-:W-:Y:S10]  /*17200*/  ENDCOLLECTIVE ;  /* 0x000000000000791b */ /* 0x001ff40003800000 */
.L_x_1253:
[----:B------:R-:W-:Y:S05]  /*17210*/  BSYNC B0 ;  /* 0x0000000000007941 */ /* 0x000fea0003800000 */
.L_x_1252:
[----:B------:R-:W-:Y:S05]  /*17220*/  BRA `(.L_x_1254) ;  /* 0xffffffc000d47947 */ /* 0x000fea000383ffff */
.L_x_1185:
[----:B0-----:R0:W1:Y:S02]  /*17230*/  SYNCS.PHASECHK.TRANS64.TRYWAIT P0, [R9+URZ+0x30840], R10 ;  /* 0x0308400a090075a7 */ /* 0x001064000800017f */
[----:B-1----:R-:W-:Y:S05]  /*17240*/  @!P0 NANOSLEEP.SYNCS 0x989680 ;  /* 0x009896800000895d */ /* 0x002fea0003900000 */
[----:B------:R-:W1:Y:S02]  /*17250*/  @!P0 SYNCS.PHASECHK.TRANS64 P0, [R9+URZ+0x30840], R10 ;  /* 0x0308400a090085a7 */ /* 0x000e64000800007f */
[----:B-1----:R-:W-:Y:S05]  /*17260*/  @!P0 BRA `(.L_x_1185) ;  /* 0xfffffffc00f08947 */ /* 0x002fea000383ffff */
[----:B------:R-:W-:Y:S05]  /*17270*/  BRA `(.L_x_1255) ;  /* 0xffffffc400407947 */ /* 0x000fea000383ffff */
.L_x_1188:
        /* <DEDUP_REMOVED lines=8> */
.L_x_1196:
[----:B0-----:R0:W1:Y:S02]  /*17300*/  SYNCS.PHASECHK.TRANS64.TRYWAIT P0, [R2+URZ+0x30840], R3 ;  /* 0x03084003020075a7 */ /* 0x001064000800017f */
[----:B-1----:R-:W-:Y:S05]  /*17310*/  @!P0 NANOSLEEP.SYNCS 0x989680 ;  /* 0x009896800000895d */ /* 0x002fea0003900000 */
[----:B------:R-:W1:Y:S02]  /*17320*/  @!P0 SYNCS.PHASECHK.TRANS64 P0, [R2+URZ+0x30840], R3 ;  /* 0x03084003020085a7 */ /* 0x000e64000800007f */
[----:B-1----:R-:W-:Y:S05]  /*17330*/  @!P0 BRA `(.L_x_1196) ;  /* 0xfffffffc00f08947 */ /* 0x002fea000383ffff */
[----:B------:R-:W-:Y:S05]  /*17340*/  BRA `(.L_x_1257) ;  /* 0xffffffcc004c7947 */ /* 0x000fea000383ffff */
.L_x_1198:
[----:B0-----:R0:W1:Y:S02]  /*17350*/  SYNCS.PHASECHK.TRANS64.TRYWAIT P0, [R3+URZ+0x60], R2 ;  /* 0x00006002030075a7 */ /* 0x001064000800017f */
[----:B-1----:R-:W-:Y:S05]  /*17360*/  @!P0 NANOSLEEP.SYNCS 0x989680 ;  /* 0x009896800000895d */ /* 0x002fea0003900000 */
[----:B------:R-:W1:Y:S02]  /*17370*/  @!P0 SYNCS.PHASECHK.TRANS64 P0, [R3+URZ+0x60], R2 ;  /* 0x00006002030085a7 */ /* 0x000e64000800007f */
[----:B-1----:R-:W-:Y:S05]  /*17380*/  @!P0 BRA `(.L_x_1198) ;  /* 0xfffffffc00f08947 */ /* 0x002fea000383ffff */
[----:B------:R-:W-:Y:S05]  /*17390*/  BRA `(.L_x_1258) ;  /* 0xffffffcc00f87947 */ /* 0x000fea000383ffff */
.L_x_1203:
[----:B-1----:R1:W2:Y:S02]  /*173a0*/  SYNCS.PHASECHK.TRANS64.TRYWAIT P0, [R2+URZ+0x30840], R3 ;  /* 0x03084003020075a7 */ /* 0x0022a4000800017f */
[----:B--2---:R-:W-:Y:S05]  /*173b0*/  @!P0 NANOSLEEP.SYNCS 0x989680 ;  /* 0x009896800000895d */ /* 0x004fea0003900000 */
[----:B------:R-:W2:Y:S02]  /*173c0*/  @!P0 SYNCS.PHASECHK.TRANS64 P0, [R2+URZ+0x30840], R3 ;  /* 0x03084003020085a7 */ /* 0x000ea4000800007f */
[----:B--2---:R-:W-:Y:S05]  /*173d0*/  @!P0 BRA `(.L_x_1203) ;  /* 0xfffffffc00f08947 */ /* 0x004fea000383ffff */
[----:B------:R-:W-:Y:S05]  /*173e0*/  BRA `(.L_x_1259) ;  /* 0xffffffd400787947 */ /* 0x000fea000383ffff */
.L_x_1205:
[----:B0-----:R0:W1:Y:S02]  /*173f0*/  SYNCS.PHASECHK.TRANS64.TRYWAIT P1, [R3+URZ+0x60], R2 ;  /* 0x00006002030075a7 */ /* 0x001064000802017f */
[----:B-1----:R-:W-:Y:S05]  /*17400*/  @!P1 NANOSLEEP.SYNCS 0x989680 ;  /* 0x009896800000995d */ /* 0x002fea0003900000 */
[----:B------:R-:W1:Y:S02]  /*17410*/  @!P1 SYNCS.PHASECHK.TRANS64 P1, [R3+URZ+0x60], R2 ;  /* 0x00006002030095a7 */ /* 0x000e64000802007f */
[----:B-1----:R-:W-:Y:S05]  /*17420*/  @!P1 BRA `(.L_x_1205) ;  /* 0xfffffffc00f09947 */ /* 0x002fea000383ffff */
[----:B------:R-:W-:Y:S05]  /*17430*/  BRA `(.L_x_1260) ;  /* 0xffffffd800247947 */ /* 0x000fea000383ffff */
.L_x_1210:
[----:B--2---:R2:W3:Y:S02]  /*17440*/  SYNCS.PHASECHK.TRANS64.TRYWAIT P0, [R2+URZ+0x30840], R3 ;  /* 0x03084003020075a7 */ /* 0x0044e4000800017f */
[----:B---3--:R-:W-:Y:S05]  /*17450*/  @!P0 NANOSLEEP.SYNCS 0x989680 ;  /* 0x009896800000895d */ /* 0x008fea0003900000 */
[----:B------:R-:W3:Y:S02]  /*17460*/  @!P0 SYNCS.PHASECHK.TRANS64 P0, [R2+URZ+0x30840], R3 ;  /* 0x03084003020085a7 */ /* 0x000ee4000800007f */
[----:B---3--:R-:W-:Y:S05]  /*17470*/  @!P0 BRA `(.L_x_1210) ;  /* 0xfffffffc00f08947 */ /* 0x008fea000383ffff */
[----:B------:R-:W-:Y:S05]  /*17480*/  BRA `(.L_x_1261) ;  /* 0xffffffdc00607947 */ /* 0x000fea000383ffff */
.L_x_1212:
[----:B0-----:R0:W1:Y:S02]  /*17490*/  SYNCS.PHASECHK.TRANS64.TRYWAIT P1, [R2+URZ+0x60], R9 ;  /* 0x00006009020075a7 */ /* 0x001064000802017f */
[----:B-1----:R-:W-:Y:S05]  /*174a0*/  @!P1 NANOSLEEP.SYNCS 0x989680 ;  /* 0x009896800000995d */ /* 0x002fea0003900000 */
[----:B------:R-:W1:Y:S02]  /*174b0*/  @!P1 SYNCS.PHASECHK.TRANS64 P1, [R2+URZ+0x60], R9 ;  /* 0x00006009020095a7 */ /* 0x000e64000802007f */
[----:B-1----:R-:W-:Y:S05]  /*174c0*/  @!P1 BRA `(.L_x_1212) ;  /* 0xfffffffc00f09947 */ /* 0x002fea000383ffff */
[----:B------:R-:W-:Y:S05]  /*174d0*/  BRA `(.L_x_1262) ;  /* 0xffffffe000107947 */ /* 0x000fea000383ffff */
.L_x_1219:
[----:B-1----:R1:W2:Y:S02]  /*174e0*/  SYNCS.PHASECHK.TRANS64.TRYWAIT P0, [R3+URZ+0x30860], R0 ;  /* 0x03086000030075a7 */ /* 0x0022a4000800017f */
[----:B--2---:R-:W-:Y:S05]  /*174f0*/  @!P0 NANOSLEEP.SYNCS 0x989680 ;  /* 0x009896800000895d */ /* 0x004fea0003900000 */
[----:B------:R-:W2:Y:S02]  /*17500*/  @!P0 SYNCS.PHASECHK.TRANS64 P0, [R3+URZ+0x30860], R0 ;  /* 0x03086000030085a7 */ /* 0x000ea4000800007f */
[----:B--2---:R-:W-:Y:S05]  /*17510*/  @!P0 BRA `(.L_x_1219) ;  /* 0xfffffffc00f08947 */ /* 0x004fea000383ffff */
[----:B------:R-:W-:Y:S05]  /*17520*/  BRA `(.L_x_1263) ;  /* 0xffffffe400307947 */ /* 0x000fea000383ffff */
.L_x_1221:
[----:B------:R-:W-:Y:S01]  /*17530*/  BSSY B0, `(.L_x_1264) ;  /* 0x0000008000007945 */ /* 0x000fe20003800000 */
[----:B------:R-:W-:Y:S02]  /*17540*/  IMAD.MOV.U32 R13, RZ, RZ, R16 ;  /* 0x000000ffff0d7224 */ /* 0x000fe400078e0010 */
[----:B------:R-:W-:Y:S02]  /*17550*/  IMAD.MOV.U32 R12, RZ, RZ, RZ ;  /* 0x000000ffff0c7224 */ /* 0x000fe400078e00ff */
[----:B0-----:R-:W-:Y:S02]  /*17560*/  IMAD.MOV.U32 R11, RZ, RZ, 0x1f ;  /* 0x0000001fff0b7424 */ /* 0x001fe400078e00ff */
[----:B------:R-:W-:-:S07]  /*17570*/  IMAD.MOV.U32 R15, RZ, RZ, -0x1 ;  /* 0xffffffffff0f7424 */ /* 0x000fce00078e00ff */
[----:B-1----:R-:W-:Y:S05]  /*17580*/  WARPSYNC.COLLECTIVE R15, `(.L_x_1265) ;  /* 0x000000000f087348 */ /* 0x002fea0003c00000 */
[----:B------:R0:W2:Y:S02]  /*17590*/  SHFL.IDX P6, R14, R13, R12, R11 ;  /* 0x0000000c0d0e7389 */ /* 0x0000a400000c000b */
[----:B012---:R-:W-:Y:S01]  /*175a0*/  ENDCOLLECTIVE ;  /* 0x000000000000791b */ /* 0x007fe20003800000 */
.L_x_1265:
[----:B------:R-:W-:Y:S05]  /*175b0*/  BSYNC B0 ;  /* 0x0000000000007941 */ /* 0x000fea0003800000 */
.L_x_1264:
        /* <DEDUP_REMOVED lines=8> */
.L_x_1266:
[----:B------:R-:W-:Y:S01]  /*17640*/  IMAD.MOV.U32 R16, RZ, RZ, R14 ;  /* 0x000000ffff107224 */ /* 0x000fe200078e000e */
[----:B------:R-:W-:Y:S06]  /*17650*/  BRA `(.L_x_1267) ;  /* 0xffffffe400d07947 */ /* 0x000fec000383ffff */
.L_x_1224:
[----:B------:R-:W-:Y:S01]  /*17660*/  BSSY B0, `(.L_x_1268) ;  /* 0x0000008000007945 */ /* 0x000fe20003800000 */
[----:B-----5:R-:W-:Y:S02]  /*17670*/  IMAD.MOV.U32 R13, RZ, RZ, R17 ;  /* 0x000000ffff0d7224 */ /* 0x020fe400078e0011 */
[----:B------:R-:W-:Y:S02]  /*17680*/  IMAD.MOV.U32 R12, RZ, RZ, 0x1 ;  /* 0x00000001ff0c7424 */ /* 0x000fe400078e00ff */
[----:B0-----:R-:W-:Y:S02]  /*17690*/  IMAD.MOV.U32 R11, RZ, RZ, RZ ;  /* 0x000000ffff0b7224 */ /* 0x001fe400078e00ff */
[----:B------:R-:W-:-:S07]  /*176a0*/  IMAD.MOV.U32 R15, RZ, RZ, -0x1 ;  /* 0xffffffffff0f7424 */ /* 0x000fce00078e00ff */
[----:B-1234-:R-:W-:Y:S05]  /*176b0*/  WARPSYNC.COLLECTIVE R15, `(.L_x_1269) ;  /* 0x000000000f087348 */ /* 0x01efea0003c00000 */
[----:B------:R0:W0:Y:S02]  /*176c0*/  SHFL.UP P6, R14, R13, R12, R11 ;  /* 0x0400000c0d0e7389 */ /* 0x00002400000c000b */
[----:B01234-:R-:W-:Y:S01]  /*176d0*/  ENDCOLLECTIVE ;  /* 0x000000000000791b */ /* 0x01ffe20003800000 */
.L_x_1269:
[----:B------:R-:W-:Y:S05]  /*176e0*/  BSYNC B0 ;  /* 0x0000000000007941 */ /* 0x000fea0003800000 */
.L_x_1268:
        /* <DEDUP_REMOVED lines=10> */
.L_x_1270:
        /* <DEDUP_REMOVED lines=8> */
.L_x_1271:
        /* <DEDUP_REMOVED lines=8> */
.L_x_1272:
        /* <DEDUP_REMOVED lines=8> */
.L_x_1273:
        /* <DEDUP_REMOVED lines=8> */
.L_x_1274:
[----:B------:R-:W-:Y:S05]  /*17990*/  BRA `(.L_x_1275) ;  /* 0xffffffe400987947 */ /* 0x000fea000383ffff */
.L_x_1229:
[----:B------:R-:W-:Y:S01]  /*179a0*/  BSSY B0, `(.L_x_1276) ;  /* 0x0000008000007945 */ /* 0x000fe20003800000 */
[----:B-----5:R-:W-:Y:S02]  /*179b0*/  IMAD.MOV.U32 R13, RZ, RZ, R17 ;  /* 0x000000ffff0d7224 */ /* 0x020fe400078e0011 */
[----:B------:R-:W-:Y:S02]  /*179c0*/  IMAD.MOV.U32 R12, RZ, RZ, 0x1 ;  /* 0x00000001ff0c7424 */ /* 0x000fe400078e00ff */
[----:B------:R-:W-:Y:S02]  /*179d0*/  IMAD.MOV.U32 R11, RZ, RZ, RZ ;  /* 0x000000ffff0b7224 */ /* 0x000fe400078e00ff */
[----:B------:R-:W-:-:S07]  /*179e0*/  IMAD.MOV.U32 R15, RZ, RZ, -0x1 ;  /* 0xffffffffff0f7424 */ /* 0x000fce00078e00ff */
[----:B0-----:R-:W-:Y:S05]  /*179f0*/  WARPSYNC.COLLECTIVE R15, `(.L_x_1277) ;  /* 0x000000000f087348 */ /* 0x001fea0003c00000 */
[----:B------:R1:W2:Y:S02]  /*17a00*/  SHFL.UP P6, R14, R13, R12, R11 ;  /* 0x0400000c0d0e7389 */ /* 0x0002a400000c000b */
[----:B012---:R-:W-:Y:S01]  /*17a10*/  ENDCOLLECTIVE ;  /* 0x000000000000791b */ /* 0x007fe20003800000 */
.L_x_1277:
[----:B------:R-:W-:Y:S05]  /*17a20*/  BSYNC B0 ;  /* 0x0000000000007941 */ /* 0x000fea0003800000 */
.L_x_1276:
        /* <DEDUP_REMOVED lines=10> */
.L_x_1278:
        /* <DEDUP_REMOVED lines=8> */
.L_x_1279:
        /* <DEDUP_REMOVED lines=8> */
.L_x_1280:
        /* <DEDUP_REMOVED lines=8> */
.L_x_1281:
        /* <DEDUP_REMOVED lines=8> */
.L_x_1282:
[----:B------:R-:W-:Y:S05]  /*17cd0*/  BRA `(.L_x_1283) ;  /* 0xffffffe400807947 */ /* 0x000fea000383ffff */
.L_x_1231:
[----:B------:R-:W-:Y:S01]  /*17ce0*/  BSSY B0, `(.L_x_1284) ;  /* 0x0000006000007945 */ /* 0x000fe20003800000 */
[----:B------:R-:W-:Y:S01]  /*17cf0*/  PLOP3.LUT P6, PT, P6, PT, PT, 0x8, 0x0 ;  /* 0x000000000000781c */ /* 0x000fe200037ce170 */
[----:B------:R-:W-:-:S12]  /*17d00*/  IMAD.MOV.U32 R15, RZ, RZ, -0x1 ;  /* 0xffffffffff0f7424 */ /* 0x000fd800078e00ff */
[----:B0-----:R-:W-:Y:S05]  /*17d10*/  WARPSYNC.COLLECTIVE R15, `(.L_x_1285) ;  /* 0x000000000f087348 */ /* 0x001fea0003c00000 */
[----:B------:R-:W-:Y:S01]  /*17d20*/  VOTE.ANY R14, PT, P6 ;  /* 0x00000000000e7806 */ /* 0x000fe200030e0100 */
[----:B0-----:R-:W-:Y:S06]  /*17d30*/  ENDCOLLECTIVE ;  /* 0x000000000000791b */ /* 0x001fec0003800000 */
.L_x_1285:
[----:B------:R-:W-:Y:S05]  /*17d40*/  BSYNC B0 ;  /* 0x0000000000007941 */ /* 0x000fea0003800000 */
.L_x_1284:
        /* <DEDUP_REMOVED lines=9> */
.L_x_1286:
[----:B------:R-:W-:Y:S01]  /*17de0*/  IMAD.MOV.U32 R17, RZ, RZ, R14 ;  /* 0x000000ffff117224 */ /* 0x000fe200078e000e */
[----:B------:R-:W-:Y:S06]  /*17df0*/  BRA `(.L_x_1287) ;  /* 0xffffffe400707947 */ /* 0x000fec000383ffff */
.L_x_1233:
[----:B------:R-:W-:Y:S01]  /*17e00*/  BSSY B0, `(.L_x_1288) ;  /* 0x0000007000007945 */ /* 0x000fe20003800000 */
[----:B------:R-:W-:Y:S02]  /*17e10*/  IMAD.MOV.U32 R13, RZ, RZ, R2 ;  /* 0x000000ffff0d7224 */ /* 0x000fe400078e0002 */
[----:B------:R-:W-:Y:S02]  /*17e20*/  IMAD.MOV.U32 R11, RZ, RZ, 0x1f ;  /* 0x0000001fff0b7424 */ /* 0x000fe400078e00ff */
[----:B------:R-:W-:-:S07]  /*17e30*/  IMAD.MOV.U32 R15, RZ, RZ, -0x1 ;  /* 0xffffffffff0f7424 */ /* 0x000fce00078e00ff */
[----:B012---:R-:W-:Y:S05]  /*17e40*/  WARPSYNC.COLLECTIVE R15, `(.L_x_1289) ;  /* 0x000000000f087348 */ /* 0x007fea0003c00000 */
[----:B------:R3:W4:Y:S02]  /*17e50*/  SHFL.IDX P6, R14, R13, R12, R11 ;  /* 0x0000000c0d0e7389 */ /* 0x00072400000c000b */
[----:B01234-:R-:W-:Y:S01]  /*17e60*/  ENDCOLLECTIVE ;  /* 0x000000000000791b */ /* 0x01ffe20003800000 */
.L_x_1289:
[----:B------:R-:W-:Y:S05]  /*17e70*/  BSYNC B0 ;  /* 0x0000000000007941 */ /* 0x000fea0003800000 */
.L_x_1288:
[----:B------:R-:W-:Y:S01]  /*17e80*/  IMAD.MOV.U32 R7, RZ, RZ, R14 ;  /* 0x000000ffff077224 */ /* 0x000fe200078e000e */
[----:B------:R-:W-:Y:S06]  /*17e90*/  BRA `(.L_x_1232) ;  /* 0xffffffe400647947 */ /* 0x000fec000383ffff */
.L_x_1237:
[----:B-1----:R1:W2:Y:S02]  /*17ea0*/  SYNCS.PHASECHK.TRANS64.TRYWAIT P0, [R0+URZ+0x30820], R3 ;  /* 0x03082003000075a7 */ /* 0x0022a4000800017f */
[----:B--2---:R-:W-:Y:S05]  /*17eb0*/  @!P0 NANOSLEEP.SYNCS 0x989680 ;  /* 0x009896800000895d */ /* 0x004fea0003900000 */
[----:B------:R-:W2:Y:S02]  /*17ec0*/  @!P0 SYNCS.PHASECHK.TRANS64 P0, [R0+URZ+0x30820], R3 ;  /* 0x03082003000085a7 */ /* 0x000ea4000800007f */
[----:B--2---:R-:W-:Y:S05]  /*17ed0*/  @!P0 BRA `(.L_x_1237) ;  /* 0xfffffffc00f08947 */ /* 0x004fea000383ffff */
[----:B------:R-:W-:Y:S05]  /*17ee0*/  BRA `(.L_x_1290) ;  /* 0xffffffe800dc7947 */ /* 0x000fea000383ffff */
.L_x_1238:
[----:B------:R-:W2:Y:S01]  /*17ef0*/  S2R R2, SR_TID.X ;  /* 0x0000000000027919 */ /* 0x000ea20000002100 */
[----:B------:R-:W-:Y:S01]  /*17f00*/  BSSY B0, `(.L_x_1291) ;  /* 0x000000a000007945 */ /* 0x000fe20003800000 */
[----:B------:R-:W-:Y:S02]  /*17f10*/  IMAD.MOV.U32 R12, RZ, RZ, RZ ;  /* 0x000000ffff0c7224 */ /* 0x000fe400078e00ff */
[----:B0-----:R-:W-:Y:S02]  /*17f20*/  IMAD.MOV.U32 R11, RZ, RZ, 0x1f ;  /* 0x0000001fff0b7424 */ /* 0x001fe400078e00ff */
[----:B------:R-:W-:Y:S01]  /*17f30*/  IMAD.MOV.U32 R15, RZ, RZ, -0x1 ;  /* 0xffffffffff0f7424 */ /* 0x000fe200078e00ff */
[----:B--2---:R-:W-:-:S04]  /*17f40*/  SHF.R.U32.HI R2, RZ, 0x5, R2 ;  /* 0x00000005ff027819 */ /* 0x004fc80000011602 */
[----:B------:R-:W-:-:S05]  /*17f50*/  LOP3.LUT R2, R2, 0x3, RZ, 0xc0, !PT ;  /* 0x0000000302027812 */ /* 0x000fca00078ec0ff */
[----:B------:R-:W-:-:S07]  /*17f60*/  IMAD.MOV.U32 R13, RZ, RZ, R2 ;  /* 0x000000ffff0d7224 */ /* 0x000fce00078e0002 */
[----:B-1----:R-:W-:Y:S05]  /*17f70*/  WARPSYNC.COLLECTIVE R15, `(.L_x_1292) ;  /* 0x000000000f087348 */ /* 0x002fea0003c00000 */
[----:B------:R0:W2:Y:S02]  /*17f80*/  SHFL.IDX P6, R14, R13, R12, R11 ;  /* 0x0000000c0d0e7389 */ /* 0x0000a400000c000b */
[----:B012---:R-:W-:Y:S01]  /*17f90*/  ENDCOLLECTIVE ;  /* 0x000000000000791b */ /* 0x007fe20003800000 */
.L_x_1292:
[----:B------:R-:W-:Y:S05]  /*17fa0*/  BSYNC B0 ;  /* 0x0000000000007941 */ /* 0x000fea0003800000 */
.L_x_1291:
[----:B------:R-:W-:Y:S05]  /*17fb0*/  BRA `(.L_x_1293) ;  /* 0xffffffe800c47947 */ /* 0x000fea000383ffff */
.L_x_1241:
[----:B------:R-:W-:Y:S01]  /*17fc0*/  BSSY B1, `(.L_x_1294) ;  /* 0x0000006000017945 */ /* 0x000fe20003800000 */
[----:B------:R-:W-:-:S07]  /*17fd0*/  IMAD.MOV.U32 R15, RZ, RZ, -0x1 ;  /* 0xffffffffff0f7424 */ /* 0x000fce00078e00ff */
[----:B012---:R-:W-:Y:S05]  /*17fe0*/  WARPSYNC.COLLECTIVE R15, `(.L_x_1295) ;  /* 0x000000000f0c7348 */ /* 0x007fea0003c00000 */
[----:B------:R-:W-:Y:S02]  /*17ff0*/  ELECT P6, UR62, PT ;  /* 0x00000000003e782f */ /* 0x000fe400038c0000 */
[----:B------:R-:W-:Y:S01]  /*18000*/  MOV R14, UR62 ;  /* 0x0000003e000e7c02 */ /* 0x000fe20008000f00 */
[----:B012---:R-:W-:Y:S10]  /*18010*/  ENDCOLLECTIVE ;  /* 0x000000000000791b */ /* 0x007ff40003800000 */
.L_x_1295:
[----:B------:R-:W-:Y:S05]  /*18020*/  BSYNC B1 ;  /* 0x0000000000017941 */ /* 0x000fea0003800000 */
.L_x_1294:
[----:B------:R-:W-:Y:S05]  /*18030*/  BRA `(.L_x_1296) ;  /* 0xffffffe800bc7947 */ /* 0x000fea000383ffff */
.L_x_1243:
[----:B-1----:R1:W2:Y:S02]  /*18040*/  SYNCS.PHASECHK.TRANS64.TRYWAIT P0, [R6+URZ], R5 ;  /* 0x00000005060075a7 */ /* 0x0022a4000800017f */
[----:B--2---:R-:W-:Y:S05]  /*18050*/  @!P0 NANOSLEEP.SYNCS 0x989680 ;  /* 0x009896800000895d */ /* 0x004fea0003900000 */
[----:B------:R-:W2:Y:S02]  /*18060*/  @!P0 SYNCS.PHASECHK.TRANS64 P0, [R6+URZ], R5 ;  /* 0x00000005060085a7 */ /* 0x000ea4000800007f */
[----:B--2---:R-:W-:Y:S05]  /*18070*/  @!P0 BRA `(.L_x_1243) ;  /* 0xfffffffc00f08947 */ /* 0x004fea000383ffff */
[----:B------:R-:W-:Y:S05]  /*18080*/  BRA `(.L_x_1297) ;  /* 0xffffffec00007947 */ /* 0x000fea000383ffff */
.L_x_1244:
[----:B--2---:R2:W3:Y:S02]  /*18090*/  SYNCS.PHASECHK.TRANS64.TRYWAIT P0, [R7+URZ], R2 ;  /* 0x00000002070075a7 */ /* 0x0044e4000800017f */
[----:B---3--:R-:W-:Y:S05]  /*180a0*/  @!P0 NANOSLEEP.SYNCS 0x989680 ;  /* 0x009896800000895d */ /* 0x008fea0003900000 */
[----:B------:R-:W3:Y:S02]  /*180b0*/  @!P0 SYNCS.PHASECHK.TRANS64 P0, [R7+URZ], R2 ;  /* 0x00000002070085a7 */ /* 0x000ee4000800007f */
[----:B---3--:R-:W-:Y:S05]  /*180c0*/  @!P0 BRA `(.L_x_1244) ;  /* 0xfffffffc00f08947 */ /* 0x008fea000383ffff */
[----:B------:R-:W-:Y:S05]  /*180d0*/  BRA `(.L_x_1298) ;  /* 0xffffffe800f47947 */ /* 0x000fea000383ffff */
.L_x_1246:
[----:B---3--:R3:W4:Y:S02]  /*180e0*/  SYNCS.PHASECHK.TRANS64.TRYWAIT P0, [R4+URZ], R5 ;  /* 0x00000005040075a7 */ /* 0x008724000800017f */
[----:B----4-:R-:W-:Y:S05]  /*180f0*/  @!P0 NANOSLEEP.SYNCS 0x989680 ;  /* 0x009896800000895d */ /* 0x010fea0003900000 */
[----:B------:R-:W4:Y:S02]  /*18100*/  @!P0 SYNCS.PHASECHK.TRANS64 P0, [R4+URZ], R5 ;  /* 0x00000005040085a7 */ /* 0x000f24000800007f */
[----:B----4-:R-:W-:Y:S05]  /*18110*/  @!P0 BRA `(.L_x_1246) ;  /* 0xfffffffc00f08947 */ /* 0x010fea000383ffff */
[----:B------:R-:W-:Y:S05]  /*18120*/  BRA `(.L_x_1299) ;  /* 0xffffffe800fc7947 */ /* 0x000fea000383ffff */
.L_x_1300:
        /* <DEDUP_REMOVED lines=13> */
.L_x_2660:


//--------------------- .text._ZN7cutlass13device_kernelIN5flash11enable_sm90INS1_16FlashAttnFwdSm90INS1_25CollectiveMainloopFwdSm90ILi2EN4cute5tupleIJNS5_1CILi1EEES8_S8_EEENS6_IJNS7_ILi128EEENS7_ILi96EEENS7_ILi192EEEEEELi192ENS_10bfloat16_tEfNS_4arch4Sm90ELb0ELb1ELb1ELb1ELb0ELb1ELb0ELb1ELb1ELb0ELb0ELb0EEENS1_21CollectiveEpilogueFwdINS6_IJSA_SC_SB_EEES9_SE_SG_Li256ELb1ELb0ELb0ELb0EEENS1_36VarlenDynamicPersistentTileSchedulerILi128ELi96ELi256ELi32ELb0ELb0ELb1ELb1ELb0ELb1EEEEEEEEEvNT_6ParamsE --------------------------
	.section	.text._ZN7cutlass13device_kernelIN5flash11enable_sm90INS1_16FlashAttnFwdSm90INS1_25CollectiveMainloopFwdSm90ILi2EN4cute5tupleIJNS5_1CILi1EEES8_S8_EEENS6_IJNS7_ILi128EEENS7_ILi96EEENS7_ILi192EEEEEELi192ENS_10bfloat16_tEfNS_4arch4Sm90ELb0ELb1ELb1ELb1ELb0ELb1ELb0ELb1ELb1ELb0ELb0ELb0EEENS1_21CollectiveEpilogueFwdINS6_IJSA_SC_SB_EEES9_SE_SG_Li256ELb1ELb0ELb0ELb0EEENS1_36VarlenDynamicPersistentTileSchedulerILi128ELi96ELi256ELi32ELb0ELb0ELb1ELb1ELb0ELb1EEEEEEEEEvNT_6ParamsE,"ax",@progbits
	.align	128
.text._ZN7cutlass13device_kernelIN5flash11enable_sm90INS1_16FlashAttnFwdSm90INS1_25CollectiveMainloopFwdSm90ILi2EN4cute5tupleIJNS5_1CILi1EEES8_S8_EEENS6_IJNS7_ILi128EEENS7_ILi96EEENS7_ILi192EEEEEELi192ENS_10bfloat16_tEfNS_4arch4Sm90ELb0ELb1ELb1ELb1ELb0ELb1ELb0ELb1ELb1ELb0ELb0ELb0EEENS1_21CollectiveEpilogueFwdINS6_IJSA_SC_SB_EEES9_SE_SG_Li256ELb1ELb0ELb0ELb0EEENS1_36VarlenDynamicPersistentTileSchedulerILi128ELi96ELi256ELi32ELb0ELb0ELb1ELb1ELb0ELb1EEEEEEEEEvNT_6ParamsE:
        .type           _ZN7cutlass13device_kernelIN5flash11enable_sm90INS1_16FlashAttnFwdSm90INS1_25CollectiveMainloopFwdSm90ILi2EN4cute5tupleIJNS5_1CILi1EEES8_S8_EEENS6_IJNS7_ILi128EEENS7_ILi96EEENS7_ILi192EEEEEELi192ENS_10bfloat16_tEfNS_4arch4Sm90ELb0ELb1ELb1ELb1ELb0ELb1ELb0ELb1ELb1ELb0ELb0ELb0EEENS1_21CollectiveEpilogueFwdINS6_IJSA_SC_SB_EEES9_SE_SG_Li256ELb1ELb0ELb0ELb0EEENS1_36VarlenDynamicPersistentTileSchedulerILi128ELi96ELi256ELi32ELb0ELb0ELb1ELb1ELb0ELb1EEEEEEEEEvNT_6ParamsE,@function
        .size           _ZN7cutlass13device_kernelIN5flash11enable_sm90INS1_16FlashAttnFwdSm90INS1_25CollectiveMainloopFwdSm90ILi2EN4cute5tupleIJNS5_1CILi1EEES8_S8_EEENS6_IJNS7_ILi128EEENS7_ILi96EEENS7_ILi192EEEEEELi192ENS_10bfloat16_tEfNS_4arch4Sm90ELb0ELb1ELb1ELb1ELb0ELb1ELb0ELb1ELb1ELb0ELb0ELb0EEENS1_21CollectiveEpilogueFwdINS6_IJSA_SC_SB_EEES9_SE_SG_Li256ELb1ELb0ELb0ELb0EEENS1_36VarlenDynamicPersistentTileSchedulerILi128ELi96ELi256ELi32ELb0ELb0ELb1ELb1ELb0ELb1EEEEEEEEEvNT_6ParamsE,(.L_x_2661 - _ZN7cutlass13device_kernelIN5flash11enable_sm90INS1_16FlashAttnFwdSm90INS1_25CollectiveMainloopFwdSm90ILi2EN4cute5tupleIJNS5_1CILi1EEES8_S8_EEENS6_IJNS7_ILi128EEENS7_ILi96EEENS7_ILi192EEEEEELi192ENS_10bfloat16_tEfNS_4arch4Sm90ELb0ELb1ELb1ELb1ELb0ELb1ELb0ELb1ELb1ELb0ELb0ELb0EEENS1_21CollectiveEpilogueFwdINS6_IJSA_SC_SB_EEES9_SE_SG_Li256ELb1ELb0ELb0ELb0EEENS1_36VarlenDynamicPersistentTileSchedulerILi128ELi96ELi256ELi32ELb0ELb0ELb1ELb1ELb0ELb1EEEEEEEEEvNT_6ParamsE)
        .other          _ZN7cutlass13device_kernelIN5flash11enable_sm90INS1_16FlashAttnFwdSm90INS1_25CollectiveMainloopFwdSm90ILi2EN4cute5tupleIJNS5_1CILi1EEES8_S8_EEENS6_IJNS7_ILi128EEENS7_ILi96EEENS7_ILi192EEEEEELi192ENS_10bfloat16_tEfNS_4arch4Sm90ELb0ELb1ELb1ELb1ELb0ELb1ELb0ELb1ELb1ELb0ELb0ELb0EEENS1_21CollectiveEpilogueFwdINS6_IJSA_SC_SB_EEES9_SE_SG_Li256ELb1ELb0ELb0ELb0EEENS1_36VarlenDynamicPersistentTileSchedulerILi128ELi96ELi256ELi32ELb0ELb0ELb1ELb1ELb0ELb1EEEEEEEEEvNT_6ParamsE,@"STO_CUDA_ENTRY STV_DEFAULT"
_ZN7cutlass13device_kernelIN5flash11enable_sm90INS1_16FlashAttnFwdSm90INS1_25CollectiveMainloopFwdSm90ILi2EN4cute5tupleIJNS5_1CILi1EEES8_S8_EEENS6_IJNS7_ILi128EEENS7_ILi96EEENS7_ILi192EEEEEELi192ENS_10bfloat16_tEfNS_4arch4Sm90ELb0ELb1ELb1ELb1ELb0ELb1ELb0ELb1ELb1ELb0ELb0ELb0EEENS1_21CollectiveEpilogueFwdINS6_IJSA_SC_SB_EEES9_SE_SG_Li256ELb1ELb0ELb0ELb0EEENS1_36VarlenDynamicPersistentTileSchedulerILi128ELi96ELi256ELi32ELb0ELb0ELb1ELb1ELb0ELb1EEEEEEEEEvNT_6ParamsE:
        /* <DEDUP_REMOVED lines=27> */
.L_x_1302:
[----:B------:R-:W-:Y:S05]  /*01b0*/  BSYNC B0 ;  /* 0x0000000000007941 */ /* 0x000fea0003800000 */
.L_x_1301:
        /* <DEDUP_REMOVED lines=41> */
.L_x_1303:
        /* <DEDUP_REMOVED lines=22> */
.L_x_1304:
        /* <DEDUP_REMOVED lines=18> */
.L_x_1305:
        /* <DEDUP_REMOVED lines=22> */
.L_x_1306:
        /* <DEDUP_REMOVED lines=22> */
.L_x_1307:
[----:B------:R-:W-:Y:S01]  /*0990*/  PLOP3.LUT P0, PT, PT, PT, UP0, 0x80, 0x0 ;  /* 0x000000000000781c */ /* 0x000fe20003f0f008 */
[----:B------:R-:W-:Y:S01]  /*09a0*/  UMOV UR60, 0x1 ;  /* 0x00000001003c7882 */ /* 0x000fe20000000000 */
[----:B------:R-:W-:Y:S01]  /*09b0*/  NOP ;  /* 0x0000000000007918 */ /* 0x000fe20000000000 */
[----:B------:R-:W-:Y:S01]  /*09c0*/  USEL UR60, UR60, 0x2, !UP0 ;  /* 0x000000023c3c7887 */ /* 0x000fe2000c000000 */
[----:B------:R-:W-:Y:S01]  /*09d0*/  BSSY B7, `(.L_x_1308) ;  /* 0x000297c000077945 */ /* 0x000fe20003800000 */
[----:B012-4-:R-:W-:Y:S08]  /*09e0*/  BAR.SYNC.DEFER_BLOCKING 0x0 ;  /* 0x0000000000007b1d */ /* 0x017ff00000010000 */
[----:B------:R-:W-:Y:S05]  /*09f0*/  @!P0 BRA `(.L_x_1309) ;  /* 0x0000022c00c88947 */ /* 0x000fea0003800000 */
.L_x_1310:
[----:B------:R-:W-:-:S08]  /*0a00*/  NOP ;  /* 0x0000000000007918 */ /* 0x000fd00000000000 */
[----:B------:R-:W0:Y:S02]  /*0a10*/  USETMAXREG.TRY_ALLOC.CTAPOOL UP0, 0xf0 ;  /* 0x000000f0000079c8 */ /* 0x000e240008000600 */
[----:B0-----:R-:W-:-:S13]  /*0a20*/  PLOP3.LUT P0, PT, PT, PT, UP0, 0x80, 0x0 ;  /* 0x000000000000781c */ /* 0x001fda0003f0f008 */
[----:B------:R-:W-:Y:S05]  /*0a30*/  @!P0 BRA `(.L_x_1310) ;  /* 0xfffffffc00f08947 */ /* 0x000fea000383ffff */
[----:B------:R-:W0:Y:S08]  /*0a40*/  S2UR UR5, SR_CgaCtaId ;  /* 0x00000000000579c3 */ /* 0x000e300000008800 */
[----:B------:R-:W-:Y:S06]  /*0a50*/  BAR.ARV 0x8, 0x120 ;  /* 0x0204800000007b1d */ /* 0x000fec0000002000 */
[----:B------:R-:W-:-:S02]  /*0a60*/  UMOV UR4, 0x400 ;  /* 0x0000040000047882 */ /* 0x000fc40000000000 */
[----:B------:R-:W-:Y:S01]  /*0a70*/  BAR.SYNC.DEFER_BLOCKING 0x5, 0x120 ;  /* 0x0144800000007b1d */ /* 0x000fe20000010000 */
[----:B0-----:R-:W-:-:S06]  /*0a80*/  ULEA UR4, UR5, UR4, 0x18 ;  /* 0x0000000405047291 */ /* 0x001fcc000f8ec03f */
[----:B------:R-:W-:Y:S01]  /*0a90*/  IMAD.U32 R17, RZ, RZ, UR4 ;  /* 0x00000004ff117e24 */ /* 0x000fe2000f8e00ff */
[----:B------:R-:W-:-:S04]  /*0aa0*/  ULDC UR4, c[0x0][0xc14] ;  /* 0x0003050000047ab9 */ /* 0x000fc80000000800 */
[----:B------:R-:W0:Y:S01]  /*0ab0*/  LDS.128 R200, [R17+0x308d0] ;  /* 0x0308d00011c87984 */ /* 0x000e220000000c00 */
[----:B------:R-:W-:Y:S06]  /*0ac0*/  BAR.ARV 0x4, 0x120 ;  /* 0x0104800000007b1d */ /* 0x000fec0000002000 */
[----:B0-----:R-:W-:-:S13]  /*0ad0*/  ISETP.GE.AND P0, PT, R203, UR4, PT ;  /* 0x00000004cb007c0c */ /* 0x001fda000bf06270 */
[----:B------:R-:W-:Y:S05]  /*0ae0*/  @P0 BRA `(.L_x_1311) ;  /* 0x0000029400a80947 */ /* 0x000fea0003800000 */
[----:B------:R-:W-:Y:S01]  /*0af0*/  VIADD R223, R4, 0xffffff80 ;  /* 0xffffff8004df7836 */ /* 0x000fe20000000000 */
[----:B------:R-:W-:Y:S01]  /*0b00*/  R2UR UR4, R17 ;  /* 0x00000000110472ca */ /* 0x000fe200000e0000 */
[----:B------:R-:W-:Y:S01]  /*0b10*/  ULOP3.LUT UR5, UR60, 0x1, URZ, 0xfc, !UPT ;  /* 0x000000013c057892 */ /* 0x000fe2000f8efc3f */
[----:B------:R-:W-:Y:S01]  /*0b20*/  IMAD.MOV.U32 R219, RZ, RZ, RZ ;  /* 0x000000ffffdb7224 */ /* 0x000fe200078e00ff */
[----:B------:R-:W-:Y:S02]  /*0b30*/  CS2R R22, SRZ ;  /* 0x0000000000167805 */ /* 0x000fe4000001ff00 */
[----:B------:R-:W-:Y:S01]  /*0b40*/  SHF.R.S32.HI R0, RZ, 0x1f, R223 ;  /* 0x0000001fff007819 */ /* 0x000fe200000114df */
[----:B------:R-:W-:Y:S02]  /*0b50*/  IMAD.MOV.U32 R204, RZ, RZ, RZ ;  /* 0x000000ffffcc7224 */ /* 0x000fe400078e00ff */
[----:B------:R-:W-:Y:S01]  /*0b60*/  IMAD.MOV.U32 R194, RZ, RZ, RZ ;  /* 0x000000ffffc27224 */ /* 0x000fe200078e00ff */
[----:B------:R-:W-:-:S02]  /*0b70*/  LEA.HI R3, R0, R223, RZ, 0x7 ;  /* 0x000000df00037211 */ /* 0x000fc400078f38ff */
[CC--:B------:R-:W-:Y:S02]  /*0b80*/  LEA.HI R2, R0.reuse, R223.reuse, RZ, 0x4 ;  /* 0x000000df00027211 */ /* 0x0c0fe400078f20ff */
[----:B------:R-:W-:Y:S01]  /*0b90*/  LOP3.LUT R226, R3, 0xffffff80, RZ, 0xc0, !PT ;  /* 0xffffff8003e27812 */ /* 0x000fe200078ec0ff */
[----:B------:R-:W-:Y:S01]  /*0ba0*/  UIADD3 UR4, UR4, 0x12400, URZ ;  /* 0x0001240004047890 */ /* 0x000fe2000fffe03f */
[----:B------:R-:W-:Y:S02]  /*0bb0*/  SHF.R.S32.HI R5, RZ, 0x4, R2 ;  /* 0x00000004ff057819 */ /* 0x000fe40000011402 */
[----:B------:R-:W-:Y:S01]  /*0bc0*/  LEA.HI R214, R0, R223, RZ, 0x3 ;  /* 0x000000df00d67211 */ /* 0x000fe200078f18ff */
[----:B------:R-:W-:Y:S01]  /*0bd0*/  IMAD.IADD R226, R223, 0x1, -R226 ;  /* 0x00000001dfe27824 */ /* 0x000fe200078e0ae2 */
[C---:B------:R-:W-:Y:S02]  /*0be0*/  LEA.HI R4, R2.reuse, R5, RZ, 0x1 ;  /* 0x0000000502047211 */ /* 0x040fe400078f08ff */
[----:B------:R-:W-:-:S02]  /*0bf0*/  LOP3.LUT R2, R2, 0x3fffff0, RZ, 0xc0, !PT ;  /* 0x03fffff002027812 */ /* 0x000fc400078ec0ff */
[----:B------:R-:W-:Y:S02]  /*0c00*/  SHF.R.S32.HI R7, RZ, 0x1f, R226 ;  /* 0x0000001fff077819 */ /* 0x000fe400000114e2 */
[----:B------:R-:W-:Y:S01]  /*0c10*/  SHF.R.S32.HI R234, RZ, 0x7, R3 ;  /* 0x00000007ffea7819 */ /* 0x000fe20000011403 */
[----:B------:R-:W-:Y:S01]  /*0c20*/  IMAD.IADD R2, R223, 0x1, -R2 ;  /* 0x00000001df027824 */ /* 0x000fe200078e0a02 */
[CC--:B------:R-:W-:Y:S02]  /*0c30*/  LEA.HI R8, R7.reuse, R226.reuse, RZ, 0x2 ;  /* 0x000000e207087211 */ /* 0x0c0fe400078f10ff */
[----:B------:R-:W-:Y:S02]  /*0c40*/  LEA.HI R7, R7, R226, RZ, 0x5 ;  /* 0x000000e207077211 */ /* 0x000fe400078f28ff */
[--C-:B------:R-:W-:Y:S02]  /*0c50*/  SHF.R.S32.HI R9, RZ, 0x2, R8.reuse ;  /* 0x00000002ff097819 */ /* 0x100fe40000011408 */
[----:B------:R-:W-:-:S02]  /*0c60*/  SHF.R.S32.HI R6, RZ, 0x1f, R8 ;  /* 0x0000001fff067819 */ /* 0x000fc40000011408 */
[----:B------:R-:W-:Y:S02]  /*0c70*/  SHF.R.S32.HI R7, RZ, 0x5, R7 ;  /* 0x00000005ff077819 */ /* 0x000fe40000011407 */
[----:B------:R-:W-:Y:S02]  /*0c80*/  LEA.HI R10, R6, R9, RZ, 0x3 ;  /* 0x00000009060a7211 */ /* 0x000fe400078f18ff */
[----:B------:R-:W-:Y:S02]  /*0c90*/  LOP3.LUT R6, R4, 0x1ffffffe, RZ, 0xc0, !PT ;  /* 0x1ffffffe04067812 */ /* 0x000fe400078ec0ff */
[-C--:B------:R-:W-:Y:S02]  /*0ca0*/  LEA.HI R4, R0, R223.reuse, RZ, 0x5 ;  /* 0x000000df00047211 */ /* 0x080fe400078f28ff */
[----:B------:R-:W-:Y:S01]  /*0cb0*/  LOP3.LUT R10, R10, 0xfffffff8, RZ, 0xc0, !PT ;  /* 0xfffffff80a0a7812 */ /* 0x000fe200078ec0ff */
[----:B------:R-:W-:Y:S01]  /*0cc0*/  IMAD.IADD R6, R5, 0x1, -R6 ;  /* 0x0000000105067824 */ /* 0x000fe200078e0a06 */
[----:B------:R-:W-:-:S02]  /*0cd0*/  LEA.HI R5, R0, R223, RZ, 0x2 ;  /* 0x000000df00057211 */ /* 0x000fc400078f10ff */
[----:B------:R-:W-:Y:S01]  /*0ce0*/  SHF.R.S32.HI R209, RZ, 0x5, R4 ;  /* 0x00000005ffd17819 */ /* 0x000fe20000011404 */
[----:B------:R-:W-:Y:S01]  /*0cf0*/  IMAD.IADD R10, R9, 0x1, -R10 ;  /* 0x00000001090a7824 */ /* 0x000fe200078e0a0a */
[----:B------:R-:W-:Y:S02]  /*0d00*/  LOP3.LUT R0, R214, 0x1ffffff8, RZ, 0xc0, !PT ;  /* 0x1ffffff8d6007812 */ /* 0x000fe400078ec0ff */
[----:B------:R-:W-:Y:S01]  /*0d10*/  LOP3.LUT R4, R5, 0xfffffffc, RZ, 0xc0, !PT ;  /* 0xfffffffc05047812 */ /* 0x000fe200078ec0ff */
[----:B------:R-:W-:Y:S01]  /*0d20*/  IMAD R10, R7, 0x10, R10 ;  /* 0x00000010070a7824 */ /* 0x000fe200078e020a */
[--C-:B------:R-:W-:Y:S01]  /*0d30*/  SHF.R.S32.HI R195, RZ, 0x2, R5.reuse ;  /* 0x00000002ffc37819 */ /* 0x100fe20000011405 */
[C---:B------:R-:W-:Y:S01]  /*0d40*/  IMAD.IADD R0, R223.reuse, 0x1, -R0 ;  /* 0x00000001df007824 */ /* 0x040fe200078e0a00 */
[----:B------:R-:W-:Y:S01]  /*0d50*/  SHF.R.S32.HI R12, RZ, 0x1f, R5 ;  /* 0x0000001fff0c7819 */ /* 0x000fe20000011405 */
[----:B------:R-:W-:Y:S01]  /*0d60*/  IMAD.IADD R223, R223, 0x1, -R4 ;  /* 0x00000001dfdf7824 */ /* 0x000fe200078e0a04 */
[----:B------:R-:W-:Y:S01]  /*0d70*/  LEA.HI R3, R3, R234, RZ, 0x1 ;  /* 0x000000ea03037211 */ /* 0x000fe200078f08ff */
[----:B------:R-:W-:Y:S01]  /*0d80*/  IMAD R5, R209, 0x10, R2 ;  /* 0x00000010d1057824 */ /* 0x000fe200078e0202 */
[----:B------:R-:W-:Y:S01]  /*0d90*/  LEA.HI R12, R12, R195, RZ, 0x3 ;  /* 0x000000c30c0c7211 */ /* 0x000fe200078f18ff */
[----:B------:R-:W-:Y:S01]  /*0da0*/  IMAD.SHL.U32 R192, R223, 0x8, RZ ;  /* 0x00000008dfc07824 */ /* 0x000fe200078e00ff */
[----:B------:R-:W-:Y:S01]  /*0db0*/  LOP3.LUT R3, R3, 0x3fffffe, RZ, 0xc0, !PT ;  /* 0x03fffffe03037812 */ /* 0x000fe200078ec0ff */
[----:B------:R-:W-:Y:S01]  /*0dc0*/  VIADD R220, R195, 0x40 ;  /* 0x00000040c3dc7836 */ /* 0x000fe20000000000 */
[----:B------:R-:W-:Y:S01]  /*0dd0*/  LOP3.LUT R12, R12, 0xfffffff8, RZ, 0xc0, !PT ;  /* 0xfffffff80c0c7812 */ /* 0x000fe200078ec0ff */
[----:B------:R-:W-:Y:S01]  /*0de0*/  VIADD R198, R192, 0x20 ;  /* 0x00000020c0c67836 */ /* 0x000fe20000000000 */
[----:B------:R-:W-:Y:S01]  /*0df0*/  SHF.R.S32.HI R214, RZ, 0x3, R214 ;  /* 0x00000003ffd67819 */ /* 0x000fe200000114d6 */
[----:B------:R-:W-:Y:S01]  /*0e00*/  IMAD R235, R5, 0x8, R6 ;  /* 0x0000000805eb7824 */ /* 0x000fe200078e0206 */
[----:B------:R-:W-:Y:S01]  /*0e10*/  SHF.R.S32.HI R5, RZ, 0x1f, R220 ;  /* 0x0000001fff057819 */ /* 0x000fe200000114dc */
[----:B------:R-:W-:Y:S01]  /*0e20*/  IMAD.IADD R216, R195, 0x1, -R12 ;  /* 0x00000001c3d87824 */ /* 0x000fe200078e0a0c */
[----:B------:R-:W-:Y:S01]  /*0e30*/  SHF.R.S32.HI R7, RZ, 0x1f, R198 ;  /* 0x0000001fff077819 */ /* 0x000fe200000114c6 */
[----:B------:R-:W-:Y:S01]  /*0e40*/  IMAD.SHL.U32 R205, R220, 0x40, RZ ;  /* 0x00000040dccd7824 */ /* 0x000fe200078e00ff */
[----:B------:R-:W-:Y:S01]  /*0e50*/  LEA.HI R5, R5, R220, RZ, 0x3 ;  /* 0x000000dc05057211 */ /* 0x000fe200078f18ff */
[----:B------:R-:W-:Y:S01]  /*0e60*/  IMAD.SHL.U32 R207, R216, 0x40, RZ ;  /* 0x00000040d8cf7824 */ /* 0x000fe200078e00ff */
[-C--:B------:R-:W-:Y:S01]  /*0e70*/  LEA.HI R4, R7, R198.reuse, RZ, 0x6 ;  /* 0x000000c607047211 */ /* 0x080fe200078f30ff */
[----:B------:R-:W-:Y:S01]  /*0e80*/  VIADD R199, R192, 0x40 ;  /* 0x00000040c0c77836 */ /* 0x000fe20000000000 */
[----:B------:R-:W-:Y:S01]  /*0e90*/  LOP3.LUT R205, R205, 0x1c0, RZ, 0xc0, !PT ;  /* 0x000001c0cdcd7812 */ /* 0x000fe200078ec0ff */
[----:B------:R-:W-:Y:S01]  /*0ea0*/  IMAD.SHL.U32 R5, R5, 0x40, RZ ;  /* 0x0000004005057824 */ /* 0x000fe200078e00ff */
[----:B------:R-:W-:Y:S01]  /*0eb0*/  LOP3.LUT R207, R207, 0x1c0, RZ, 0xc0, !PT ;  /* 0x000001c0cfcf7812 */ /* 0x000fe200078ec0ff */
[----:B------:R-:W-:Y:S01]  /*0ec0*/  IMAD.SHL.U32 R4, R4, 0x80, RZ ;  /* 0x0000008004047824 */ /* 0x000fe200078e00ff */
[----:B------:R-:W-:Y:S01]  /*0ed0*/  LEA.HI R2, R7, R198, RZ, 0x3 ;  /* 0x000000c607027211 */ /* 0x000fe200078f18ff */
[----:B------:R-:W-:Y:S01]  /*0ee0*/  IMAD.SHL.U32 R209, R209, 0x200, RZ ;  /* 0x00000200d1d17824 */ /* 0x000fe200078e00ff */
[----:B------:R-:W-:Y:S01]  /*0ef0*/  SHF.R.S32.HI R6, RZ, 0x1f, R199 ;  /* 0x0000001fff067819 */ /* 0x000fe200000114c7 */
[----:B------:R-:W-:Y:S01]  /*0f00*/  IMAD.IADD R3, R234, 0x1, -R3 ;  /* 0x00000001ea037824 */ /* 0x000fe200078e0a03 */
[----:B------:R-:W-:Y:S01]  /*0f10*/  SHF.R.U32.HI R233, RZ, 0x3, R205 ;  /* 0x00000003ffe97819 */ /* 0x000fe200000116cd */
[----:B------:R-:W-:Y:S01]  /*0f20*/  IMAD.SHL.U32 R212, R0, 0x8, RZ ;  /* 0x0000000800d47824 */ /* 0x000fe200078e00ff */
[----:B------:R-:W-:Y:S01]  /*0f30*/  SHF.R.U32.HI R208, RZ, 0x3, R207 ;  /* 0x00000003ffd07819 */ /* 0x000fe200000116cf */
[----:B------:R-:W-:Y:S01]  /*0f40*/  IMAD R213, R3, 0x40, R10 ;  /* 0x0000004003d57824 */ /* 0x000fe200078e020a */
[--C-:B------:R-:W-:Y:S01]  /*0f50*/  LOP3.LUT R7, R207, 0x38, R2.reuse, 0xf8, !PT ;  /* 0x00000038cf077812 */ /* 0x100fe200078ef802 */
[----:B------:R-:W-:Y:S01]  /*0f60*/  IMAD.U32 R3, RZ, RZ, UR5 ;  /* 0x00000005ff037e24 */ /* 0x000fe2000f8e00ff */
[----:B------:R-:W-:Y:S01]  /*0f70*/  LOP3.LUT R12, R205, 0x38, R2, 0xf8, !PT ;  /* 0x00000038cd0c7812 */ /* 0x000fe200078ef802 */
[----:B------:R-:W-:Y:S01]  /*0f80*/  IMAD.SHL.U32 R18, R223, 0x4, RZ ;  /* 0x00000004df127824 */ /* 0x000fe200078e00ff */
[----:B------:R-:W-:Y:S01]  /*0f90*/  LEA.HI R230, R6, R199, RZ, 0x3 ;  /* 0x000000c706e67211 */ /* 0x000fe200078f18ff */
[----:B------:R-:W-:Y:S01]  /*0fa0*/  IMAD.SHL.U32 R235, R235, 0x8, RZ ;  /* 0x00000008ebeb7824 */ /* 0x000fe200078e00ff */
[----:B------:R-:W-:-:S02]  /*0fb0*/  LOP3.LUT R210, R5, 0xfffffe00, RZ, 0xc0, !PT ;  /* 0xfffffe0005d27812 */ /* 0x000fc400078ec0ff */
[----:B------:R-:W-:Y:S02]  /*0fc0*/  LEA.HI R6, R6, R199, RZ, 0x6 ;  /* 0x000000c706067211 */ /* 0x000fe400078f30ff */
[----:B------:R-:W-:Y:S02]  /*0fd0*/  LOP3.LUT R4, R4, 0xffffe000, RZ, 0xc0, !PT ;  /* 0xffffe00004047812 */ /* 0x000fe400078ec0ff */
[----:B------:R-:W-:Y:S01]  /*0fe0*/  LOP3.LUT R7, R7, R208, RZ, 0x3c, !PT ;  /* 0x000000d007077212 */ /* 0x000fe200078e3cff */
[----:B------:R-:W-:Y:S01]  /*0ff0*/  IMAD.SHL.U32 R6, R6, 0x80, RZ ;  /* 0x0000008006067824 */ /* 0x000fe200078e00ff */
[----:B------:R-:W-:Y:S02]  /*1000*/  LOP3.LUT R5, R12, R233, RZ, 0x3c, !PT ;  /* 0x000000e90c057212 */ /* 0x000fe400078e3cff */
[-C--:B------:R-:W-:Y:S02]  /*1010*/  IADD3 R7, R7, R4.reuse, R209 ;  /* 0x0000000407077210 */ /* 0x080fe40007ffe0d1 */
[----:B------:R-:W-:-:S02]  /*1020*/  IADD3 R228, R5, R4, R210 ;  /* 0x0000000405e47210 */ /* 0x000fc40007ffe0d2 */
[--C-:B------:R-:W-:Y:S02]  /*1030*/  LOP3.LUT R5, R207, 0x38, R230.reuse, 0xf8, !PT ;  /* 0x00000038cf057812 */ /* 0x100fe400078ef8e6 */
[----:B------:R-:W-:Y:S02]  /*1040*/  LOP3.LUT R4, R205, 0x38, R230, 0xf8, !PT ;  /* 0x00000038cd047812 */ /* 0x000fe400078ef8e6 */
[----:B------:R-:W-:Y:S02]  /*1050*/  LOP3.LUT R6, R6, 0xffffe000, RZ, 0xc0, !PT ;  /* 0xffffe00006067812 */ /* 0x000fe400078ec0ff */
[----:B------:R-:W-:Y:S02]  /*1060*/  LOP3.LUT R5, R5, R208, RZ, 0x3c, !PT ;  /* 0x000000d005057212 */ /* 0x000fe400078e3cff */
[----:B------:R-:W-:Y:S02]  /*1070*/  LOP3.LUT R9, R4, R233, RZ, 0x3c, !PT ;  /* 0x000000e904097212 */ /* 0x000fe400078e3cff */
[----:B------:R-:W-:-:S02]  /*1080*/  IADD3 R5, R5, R6, R209 ;  /* 0x0000000605057210 */ /* 0x000fc40007ffe0d1 */
[----:B------:R-:W-:Y:S01]  /*1090*/  IADD3 R9, R9, R6, R210 ;  /* 0x0000000609097210 */ /* 0x000fe20007ffe0d2 */
[----:B------:R-:W-:Y:S01]  /*10a0*/  IMAD.U32 R6, RZ, RZ, UR4 ;  /* 0x00000004ff067e24 */ /* 0x000fe2000f8e00ff */
[----:B------:R-:W-:Y:S02]  /*10b0*/  LOP3.LUT R4, R205, 0x38, R192, 0xf8, !PT ;  /* 0x00000038cd047812 */ /* 0x000fe400078ef8c0 */
[----:B------:R-:W-:Y:S02]  /*10c0*/  LOP3.LUT R3, R8, 0x7ffffffc, RZ, 0xc0, !PT ;  /* 0x7ffffffc08037812 */ /* 0x000fe400078ec0ff */
[----:B------:R0:W-:Y:S01]  /*10d0*/  STL [R1+0x3c], R6 ;  /* 0x00003c0601007387 */ /* 0x0001e20000100800 */
[----:B------:R-:W-:Y:S02]  /*10e0*/  LOP3.LUT R4, R210, R4, R233, 0xf6, !PT ;  /* 0x00000004d2047212 */ /* 0x000fe400078ef6e9 */
[----:B------:R-:W-:Y:S01]  /*10f0*/  SHF.R.S32.HI R221, RZ, 0x1f, R195 ;  /* 0x0000001fffdd7819 */ /* 0x000fe200000114c3 */
[----:B------:R-:W-:Y:S01]  /*1100*/  IMAD.IADD R206, R226, 0x1, -R3 ;  /* 0x00000001e2ce7824 */ /* 0x000fe200078e0a03 */
[----:B------:R-:W-:-:S02]  /*1110*/  SHF.R.S32.HI R225, RZ, 0x3, R2 ;  /* 0x00000003ffe17819 */ /* 0x000fc40000011402 */
[----:B------:R-:W-:Y:S02]  /*1120*/  SHF.R.S32.HI R230, RZ, 0x3, R230 ;  /* 0x00000003ffe67819 */ /* 0x000fe400000114e6 */
[----:B------:R-:W-:Y:S02]  /*1130*/  LEA R231, R4, UR4, 0x1 ;  /* 0x0000000404e77c11 */ /* 0x000fe4000f8e08ff */
[----:B------:R-:W-:Y:S02]  /*1140*/  LEA R232, R7, UR4, 0x1 ;  /* 0x0000000407e87c11 */ /* 0x000fe4000f8e08ff */
[----:B------:R-:W-:Y:S02]  /*1150*/  LEA R228, R228, UR4, 0x1 ;  /* 0x00000004e4e47c11 */ /* 0x000fe4000f8e08ff */
[----:B------:R-:W-:Y:S02]  /*1160*/  LEA R229, R5, UR4, 0x1 ;  /* 0x0000000405e57c11 */ /* 0x000fe4000f8e08ff */
[----:B0-----:R-:W-:-:S07]  /*1170*/  LEA R227, R9, UR4, 0x1 ;  /* 0x0000000409e37c11 */ /* 0x001fce000f8e08ff */
.L_x_1609:
[----:B------:R-:W-:Y:S01]  /*1180*/  ULDC.64 UR4, c[0x0][0xa28] ;  /* 0x00028a0000047ab9 */ /* 0x000fe20000000a00 */
[----:B0-2345:R-:W0:Y:S01]  /*1190*/  LDC.64 R4, c[0x0][0xa08] ;  /* 0x00028200ff047b82 */ /* 0x03de220000000a00 */
[----:B------:R-:W-:Y:S01]  /*11a0*/  ISETP.NE.U32.AND P0, PT, RZ, UR4, PT ;  /* 0x00000004ff007c0c */ /* 0x000fe2000bf05070 */
[----:B------:R-:W-:Y:S01]  /*11b0*/  IMAD.MOV.U32 R0, RZ, RZ, RZ ;  /* 0x000000ffff007224 */ /* 0x000fe200078e00ff */
[----:B------:R-:W-:Y:S01]  /*11c0*/  ULDC.64 UR6, c[0x0][0x208] ;  /* 0x0000820000067ab9 */ /* 0x000fe20000000a00 */
[----:B------:R-:W-:Y:S01]  /*11d0*/  IMAD.MOV.U32 R26, RZ, RZ, RZ ;  /* 0x000000ffff1a7224 */ /* 0x000fe200078e00ff */
[----:B------:R-:W-:Y:S01]  /*11e0*/  ISETP.NE.AND.EX P0, PT, RZ, UR5, PT, P0 ;  /* 0x00000005ff007c0c */ /* 0x000fe2000bf05300 */
[----:B------:R-:W-:Y:S02]  /*11f0*/  ULDC.64 UR4, c[0x0][0xa18] ;  /* 0x0002860000047ab9 */ /* 0x000fe40000000a00 */
[----:B------:R-:W-:-:S04]  /*1200*/  ISETP.NE.U32.AND P1, PT, RZ, UR4, PT ;  /* 0x00000004ff007c0c */ /* 0x000fc8000bf25070 */
[----:B------:R-:W-:Y:S01]  /*1210*/  ISETP.NE.AND.EX P1, PT, RZ, UR5, PT, P1 ;  /* 0x00000005ff007c0c */ /* 0x000fe2000bf25310 */
[----:B------:R-:W-:Y:S02]  /*1220*/  ULDC.64 UR4, c[0x0][0xa08] ;  /* 0x0002820000047ab9 */ /* 0x000fe40000000a00 */
[----:B------:R-:W-:-:S03]  /*1230*/  ISETP.NE.U32.AND P3, PT, RZ, UR4, PT ;  /* 0x00000004ff007c0c */ /* 0x000fc6000bf65070 */
[----:B------:R-:W1:Y:S01]  /*1240*/  @P0 LDC.64 R2, c[0x0][0xa28] ;  /* 0x00028a00ff020b82 */ /* 0x000e620000000a00 */
[----:B------:R-:W-:Y:S01]  /*1250*/  ISETP.NE.AND.EX P3, PT, RZ, UR5, PT, P3 ;  /* 0x00000005ff007c0c */ /* 0x000fe2000bf65330 */
[----:B0-----:R-:W-:-:S06]  /*1260*/  IMAD.WIDE R8, R203, 0x4, R4 ;  /* 0x00000004cb087825 */ /* 0x001fcc00078e0204 */
[----:B------:R-:W0:Y:S01]  /*1270*/  @P1 LDC.64 R6, c[0x0][0xa18] ;  /* 0x00028600ff061b82 */ /* 0x000e220000000a00 */
[----:B------:R-:W-:Y:S02]  /*1280*/  ULDC UR4, c[0x0][0x288] ;  /* 0x0000a20000047ab9 */ /* 0x000fe40000000800 */
[----:B------:R-:W-:Y:S01]  /*1290*/  IMAD.U32 R197, RZ, RZ, UR4 ;  /* 0x00000004ffc57e24 */ /* 0x000fe2000f8e00ff */
[----:B------:R-:W-:Y:S02]  /*12a0*/  ULDC.64 UR4, c[0x0][0x3f8] ;  /* 0x0000fe0000047ab9 */ /* 0x000fe40000000a00 */
[----:B------:R-:W-:Y:S01]  /*12b0*/  UISETP.NE.U32.AND UP0, UPT, UR4, URZ, UPT ;  /* 0x0000003f0400728c */ /* 0x000fe2000bf05070 */
[----:B------:R2:W5:Y:S03]  /*12c0*/  @P3 LDG.E R26, desc[UR6][R8.64] ;  /* 0x00000006081a3981 */ /* 0x000566000c1e1900 */
[----:B------:R-:W-:-:S03]  /*12d0*/  UISETP.NE.AND.EX UP0, UPT, UR5, URZ, UPT, UP0 ;  /* 0x0000003f0500728c */ /* 0x000fc6000bf05300 */
[----:B------:R-:W-:Y:S01]  /*12e0*/  ULDC.64 UR4, c[0x0][0xa20] ;  /* 0x0002880000047ab9 */ /* 0x000fe20000000a00 */
[----:B-1----:R-:W-:Y:S01]  /*12f0*/  @P0 IMAD.WIDE R2, R203, 0x4, R2 ;  /* 0x00000004cb020825 */ /* 0x002fe200078e0202 */
[----:B------:R-:W-:-:S04]  /*1300*/  ISETP.NE.U32.AND P2, PT, RZ, UR4, PT ;  /* 0x00000004ff007c0c */ /* 0x000fc8000bf45070 */
[----:B------:R2:W5:Y:S01]  /*1310*/  @P0 LDG.E R0, desc[UR6][R2.64] ;  /* 0x0000000602000981 */ /* 0x000562000c1e1900 */
[----:B0-----:R-:W-:-:S05]  /*1320*/  @P1 IMAD.WIDE R4, R203, 0x4, R6 ;  /* 0x00000004cb041825 */ /* 0x001fca00078e0206 */
[----:B------:R2:W5:Y:S01]  /*1330*/  @P1 LDG.E R197, desc[UR6][R4.64] ;  /* 0x0000000604c51981 */ /* 0x000562000c1e1900 */
[----:B------:R-:W-:Y:S02]  /*1340*/  ULDC UR6, c[0x0][0x404] ;  /* 0x0001010000067ab9 */ /* 0x000fe40000000800 */
[----:B------:R-:W-:Y:S01]  /*1350*/  USEL UR4, UR6, 0x1, UP0 ;  /* 0x0000000106047887 */ /* 0x000fe20008000000 */
[----:B------:R-:W-:Y:S02]  /*1360*/  ISETP.NE.AND.EX P2, PT, RZ, UR5, PT, P2 ;  /* 0x00000005ff007c0c */ /* 0x000fe4000bf45320 */
[----:B------:R-:W-:Y:S01]  /*1370*/  ULDC UR6, c[0x0][0x2e0] ;  /* 0x0000b80000067ab9 */ /* 0x000fe20000000800 */
[----:B------:R-:W-:Y:S01]  /*1380*/  ULDC UR7, c[0x0][0x338] ;  /* 0x0000ce0000077ab9 */ /* 0x000fe20000000800 */
[----:B------:R-:W-:Y:S01]  /*1390*/  UIMAD UR6, UR4, UR6, URZ ;  /* 0x00000006040672a4 */ /* 0x000fe2000f8e023f */
[----:B------:R-:W-:Y:S02]  /*13a0*/  IMAD.MOV.U32 R222, RZ, RZ, R201 ;  /* 0x000000ffffde7224 */ /* 0x000fe400078e00c9 */
[----:B------:R-:W-:-:S02]  /*13b0*/  IMAD.MOV.U32 R217, RZ, RZ, R202 ;  /* 0x000000ffffd97224 */ /* 0x000fc400078e00ca */
[----:B------:R-:W-:Y:S01]  /*13c0*/  IMAD.MOV.U32 R218, RZ, RZ, R203 ;  /* 0x000000ffffda7224 */ /* 0x000fe200078e00cb */
[----:B--2---:R-:W-:Y:S06]  /*13d0*/  @P1 BRA `(.L_x_1312) ;  /* 0x0000000000281947 */ /* 0x004fec0003800000 */
[----:B------:R-:W-:Y:S02]  /*13e0*/  ULDC.64 UR4, c[0x0][0xa00] ;  /* 0x0002800000047ab9 */ /* 0x000fe40000000a00 */
[----:B------:R-:W-:-:S04]  /*13f0*/  ISETP.NE.U32.AND P0, PT, RZ, UR4, PT ;  /* 0x00000004ff007c0c */ /* 0x000fc8000bf05070 */
[----:B------:R-:W-:-:S13]  /*1400*/  ISETP.NE.AND.EX P0, PT, RZ, UR5, PT, P0 ;  /* 0x00000005ff007c0c */ /* 0x000fda000bf05300 */
[----:B------:R-:W-:Y:S05]  /*1410*/  @!P0 BRA `(.L_x_1312) ;  /* 0x0000000000188947 */ /* 0x000fea0003800000 */
[----:B------:R-:W0:Y:S01]  /*1420*/  LDC.64 R2, c[0x0][0xa00] ;  /* 0x00028000ff027b82 */ /* 0x000e220000000a00 */
[----:B------:R-:W-:Y:S01]  /*1430*/  ULDC.64 UR4, c[0x0][0x208] ;  /* 0x0000820000047ab9 */ /* 0x000fe20000000a00 */
[----:B0-----:R-:W-:-:S05]  /*1440*/  IMAD.WIDE R2, R203, 0x4, R2 ;  /* 0x00000004cb027825 */ /* 0x001fca00078e0202 */
[----:B-----5:R-:W2:Y:S04]  /*1450*/  LDG.E R197, desc[UR4][R2.64] ;  /* 0x0000000402c57981 */ /* 0x020ea8000c1e1900 */
[----:B------:R-:W2:Y:S02]  /*1460*/  LDG.E R4, desc[UR4][R2.64+0x4] ;  /* 0x0000040402047981 */ /* 0x000ea4000c1e1900 */
[----:B--2---:R-:W-:-:S07]  /*1470*/  IMAD.IADD R197, R4, 0x1, -R197 ;  /* 0x0000000104c57824 */ /* 0x004fce00078e0ac5 */
.L_x_1312:
[----:B------:R-:W-:Y:S02]  /*1480*/  IMAD.U32 R24, RZ, RZ, UR7 ;  /* 0x00000007ff187e24 */ /* 0x000fe4000f8e00ff */
[----:B------:R-:W-:Y:S01]  /*1490*/  IMAD.U32 R25, RZ, RZ, UR6 ;  /* 0x00000006ff197e24 */ /* 0x000fe2000f8e00ff */
[----:B------:R-:W-:Y:S06]  /*14a0*/  @!P2 BRA `(.L_x_1313) ;  /* 0x000000000014a947 */ /* 0x000fec0003800000 */
[----:B------:R-:W0:Y:S01]  /*14b0*/  LDC.64 R2, c[0x0][0xa20] ;  /* 0x00028800ff027b82 */ /* 0x000e220000000a00 */
[----:B------:R-:W-:Y:S01]  /*14c0*/  ULDC.64 UR4, c[0x0][0x208] ;  /* 0x0000820000047ab9 */ /* 0x000fe20000000a00 */
[----:B0-----:R-:W-:-:S05]  /*14d0*/  IMAD.WIDE R2, R203, 0x4, R2 ;  /* 0x00000004cb027825 */ /* 0x001fca00078e0202 */
[----:B------:R0:W5:Y:S01]  /*14e0*/  LDG.E R25, desc[UR4][R2.64] ;  /* 0x0000000402197981 */ /* 0x000162000c1e1900 */
[----:B------:R-:W-:Y:S05]  /*14f0*/  BRA `(.L_x_1314) ;  /* 0x0000000000147947 */ /* 0x000fea0003800000 */
.L_x_1313:
[----:B------:R-:W-:Y:S05]  /*1500*/  @!P3 BRA `(.L_x_1314) ;  /* 0x000000000010b947 */ /* 0x000fea0003800000 */
[----:B------:R-:W-:Y:S02]  /*1510*/  ULDC.64 UR4, c[0x0][0x208] ;  /* 0x0000820000047ab9 */ /* 0x000fe40000000a00 */
[----:B------:R-:W2:Y:S04]  /*1520*/  LDG.E R2, desc[UR4][R8.64] ;  /* 0x0000000408027981 */ /* 0x000ea8000c1e1900 */
[----:B------:R-:W2:Y:S02]  /*1530*/  LDG.E R25, desc[UR4][R8.64+0x4] ;  /* 0x0000040408197981 */ /* 0x000ea4000c1e1900 */
[----:B--2---:R-:W-:-:S07]  /*1540*/  IMAD.IADD R25, R25, 0x1, -R2 ;  /* 0x0000000119197824 */ /* 0x004fce00078e0a02 */
.L_x_1314:
[----:B------:R-:W-:Y:S01]  /*1550*/  ULDC.64 UR4, c[0x0][0xa10] ;  /* 0x0002840000047ab9 */ /* 0x000fe20000000a00 */
[----:B------:R-:W-:Y:S01]  /*1560*/  ULDC.64 UR6, c[0x0][0x208] ;  /* 0x0000820000067ab9 */ /* 0x000fe20000000a00 */
[----:B------:R-:W-:Y:S01]  /*1570*/  ISETP.NE.U32.AND P0, PT, RZ, UR4, PT ;  /* 0x00000004ff007c0c */ /* 0x000fe2000bf05070 */
[----:B------:R-:W1:Y:S03]  /*1580*/  LDC.64 R8, c[0x0][0x9e0] ;  /* 0x00027800ff087b82 */ /* 0x000e660000000a00 */
[----:B------:R-:W-:Y:S01]  /*1590*/  ISETP.NE.AND.EX P0, PT, RZ, UR5, PT, P0 ;  /* 0x00000005ff007c0c */ /* 0x000fe2000bf05300 */
[----:B------:R-:W-:Y:S02]  /*15a0*/  ULDC.64 UR4, c[0x0][0xa30] ;  /* 0x00028c0000047ab9 */ /* 0x000fe40000000a00 */
[----:B------:R-:W-:-:S04]  /*15b0*/  ISETP.NE.U32.AND P1, PT, RZ, UR4, PT ;  /* 0x00000004ff007c0c */ /* 0x000fc8000bf25070 */
[----:B------:R-:W-:-:S06]  /*15c0*/  ISETP.NE.AND.EX P1, PT, RZ, UR5, PT, P1 ;  /* 0x00000005ff007c0c */ /* 0x000fcc000bf25310 */
[----:B0-----:R-:W0:Y:S08]  /*15d0*/  @P0 LDC.64 R2, c[0x0][0xa10] ;  /* 0x00028400ff020b82 */ /* 0x001e300000000a00 */
[----:B------:R-:W2:Y:S01]  /*15e0*/  @P1 LDC.64 R4, c[0x0][0xa30] ;  /* 0x00028c00ff041b82 */ /* 0x000ea20000000a00 */
[----:B0-----:R-:W-:-:S05]  /*15f0*/  @P0 IMAD.WIDE R2, R203, 0x4, R2 ;  /* 0x00000004cb020825 */ /* 0x001fca00078e0202 */
[----:B------:R-:W3:Y:S04]  /*1600*/  @P0 LDG.E R6, desc[UR6][R2.64] ;  /* 0x0000000602060981 */ /* 0x000ee8000c1e1900 */
[----:B------:R-:W3:Y:S01]  /*1610*/  @P0 LDG.E R7, desc[UR6][R2.64+0x4] ;  /* 0x0000040602070981 */ /* 0x000ee2000c1e1900 */
[----:B-----5:R-:W-:Y:S02]  /*1620*/  IMAD.MOV.U32 R144, RZ, RZ, R25 ;  /* 0x000000ffff907224 */ /* 0x020fe400078e0019 */
[----:B------:R-:W-:Y:S02]  /*1630*/  IMAD.IADD R10, R25, 0x1, -R0 ;  /* 0x00000001190a7824 */ /* 0x000fe400078e0a00 */
[----:B--2---:R-:W-:-:S05]  /*1640*/  @P1 IMAD.WIDE R4, R203, 0x4, R4 ;  /* 0x00000004cb041825 */ /* 0x004fca00078e0204 */
[----:B------:R0:W5:Y:S01]  /*1650*/  @P1 LDG.E R144, desc[UR6][R4.64] ;  /* 0x0000000604901981 */ /* 0x000162000c1e1900 */
[----:B-1----:R-:W-:Y:S02]  /*1660*/  ISETP.GE.AND P1, PT, R9, 0x1, PT ;  /* 0x000000010900780c */ /* 0x002fe40003f26270 */
[----:B------:R-:W-:Y:S01]  /*1670*/  LEA R146, R201, 0x80, 0x7 ;  /* 0x00000080c9927811 */ /* 0x000fe200078e38ff */
[----:B---3--:R-:W-:-:S04]  /*1680*/  @P0 IMAD.IADD R24, R7, 0x1, -R6 ;  /* 0x0000000107180824 */ /* 0x008fc800078e0a06 */
[----:B------:R-:W-:-:S04]  /*1690*/  IMAD.IADD R196, R10, 0x1, R24 ;  /* 0x000000010ac47824 */ /* 0x000fc800078e0218 */
[C---:B------:R-:W-:Y:S01]  /*16a0*/  VIADD R0, R196.reuse, 0x5f ;  /* 0x0000005fc4007836 */ /* 0x040fe20000000000 */
[----:B------:R-:W-:-:S03]  /*16b0*/  IADD3 R146, R196, R146, -R197 ;  /* 0x00000092c4927210 */ /* 0x000fc60007ffe8c5 */
[----:B------:R-:W-:-:S05]  /*16c0*/  IMAD.HI R0, R0, 0x2aaaaaab, RZ ;  /* 0x2aaaaaab00007827 */ /* 0x000fca00078e02ff */
[----:B------:R-:W-:-:S04]  /*16d0*/  SHF.R.U32.HI R3, RZ, 0x1f, R0 ;  /* 0x0000001fff037819 */ /* 0x000fc80000011600 */
[----:B------:R-:W-:Y:S01]  /*16e0*/  LEA.HI.SX32 R150, R0, R3, 0x1c ;  /* 0x0000000300967211 */ /* 0x000fe200078fe2ff */
[----:B------:R-:W-:Y:S01]  /*16f0*/  IMAD.IADD R0, R146, 0x1, R8 ;  /* 0x0000000192007824 */ /* 0x000fe200078e0208 */
[----:B0-----:R-:W-:Y:S06]  /*1700*/  @!P1 BRA `(.L_x_1315) ;  /* 0x0000000000489947 */ /* 0x001fec0003800000 */
[C---:B------:R-:W-:Y:S01]  /*1710*/  ISETP.GT.AND P0, PT, R146.reuse, RZ, PT ;  /* 0x000000ff9200720c */ /* 0x040fe20003f04270 */
[----:B------:R-:W-:Y:S01]  /*1720*/  BSSY B0, `(.L_x_1316) ;  /* 0x000000e000007945 */ /* 0x000fe20003800000 */
[----:B------:R-:W-:-:S11]  /*1730*/  VIADD R2, R146, 0xffffffff ;  /* 0xffffffff92027836 */ /* 0x000fd60000000000 */
        /* <DEDUP_REMOVED lines=8> */
.L_x_1317:
[----:B------:R-:W-:-:S13]  /*17c0*/  ISETP.NE.AND P0, PT, R9, 0x1, PT ;  /* 0x000000010900780c */ /* 0x000fda0003f05270 */
[----:B------:R-:W0:Y:S02]  /*17d0*/  @P0 LDC.64 R4, c[0x0][0x9e8] ;  /* 0x00027a00ff040b82 */ /* 0x000e240000000a00 */
[----:B0-----:R-:W-:-:S05]  /*17e0*/  @P0 IMAD.HI.U32 R4, R2, R4, RZ ;  /* 0x0000000402040227 */ /* 0x001fca00078e00ff */
[----:B------:R-:W-:-:S07]  /*17f0*/  @P0 SHF.R.U32.HI R2, RZ, R5, R4 ;  /* 0x00000005ff020219 */ /* 0x000fce0000011604 */
.L_x_1318:
[----:B------:R-:W-:Y:S05]  /*1800*/  BSYNC B0 ;  /* 0x0000000000007941 */ /* 0x000fea0003800000 */
.L_x_1316:
[----:B------:R-:W-:-:S05]  /*1810*/  IMAD R3, R2, R9, R9 ;  /* 0x0000000902037224 */ /* 0x000fca00078e0209 */
[----:B------:R-:W-:-:S07]  /*1820*/  VIMNMX R0, R0, R3, PT ;  /* 0x0000000300007248 */ /* 0x000fce0003fe0100 */
.L_x_1315:
[----:B------:R-:W-:Y:S01]  /*1830*/  IMAD R145, R201, 0x80, -R197 ;  /* 0x00000080c9917824 */ /* 0x000fe200078e0ac5 */
[----:B------:R-:W-:-:S03]  /*1840*/  ULDC UR4, c[0x0][0x9dc] ;  /* 0x0002770000047ab9 */ /* 0x000fc60000000800 */
[----:B------:R-:W-:-:S04]  /*1850*/  IMAD.IADD R145, R196, 0x1, R145 ;  /* 0x00000001c4917824 */ /* 0x000fc800078e0291 */
[----:B------:R-:W-:Y:S01]  /*1860*/  VIADD R2, R145, -UR4 ;  /* 0x8000000491027c36 */ /* 0x000fe20008000000 */
[----:B------:R-:W-:Y:S06]  /*1870*/  @!P1 BRA `(.L_x_1319) ;  /* 0x0000000000489947 */ /* 0x000fec0003800000 */
[----:B------:R-:W-:Y:S01]  /*1880*/  ISETP.GT.AND P0, PT, R145, -0x1, PT ;  /* 0xffffffff9100780c */ /* 0x000fe20003f04270 */
[----:B------:R-:W-:-:S12]  /*1890*/  BSSY B0, `(.L_x_1320) ;  /* 0x000000e000007945 */ /* 0x000fd80003800000 */
        /* <DEDUP_REMOVED lines=8> */
.L_x_1321:
[----:B------:R-:W-:Y:S01]  /*1920*/  ISETP.NE.AND P0, PT, R9, 0x1, PT ;  /* 0x000000010900780c */ /* 0x000fe20003f05270 */
[----:B------:R-:W-:-:S12]  /*1930*/  IMAD.MOV.U32 R4, RZ, RZ, R145 ;  /* 0x000000ffff047224 */ /* 0x000fd800078e0091 */
[----:B------:R-:W0:Y:S02]  /*1940*/  @P0 LDC.64 R6, c[0x0][0x9e8] ;  /* 0x00027a00ff060b82 */ /* 0x000e240000000a00 */
[----:B0-----:R-:W-:-:S05]  /*1950*/  @P0 IMAD.HI.U32 R6, R145, R6, RZ ;  /* 0x0000000691060227 */ /* 0x001fca00078e00ff */
[----:B------:R-:W-:-:S07]  /*1960*/  @P0 SHF.R.U32.HI R4, RZ, R7, R6 ;  /* 0x00000007ff040219 */ /* 0x000fce0000011606 */
.L_x_1322:
[----:B------:R-:W-:Y:S05]  /*1970*/  BSYNC B0 ;  /* 0x0000000000007941 */ /* 0x000fea0003800000 */
.L_x_1320:
[----:B------:R-:W-:-:S05]  /*1980*/  IMAD R3, R4, R9, RZ ;  /* 0x0000000904037224 */ /* 0x000fca00078e02ff */
[----:B------:R-:W-:-:S07]  /*1990*/  VIMNMX R2, R2, R3, !PT ;  /* 0x0000000302027248 */ /* 0x000fce0007fe0100 */
.L_x_1319:
[----:B------:R-:W-:Y:S01]  /*19a0*/  VIADD R0, R0, 0x5f ;  /* 0x0000005f00007836 */ /* 0x000fe20000000000 */
[----:B------:R-:W-:Y:S01]  /*19b0*/  PLOP3.LUT P2, PT, PT, PT, PT, 0x80, 0x0 ;  /* 0x000000000000781c */ /* 0x000fe20003f4f070 */
[----:B------:R-:W-:-:S04]  /*19c0*/  IMAD.HI R2, R2, 0x2aaaaaab, RZ ;  /* 0x2aaaaaab02027827 */ /* 0x000fc800078e02ff */
[----:B------:R-:W-:Y:S01]  /*19d0*/  IMAD.HI R0, R0, 0x2aaaaaab, RZ ;  /* 0x2aaaaaab00007827 */ /* 0x000fe200078e02ff */
[----:B------:R-:W-:-:S04]  /*19e0*/  SHF.R.U32.HI R5, RZ, 0x1f, R2 ;  /* 0x0000001fff057819 */ /* 0x000fc80000011602 */
[----:B------:R-:W-:Y:S02]  /*19f0*/  SHF.R.U32.HI R3, RZ, 0x1f, R0 ;  /* 0x0000001fff037819 */ /* 0x000fe40000011600 */
[----:B------:R-:W-:Y:S02]  /*1a00*/  LEA.HI.SX32 R5, R2, R5, 0x1c ;  /* 0x0000000502057211 */ /* 0x000fe400078fe2ff */
[----:B------:R-:W-:Y:S02]  /*1a10*/  LEA.HI.SX32 R3, R0, R3, 0x1c ;  /* 0x0000000300037211 */ /* 0x000fe400078fe2ff */
[----:B------:R-:W-:Y:S02]  /*1a20*/  VIMNMX R5, RZ, R5, !PT ;  /* 0x00000005ff057248 */ /* 0x000fe40007fe0100 */
[----:B------:R-:W-:-:S03]  /*1a30*/  VIMNMX R3, R150, R3, PT ;  /* 0x0000000396037248 */ /* 0x000fc60003fe0100 */
[--C-:B------:R-:W-:Y:S02]  /*1a40*/  IMAD R5, R5, 0x60, -R10.reuse ;  /* 0x0000006005057824 */ /* 0x100fe400078e0a0a */
[----:B------:R-:W-:-:S03]  /*1a50*/  IMAD R3, R3, 0x60, -R10 ;  /* 0x0000006003037824 */ /* 0x000fc600078e0a0a */
[----:B------:R-:W-:Y:S02]  /*1a60*/  VIMNMX R5, RZ, R5, !PT ;  /* 0x00000005ff057248 */ /* 0x000fe40007fe0100 */
[----:B------:R-:W-:-:S03]  /*1a70*/  VIMNMX R0, R3, R24, PT ;  /* 0x0000001803007248 */ /* 0x000fc60003fe0100 */
[----:B------:R-:W-:Y:S01]  /*1a80*/  IMAD.WIDE.U32 R2, R5, -0x55555555, RZ ;  /* 0xaaaaaaab05027825 */ /* 0x000fe200078e00ff */
[----:B------:R-:W-:-:S04]  /*1a90*/  ISETP.GT.AND P0, PT, R0, R5, PT ;  /* 0x000000050000720c */ /* 0x000fc80003f04270 */
[----:B------:R-:W-:-:S05]  /*1aa0*/  SHF.R.U32.HI R125, RZ, 0x6, R3 ;  /* 0x00000006ff7d7819 */ /* 0x000fca0000011603 */
[----:B------:R-:W-:-:S04]  /*1ab0*/  IMAD.MOV.U32 R2, RZ, RZ, R125 ;  /* 0x000000ffff027224 */ /* 0x000fc800078e007d */
[----:B------:R-:W-:-:S04]  /*1ac0*/  @P0 VIADD R0, R0, 0x5f ;  /* 0x0000005f00000836 */ /* 0x000fc80000000000 */
[----:B------:R-:W-:-:S05]  /*1ad0*/  @P0 IMAD.HI R0, R0, 0x2aaaaaab, RZ ;  /* 0x2aaaaaab00000827 */ /* 0x000fca00078e02ff */
[----:B------:R-:W-:-:S04]  /*1ae0*/  @P0 SHF.R.U32.HI R3, RZ, 0x1f, R0 ;  /* 0x0000001fff030819 */ /* 0x000fc80000011600 */
[----:B------:R-:W-:-:S04]  /*1af0*/  @P0 LEA.HI.SX32 R2, R0, R3, 0x1c ;  /* 0x0000000300020211 */ /* 0x000fc800078fe2ff */
[----:B------:R-:W-:-:S13]  /*1b00*/  ISETP.GT.AND P0, PT, R2, R125, PT ;  /* 0x0000007d0200720c */ /* 0x000fda0003f04270 */
[----:B------:R-:W-:Y:S05]  /*1b10*/  @!P0 BRA `(.L_x_1323) ;  /* 0x0000009400088947 */ /* 0x000fea0003800000 */
        /* <DEDUP_REMOVED lines=20> */
.L_x_1325:
[----:B------:R-:W-:Y:S05]  /*1c60*/  BSYNC B6 ;  /* 0x0000000000067941 */ /* 0x000fea0003800000 */
.L_x_1324:
        /* <DEDUP_REMOVED lines=20> */
.L_x_1327:
[----:B------:R-:W-:Y:S05]  /*1db0*/  BSYNC B6 ;  /* 0x0000000000067941 */ /* 0x000fea0003800000 */
.L_x_1326:
[----:B------:R-:W-:Y:S01]  /*1dc0*/  ULDC.64 UR4, c[0x0][0x9f8] ;  /* 0x00027e0000047ab9 */ /* 0x000fe20000000a00 */
[----:B------:R-:W-:Y:S01]  /*1dd0*/  ULDC.64 UR6, c[0x0][0x208] ;  /* 0x0000820000067ab9 */ /* 0x000fe20000000a00 */
[----:B------:R-:W-:Y:S01]  /*1de0*/  ISETP.NE.U32.AND P0, PT, RZ, UR4, PT ;  /* 0x00000004ff007c0c */ /* 0x000fe2000bf05070 */
[----:B------:R-:W0:Y:S01]  /*1df0*/  LDC R0, c[0x0][0x428] ;  /* 0x00010a00ff007b82 */ /* 0x000e220000000800 */
[----:B------:R-:W-:Y:S02]  /*1e00*/  ULDC UR8, c[0x0][0x2e4] ;  /* 0x0000b90000087ab9 */ /* 0x000fe40000000800 */
[----:B------:R-:W-:-:S05]  /*1e10*/  ISETP.NE.AND.EX P0, PT, RZ, UR5, PT, P0 ;  /* 0x00000005ff007c0c */ /* 0x000fca000bf05300 */
[----:B------:R-:W1:Y:S01]  /*1e20*/  LDC.64 R104, c[0x0][0x2f0] ;  /* 0x0000bc00ff687b82 */ /* 0x000e620000000a00 */
[----:B------:R-:W-:Y:S01]  /*1e30*/  ISETP.GE.AND P2, PT, R198, UR8, PT ;  /* 0x00000008c6007c0c */ /* 0x000fe2000bf46270 */
[----:B------:R-:W-:Y:S01]  /*1e40*/  IMAD.IADD R26, R26, 0x1, R25 ;  /* 0x000000011a1a7824 */ /* 0x000fe200078e0219 */
[----:B------:R-:W-:Y:S01]  /*1e50*/  ISETP.GE.AND P1, PT, R192, UR8, PT ;  /* 0x00000008c0007c0c */ /* 0x000fe2000bf26270 */
[----:B------:R-:W-:-:S04]  /*1e60*/  ULDC.64 UR4, c[0x0][0x320] ;  /* 0x0000c80000047ab9 */ /* 0x000fc80000000a00 */
[----:B------:R-:W2:Y:S01]  /*1e70*/  @P0 LDC.64 R4, c[0x0][0x9f8] ;  /* 0x00027e00ff040b82 */ /* 0x000ea20000000a00 */
[----:B------:R-:W-:-:S07]  /*1e80*/  SHF.R.S32.HI R193, RZ, 0x1f, R192 ;  /* 0x0000001fffc17819 */ /* 0x000fce00000114c0 */
[----:B------:R-:W3:Y:S08]  /*1e90*/  LDC.64 R98, c[0x0][0x3e8] ;  /* 0x0000fa00ff627b82 */ /* 0x000ef00000000a00 */
[----:B------:R-:W4:Y:S01]  /*1ea0*/  LDC R33, c[0x0][0x3d4] ;  /* 0x0000f500ff217b82 */ /* 0x000f220000000800 */
[----:B--2---:R-:W-:-:S07]  /*1eb0*/  @P0 IMAD.WIDE R4, R203, 0x4, R4 ;  /* 0x00000004cb040825 */ /* 0x004fce00078e0204 */
[----:B------:R-:W2:Y:S01]  /*1ec0*/  LDC.64 R92, c[0x0][0x3d8] ;  /* 0x0000f600ff5c7b82 */ /* 0x000ea20000000a00 */
[----:B------:R1:W4:Y:S01]  /*1ed0*/  @P0 LDG.E R203, desc[UR6][R4.64] ;  /* 0x0000000604cb0981 */ /* 0x000322000c1e1900 */
[----:B0-----:R-:W-:Y:S01]  /*1ee0*/  ISETP.NE.AND P0, PT, R0, 0x1, PT ;  /* 0x000000010000780c */ /* 0x001fe20003f05270 */
[----:B------:R-:W-:Y:S01]  /*1ef0*/  VIADD R0, R192, 0x60 ;  /* 0x00000060c0007836 */ /* 0x000fe20000000000 */
[----:B------:R-:W-:Y:S01]  /*1f00*/  SEL R6, RZ, 0xffffffff, P2 ;  /* 0xffffffffff067807 */ /* 0x000fe20001000000 */
[----:B------:R-:W-:Y:S01]  /*1f10*/  ULDC.64 UR6, c[0x0][0x2f8] ;  /* 0x0000be0000067ab9 */ /* 0x000fe20000000a00 */
[----:B------:R-:W-:Y:S01]  /*1f20*/  SEL R3, RZ, 0x1, P1 ;  /* 0x00000001ff037807 */ /* 0x000fe20000800000 */
[----:B---3--:R-:W-:Y:S01]  /*1f30*/  IMAD.WIDE.U32 R100, R195, R98, R192 ;  /* 0x00000062c3647225 */ /* 0x008fe200078e00c0 */
[----:B------:R-:W-:Y:S01]  /*1f40*/  ISETP.GE.AND P1, PT, R199, UR8, PT ;  /* 0x00000008c7007c0c */ /* 0x000fe2000bf26270 */
[----:B------:R-:W0:Y:S01]  /*1f50*/  S2R R151, SR_TID.X ;  /* 0x0000000000977919 */ /* 0x000e220000002100 */
[----:B------:R-:W-:Y:S01]  /*1f60*/  ISETP.GE.AND P2, PT, R0, UR8, PT ;  /* 0x0000000800007c0c */ /* 0x000fe2000bf46270 */
[----:B-1----:R-:W-:Y:S01]  /*1f70*/  IMAD.SHL.U32 R4, R6, 0x2, RZ ;  /* 0x0000000206047824 */ /* 0x002fe200078e00ff */
[----:B------:R-:W-:Y:S01]  /*1f80*/  SEL R5, RZ, 0x4, P1 ;  /* 0x00000004ff057807 */ /* 0x000fe20000800000 */
[----:B------:R-:W-:Y:S01]  /*1f90*/  IMAD.SHL.U32 R136, R104, 0x40, RZ ;  /* 0x0000004068887824 */ /* 0x000fe200078e00ff */
[----:B------:R-:W-:Y:S01]  /*1fa0*/  SEL R6, RZ, 0x8, P2 ;  /* 0x00000008ff067807 */ /* 0x000fe20001000000 */
[----:B------:R-:W1:Y:S01]  /*1fb0*/  @P0 LDC R7, c[0x0][0x42c] ;  /* 0x00010b00ff070b82 */ /* 0x000e620000000800 */
[----:B------:R-:W-:Y:S01]  /*1fc0*/  LOP3.LUT R4, R4, 0x2, R3, 0xe2, !PT ;  /* 0x0000000204047812 */ /* 0x000fe200078ee203 */
[----:B------:R-:W-:Y:S01]  /*1fd0*/  VIADD R3, R192, 0x80 ;  /* 0x00000080c0037836 */ /* 0x000fe20000000000 */
[----:B------:R-:W-:Y:S01]  /*1fe0*/  SHF.R.S32.HI R15, RZ, 0x1f, R26 ;  /* 0x0000001fff0f7819 */ /* 0x000fe2000001141a */
[----:B------:R-:W-:Y:S01]  /*1ff0*/  IMAD R25, R99, 0x60, RZ ;  /* 0x0000006063197824 */ /* 0x000fe200078e02ff */
[----:B------:R-:W-:Y:S01]  /*2000*/  LOP3.LUT R5, R6, R4, R5, 0xfe, !PT ;  /* 0x0000000406057212 */ /* 0x000fe200078efe05 */
[----:B--2---:R-:W-:Y:S01]  /*2010*/  IMAD.WIDE.U32 R94, R195, R92, R192 ;  /* 0x0000005cc35e7225 */ /* 0x004fe200078e00c0 */
[----:B------:R-:W-:Y:S01]  /*2020*/  ISETP.GE.AND P1, PT, R3, UR8, PT ;  /* 0x0000000803007c0c */ /* 0x000fe2000bf26270 */
[----:B------:R-:W2:Y:S01]  /*2030*/  @P0 LDC R9, c[0x0][0x430] ;  /* 0x00010c00ff090b82 */ /* 0x000ea20000000800 */
[-C--:B----4-:R-:W-:Y:S01]  /*2040*/  ISETP.GE.AND P3, PT, R199, R33.reuse, PT ;  /* 0x00000021c700720c */ /* 0x090fe20003f66270 */
[----:B------:R-:W-:Y:S01]  /*2050*/  IMAD.SHL.U32 R91, R98, 0x40, RZ ;  /* 0x00000040625b7824 */ /* 0x000fe200078e00ff */
[----:B------:R-:W-:Y:S01]  /*2060*/  SEL R6, RZ, 0x10, P1 ;  /* 0x00000010ff067807 */ /* 0x000fe20000800000 */
[----:B------:R-:W-:Y:S01]  /*2070*/  IMAD R133, R93, 0x60, RZ ;  /* 0x000000605d857824 */ /* 0x000fe200078e02ff */
[--C-:B------:R-:W-:Y:S01]  /*2080*/  SHF.R.S32.HI R19, RZ, 0x1f, R18.reuse ;  /* 0x0000001fff137819 */ /* 0x100fe20000011412 */
[----:B------:R-:W-:Y:S01]  /*2090*/  IMAD.SHL.U32 R111, R92, 0x40, RZ ;  /* 0x000000405c6f7824 */ /* 0x000fe200078e00ff */
[----:B------:R-:W-:Y:S01]  /*20a0*/  LOP3.LUT R21, R5, R6, RZ, 0xfc, !PT ;  /* 0x0000000605157212 */ /* 0x000fe200078efcff */
[----:B------:R-:W-:Y:S01]  /*20b0*/  IMAD R6, R15, R104, RZ ;  /* 0x000000680f067224 */ /* 0x000fe200078e02ff */
[----:B------:R-:W-:Y:S01]  /*20c0*/  ISETP.GE.AND P1, PT, R198, R33, PT ;  /* 0x00000021c600720c */ /* 0x000fe20003f26270 */
[----:B------:R-:W-:Y:S01]  /*20d0*/  IMAD.WIDE.U32 R102, R195, R98, R18 ;  /* 0x00000062c3667225 */ /* 0x000fe200078e0012 */
[----:B------:R-:W-:-:S02]  /*20e0*/  LOP3.LUT P2, RZ, R216, 0x4, RZ, 0xc0, !PT ;  /* 0x00000004d8ff7812 */ /* 0x000fc4000784c0ff */
[----:B------:R-:W-:Y:S01]  /*20f0*/  LOP3.LUT R16, R16, 0xfffffffe, RZ, 0xc0, !PT ;  /* 0xfffffffe10107812 */ /* 0x000fe200078ec0ff */
[----:B------:R-:W-:Y:S01]  /*2100*/  IMAD.WIDE.U32 R96, R195, R92, R18 ;  /* 0x0000005cc3607225 */ /* 0x000fe200078e0012 */
[----:B------:R-:W-:Y:S02]  /*2110*/  SHF.L.U64.HI R135, R104, 0x6, R105 ;  /* 0x0000000668877819 */ /* 0x000fe40000010269 */
[----:B------:R-:W-:Y:S01]  /*2120*/  @P3 LOP3.LUT R16, R16, 0x1, RZ, 0xfc, !PT ;  /* 0x0000000110103812 */ /* 0x000fe200078efcff */
[----:B-1----:R-:W-:Y:S01]  /*2130*/  @P0 IMAD.HI.U32 R4, R202, R7, RZ ;  /* 0x00000007ca040227 */ /* 0x002fe200078e00ff */
[----:B------:R-:W-:Y:S02]  /*2140*/  SHF.L.U64.HI R110, R92, 0x6, R93 ;  /* 0x000000065c6e7819 */ /* 0x000fe4000001025d */
[----:B------:R-:W-:Y:S01]  /*2150*/  LOP3.LUT R16, R16, 0xfffffffb, RZ, 0xc0, !PT ;  /* 0xfffffffb10107812 */ /* 0x000fe200078ec0ff */
[C---:B------:R-:W-:Y:S01]  /*2160*/  IMAD R7, R26.reuse, R105, R6 ;  /* 0x000000691a077224 */ /* 0x040fe200078e0206 */
[----:B------:R-:W-:Y:S01]  /*2170*/  SHF.R.S32.HI R148, RZ, 0x1f, R220 ;  /* 0x0000001fff947819 */ /* 0x000fe200000114dc */
[----:B------:R-:W-:Y:S01]  /*2180*/  IMAD.SHL.U32 R124, R33, 0x2, RZ ;  /* 0x00000002217c7824 */ /* 0x000fe200078e00ff */
[----:B--2---:R-:W-:Y:S01]  /*2190*/  @P0 SHF.R.U32.HI R202, RZ, R9, R4 ;  /* 0x00000009ffca0219 */ /* 0x004fe20000011604 */
[----:B------:R-:W-:Y:S01]  /*21a0*/  IMAD.WIDE.U32 R4, R26, R104, RZ ;  /* 0x000000681a047225 */ /* 0x000fe200078e00ff */
[----:B------:R-:W-:-:S02]  /*21b0*/  @P2 LOP3.LUT R16, R16, 0x4, RZ, 0xfc, !PT ;  /* 0x0000000410102812 */ /* 0x000fc400078efcff */
[----:B------:R-:W-:Y:S01]  /*21c0*/  SHF.R.S32.HI R8, RZ, 0x1f, R202 ;  /* 0x0000001fff087819 */ /* 0x000fe200000114ca */
[----:B------:R-:W-:Y:S01]  /*21d0*/  IMAD.IADD R5, R5, 0x1, R7 ;  /* 0x0000000105057824 */ /* 0x000fe200078e0207 */
[----:B0-----:R-:W-:Y:S01]  /*21e0*/  LEA.HI R151, R151, 0x8, RZ, 0x19 ;  /* 0x0000000897977811 */ /* 0x001fe200078fc8ff */
[----:B------:R-:W-:-:S04]  /*21f0*/  IMAD.WIDE.U32 R6, R202, UR4, R192 ;  /* 0x00000004ca067c25 */ /* 0x000fc8000f8e00c0 */
[----:B------:R-:W-:Y:S02]  /*2200*/  IMAD R9, R8, UR4, RZ ;  /* 0x0000000408097c24 */ /* 0x000fe4000f8e02ff */
[----:B------:R-:W-:-:S04]  /*2210*/  IMAD.WIDE.U32 R4, R202, UR6, R4 ;  /* 0x00000006ca047c25 */ /* 0x000fc8000f8e0004 */
[----:B------:R-:W-:Y:S01]  /*2220*/  IMAD R107, R202, UR5, R9 ;  /* 0x00000005ca6b7c24 */ /* 0x000fe2000f8e0209 */
[----:B------:R-:W-:Y:S01]  /*2230*/  ULDC.64 UR4, c[0x0][0xa08] ;  /* 0x0002820000047ab9 */ /* 0x000fe20000000a00 */
[----:B------:R-:W-:Y:S01]  /*2240*/  IMAD R9, R8, UR6, RZ ;  /* 0x0000000608097c24 */ /* 0x000fe2000f8e02ff */
[----:B------:R-:W-:Y:S01]  /*2250*/  ISETP.NE.U32.AND P0, PT, RZ, UR4, PT ;  /* 0x00000004ff007c0c */ /* 0x000fe2000bf05070 */
[----:B------:R-:W-:Y:S02]  /*2260*/  IMAD.IADD R107, R7, 0x1, R107 ;  /* 0x00000001076b7824 */ /* 0x000fe400078e026b */
[----:B------:R-:W-:Y:S01]  /*2270*/  IMAD R9, R202, UR7, R9 ;  /* 0x00000007ca097c24 */ /* 0x000fe2000f8e0209 */
[----:B------:R-:W-:Y:S01]  /*2280*/  ISETP.NE.AND.EX P0, PT, RZ, UR5, PT, P0 ;  /* 0x00000005ff007c0c */ /* 0x000fe2000bf05300 */
[----:B------:R-:W-:Y:S01]  /*2290*/  IMAD.MOV.U32 R106, RZ, RZ, R6 ;  /* 0x000000ffff6a7224 */ /* 0x000fe200078e0006 */
[----:B------:R-:W-:Y:S01]  /*22a0*/  ULDC.64 UR4, c[0x0][0x300] ;  /* 0x0000c00000047ab9 */ /* 0x000fe20000000a00 */
[----:B------:R-:W-:-:S02]  /*22b0*/  IMAD.IADD R5, R5, 0x1, R9 ;  /* 0x0000000105057824 */ /* 0x000fc400078e0209 */
[----:B------:R-:W-:-:S04]  /*22c0*/  IMAD R6, R221, R98, RZ ;  /* 0x00000062dd067224 */ /* 0x000fc800078e02ff */
[----:B------:R-:W-:-:S04]  /*22d0*/  IMAD R9, R195, R99, R6 ;  /* 0x00000063c3097224 */ /* 0x000fc800078e0206 */
[----:B------:R-:W-:Y:S02]  /*22e0*/  IMAD.IADD R103, R103, 0x1, R9 ;  /* 0x0000000167677824 */ /* 0x000fe400078e0209 */
[----:B------:R-:W-:Y:S01]  /*22f0*/  IMAD.IADD R101, R9, 0x1, R101 ;  /* 0x0000000109657824 */ /* 0x000fe200078e0265 */
[----:B------:R-:W-:Y:S01]  /*2300*/  SEL R9, R33, RZ, P1 ;  /* 0x000000ff21097207 */ /* 0x000fe20000800000 */
[----:B-----5:R-:W-:-:S04]  /*2310*/  IMAD.WIDE.U32 R102, R144, R98, R102 ;  /* 0x0000006290667225 */ /* 0x020fc800078e0066 */
[----:B------:R-:W-:Y:S02]  /*2320*/  IMAD.IADD R9, R198, 0x1, R9 ;  /* 0x00000001c6097824 */ /* 0x000fe400078e0209 */
[----:B------:R-:W-:Y:S01]  /*2330*/  IMAD.WIDE.U32 R100, R144, R98, R100 ;  /* 0x0000006290647225 */ /* 0x000fe200078e0064 */
[----:B------:R-:W-:Y:S02]  /*2340*/  SHF.R.S32.HI R7, RZ, 0x1f, R203 ;  /* 0x0000001fff077819 */ /* 0x000fe400000114cb */
[----:B------:R-:W-:Y:S02]  /*2350*/  SEL R203, R203, RZ, !P0 ;  /* 0x000000ffcbcb7207 */ /* 0x000fe40004000000 */
[----:B------:R-:W-:Y:S01]  /*2360*/  SEL R8, R7, RZ, !P0 ;  /* 0x000000ff07087207 */ /* 0x000fe20004000000 */
[----:B------:R-:W-:-:S04]  /*2370*/  IMAD.WIDE.U32 R6, R195, R104, R192 ;  /* 0x00000068c3067225 */ /* 0x000fc800078e00c0 */
[----:B------:R-:W-:Y:S02]  /*2380*/  IMAD R10, R8, UR4, RZ ;  /* 0x00000004080a7c24 */ /* 0x000fe4000f8e02ff */
[----:B------:R-:W-:-:S04]  /*2390*/  IMAD.WIDE.U32 R108, R203, UR4, R4 ;  /* 0x00000004cb6c7c25 */ /* 0x000fc8000f8e0004 */
[----:B------:R-:W-:Y:S01]  /*23a0*/  IMAD R4, R221, R104, RZ ;  /* 0x00000068dd047224 */ /* 0x000fe200078e02ff */
[----:B------:R-:W-:Y:S01]  /*23b0*/  IADD3 R5, P0, R108, R6, RZ ;  /* 0x000000066c057210 */ /* 0x000fe20007f1e0ff */
[----:B------:R-:W-:Y:S01]  /*23c0*/  IMAD R11, R203, UR5, R10 ;  /* 0x00000005cb0b7c24 */ /* 0x000fe2000f8e020a */
[----:B------:R-:W-:Y:S01]  /*23d0*/  ULDC.64 UR4, c[0x0][0x328] ;  /* 0x0000ca0000047ab9 */ /* 0x000fe20000000a00 */
[----:B------:R-:W-:Y:S01]  /*23e0*/  IMAD R13, R195, R105, R4 ;  /* 0x00000069c30d7224 */ /* 0x000fe200078e0204 */
[----:B------:R-:W-:Y:S01]  /*23f0*/  SHF.R.S32.HI R10, RZ, 0x1f, R9 ;  /* 0x0000001fff0a7819 */ /* 0x000fe20000011409 */
[----:B------:R-:W-:Y:S02]  /*2400*/  IMAD.IADD R4, R109, 0x1, R11 ;  /* 0x000000016d047824 */ /* 0x000fe400078e020b */
[----:B------:R-:W-:Y:S01]  /*2410*/  IMAD R8, R8, UR4, RZ ;  /* 0x0000000408087c24 */ /* 0x000fe2000f8e02ff */
[----:B------:R-:W-:Y:S01]  /*2420*/  LEA.HI R28, R10, R9, RZ, 0x3 ;  /* 0x000000090a1c7211 */ /* 0x000fe200078f18ff */
[----:B------:R-:W-:Y:S01]  /*2430*/  IMAD.WIDE.U32 R106, R203, UR4, R106 ;  /* 0x00000004cb6a7c25 */ /* 0x000fe2000f8e006a */
[----:B------:R-:W-:-:S02]  /*2440*/  IADD3.X R6, R4, R7, R13, P0, !PT ;  /* 0x0000000704067210 */ /* 0x000fc400007fe40d */
[----:B------:R-:W-:Y:S01]  /*2450*/  ISETP.GE.AND P0, PT, R192, R33, PT ;  /* 0x00000021c000720c */ /* 0x000fe20003f06270 */
[----:B------:R-:W-:Y:S01]  /*2460*/  IMAD R31, R203, UR5, R8 ;  /* 0x00000005cb1f7c24 */ /* 0x000fe2000f8e0208 */
[----:B------:R-:W-:Y:S01]  /*2470*/  SHF.R.S32.HI R116, RZ, 0x3, R28 ;  /* 0x00000003ff747819 */ /* 0x000fe2000001141c */
[----:B------:R-:W-:Y:S01]  /*2480*/  IMAD R8, R221, R92, RZ ;  /* 0x0000005cdd087224 */ /* 0x000fe200078e02ff */
[----:B------:R-:W-:-:S03]  /*2490*/  SEL R7, R33, RZ, P0 ;  /* 0x000000ff21077207 */ /* 0x000fc60000000000 */
[----:B------:R-:W-:Y:S01]  /*24a0*/  IMAD R11, R195, R93, R8 ;  /* 0x0000005dc30b7224 */ /* 0x000fe200078e0208 */
[----:B------:R-:W-:Y:S01]  /*24b0*/  SEL R8, R33, RZ, P3 ;  /* 0x000000ff21087207 */ /* 0x000fe20001800000 */
[----:B------:R-:W-:Y:S01]  /*24c0*/  IMAD.IADD R7, R192, 0x1, R7 ;  /* 0x00000001c0077824 */ /* 0x000fe200078e0207 */
[----:B------:R-:W-:Y:S01]  /*24d0*/  IADD3 R122, P3, R195, R26, RZ ;  /* 0x0000001ac37a7210 */ /* 0x000fe20007f7e0ff */
[----:B------:R-:W-:Y:S02]  /*24e0*/  IMAD.IADD R97, R97, 0x1, R11 ;  /* 0x0000000161617824 */ /* 0x000fe400078e020b */
[----:B------:R-:W-:Y:S01]  /*24f0*/  IMAD.IADD R12, R199, 0x1, R8 ;  /* 0x00000001c70c7824 */ /* 0x000fe200078e0208 */
[----:B------:R-:W-:Y:S01]  /*2500*/  SHF.R.S32.HI R8, RZ, 0x1f, R7 ;  /* 0x0000001fff087819 */ /* 0x000fe20000011407 */
[----:B------:R-:W-:Y:S01]  /*2510*/  IMAD.IADD R95, R11, 0x1, R95 ;  /* 0x000000010b5f7824 */ /* 0x000fe200078e025f */
[----:B------:R-:W-:Y:S01]  /*2520*/  LEA.HI R11, R10, R9, RZ, 0x6 ;  /* 0x000000090a0b7211 */ /* 0x000fe200078f30ff */
[----:B------:R-:W-:Y:S01]  /*2530*/  IMAD.WIDE.U32 R96, R144, R92, R96 ;  /* 0x0000005c90607225 */ /* 0x000fe200078e0060 */
[----:B------:R-:W-:-:S02]  /*2540*/  LEA.HI R14, R8, R7, RZ, 0x3 ;  /* 0x00000007080e7211 */ /* 0x000fc400078f18ff */
[----:B------:R-:W-:Y:S01]  /*2550*/  LEA.HI R7, R8, R7, RZ, 0x6 ;  /* 0x0000000708077211 */ /* 0x000fe200078f30ff */
[----:B------:R-:W-:Y:S01]  /*2560*/  IMAD.WIDE.U32 R94, R144, R92, R94 ;  /* 0x0000005c905e7225 */ /* 0x000fe200078e005e */
[----:B------:R-:W-:Y:S02]  /*2570*/  SHF.R.S32.HI R13, RZ, 0x1f, R12 ;  /* 0x0000001fff0d7819 */ /* 0x000fe4000001140c */
[----:B------:R-:W-:Y:S01]  /*2580*/  SHF.R.S32.HI R8, RZ, 0x6, R7 ;  /* 0x00000006ff087819 */ /* 0x000fe20000011407 */
[----:B------:R-:W-:Y:S01]  /*2590*/  IMAD.X R123, R221, 0x1, R15, P3 ;  /* 0x00000001dd7b7824 */ /* 0x000fe200018e060f */
[--C-:B------:R-:W-:Y:S02]  /*25a0*/  LOP3.LUT R7, R207, 0x38, R14.reuse, 0xf8, !PT ;  /* 0x00000038cf077812 */ /* 0x100fe400078ef80e */
[----:B------:R-:W-:Y:S01]  /*25b0*/  LOP3.LUT R10, R205, 0x38, R14, 0xf8, !PT ;  /* 0x00000038cd0a7812 */ /* 0x000fe200078ef80e */
[C---:B------:R-:W-:Y:S01]  /*25c0*/  IMAD R143, R8.reuse, 0x1800, R209 ;  /* 0x00001800088f7824 */ /* 0x040fe200078e02d1 */
[----:B------:R-:W-:Y:S01]  /*25d0*/  SHF.R.S32.HI R11, RZ, 0x6, R11 ;  /* 0x00000006ff0b7819 */ /* 0x000fe2000001140b */
[----:B------:R-:W-:Y:S01]  /*25e0*/  IMAD R141, R8, 0x1800, R210 ;  /* 0x00001800088d7824 */ /* 0x000fe200078e02d2 */
[----:B------:R-:W-:-:S02]  /*25f0*/  LOP3.LUT R8, R7, R208, RZ, 0x3c, !PT ;  /* 0x000000d007087212 */ /* 0x000fc400078e3cff */
[-C--:B------:R-:W-:Y:S01]  /*2600*/  LEA.HI R30, R13, R12.reuse, RZ, 0x3 ;  /* 0x0000000c0d1e7211 */ /* 0x080fe200078f18ff */
[----:B------:R-:W-:Y:S01]  /*2610*/  IMAD R139, R11, 0x1800, R210 ;  /* 0x000018000b8b7824 */ /* 0x000fe200078e02d2 */
[----:B------:R-:W-:Y:S01]  /*2620*/  LOP3.LUT R9, R207, 0x38, R28, 0xf8, !PT ;  /* 0x00000038cf097812 */ /* 0x000fe200078ef81c */
[----:B------:R-:W-:Y:S01]  /*2630*/  IMAD.IADD R143, R143, 0x1, R8 ;  /* 0x000000018f8f7824 */ /* 0x000fe200078e0208 */
[----:B------:R-:W-:Y:S01]  /*2640*/  LOP3.LUT R8, R205, 0x38, R28, 0xf8, !PT ;  /* 0x00000038cd087812 */ /* 0x000fe200078ef81c */
[----:B------:R-:W-:Y:S01]  /*2650*/  IMAD R142, R11, 0x1800, R209 ;  /* 0x000018000b8e7824 */ /* 0x000fe200078e02d1 */
[-C--:B------:R-:W-:Y:S02]  /*2660*/  LOP3.LUT R10, R10, R233.reuse, RZ, 0x3c, !PT ;  /* 0x000000e90a0a7212 */ /* 0x080fe400078e3cff */
[----:B------:R-:W-:Y:S01]  /*2670*/  LEA.HI R12, R13, R12, RZ, 0x6 ;  /* 0x0000000c0d0c7211 */ /* 0x000fe200078f30ff */
[----:B------:R-:W-:Y:S01]  /*2680*/  IMAD R13, R105, 0x60, RZ ;  /* 0x00000060690d7824 */ /* 0x000fe200078e02ff */
[----:B------:R-:W-:Y:S01]  /*2690*/  LOP3.LUT R8, R8, R233, RZ, 0x3c, !PT ;  /* 0x000000e908087212 */ /* 0x000fe200078e3cff */
[----:B------:R-:W-:Y:S01]  /*26a0*/  IMAD.IADD R141, R141, 0x1, R10 ;  /* 0x000000018d8d7824 */ /* 0x000fe200078e020a */
[----:B------:R-:W-:Y:S01]  /*26b0*/  LOP3.LUT R9, R9, R208, RZ, 0x3c, !PT ;  /* 0x000000d009097212 */ /* 0x000fe200078e3cff */
[----:B------:R-:W-:Y:S01]  /*26c0*/  IMAD.WIDE.U32 R104, R104, 0x60, RZ ;  /* 0x0000006068687825 */ /* 0x000fe200078e00ff */
[----:B------:R-:W-:-:S02]  /*26d0*/  SHF.R.S32.HI R12, RZ, 0x6, R12 ;  /* 0x00000006ff0c7819 */ /* 0x000fc4000001140c */
[----:B------:R-:W-:Y:S01]  /*26e0*/  LOP3.LUT R7, R207, 0x38, R30, 0xf8, !PT ;  /* 0x00000038cf077812 */ /* 0x000fe200078ef81e */
[----:B------:R-:W-:Y:S01]  /*26f0*/  IMAD.IADD R139, R139, 0x1, R8 ;  /* 0x000000018b8b7824 */ /* 0x000fe200078e0208 */
[----:B------:R-:W-:Y:S01]  /*2700*/  LOP3.LUT R10, R205, 0x38, R30, 0xf8, !PT ;  /* 0x00000038cd0a7812 */ /* 0x000fe200078ef81e */
[----:B------:R-:W-:Y:S01]  /*2710*/  IMAD.IADD R142, R142, 0x1, R9 ;  /* 0x000000018e8e7824 */ /* 0x000fe200078e0209 */
[----:B------:R-:W-:Y:S01]  /*2720*/  LOP3.LUT R7, R7, R208, RZ, 0x3c, !PT ;  /* 0x000000d007077212 */ /* 0x000fe200078e3cff */
[----:B------:R-:W-:Y:S01]  /*2730*/  VIADD R8, R192, 0xa0 ;  /* 0x000000a0c0087836 */ /* 0x000fe20000000000 */
[----:B------:R-:W-:Y:S01]  /*2740*/  LOP3.LUT R9, R10, R233, RZ, 0x3c, !PT ;  /* 0x000000e90a097212 */ /* 0x000fe200078e3cff */
[C---:B------:R-:W-:Y:S01]  /*2750*/  IMAD R140, R12.reuse, 0x1800, R209 ;  /* 0x000018000c8c7824 */ /* 0x040fe200078e02d1 */
[----:B------:R-:W-:Y:S01]  /*2760*/  SHF.R.S32.HI R11, RZ, 0x1f, R144 ;  /* 0x0000001fff0b7819 */ /* 0x000fe20000011490 */
[----:B------:R-:W-:Y:S01]  /*2770*/  IMAD R138, R12, 0x1800, R210 ;  /* 0x000018000c8a7824 */ /* 0x000fe200078e02d2 */
[----:B------:R-:W-:Y:S01]  /*2780*/  ISETP.GE.AND P2, PT, R8, UR8, PT ;  /* 0x0000000808007c0c */ /* 0x000fe2000bf46270 */
[----:B------:R-:W-:Y:S01]  /*2790*/  IMAD.IADD R140, R140, 0x1, R7 ;  /* 0x000000018c8c7824 */ /* 0x000fe200078e0207 */
[----:B------:R-:W-:Y:S01]  /*27a0*/  SHF.R.S32.HI R117, RZ, 0x3, R14 ;  /* 0x00000003ff757819 */ /* 0x000fe2000001140e */
[----:B------:R-:W-:Y:S01]  /*27b0*/  IMAD.IADD R138, R138, 0x1, R9 ;  /* 0x000000018a8a7824 */ /* 0x000fe200078e0209 */
[----:B------:R-:W-:Y:S01]  /*27c0*/  LOP3.LUT R9, R207, 0x18, R192, 0xf8, !PT ;  /* 0x00000018cf097812 */ /* 0x000fe200078ef8c0 */
[C---:B------:R-:W-:Y:S01]  /*27d0*/  IMAD R7, R11.reuse, R98, RZ ;  /* 0x000000620b077224 */ /* 0x040fe200078e02ff */
[----:B------:R-:W-:Y:S01]  /*27e0*/  SEL R20, RZ, 0x20, P2 ;  /* 0x00000020ff147807 */ /* 0x000fe20001000000 */
[----:B------:R-:W-:Y:S01]  /*27f0*/  IMAD R11, R11, R92, RZ ;  /* 0x0000005c0b0b7224 */ /* 0x000fe200078e02ff */
[----:B------:R-:W-:Y:S01]  /*2800*/  LOP3.LUT R10, R9, R208, RZ, 0x3c, !PT ;  /* 0x000000d0090a7212 */ /* 0x000fe200078e3cff */
[----:B------:R-:W-:Y:S01]  /*2810*/  IMAD R29, R144, R99, R7 ;  /* 0x00000063901d7224 */ /* 0x000fe200078e0207 */
[----:B------:R-:W-:Y:S01]  /*2820*/  SHF.L.U64.HI R7, R98, 0x6, R99 ;  /* 0x0000000662077819 */ /* 0x000fe20000010263 */
[----:B------:R-:W-:Y:S01]  /*2830*/  IMAD.IADD R132, R105, 0x1, R13 ;  /* 0x0000000169847824 */ /* 0x000fe200078e020d */
[----:B------:R-:W-:Y:S01]  /*2840*/  LOP3.LUT R13, R14, 0xfffffff8, RZ, 0xc0, !PT ;  /* 0xfffffff80e0d7812 */ /* 0x000fe200078ec0ff */
[----:B------:R-:W-:Y:S01]  /*2850*/  IMAD.WIDE.U32 R98, R98, 0x60, RZ ;  /* 0x0000006062627825 */ /* 0x000fe200078e00ff */
[----:B------:R-:W-:-:S02]  /*2860*/  LOP3.LUT R14, R28, 0xfffffff8, RZ, 0xc0, !PT ;  /* 0xfffffff81c0e7812 */ /* 0x000fc400078ec0ff */
[C---:B------:R-:W-:Y:S01]  /*2870*/  LOP3.LUT R28, R21.reuse, R20, RZ, 0xfc, !PT ;  /* 0x00000014151c7212 */ /* 0x040fe200078efcff */
[----:B------:R-:W-:Y:S01]  /*2880*/  IMAD R27, R144, R93, R11 ;  /* 0x0000005d901b7224 */ /* 0x000fe200078e020b */
[----:B------:R-:W-:Y:S01]  /*2890*/  LOP3.LUT R15, R30, 0xfffffff8, RZ, 0xc0, !PT ;  /* 0xfffffff81e0f7812 */ /* 0x000fe200078ec0ff */
[----:B------:R-:W-:Y:S01]  /*28a0*/  IMAD.WIDE.U32 R92, R92, 0x60, RZ ;  /* 0x000000605c5c7825 */ /* 0x000fe200078e00ff */
[----:B------:R-:W-:Y:S02]  /*28b0*/  LOP3.LUT R20, R21, 0x1, RZ, 0xc0, !PT ;  /* 0x0000000115147812 */ /* 0x000fe400078ec0ff */
[C---:B------:R-:W-:Y:S01]  /*28c0*/  LOP3.LUT R21, R28.reuse, 0x2, RZ, 0xc0, !PT ;  /* 0x000000021c157812 */ /* 0x040fe200078ec0ff */
[----:B------:R-:W-:Y:S01]  /*28d0*/  IMAD.IADD R137, R209, 0x1, R10 ;  /* 0x00000001d1897824 */ /* 0x000fe200078e020a */
[C---:B------:R-:W-:Y:S01]  /*28e0*/  LOP3.LUT R26, R28.reuse, 0x8, RZ, 0xc0, !PT ;  /* 0x000000081c1a7812 */ /* 0x040fe200078ec0ff */
[----:B------:R-:W-:Y:S01]  /*28f0*/  IMAD.IADD R134, R99, 0x1, R25 ;  /* 0x0000000163867824 */ /* 0x000fe200078e0219 */
[C---:B------:R-:W-:Y:S01]  /*2900*/  LOP3.LUT R25, R28.reuse, 0x4, RZ, 0xc0, !PT ;  /* 0x000000041c197812 */ /* 0x040fe200078ec0ff */
[----:B------:R-:W-:Y:S01]  /*2910*/  IMAD.IADD R11, R97, 0x1, R27 ;  /* 0x00000001610b7824 */ /* 0x000fe200078e021b */
[----:B------:R-:W-:Y:S01]  /*2920*/  SHF.R.S32.HI R115, RZ, 0x3, R30 ;  /* 0x00000003ff737819 */ /* 0x000fe2000001141e */
[----:B------:R-:W-:Y:S01]  /*2930*/  IMAD.IADD R12, R27, 0x1, R95 ;  /* 0x000000011b0c7824 */ /* 0x000fe200078e025f */
[C---:B------:R-:W-:Y:S01]  /*2940*/  LOP3.LUT R27, R28.reuse, 0x10, RZ, 0xc0, !PT ;  /* 0x000000101c1b7812 */ /* 0x040fe200078ec0ff */
[----:B------:R-:W-:Y:S01]  /*2950*/  IMAD.IADD R9, R103, 0x1, R29 ;  /* 0x0000000167097824 */ /* 0x000fe200078e021d */
[----:B------:R-:W-:Y:S01]  /*2960*/  SHF.R.S32.HI R114, RZ, 0x1f, R13 ;  /* 0x0000001fff727819 */ /* 0x000fe2000001140d */
[----:B------:R-:W-:Y:S01]  /*2970*/  IMAD.IADD R10, R29, 0x1, R101 ;  /* 0x000000011d0a7824 */ /* 0x000fe200078e0265 */
[----:B------:R-:W-:Y:S01]  /*2980*/  SHF.R.S32.HI R113, RZ, 0x1f, R14 ;  /* 0x0000001fff717819 */ /* 0x000fe2000001140e */
[----:B------:R-:W-:Y:S01]  /*2990*/  IMAD.IADD R133, R93, 0x1, R133 ;  /* 0x000000015d857824 */ /* 0x000fe200078e0285 */
[----:B------:R-:W-:Y:S01]  /*29a0*/  SHF.R.S32.HI R112, RZ, 0x1f, R15 ;  /* 0x0000001fff707819 */ /* 0x000fe2000001140f */
[----:B------:R-:W-:Y:S01]  /*29b0*/  IMAD.IADD R29, R107, 0x1, R31 ;  /* 0x000000016b1d7824 */ /* 0x000fe200078e021f */
[----:B------:R-:W-:-:S07]  /*29c0*/  LOP3.LUT R28, R28, 0x20, RZ, 0xc0, !PT ;  /* 0x000000201c1c7812 */ /* 0x000fce00078ec0ff */
.L_x_1427:
[----:B0-----:R-:W0:Y:S01]  /*29d0*/  LDC.64 R120, c[0x0][0x2d8] ;  /* 0x0000b600ff787b82 */ /* 0x001e220000000a00 */
[----:B------:R-:W-:Y:S01]  /*29e0*/  VIADD R41, R2, 0xffffffff ;  /* 0xffffffff02297836 */ /* 0x000fe20000000000 */
[----:B------:R-:W-:Y:S01]  /*29f0*/  LOP3.LUT P5, RZ, R216, 0x4, RZ, 0xc0, !PT ;  /* 0x00000004d8ff7812 */ /* 0x000fe200078ac0ff */
[----:B------:R-:W-:Y:S05]  /*2a00*/  YIELD ;  /* 0x0000000000007946 */ /* 0x000fea0003800000 */
[----:B------:R-:W1:Y:S01]  /*2a10*/  LDC R119, c[0x0][0x3d4] ;  /* 0x0000f500ff777b82 */ /* 0x000e620000000800 */
[----:B--23--:R-:W-:Y:S01]  /*2a20*/  SHF.R.S32.HI R34, RZ, 0x1f, R41 ;  /* 0x0000001fff227819 */ /* 0x00cfe20000011429 */
[-C--:B------:R-:W-:Y:S01]  /*2a30*/  IMAD R31, R132, R41.reuse, RZ ;  /* 0x00000029841f7224 */ /* 0x080fe200078e02ff */
[----:B------:R-:W-:Y:S01]  /*2a40*/  LOP3.LUT R16, R16, 0xfffffffd, RZ, 0xc0, !PT ;  /* 0xfffffffd10107812 */ /* 0x000fe200078ec0ff */
[----:B------:R-:W-:Y:S01]  /*2a50*/  IMAD.WIDE.U32 R128, R104, R41, RZ ;  /* 0x0000002968807225 */ /* 0x000fe200078e00ff */
[----:B------:R-:W-:Y:S03]  /*2a60*/  BSSY B0, `(.L_x_1328) ;  /* 0x00007e1000007945 */ /* 0x000fe60003800000 */
[----:B------:R-:W-:Y:S01]  /*2a70*/  IMAD R31, R34, R104, R31 ;  /* 0x00000068221f7224 */ /* 0x000fe200078e021f */
[----:B------:R-:W-:-:S02]  /*2a80*/  IADD3 R2, P2, P3, R5, R128, R136 ;  /* 0x0000008005027210 */ /* 0x000fc40007b5e088 */
[----:B------:R-:W-:Y:S01]  /*2a90*/  IADD3 R32, P4, R5, R128, RZ ;  /* 0x0000008005207210 */ /* 0x000fe20007f9e0ff */
[----:B------:R-:W-:Y:S02]  /*2aa0*/  IMAD.IADD R85, R129, 0x1, R31 ;  /* 0x0000000181557824 */ /* 0x000fe400078e021f */
[----:B------:R-:W-:Y:S02]  /*2ab0*/  IMAD R31, R22, 0x4800, R137 ;  /* 0x00004800161f7824 */ /* 0x000fe400078e0289 */
[----:B------:R-:W-:Y:S01]  /*2ac0*/  IMAD.X R33, R85, 0x1, R6, P4 ;  /* 0x0000000155217824 */ /* 0x000fe200020e0606 */
[----:B------:R-:W-:Y:S02]  /*2ad0*/  IADD3.X R30, R6, R85, R135, P2, P3 ;  /* 0x00000055061e7210 */ /* 0x000fe400017e6487 */
[----:B0-----:R-:W-:Y:S02]  /*2ae0*/  LEA R36, P2, R2, R120, 0x1 ;  /* 0x0000007802247211 */ /* 0x001fe400078408ff */
[----:B------:R-:W-:-:S02]  /*2af0*/  ISETP.GT.AND P3, PT, R41, R125, PT ;  /* 0x0000007d2900720c */ /* 0x000fc40003f64270 */
[----:B------:R-:W-:Y:S01]  /*2b00*/  LEA.HI.X R37, R2, R121, R30, 0x1, P2 ;  /* 0x0000007902257211 */ /* 0x000fe200010f0c1e */
[----:B------:R-:W-:Y:S01]  /*2b10*/  IMAD R30, R31, 0x2, R118 ;  /* 0x000000021f1e7824 */ /* 0x000fe200078e0276 */
[----:B-1----:R-:W-:Y:S01]  /*2b20*/  ISETP.GE.AND P2, PT, R119, 0x1, PT ;  /* 0x000000017700780c */ /* 0x002fe20003f46270 */
[----:B------:R-:W-:Y:S01]  /*2b30*/  IMAD.MOV.U32 R2, RZ, RZ, R41 ;  /* 0x000000ffff027224 */ /* 0x000fe200078e0029 */
[----:B------:R-:W-:-:S04]  /*2b40*/  LEA R38, P4, R32, R120, 0x1 ;  /* 0x0000007820267211 */ /* 0x000fc800078808ff */
[----:B------:R-:W-:Y:S01]  /*2b50*/  LEA.HI.X R39, R32, R121, R33, 0x1, P4 ;  /* 0x0000007920277211 */ /* 0x000fe200020f0c21 */
[C---:B------:R-:W-:Y:S02]  /*2b60*/  VIADD R33, R31.reuse, 0x20 ;  /* 0x000000201f217836 */ /* 0x040fe40000000000 */
[----:B------:R-:W-:Y:S01]  /*2b70*/  @P5 VIADD R33, R31, 0xffffffe0 ;  /* 0xffffffe01f215836 */ /* 0x000fe20000000000 */
[----:B------:R-:W-:-:S03]  /*2b80*/  @P3 LOP3.LUT R16, R16, 0x2, RZ, 0xfc, !PT ;  /* 0x0000000210103812 */ /* 0x000fc600078efcff */
[----:B------:R-:W-:Y:S01]  /*2b90*/  IMAD R31, R33, 0x2, R118 ;  /* 0x00000002211f7824 */ /* 0x000fe200078e0276 */
[----:B------:R-:W-:Y:S06]  /*2ba0*/  @!P2 BRA `(.L_x_1329) ;  /* 0x00000078004ca947 */ /* 0x000fec0003800000 */
[----:B------:R-:W-:Y:S01]  /*2bb0*/  ULDC.U8 UR4, c[0x0][0x3f0] ;  /* 0x0000fc0000047ab9 */ /* 0x000fe20000000000 */
[-C--:B------:R-:W-:Y:S01]  /*2bc0*/  IMAD R33, R133, R41.reuse, RZ ;  /* 0x0000002985217224 */ /* 0x080fe200078e02ff */
[----:B------:R-:W-:Y:S01]  /*2bd0*/  ISETP.NE.AND P2, PT, RZ, UR4, PT ;  /* 0x00000004ff007c0c */ /* 0x000fe2000bf45270 */
[-C--:B------:R-:W-:Y:S02]  /*2be0*/  IMAD R35, R134, R41.reuse, RZ ;  /* 0x0000002986237224 */ /* 0x080fe400078e02ff */
[----:B------:R-:W-:Y:S02]  /*2bf0*/  IMAD R88, R2, -0x60, R24 ;  /* 0xffffffa002587824 */ /* 0x000fe400078e0218 */
[C---:B------:R-:W-:Y:S02]  /*2c00*/  IMAD R33, R34.reuse, R92, R33 ;  /* 0x0000005c22217224 */ /* 0x040fe400078e0221 */
[----:B------:R-:W-:Y:S01]  /*2c10*/  IMAD R35, R34, R98, R35 ;  /* 0x0000006222237224 */ /* 0x000fe200078e0223 */
[----:B------:R-:W-:Y:S01]  /*2c20*/  VIMNMX R88, R88, 0x60, PT ;  /* 0x0000006058587848 */ /* 0x000fe20003fe0100 */
[----:B------:R-:W-:-:S04]  /*2c30*/  IMAD.WIDE.U32 R82, R92, R41, RZ ;  /* 0x000000295c527225 */ /* 0x000fc800078e00ff */
        /* <DEDUP_REMOVED lines=24> */
[----:B------:R-:W-:Y:S01]  /*2dc0*/  ULDC.64 UR6, c[0x0][0x208] ;  /* 0x0000820000067ab9 */ /* 0x000fe20000000a00 */
[----:B------:R-:W-:Y:S01]  /*2dd0*/  IMAD.X R34, R89, 0x1, R11, P2 ;  /* 0x0000000159227824 */ /* 0x000fe200010e060b */
[----:B------:R-:W-:-:S04]  /*2de0*/  LEA R32, P2, R33, UR4, 0x1 ;  /* 0x0000000421207c11 */ /* 0x000fc8000f8408ff */
[----:B------:R-:W-:Y:S01]  /*2df0*/  LEA.HI.X R33, R33, UR5, R34, 0x1, P2 ;  /* 0x0000000521217c11 */ /* 0x000fe200090f0c22 */
[----:B------:R-:W-:Y:S01]  /*2e00*/  ULDC.64 UR4, c[0x0][0x3e0] ;  /* 0x0000f80000047ab9 */ /* 0x000fe20000000a00 */
[----:B------:R-:W-:-:S05]  /*2e10*/  IADD3 R35, P2, R102, R80, RZ ;  /* 0x0000005066237210 */ /* 0x000fca0007f5e0ff */
[----:B------:R-:W-:Y:S01]  /*2e20*/  IMAD.X R42, R90, 0x1, R9, P2 ;  /* 0x000000015a2a7824 */ /* 0x000fe200010e0609 */
[----:B------:R-:W-:-:S04]  /*2e30*/  LEA R34, P2, R35, UR4, 0x1 ;  /* 0x0000000423227c11 */ /* 0x000fc8000f8408ff */
[----:B------:R-:W-:Y:S01]  /*2e40*/  LEA.HI.X R35, R35, UR5, R42, 0x1, P2 ;  /* 0x0000000523237c11 */ /* 0x000fe200090f0c2a */
[C---:B------:R-:W-:Y:S01]  /*2e50*/  VIADD R42, R18.reuse, 0x10 ;  /* 0x00000010122a7836 */ /* 0x040fe20000000000 */
        /* <DEDUP_REMOVED lines=32> */
.L_x_1332:
[----:B------:R-:W-:Y:S05]  /*3060*/  BSYNC B1 ;  /* 0x0000000000017941 */ /* 0x000fea0003800000 */
.L_x_1331:
        /* <DEDUP_REMOVED lines=20> */
[----:B------:R-:W-:Y:S01]  /*31b0*/  IADD3.X R89, R11, R89, R110, P2, P5 ;  /* 0x000000590b597210 */ /* 0x000fe200017ea46e */
[----:B------:R-:W-:Y:S01]  /*31c0*/  ULDC.64 UR6, c[0x0][0x208] ;  /* 0x0000820000067ab9 */ /* 0x000fe20000000a00 */
[----:B------:R-:W-:-:S04]  /*31d0*/  IADD3 R80, P2, P5, R102, R80, R91 ;  /* 0x0000005066507210 */ /* 0x000fc80007d5e05b */
[----:B0-----:R-:W-:Y:S02]  /*31e0*/  IADD3.X R35, R9, R90, R7, P2, P5 ;  /* 0x0000005a09237210 */ /* 0x001fe400017ea407 */
        /* <DEDUP_REMOVED lines=38> */
.L_x_1334:
[----:B------:R-:W-:Y:S05]  /*3450*/  BSYNC B1 ;  /* 0x0000000000017941 */ /* 0x000fea0003800000 */
.L_x_1333:
[----:B01----:R-:W-:Y:S01]  /*3460*/  IMAD.MOV.U32 R32, RZ, RZ, R68 ;  /* 0x000000ffff207224 */ /* 0x003fe200078e0044 */
        /* <DEDUP_REMOVED lines=56> */
[----:B------:R-:W-:Y:S01]  /*37f0*/  ULOP3.LUT UR4, UR60, 0x1, URZ, 0xfc, !UPT ;  /* 0x000000013c047892 */ /* 0x000fe2000f8efc3f */
        /* <DEDUP_REMOVED lines=9> */
[----:B------:R-:W-:Y:S01]  /*3890*/  UISETP.NE.AND UP0, UPT, UR4, 0x3, UPT ;  /* 0x000000030400788c */ /* 0x000fe2000bf05270 */
        /* <DEDUP_REMOVED lines=8> */
[----:B------:R-:W-:-:S02]  /*3920*/  PLOP3.LUT P2, PT, PT, PT, UP0, 0x80, 0x0 ;  /* 0x000000000000781c */ /* 0x000fc40003f4f008 */
        /* <DEDUP_REMOVED lines=16> */
[----:B------:R-:W-:-:S02]  /*3a30*/  PRMT R161, R34, 0x7610, R161 ;  /* 0x0000761022a17816 */ /* 0x000fc400000000a1 */
[----:B------:R-:W-:Y:S02]  /*3a40*/  PRMT R160, R35, 0x7610, R160 ;  /* 0x0000761023a07816 */ /* 0x000fe400000000a0 */
[----:B------:R-:W-:Y:S02]  /*3a50*/  PRMT R164, R33, 0x7610, R164 ;  /* 0x0000761021a47816 */ /* 0x000fe400000000a4 */
[----:B------:R-:W-:Y:S01]  /*3a60*/  PRMT R165, R32, 0x7610, R165 ;  /* 0x0000761020a57816 */ /* 0x000fe200000000a5 */
[----:B------:R-:W-:Y:S06]  /*3a70*/  @!P2 BRA `(.L_x_1335) ;  /* 0x000000000004a947 */ /* 0x000fec0003800000 */
[----:B------:R-:W-:Y:S01]  /*3a80*/  BPT.TRAP 0x1 ;  /* 0x000000040000795c */ /* 0x000fe20000300000 */
.L_x_1335:
[----:B------:R-:W-:Y:S01]  /*3a90*/  IMAD R89, R22, 0x8, R17 ;  /* 0x0000000816597824 */ /* 0x000fe200078e0211 */
[----:B------:R-:W-:Y:S01]  /*3aa0*/  SHF.L.U32 R90, R204, 0x1f, RZ ;  /* 0x0000001fcc5a7819 */ /* 0x000fe200000006ff */
[----:B------:R-:W-:Y:S03]  /*3ab0*/  BSSY B1, `(.L_x_1336) ;  /* 0x0000003000017945 */ /* 0x000fe60003800000 */
[----:B------:R-:W0:Y:S02]  /*3ac0*/  SYNCS.PHASECHK.TRANS64.TRYWAIT P5, [R89+URZ+0x30890], R90 ;  /* 0x0308905a590075a7 */ /* 0x000e2400080a017f */
[----:B0-----:R-:W-:Y:S05]  /*3ad0*/  @!P5 BRA `(.L_x_1337) ;  /* 0x0000026400b4d947 */ /* 0x001fea0003800000 */
.L_x_1730:
[----:B------:R-:W-:Y:S05]  /*3ae0*/  BSYNC B1 ;  /* 0x0000000000017941 */ /* 0x000fea0003800000 */
.L_x_1336:
        /* <DEDUP_REMOVED lines=9> */
[--C-:B------:R-:W-:Y:S01]  /*3b80*/  SHF.R.U64 R171, R126, 0x10, R127.reuse ;  /* 0x000000107eab7819 */ /* 0x100fe2000000127f */
[----:B--2---:R-:W-:Y:S01]  /*3b90*/  IMAD.U32 R173, R35, 0x10000, RZ ;  /* 0x0001000023ad7824 */ /* 0x004fe200078e00ff */
[----:B------:R-:W-:Y:S02]  /*3ba0*/  SHF.R.U32.HI R127, RZ, 0x10, R127 ;  /* 0x00000010ff7f7819 */ /* 0x000fe4000001167f */
[--C-:B------:R-:W-:Y:S02]  /*3bb0*/  SHF.R.U64 R172, R120, 0x10, R121.reuse ;  /* 0x0000001078ac7819 */ /* 0x100fe40000001279 */
[----:B------:R-:W-:Y:S01]  /*3bc0*/  SHF.R.U32.HI R174, RZ, 0x10, R121 ;  /* 0x00000010ffae7819 */ /* 0x000fe20000011679 */
[----:B------:R-:W-:Y:S01]  /*3bd0*/  IMAD.U32 R121, R34, 0x10000, RZ ;  /* 0x0001000022797824 */ /* 0x000fe200078e00ff */
        /* <DEDUP_REMOVED lines=13> */
[----:B------:R-:W-:-:S02]  /*3cb0*/  IMAD.U32 R35, R33, 0x10000, RZ ;  /* 0x0001000021237824 */ /* 0x000fc400078e00ff */
[C---:B------:R-:W-:Y:S01]  /*3cc0*/  FMUL.FTZ R178, R179.reuse, R174 ;  /* 0x000000aeb3b27220 */ /* 0x040fe20000410000 */
[----:B------:R-:W-:Y:S02]  /*3cd0*/  IMAD.U32 R33, R32, 0x10000, RZ ;  /* 0x0001000020217824 */ /* 0x000fe400078e00ff */
[----:B------:R-:W-:Y:S01]  /*3ce0*/  FMUL.FTZ R179, R179, R176 ;  /* 0x000000b0b3b37220 */ /* 0x000fe20000410000 */
        /* <DEDUP_REMOVED lines=22> */
.L_x_1343:
[----:B------:R-:W-:Y:S05]  /*3e50*/  BSYNC B3 ;  /* 0x0000000000037941 */ /* 0x000fea0003800000 */
.L_x_1342:
[----:B------:R-:W-:Y:S02]  /*3e60*/  ULDC.64 UR4, c[0x0][0x208] ;  /* 0x0000820000047ab9 */ /* 0x000fe40000000a00 */
[----:B--2---:R1:W-:Y:S03]  /*3e70*/  STG.E.128 desc[UR4][R38.64], R32 ;  /* 0x0000002026007986 */ /* 0x0043e6000c101d04 */
.L_x_1341:
[----:B------:R-:W-:Y:S05]  /*3e80*/  BSYNC B2 ;  /* 0x0000000000027941 */ /* 0x000fea0003800000 */
.L_x_1340:
        /* <DEDUP_REMOVED lines=53> */
.L_x_1347:
[----:B------:R-:W-:Y:S05]  /*41e0*/  BSYNC B3 ;  /* 0x0000000000037941 */ /* 0x000fea0003800000 */
.L_x_1346:
[----:B------:R-:W-:Y:S02]  /*41f0*/  ULDC.64 UR4, c[0x0][0x208] ;  /* 0x0000820000047ab9 */ /* 0x000fe40000000a00 */
[----:B--2---:R2:W-:Y:S03]  /*4200*/  STG.E.128 desc[UR4][R38.64+0x40], R32 ;  /* 0x0000402026007986 */ /* 0x0045e6000c101d04 */
.L_x_1345:
[----:B------:R-:W-:Y:S05]  /*4210*/  BSYNC B2 ;  /* 0x0000000000027941 */ /* 0x000fea0003800000 */
.L_x_1344:
        /* <DEDUP_REMOVED lines=13> */
[----:B------:R-:W-:Y:S02]  /*42f0*/  PRMT R200, R200, 0x5410, R87 ;  /* 0x00005410c8c87816 */ /* 0x000fe40000000057 */
[----:B------:R-:W-:Y:S01]  /*4300*/  SHF.R.U32.HI R84, RZ, 0x10, R77 ;  /* 0x00000010ff547819 */ /* 0x000fe2000001164d */
[----:B------:R-:W-:Y:S01]  /*4310*/  IMAD.U32 R77, R34, 0x10000, RZ ;  /* 0x00010000224d7824 */ /* 0x000fe200078e00ff */
[----:B------:R-:W-:-:S02]  /*4320*/  PRMT R186, R186, 0x5410, R85 ;  /* 0x00005410baba7816 */ /* 0x000fc40000000055 */
[----:B------:R-:W-:Y:S02]  /*4330*/  PRMT R202, R202, 0x5410, R79 ;  /* 0x00005410caca7816 */ /* 0x000fe4000000004f */
[----:B------:R-:W-:Y:S02]  /*4340*/  LOP3.LUT R33, R33, 0xffff0000, RZ, 0xc0, !PT ;  /* 0xffff000021217812 */ /* 0x000fe400078ec0ff */
[----:B------:R-:W-:Y:S01]  /*4350*/  LOP3.LUT R120, R200, 0xffff0000, RZ, 0xc0, !PT ;  /* 0xffff0000c8787812 */ /* 0x000fe200078ec0ff */
[----:B------:R-:W-:Y:S01]  /*4360*/  IMAD.U32 R79, R202, 0x10000, RZ ;  /* 0x00010000ca4f7824 */ /* 0x000fe200078e00ff */
[----:B------:R-:W-:Y:S02]  /*4370*/  PRMT R187, R187, 0x5410, R84 ;  /* 0x00005410bbbb7816 */ /* 0x000fe40000000054 */
[----:B------:R-:W-:Y:S01]  /*4380*/  LOP3.LUT R85, R186, 0xffff0000, RZ, 0xc0, !PT ;  /* 0xffff0000ba557812 */ /* 0x000fe200078ec0ff */
[-C--:B------:R-:W-:Y:S01]  /*4390*/  FMUL.FTZ R87, R33, R120.reuse ;  /* 0x0000007821577220 */ /* 0x080fe20000410000 */
[----:B------:R-:W-:Y:S01]  /*43a0*/  LOP3.LUT R34, R34, 0xffff0000, RZ, 0xc0, !PT ;  /* 0xffff000022227812 */ /* 0x000fe200078ec0ff */
[----:B------:R-:W-:Y:S01]  /*43b0*/  IMAD.U32 R84, R187, 0x10000, RZ ;  /* 0x00010000bb547824 */ /* 0x000fe200078e00ff */
[----:B------:R-:W-:Y:S01]  /*43c0*/  LOP3.LUT R76, R35, 0xffff0000, RZ, 0xc0, !PT ;  /* 0xffff0000234c7812 */ /* 0x000fe200078ec0ff */
[-C--:B------:R-:W-:Y:S01]  /*43d0*/  FMUL.FTZ R33, R33, R85.reuse ;  /* 0x0000005521217220 */ /* 0x080fe20000410000 */
[----:B------:R-:W-:Y:S01]  /*43e0*/  FFMA.FTZ R87, R86, R85, -R87 ;  /* 0x0000005556577223 */ /* 0x000fe20000010857 */
[----:B------:R-:W-:Y:S01]  /*43f0*/  FMUL.FTZ R126, R34, R79 ;  /* 0x0000004f227e7220 */ /* 0x000fe20000410000 */
[----:B------:R-:W-:Y:S01]  /*4400*/  LOP3.LUT R32, R32, 0xffff0000, RZ, 0xc0, !PT ;  /* 0xffff000020207812 */ /* 0x000fe200078ec0ff */
[----:B------:R-:W-:Y:S01]  /*4410*/  FFMA.FTZ R86, R86, R120, R33 ;  /* 0x0000007856567223 */ /* 0x000fe20000010021 */
[----:B------:R-:W-:Y:S01]  /*4420*/  FMUL.FTZ R34, R34, R84 ;  /* 0x0000005422227220 */ /* 0x000fe20000410000 */
[----:B------:R-:W-:Y:S01]  /*4430*/  LOP3.LUT R202, R202, 0xffff0000, RZ, 0xc0, !PT ;  /* 0xffff0000caca7812 */ /* 0x000fe200078ec0ff */
[----:B------:R-:W-:Y:S01]  /*4440*/  IMAD.U32 R33, R200, 0x10000, RZ ;  /* 0x00010000c8217824 */ /* 0x000fe200078e00ff */
[----:B------:R-:W-:Y:S01]  /*4450*/  LOP3.LUT R187, R187, 0xffff0000, RZ, 0xc0, !PT ;  /* 0xffff0000bbbb7812 */ /* 0x000fe200078ec0ff */
[----:B------:R-:W-:-:S02]  /*4460*/  IMAD.U32 R85, R186, 0x10000, RZ ;  /* 0x00010000ba557824 */ /* 0x000fc400078e00ff */
[C---:B------:R-:W-:Y:S01]  /*4470*/  FFMA.FTZ R126, R77.reuse, R84, -R126 ;  /* 0x000000544d7e7223 */ /* 0x040fe2000001087e */
[----:B------:R-:W-:Y:S01]  /*4480*/  FFMA.FTZ R77, R77, R79, R34 ;  /* 0x0000004f4d4d7223 */ /* 0x000fe20000010022 */
[----:B------:R-:W-:Y:S02]  /*4490*/  IMAD.U32 R35, R35, 0x10000, RZ ;  /* 0x0001000023237824 */ /* 0x000fe400078e00ff */
[CC--:B------:R-:W-:Y:S01]  /*44a0*/  FMUL.FTZ R34, R76.reuse, R202.reuse ;  /* 0x000000ca4c227220 */ /* 0x0c0fe20000410000 */
[----:B------:R-:W-:Y:S01]  /*44b0*/  FMUL.FTZ R121, R76, R187 ;  /* 0x000000bb4c797220 */ /* 0x000fe20000410000 */
        /* <DEDUP_REMOVED lines=8> */
[----:B------:R-:W-:Y:S02]  /*4540*/  F2FP.BF16.F32.PACK_AB R34, R77, R126 ;  /* 0x0000007e4d22723e */ /* 0x000fe400000010ff */
[----:B------:R-:W-:-:S07]  /*4550*/  F2FP.BF16.F32.PACK_AB R32, R32, R79 ;  /* 0x0000004f2020723e */ /* 0x000fce00000010ff */
.L_x_1351:
[----:B------:R-:W-:Y:S05]  /*4560*/  BSYNC B3 ;  /* 0x0000000000037941 */ /* 0x000fea0003800000 */
.L_x_1350:
[----:B------:R-:W-:Y:S02]  /*4570*/  ULDC.64 UR4, c[0x0][0x208] ;  /* 0x0000820000047ab9 */ /* 0x000fe40000000a00 */
[----:B--2---:R3:W-:Y:S03]  /*4580*/  STG.E.128 desc[UR4][R38.64+0x80], R32 ;  /* 0x0000802026007986 */ /* 0x0047e6000c101d04 */
.L_x_1349:
[----:B------:R-:W-:Y:S05]  /*4590*/  BSYNC B2 ;  /* 0x0000000000027941 */ /* 0x000fea0003800000 */
.L_x_1348:
        /* <DEDUP_REMOVED lines=8> */
[----:B------:R-:W-:Y:S02]  /*4620*/  SHF.R.U64 R77, R74, 0x10, R75 ;  /* 0x000000104a4d7819 */ /* 0x000fe4000000124b */
[--C-:B------:R-:W-:Y:S01]  /*4630*/  SHF.R.U64 R79, R72, 0x10, R73.reuse ;  /* 0x00000010484f7819 */ /* 0x100fe20000001249 */
[----:B--2---:R-:W-:Y:S01]  /*4640*/  IMAD.U32 R72, R34, 0x10000, RZ ;  /* 0x0001000022487824 */ /* 0x004fe200078e00ff */
[----:B------:R-:W-:Y:S02]  /*4650*/  SHF.R.U32.HI R76, RZ, 0x10, R73 ;  /* 0x00000010ff4c7819 */ /* 0x000fe40000011649 */
[----:B------:R-:W-:Y:S01]  /*4660*/  PRMT R190, R190, 0x5410, R77 ;  /* 0x00005410bebe7816 */ /* 0x000fe2000000004d */
[----:B------:R-:W-:Y:S01]  /*4670*/  IMAD.U32 R77, R33, 0x10000, RZ ;  /* 0x00010000214d7824 */ /* 0x000fe200078e00ff */
[----:B------:R-:W-:Y:S02]  /*4680*/  SHF.R.U32.HI R74, RZ, 0x10, R75 ;  /* 0x00000010ff4a7819 */ /* 0x000fe4000001164b */
[----:B------:R-:W-:-:S02]  /*4690*/  PRMT R184, R184, 0x5410, R79 ;  /* 0x00005410b8b87816 */ /* 0x000fc4000000004f */
[----:B------:R-:W-:Y:S02]  /*46a0*/  PRMT R185, R185, 0x5410, R76 ;  /* 0x00005410b9b97816 */ /* 0x000fe4000000004c */
[----:B------:R-:W-:Y:S01]  /*46b0*/  LOP3.LUT R75, R33, 0xffff0000, RZ, 0xc0, !PT ;  /* 0xffff0000214b7812 */ /* 0x000fe200078ec0ff */
[----:B------:R-:W-:Y:S01]  /*46c0*/  IMAD.U32 R33, R32, 0x10000, RZ ;  /* 0x0001000020217824 */ /* 0x000fe200078e00ff */
        /* <DEDUP_REMOVED lines=9> */
[-C--:B------:R-:W-:Y:S01]  /*4760*/  FMUL.FTZ R79, R75, R76.reuse ;  /* 0x0000004c4b4f7220 */ /* 0x080fe20000410000 */
[----:B------:R-:W-:Y:S01]  /*4770*/  LOP3.LUT R75, R32, 0xffff0000, RZ, 0xc0, !PT ;  /* 0xffff0000204b7812 */ /* 0x000fe200078ec0ff */
[----:B------:R-:W-:Y:S01]  /*4780*/  FFMA.FTZ R32, R77, R76, -R86 ;  /* 0x0000004c4d207223 */ /* 0x000fe20000010856 */
[----:B------:R-:W-:Y:S01]  /*4790*/  FMUL.FTZ R85, R73, R74 ;  /* 0x0000004a49557220 */ /* 0x000fe20000410000 */
[----:B------:R-:W-:Y:S01]  /*47a0*/  FFMA.FTZ R77, R77, R84, R79 ;  /* 0x000000544d4d7223 */ /* 0x000fe2000001004f */
[-C--:B------:R-:W-:Y:S01]  /*47b0*/  FMUL.FTZ R79, R73, R78.reuse ;  /* 0x0000004e494f7220 */ /* 0x080fe20000410000 */
[----:B------:R-:W-:Y:S01]  /*47c0*/  LOP3.LUT R191, R191, 0xffff0000, RZ, 0xc0, !PT ;  /* 0xffff0000bfbf7812 */ /* 0x000fe200078ec0ff */
[----:B------:R-:W-:Y:S01]  /*47d0*/  FFMA.FTZ R73, R72, R78, -R85 ;  /* 0x0000004e48497223 */ /* 0x000fe20000010855 */
[----:B------:R-:W-:Y:S01]  /*47e0*/  LOP3.LUT R185, R185, 0xffff0000, RZ, 0xc0, !PT ;  /* 0xffff0000b9b97812 */ /* 0x000fe200078ec0ff */
[----:B------:R-:W-:-:S02]  /*47f0*/  IMAD.U32 R184, R184, 0x10000, RZ ;  /* 0x00010000b8b87824 */ /* 0x000fc400078e00ff */
[----:B------:R-:W-:Y:S01]  /*4800*/  FFMA.FTZ R72, R72, R74, R79 ;  /* 0x0000004a48487223 */ /* 0x000fe2000001004f */
[C---:B------:R-:W-:Y:S01]  /*4810*/  FMUL.FTZ R74, R34.reuse, R191 ;  /* 0x000000bf224a7220 */ /* 0x040fe20000410000 */
[----:B------:R-:W-:Y:S02]  /*4820*/  IMAD.U32 R35, R35, 0x10000, RZ ;  /* 0x0001000023237824 */ /* 0x000fe400078e00ff */
        /* <DEDUP_REMOVED lines=11> */
[----:B------:R-:W-:-:S07]  /*48e0*/  F2FP.BF16.F32.PACK_AB R35, R35, R74 ;  /* 0x0000004a2323723e */ /* 0x000fce00000010ff */
.L_x_1355:
[----:B------:R-:W-:Y:S05]  /*48f0*/  BSYNC B3 ;  /* 0x0000000000037941 */ /* 0x000fea0003800000 */
.L_x_1354:
[----:B------:R-:W-:Y:S02]  /*4900*/  ULDC.64 UR4, c[0x0][0x208] ;  /* 0x0000820000047ab9 */ /* 0x000fe40000000a00 */
[----:B--2---:R4:W-:Y:S03]  /*4910*/  STG.E.128 desc[UR4][R38.64+0xc0], R32 ;  /* 0x0000c02026007986 */ /* 0x0049e6000c101d04 */
.L_x_1353:
[----:B------:R-:W-:Y:S05]  /*4920*/  BSYNC B2 ;  /* 0x0000000000027941 */ /* 0x000fea0003800000 */
.L_x_1352:
        /* <DEDUP_REMOVED lines=11> */
[--C-:B------:R-:W-:Y:S02]  /*49e0*/  SHF.R.U64 R69, R70, 0x10, R71.reuse ;  /* 0x0000001046457819 */ /* 0x100fe40000001247 */
[----:B------:R-:W-:Y:S02]  /*49f0*/  SHF.R.U32.HI R70, RZ, 0x10, R71 ;  /* 0x00000010ff467819 */ /* 0x000fe40000011647 */
[----:B------:R-:W-:Y:S01]  /*4a00*/  PRMT R182, R182, 0x5410, R69 ;  /* 0x00005410b6b67816 */ /* 0x000fe20000000045 */
[----:B------:R-:W-:Y:S01]  /*4a10*/  IMAD.U32 R69, R33, 0x10000, RZ ;  /* 0x0001000021457824 */ /* 0x000fe200078e00ff */
[----:B------:R-:W-:-:S02]  /*4a20*/  PRMT R170, R170, 0x5410, R73 ;  /* 0x00005410aaaa7816 */ /* 0x000fc40000000049 */
[----:B------:R-:W-:Y:S02]  /*4a30*/  PRMT R183, R183, 0x5410, R70 ;  /* 0x00005410b7b77816 */ /* 0x000fe40000000046 */
        /* <DEDUP_REMOVED lines=8> */
[C---:B------:R-:W-:Y:S01]  /*4ac0*/  FMUL.FTZ R76, R70.reuse, R74 ;  /* 0x0000004a464c7220 */ /* 0x040fe20000410000 */
[----:B------:R-:W-:Y:S01]  /*4ad0*/  LOP3.LUT R34, R35, 0xffff0000, RZ, 0xc0, !PT ;  /* 0xffff000023227812 */ /* 0x000fe200078ec0ff */
[----:B------:R-:W-:Y:S01]  /*4ae0*/  FMUL.FTZ R79, R71, R75 ;  /* 0x0000004b474f7220 */ /* 0x000fe20000410000 */
[----:B------:R-:W-:Y:S01]  /*4af0*/  LOP3.LUT R183, R183, 0xffff0000, RZ, 0xc0, !PT ;  /* 0xffff0000b7b77812 */ /* 0x000fe200078ec0ff */
[----:B------:R-:W-:Y:S01]  /*4b00*/  FMUL.FTZ R77, R70, R72 ;  /* 0x00000048464d7220 */ /* 0x000fe20000410000 */
[----:B------:R-:W-:Y:S01]  /*4b10*/  LOP3.LUT R181, R181, 0xffff0000, RZ, 0xc0, !PT ;  /* 0xffff0000b5b57812 */ /* 0x000fe200078ec0ff */
[----:B------:R-:W-:Y:S01]  /*4b20*/  FMUL.FTZ R71, R71, R73 ;  /* 0x0000004947477220 */ /* 0x000fe20000410000 */
[----:B------:R-:W-:Y:S01]  /*4b30*/  LOP3.LUT R32, R32, 0xffff0000, RZ, 0xc0, !PT ;  /* 0xffff000020207812 */ /* 0x000fe200078ec0ff */
[----:B------:R-:W-:-:S02]  /*4b40*/  IMAD.U32 R182, R182, 0x10000, RZ ;  /* 0x00010000b6b67824 */ /* 0x000fc400078e00ff */
[C---:B------:R-:W-:Y:S01]  /*4b50*/  FFMA.FTZ R76, R69.reuse, R72, -R76 ;  /* 0x00000048454c7223 */ /* 0x040fe2000001084c */
[----:B------:R-:W-:Y:S02]  /*4b60*/  IMAD.U32 R170, R170, 0x10000, RZ ;  /* 0x00010000aaaa7824 */ /* 0x000fe400078e00ff */
[----:B------:R-:W-:Y:S01]  /*4b70*/  FFMA.FTZ R77, R69, R74, R77 ;  /* 0x0000004a454d7223 */ /* 0x000fe2000001004d */
[----:B------:R-:W-:Y:S01]  /*4b80*/  FFMA.FTZ R79, R68, R73, -R79 ;  /* 0x00000049444f7223 */ /* 0x000fe2000001084f */
[C---:B------:R-:W-:Y:S01]  /*4b90*/  FMUL.FTZ R70, R34.reuse, R183 ;  /* 0x000000b722467220 */ /* 0x040fe20000410000 */
[----:B------:R-:W-:Y:S01]  /*4ba0*/  FMUL.FTZ R72, R34, R181 ;  /* 0x000000b522487220 */ /* 0x000fe20000410000 */
[----:B------:R-:W-:Y:S02]  /*4bb0*/  IMAD.U32 R35, R35, 0x10000, RZ ;  /* 0x0001000023237824 */ /* 0x000fe400078e00ff */
        /* <DEDUP_REMOVED lines=12> */
.L_x_1359:
[----:B------:R-:W-:Y:S05]  /*4c80*/  BSYNC B3 ;  /* 0x0000000000037941 */ /* 0x000fea0003800000 */
.L_x_1358:
[----:B------:R-:W-:Y:S02]  /*4c90*/  ULDC.64 UR4, c[0x0][0x208] ;  /* 0x0000820000047ab9 */ /* 0x000fe40000000a00 */
[----:B--2---:R1:W-:Y:S03]  /*4ca0*/  STG.E.128 desc[UR4][R38.64+0x100], R32 ;  /* 0x0001002026007986 */ /* 0x0043e6000c101d04 */
.L_x_1357:
[----:B------:R-:W-:Y:S05]  /*4cb0*/  BSYNC B2 ;  /* 0x0000000000027941 */ /* 0x000fea0003800000 */
.L_x_1356:
[----:B------:R-:W-:-:S13]  /*4cc0*/  ISETP.NE.AND P3, PT, R28, RZ, PT ;  /* 0x000000ff1c00720c */ /* 0x000fda0003f65270 */
[----:B------:R-:W-:Y:S05]  /*4cd0*/  @!P3 BRA `(.L_x_1339) ;  /* 0x0000000000d8b947 */ /* 0x000fea0003800000 */
[----:B-1234-:R1:W2:Y:S01]  /*4ce0*/  LDS.128 R32, [R31+0x24000] ;  /* 0x024000001f207984 */ /* 0x01e2a20000000c00 */
[----:B------:R-:W-:Y:S01]  /*4cf0*/  VIADD R68, R18, 0x50 ;  /* 0x0000005012447836 */ /* 0x000fe20000000000 */
[----:B------:R-:W-:Y:S04]  /*4d00*/  BSSY B2, `(.L_x_1360) ;  /* 0x0000031000027945 */ /* 0x000fe80003800000 */
[----:B------:R-:W-:-:S13]  /*4d10*/  ISETP.GE.AND P3, PT, R68, R119, PT ;  /* 0x000000774400720c */ /* 0x000fda0003f66270 */
[----:B-1----:R-:W-:Y:S05]  /*4d20*/  @P3 BRA `(.L_x_1361) ;  /* 0x0000000000b83947 */ /* 0x002fea0003800000 */
[----:B------:R-:W-:Y:S02]  /*4d30*/  SHF.R.U32.HI R68, RZ, 0x10, R67 ;  /* 0x00000010ff447819 */ /* 0x000fe40000011643 */
[----:B------:R-:W-:Y:S02]  /*4d40*/  SHF.R.U32.HI R70, RZ, 0x10, R65 ;  /* 0x00000010ff467819 */ /* 0x000fe40000011641 */
[----:B------:R-:W-:Y:S01]  /*4d50*/  SHF.R.U64 R69, R66, 0x10, R67 ;  /* 0x0000001042457819 */ /* 0x000fe20000001243 */
[----:B--2---:R-:W-:Y:S01]  /*4d60*/  IMAD.U32 R66, R35, 0x10000, RZ ;  /* 0x0001000023427824 */ /* 0x004fe200078e00ff */
[----:B------:R-:W-:Y:S01]  /*4d70*/  SHF.R.U64 R71, R64, 0x10, R65 ;  /* 0x0000001040477819 */ /* 0x000fe20000001241 */
[----:B------:R-:W-:Y:S01]  /*4d80*/  IMAD.U32 R64, R34, 0x10000, RZ ;  /* 0x0001000022407824 */ /* 0x000fe200078e00ff */
[----:B------:R-:W-:Y:S02]  /*4d90*/  PRMT R169, R169, 0x5410, R68 ;  /* 0x00005410a9a97816 */ /* 0x000fe40000000044 */
[----:B------:R-:W-:-:S02]  /*4da0*/  PRMT R167, R167, 0x5410, R70 ;  /* 0x00005410a7a77816 */ /* 0x000fc40000000046 */
[----:B------:R-:W-:Y:S02]  /*4db0*/  PRMT R168, R168, 0x5410, R69 ;  /* 0x00005410a8a87816 */ /* 0x000fe40000000045 */
[----:B------:R-:W-:Y:S01]  /*4dc0*/  LOP3.LUT R65, R34, 0xffff0000, RZ, 0xc0, !PT ;  /* 0xffff000022417812 */ /* 0x000fe200078ec0ff */
[----:B------:R-:W-:Y:S01]  /*4dd0*/  IMAD.U32 R69, R167, 0x10000, RZ ;  /* 0x00010000a7457824 */ /* 0x000fe200078e00ff */
[----:B------:R-:W-:Y:S01]  /*4de0*/  LOP3.LUT R67, R35, 0xffff0000, RZ, 0xc0, !PT ;  /* 0xffff000023437812 */ /* 0x000fe200078ec0ff */
[----:B------:R-:W-:Y:S01]  /*4df0*/  IMAD.U32 R34, R33, 0x10000, RZ ;  /* 0x0001000021227824 */ /* 0x000fe200078e00ff */
[----:B------:R-:W-:Y:S01]  /*4e00*/  PRMT R166, R166, 0x5410, R71 ;  /* 0x00005410a6a67816 */ /* 0x000fe20000000047 */
[----:B------:R-:W-:Y:S01]  /*4e10*/  IMAD.U32 R71, R169, 0x10000, RZ ;  /* 0x00010000a9477824 */ /* 0x000fe200078e00ff */
[----:B------:R-:W-:Y:S01]  /*4e20*/  LOP3.LUT R35, R33, 0xffff0000, RZ, 0xc0, !PT ;  /* 0xffff000021237812 */ /* 0x000fe200078ec0ff */
[----:B------:R-:W-:Y:S01]  /*4e30*/  IMAD.U32 R33, R32, 0x10000, RZ ;  /* 0x0001000020217824 */ /* 0x000fe200078e00ff */
[----:B------:R-:W-:Y:S01]  /*4e40*/  LOP3.LUT R70, R168, 0xffff0000, RZ, 0xc0, !PT ;  /* 0xffff0000a8467812 */ /* 0x000fe200078ec0ff */
[C---:B------:R-:W-:Y:S01]  /*4e50*/  FMUL.FTZ R75, R65.reuse, R71 ;  /* 0x00000047414b7220 */ /* 0x040fe20000410000 */
[----:B------:R-:W-:Y:S01]  /*4e60*/  LOP3.LUT R68, R166, 0xffff0000, RZ, 0xc0, !PT ;  /* 0xffff0000a6447812 */ /* 0x000fe200078ec0ff */
[-C--:B------:R-:W-:Y:S01]  /*4e70*/  FMUL.FTZ R65, R65, R69.reuse ;  /* 0x0000004541417220 */ /* 0x080fe20000410000 */
[----:B------:R-:W-:Y:S01]  /*4e80*/  LOP3.LUT R169, R169, 0xffff0000, RZ, 0xc0, !PT ;  /* 0xffff0000a9a97812 */ /* 0x000fe200078ec0ff */
[----:B------:R-:W-:Y:S01]  /*4e90*/  FMUL.FTZ R73, R35, R70 ;  /* 0x0000004623497220 */ /* 0x000fe20000410000 */
        /* <DEDUP_REMOVED lines=23> */
.L_x_1361:
[----:B------:R-:W-:Y:S05]  /*5010*/  BSYNC B2 ;  /* 0x0000000000027941 */ /* 0x000fea0003800000 */
.L_x_1360:
[----:B------:R-:W-:Y:S02]  /*5020*/  ULDC.64 UR4, c[0x0][0x208] ;  /* 0x0000820000047ab9 */ /* 0x000fe40000000a00 */
[----:B--2---:R1:W-:Y:S03]  /*5030*/  STG.E.128 desc[UR4][R38.64+0x140], R32 ;  /* 0x0001402026007986 */ /* 0x0043e6000c101d04 */
.L_x_1339:
[----:B------:R-:W-:Y:S05]  /*5040*/  BSYNC B1 ;  /* 0x0000000000017941 */ /* 0x000fea0003800000 */
.L_x_1338:
        /* <DEDUP_REMOVED lines=54> */
.L_x_1366:
[----:B------:R-:W-:Y:S05]  /*53b0*/  BSYNC B2 ;  /* 0x0000000000027941 */ /* 0x000fea0003800000 */
.L_x_1365:
[----:B------:R-:W-:Y:S02]  /*53c0*/  ULDC.64 UR4, c[0x0][0x208] ;  /* 0x0000820000047ab9 */ /* 0x000fe40000000a00 */
[----:B--2---:R1:W-:Y:S03]  /*53d0*/  STG.E.128 desc[UR4][R36.64], R32 ;  /* 0x0000002024007986 */ /* 0x0043e6000c101d04 */
.L_x_1364:
[----:B------:R-:W-:Y:S05]  /*53e0*/  BSYNC B1 ;  /* 0x0000000000017941 */ /* 0x000fea0003800000 */
.L_x_1363:
        /* <DEDUP_REMOVED lines=54> */
.L_x_1370:
[----:B------:R-:W-:Y:S05]  /*5750*/  BSYNC B2 ;  /* 0x0000000000027941 */ /* 0x000fea0003800000 */
.L_x_1369:
[----:B------:R-:W-:Y:S02]  /*5760*/  ULDC.64 UR4, c[0x0][0x208] ;  /* 0x0000820000047ab9 */ /* 0x000fe40000000a00 */
[----:B--2---:R1:W-:Y:S03]  /*5770*/  STG.E.128 desc[UR4][R36.64+0x40], R32 ;  /* 0x0000402024007986 */ /* 0x0043e6000c101d04 */
.L_x_1368:
[----:B------:R-:W-:Y:S05]  /*5780*/  BSYNC B1 ;  /* 0x0000000000017941 */ /* 0x000fea0003800000 */
.L_x_1367:
        /* <DEDUP_REMOVED lines=54> */
.L_x_1374:
[----:B------:R-:W-:Y:S05]  /*5af0*/  BSYNC B2 ;  /* 0x0000000000027941 */ /* 0x000fea0003800000 */
.L_x_1373:
[----:B------:R-:W-:Y:S02]  /*5b00*/  ULDC.64 UR4, c[0x0][0x208] ;  /* 0x0000820000047ab9 */ /* 0x000fe40000000a00 */
[----:B--2---:R1:W-:Y:S03]  /*5b10*/  STG.E.128 desc[UR4][R36.64+0x80], R32 ;  /* 0x0000802024007986 */ /* 0x0043e6000c101d04 */
.L_x_1372:
[----:B------:R-:W-:Y:S05]  /*5b20*/  BSYNC B1 ;  /* 0x0000000000017941 */ /* 0x000fea0003800000 */
.L_x_1371:
        /* <DEDUP_REMOVED lines=32> */
[-C--:B------:R-:W-:Y:S01]  /*5d30*/  FMUL.FTZ R39, R39, R51.reuse ;  /* 0x0000003327277220 */ /* 0x080fe20000410000 */
[----:B------:R-:W-:Y:S01]  /*5d40*/  LOP3.LUT R147, R147, 0xffff0000, RZ, 0xc0, !PT ;  /* 0xffff000093937812 */ /* 0x000fe200078ec0ff */
[----:B------:R-:W-:Y:S01]  /*5d50*/  IMAD.U32 R153, R153, 0x10000, RZ ;  /* 0x0001000099997824 */ /* 0x000fe200078e00ff */
[----:B------:R-:W-:Y:S01]  /*5d60*/  LOP3.LUT R152, R152, 0xffff0000, RZ, 0xc0, !PT ;  /* 0xffff000098987812 */ /* 0x000fe200078ec0ff */
[C---:B------:R-:W-:Y:S01]  /*5d70*/  FFMA.FTZ R55, R34.reuse, R50, -R55 ;  /* 0x0000003222377223 */ /* 0x040fe20000010837 */
[----:B------:R-:W-:Y:S01]  /*5d80*/  FFMA.FTZ R52, R34, R52, R35 ;  /* 0x0000003422347223 */ /* 0x000fe20000010023 */
[----:B------:R-:W-:Y:S01]  /*5d90*/  FFMA.FTZ R57, R38, R51, -R57 ;  /* 0x0000003326397223 */ /* 0x000fe20000010839 */
[----:B------:R-:W-:Y:S01]  /*5da0*/  FMUL.FTZ R34, R32, R149 ;  /* 0x0000009520227220 */ /* 0x000fe20000410000 */
[----:B------:R-:W-:Y:S01]  /*5db0*/  FFMA.FTZ R38, R38, R53, R39 ;  /* 0x0000003526267223 */ /* 0x000fe20000010027 */
        /* <DEDUP_REMOVED lines=13> */
.L_x_1378:
[----:B------:R-:W-:Y:S05]  /*5e90*/  BSYNC B2 ;  /* 0x0000000000027941 */ /* 0x000fea0003800000 */
.L_x_1377:
[----:B------:R-:W-:Y:S02]  /*5ea0*/  ULDC.64 UR4, c[0x0][0x208] ;  /* 0x0000820000047ab9 */ /* 0x000fe40000000a00 */
[----:B--2---:R1:W-:Y:S03]  /*5eb0*/  STG.E.128 desc[UR4][R36.64+0xc0], R32 ;  /* 0x0000c02024007986 */ /* 0x0043e6000c101d04 */
.L_x_1376:
[----:B------:R-:W-:Y:S05]  /*5ec0*/  BSYNC B1 ;  /* 0x0000000000017941 */ /* 0x000fea0003800000 */
.L_x_1375:
        /* <DEDUP_REMOVED lines=12> */
[----:B------:R-:W-:Y:S01]  /*5f90*/  SHF.R.U64 R48, R44, 0x10, R45 ;  /* 0x000000102c307819 */ /* 0x000fe2000000122d */
[----:B------:R-:W-:Y:S01]  /*5fa0*/  IMAD.U32 R44, R35, 0x10000, RZ ;  /* 0x00010000232c7824 */ /* 0x000fe200078e00ff */
[----:B------:R-:W-:Y:S02]  /*5fb0*/  PRMT R131, R131, 0x5410, R46 ;  /* 0x0000541083837816 */ /* 0x000fe4000000002e */
        /* <DEDUP_REMOVED lines=16> */
[C---:B------:R-:W-:Y:S01]  /*60c0*/  FMUL.FTZ R51, R35.reuse, R48 ;  /* 0x0000003023337220 */ /* 0x040fe20000410000 */
[----:B------:R-:W-:Y:S01]  /*60d0*/  LOP3.LUT R128, R128, 0xffff0000, RZ, 0xc0, !PT ;  /* 0xffff000080807812 */ /* 0x000fe200078ec0ff */
[-C--:B------:R-:W-:Y:S01]  /*60e0*/  FMUL.FTZ R35, R35, R46.reuse ;  /* 0x0000002e23237220 */ /* 0x080fe20000410000 */
[----:B------:R-:W-:Y:S01]  /*60f0*/  LOP3.LUT R32, R32, 0xffff0000, RZ, 0xc0, !PT ;  /* 0xffff000020207812 */ /* 0x000fe200078ec0ff */
[----:B------:R-:W-:Y:S01]  /*6100*/  FFMA.FTZ R51, R34, R46, -R51 ;  /* 0x0000002e22337223 */ /* 0x000fe20000010833 */
[----:B------:R-:W-:Y:S01]  /*6110*/  FFMA.FTZ R38, R38, R49, R39 ;  /* 0x0000003126267223 */ /* 0x000fe20000010027 */
[----:B------:R-:W-:-:S02]  /*6120*/  IMAD.U32 R130, R130, 0x10000, RZ ;  /* 0x0001000082827824 */ /* 0x000fc400078e00ff */
[----:B------:R-:W-:Y:S01]  /*6130*/  FMUL.FTZ R39, R45, R131 ;  /* 0x000000832d277220 */ /* 0x000fe20000410000 */
[----:B------:R-:W-:Y:S02]  /*6140*/  IMAD.U32 R129, R129, 0x10000, RZ ;  /* 0x0001000081817824 */ /* 0x000fe400078e00ff */
        /* <DEDUP_REMOVED lines=14> */
.L_x_1382:
[----:B------:R-:W-:Y:S05]  /*6230*/  BSYNC B2 ;  /* 0x0000000000027941 */ /* 0x000fea0003800000 */
.L_x_1381:
[----:B------:R-:W-:Y:S02]  /*6240*/  ULDC.64 UR4, c[0x0][0x208] ;  /* 0x0000820000047ab9 */ /* 0x000fe40000000a00 */
[----:B--2---:R1:W-:Y:S03]  /*6250*/  STG.E.128 desc[UR4][R36.64+0x100], R32 ;  /* 0x0001002024007986 */ /* 0x0043e6000c101d04 */
.L_x_1380:
[----:B------:R-:W-:Y:S05]  /*6260*/  BSYNC B1 ;  /* 0x0000000000017941 */ /* 0x000fea0003800000 */
.L_x_1379:
[----:B------:R-:W-:-:S13]  /*6270*/  ISETP.NE.AND P3, PT, R28, RZ, PT ;  /* 0x000000ff1c00720c */ /* 0x000fda0003f65270 */
        /* <DEDUP_REMOVED lines=52> */
.L_x_1384:
[----:B------:R-:W-:Y:S05]  /*65c0*/  BSYNC B1 ;  /* 0x0000000000017941 */ /* 0x000fea0003800000 */
.L_x_1383:
[----:B------:R-:W-:Y:S02]  /*65d0*/  ULDC.64 UR4, c[0x0][0x208] ;  /* 0x0000820000047ab9 */ /* 0x000fe40000000a00 */
[----:B--2---:R1:W-:Y:S01]  /*65e0*/  STG.E.128 desc[UR4][R36.64+0x140], R32 ;  /* 0x0001402024007986 */ /* 0x0043e2000c101d04 */
[----:B------:R-:W-:Y:S05]  /*65f0*/  BRA `(.L_x_1362) ;  /* 0x00000040009c7947 */ /* 0x000fea0003800000 */
.L_x_1330:
        /* <DEDUP_REMOVED lines=22> */
[C---:B------:R-:W-:Y:S02]  /*6760*/  LEA R56, P2, R32.reuse, UR4, 0x1 ;  /* 0x0000000420387c11 */ /* 0x040fe4000f8408ff */
[----:B------:R-:W-:Y:S01]  /*6770*/  CS2R R52, SRZ ;  /* 0x0000000000347805 */ /* 0x000fe2000001ff00 */
[----:B------:R-:W-:Y:S01]  /*6780*/  ULDC.64 UR6, c[0x0][0x208] ;  /* 0x0000820000067ab9 */ /* 0x000fe20000000a00 */
        /* <DEDUP_REMOVED lines=23> */
.L_x_1386:
[----:B------:R-:W-:Y:S05]  /*6900*/  BSYNC B1 ;  /* 0x0000000000017941 */ /* 0x000fea0003800000 */
.L_x_1385:
        /* <DEDUP_REMOVED lines=23> */
[----:B------:R-:W-:Y:S01]  /*6a80*/  CS2R R76, SRZ ;  /* 0x00000000004c7805 */ /* 0x000fe2000001ff00 */
[----:B------:R-:W-:Y:S01]  /*6a90*/  ULDC.64 UR6, c[0x0][0x208] ;  /* 0x0000820000067ab9 */ /* 0x000fe20000000a00 */
        /* <DEDUP_REMOVED lines=23> */
.L_x_1388:
[----:B------:R-:W-:Y:S05]  /*6c10*/  BSYNC B1 ;  /* 0x0000000000017941 */ /* 0x000fea0003800000 */
.L_x_1387:
[----:B0-----:R-:W-:Y:S01]  /*6c20*/  IMAD.MOV.U32 R80, RZ, RZ, R32 ;  /* 0x000000ffff507224 */ /* 0x001fe200078e0020 */
        /* <DEDUP_REMOVED lines=94> */
[----:B------:R-:W-:Y:S02]  /*7210*/  PRMT R188, R81, 0x7610, R188 ;  /* 0x0000761051bc7816 */ /* 0x000fe400000000bc */
[----:B------:R-:W-:Y:S01]  /*7220*/  PRMT R189, R80, 0x7610, R189 ;  /* 0x0000761050bd7816 */ /* 0x000fe200000000bd */
[----:B------:R-:W-:Y:S06]  /*7230*/  @!P2 BRA `(.L_x_1389) ;  /* 0x000000000004a947 */ /* 0x000fec0003800000 */
[----:B------:R-:W-:Y:S01]  /*7240*/  BPT.TRAP 0x1 ;  /* 0x000000040000795c */ /* 0x000fe20000300000 */
.L_x_1389:
[----:B------:R-:W-:Y:S01]  /*7250*/  IMAD R89, R22, 0x8, R17 ;  /* 0x0000000816597824 */ /* 0x000fe200078e0211 */
[----:B------:R-:W-:Y:S01]  /*7260*/  SHF.L.U32 R90, R204, 0x1f, RZ ;  /* 0x0000001fcc5a7819 */ /* 0x000fe200000006ff */
[----:B------:R-:W0:Y:S01]  /*7270*/  LDC R147, c[0x0][0x2e4] ;  /* 0x0000b900ff937b82 */ /* 0x000e220000000800 */
[----:B------:R-:W-:Y:S02]  /*7280*/  BSSY B1, `(.L_x_1390) ;  /* 0x0000004000017945 */ /* 0x000fe40003800000 */
[----:B------:R-:W1:Y:S05]  /*7290*/  SYNCS.PHASECHK.TRANS64.TRYWAIT P5, [R89+URZ+0x30890], R90 ;  /* 0x0308905a590075a7 */ /* 0x000e6a00080a017f */
[----:B------:R-:W2:Y:S01]  /*72a0*/  LDC.64 R126, c[0x0][0x2f0] ;  /* 0x0000bc00ff7e7b82 */ /* 0x000ea20000000a00 */
[----:B-1----:R-:W-:Y:S05]  /*72b0*/  @!P5 BRA `(.L_x_1391) ;  /* 0x0000022c00d0d947 */ /* 0x002fea0003800000 */
.L_x_1731:
[----:B------:R-:W-:Y:S05]  /*72c0*/  BSYNC B1 ;  /* 0x0000000000017941 */ /* 0x000fea0003800000 */
.L_x_1390:
        /* <DEDUP_REMOVED lines=34> */
[----:B------:R-:W-:Y:S02]  /*74f0*/  SHF.R.U32.HI R175, RZ, 0x10, R53 ;  /* 0x00000010ffaf7819 */ /* 0x000fe40000011635 */
[----:B------:R-:W-:Y:S02]  /*7500*/  SHF.R.U32.HI R174, RZ, 0x10, R41 ;  /* 0x00000010ffae7819 */ /* 0x000fe40000011629 */
[----:B------:R-:W-:Y:S02]  /*7510*/  PRMT R175, R173, 0x5410, R175 ;  /* 0x00005410adaf7816 */ /* 0x000fe400000000af */
[----:B------:R-:W-:Y:S02]  /*7520*/  PRMT R174, R156, 0x5432, R174 ;  /* 0x000054329cae7816 */ /* 0x000fe400000000ae */
[----:B------:R-:W-:Y:S01]  /*7530*/  SHF.R.U64 R40, R40, 0x10, R41 ;  /* 0x0000001028287819 */ /* 0x000fe20000001229 */
[----:B------:R-:W-:Y:S01]  /*7540*/  IMAD.U32 R176, R175, 0x10000, RZ ;  /* 0x00010000afb07824 */ /* 0x000fe200078e00ff */
[--C-:B------:R-:W-:Y:S01]  /*7550*/  SHF.R.U64 R41, R42, 0x10, R43.reuse ;  /* 0x000000102a297819 */ /* 0x100fe2000000122b */
[----:B--2---:R-:W-:Y:S01]  /*7560*/  IMAD.U32 R42, R85, 0x10000, RZ ;  /* 0x00010000552a7824 */ /* 0x004fe200078e00ff */
[----:B------:R-:W-:Y:S01]  /*7570*/  SHF.R.U32.HI R173, RZ, 0x10, R43 ;  /* 0x00000010ffad7819 */ /* 0x000fe2000001162b */
[----:B------:R-:W-:Y:S01]  /*7580*/  IMAD.U32 R177, R174, 0x10000, RZ ;  /* 0x00010000aeb17824 */ /* 0x000fe200078e00ff */
[----:B------:R-:W-:Y:S01]  /*7590*/  SHF.R.U64 R52, R52, 0x10, R53 ;  /* 0x0000001034347819 */ /* 0x000fe20000001235 */
[----:B0-----:R-:W-:-:S02]  /*75a0*/  IMAD.U32 R43, R81, 0x10000, RZ ;  /* 0x00010000512b7824 */ /* 0x001fc400078e00ff */
[CC--:B------:R-:W-:Y:S01]  /*75b0*/  FMUL.FTZ R178, R42.reuse, R176.reuse ;  /* 0x000000b02ab27220 */ /* 0x0c0fe20000410000 */
[-C--:B------:R-:W-:Y:S01]  /*75c0*/  FMUL.FTZ R179, R42, R177.reuse ;  /* 0x000000b12ab37220 */ /* 0x080fe20000410000 */
[----:B------:R-:W-:Y:S02]  /*75d0*/  LOP3.LUT R175, R175, 0xffff0000, RZ, 0xc0, !PT ;  /* 0xffff0000afaf7812 */ /* 0x000fe400078ec0ff */
[C---:B------:R-:W-:Y:S01]  /*75e0*/  FFMA.FTZ R53, R43.reuse, R177, -R178 ;  /* 0x000000b12b357223 */ /* 0x040fe200000108b2 */
[----:B------:R-:W-:Y:S01]  /*75f0*/  FFMA.FTZ R43, R43, R176, R179 ;  /* 0x000000b02b2b7223 */ /* 0x000fe200000100b3 */
[----:B------:R-:W-:Y:S02]  /*7600*/  LOP3.LUT R176, R85, 0xffff0000, RZ, 0xc0, !PT ;  /* 0xffff000055b07812 */ /* 0x000fe400078ec0ff */
[----:B------:R-:W-:Y:S01]  /*7610*/  SHF.R.U64 R42, R54, 0x10, R55 ;  /* 0x00000010362a7819 */ /* 0x000fe20000001237 */
[----:B------:R-:W-:Y:S01]  /*7620*/  IMAD.U32 R54, R80, 0x10000, RZ ;  /* 0x0001000050367824 */ /* 0x000fe200078e00ff */
[----:B------:R-:W-:-:S02]  /*7630*/  LOP3.LUT R177, R174, 0xffff0000, RZ, 0xc0, !PT ;  /* 0xffff0000aeb17812 */ /* 0x000fc400078ec0ff */
[----:B------:R-:W-:Y:S02]  /*7640*/  SHF.R.U32.HI R55, RZ, 0x10, R55 ;  /* 0x00000010ff377819 */ /* 0x000fe40000011637 */
[----:B------:R-:W-:Y:S01]  /*7650*/  LOP3.LUT R174, R81, 0xffff0000, RZ, 0xc0, !PT ;  /* 0xffff000051ae7812 */ /* 0x000fe200078ec0ff */
[C---:B------:R-:W-:Y:S01]  /*7660*/  FMUL.FTZ R81, R176.reuse, R175 ;  /* 0x000000afb0517220 */ /* 0x040fe20000410000 */
[-C--:B------:R-:W-:Y:S01]  /*7670*/  FMUL.FTZ R178, R176, R177.reuse ;  /* 0x000000b1b0b27220 */ /* 0x080fe20000410000 */
[----:B------:R-:W-:Y:S02]  /*7680*/  PRMT R55, R182, 0x5410, R55 ;  /* 0x00005410b6377816 */ /* 0x000fe40000000037 */
[----:B------:R-:W-:Y:S01]  /*7690*/  PRMT R85, R180, 0x5410, R173 ;  /* 0x00005410b4557816 */ /* 0x000fe200000000ad */
[C---:B------:R-:W-:Y:S01]  /*76a0*/  FFMA.FTZ R176, R174.reuse, R177, -R81 ;  /* 0x000000b1aeb07223 */ /* 0x040fe20000010851 */
[----:B------:R-:W-:Y:S01]  /*76b0*/  FFMA.FTZ R174, R174, R175, R178 ;  /* 0x000000afaeae7223 */ /* 0x000fe200000100b2 */
[C---:B------:R-:W-:Y:S01]  /*76c0*/  IMAD.U32 R178, R87.reuse, 0x10000, RZ ;  /* 0x0001000057b27824 */ /* 0x040fe200078e00ff */
[----:B------:R-:W-:Y:S01]  /*76d0*/  LOP3.LUT R87, R87, 0xffff0000, RZ, 0xc0, !PT ;  /* 0xffff000057577812 */ /* 0x000fe200078ec0ff */
[----:B------:R-:W-:Y:S01]  /*76e0*/  IMAD.U32 R173, R55, 0x10000, RZ ;  /* 0x0001000037ad7824 */ /* 0x000fe200078e00ff */
[----:B------:R-:W-:Y:S01]  /*76f0*/  PRMT R40, R155, 0x5432, R40 ;  /* 0x000054329b287816 */ /* 0x000fe20000000028 */
[----:B------:R-:W-:Y:S01]  /*7700*/  IMAD.U32 R175, R85, 0x10000, RZ ;  /* 0x0001000055af7824 */ /* 0x000fe200078e00ff */
[----:B------:R-:W-:Y:S01]  /*7710*/  PRMT R52, R163, 0x5432, R52 ;  /* 0x00005432a3347816 */ /* 0x000fe20000000034 */
[----:B------:R-:W-:Y:S01]  /*7720*/  FMUL.FTZ R177, R178, R173 ;  /* 0x000000adb2b17220 */ /* 0x000fe20000410000 */
[----:B------:R-:W-:-:S02]  /*7730*/  IMAD.U32 R180, R83, 0x10000, RZ ;  /* 0x0001000053b47824 */ /* 0x000fc400078e00ff */
[-C--:B------:R-:W-:Y:S01]  /*7740*/  FMUL.FTZ R178, R178, R175.reuse ;  /* 0x000000afb2b27220 */ /* 0x080fe20000410000 */
[C---:B------:R-:W-:Y:S01]  /*7750*/  IMAD.U32 R81, R84.reuse, 0x10000, RZ ;  /* 0x0001000054517824 */ /* 0x040fe200078e00ff */
[----:B------:R-:W-:Y:S01]  /*7760*/  LOP3.LUT R84, R84, 0xffff0000, RZ, 0xc0, !PT ;  /* 0xffff000054547812 */ /* 0x000fe200078ec0ff */
[C---:B------:R-:W-:Y:S01]  /*7770*/  FFMA.FTZ R175, R180.reuse, R175, -R177 ;  /* 0x000000afb4af7223 */ /* 0x040fe200000108b1 */
[----:B------:R-:W-:Y:S01]  /*7780*/  FFMA.FTZ R173, R180, R173, R178 ;  /* 0x000000adb4ad7223 */ /* 0x000fe200000100b2 */
[----:B------:R-:W-:Y:S01]  /*7790*/  LOP3.LUT R178, R55, 0xffff0000, RZ, 0xc0, !PT ;  /* 0xffff000037b27812 */ /* 0x000fe200078ec0ff */
[----:B------:R-:W-:Y:S01]  /*77a0*/  IMAD.U32 R55, R86, 0x10000, RZ ;  /* 0x0001000056377824 */ /* 0x000fe200078e00ff */
[----:B------:R-:W-:Y:S01]  /*77b0*/  LOP3.LUT R180, R85, 0xffff0000, RZ, 0xc0, !PT ;  /* 0xffff000055b47812 */ /* 0x000fe200078ec0ff */
[C---:B------:R-:W-:Y:S01]  /*77c0*/  IMAD.U32 R85, R40.reuse, 0x10000, RZ ;  /* 0x0001000028557824 */ /* 0x040fe200078e00ff */
[----:B------:R-:W-:Y:S01]  /*77d0*/  LOP3.LUT R177, R83, 0xffff0000, RZ, 0xc0, !PT ;  /* 0xffff000053b17812 */ /* 0x000fe200078ec0ff */
[----:B------:R-:W-:Y:S01]  /*77e0*/  FMUL.FTZ R182, R87, R178 ;  /* 0x000000b257b67220 */ /* 0x000fe20000410000 */
[----:B------:R-:W-:Y:S01]  /*77f0*/  PRMT R41, R181, 0x5410, R41 ;  /* 0x00005410b5297816 */ /* 0x000fe20000000029 */
[-C--:B------:R-:W-:Y:S01]  /*7800*/  FMUL.FTZ R87, R87, R180.reuse ;  /* 0x000000b457577220 */ /* 0x080fe20000410000 */
[----:B------:R-:W-:Y:S01]  /*7810*/  LOP3.LUT R181, R40, 0xffff0000, RZ, 0xc0, !PT ;  /* 0xffff000028b57812 */ /* 0x000fe200078ec0ff */
[C---:B------:R-:W-:Y:S01]  /*7820*/  FFMA.FTZ R182, R177.reuse, R180, -R182 ;  /* 0x000000b4b1b67223 */ /* 0x040fe200000108b6 */
[----:B------:R-:W-:Y:S01]  /*7830*/  LOP3.LUT R80, R80, 0xffff0000, RZ, 0xc0, !PT ;  /* 0xffff000050507812 */ /* 0x000fe200078ec0ff */
[----:B------:R-:W-:Y:S01]  /*7840*/  FFMA.FTZ R178, R177, R178, R87 ;  /* 0x000000b2b1b27223 */ /* 0x000fe20000010057 */
[C---:B------:R-:W-:Y:S01]  /*7850*/  IMAD.U32 R87, R52.reuse, 0x10000, RZ ;  /* 0x0001000034577824 */ /* 0x040fe200078e00ff */
[----:B------:R-:W-:Y:S01]  /*7860*/  LOP3.LUT R177, R52, 0xffff0000, RZ, 0xc0, !PT ;  /* 0xffff000034b17812 */ /* 0x000fe200078ec0ff */
[C---:B------:R-:W-:Y:S01]  /*7870*/  FMUL.FTZ R40, R81.reuse, R85 ;  /* 0x0000005551287220 */ /* 0x040fe20000410000 */
[----:B------:R-:W-:Y:S01]  /*7880*/  PRMT R42, R162, 0x5432, R42 ;  /* 0x00005432a22a7816 */ /* 0x000fe2000000002a */
[----:B------:R-:W-:Y:S01]  /*7890*/  FMUL.FTZ R179, R81, R87 ;  /* 0x0000005751b37220 */ /* 0x000fe20000410000 */
[----:B------:R-:W-:Y:S01]  /*78a0*/  LOP3.LUT R86, R86, 0xffff0000, RZ, 0xc0, !PT ;  /* 0xffff000056567812 */ /* 0x000fe200078ec0ff */
[----:B------:R-:W-:Y:S01]  /*78b0*/  FMUL.FTZ R81, R84, R177 ;  /* 0x000000b154517220 */ /* 0x000fe20000410000 */
[C---:B------:R-:W-:Y:S01]  /*78c0*/  FFMA.FTZ R40, R54.reuse, R87, R40 ;  /* 0x0000005736287223 */ /* 0x040fe20000010028 */
[----:B------:R-:W-:Y:S01]  /*78d0*/  FFMA.FTZ R179, R54, R85, -R179 ;  /* 0x0000005536b37223 */ /* 0x000fe200000108b3 */
[-C--:B------:R-:W-:Y:S01]  /*78e0*/  FMUL.FTZ R85, R84, R181.reuse ;  /* 0x000000b554557220 */ /* 0x080fe20000410000 */
[----:B------:R-:W-:Y:S01]  /*78f0*/  FFMA.FTZ R52, R80, R181, -R81 ;  /* 0x000000b550347223 */ /* 0x000fe20000010851 */
[C---:B------:R-:W-:Y:S01]  /*7900*/  IMAD.U32 R54, R42.reuse, 0x10000, RZ ;  /* 0x000100002a367824 */ /* 0x040fe200078e00ff */
[----:B------:R-:W-:Y:S01]  /*7910*/  LOP3.LUT R81, R42, 0xffff0000, RZ, 0xc0, !PT ;  /* 0xffff00002a517812 */ /* 0x000fe200078ec0ff */
[C---:B------:R-:W-:Y:S01]  /*7920*/  IMAD.U32 R84, R41.reuse, 0x10000, RZ ;  /* 0x0001000029547824 */ /* 0x040fe200078e00ff */
[----:B------:R-:W-:Y:S01]  /*7930*/  LOP3.LUT R41, R41, 0xffff0000, RZ, 0xc0, !PT ;  /* 0xffff000029297812 */ /* 0x000fe200078ec0ff */
[----:B------:R-:W-:-:S02]  /*7940*/  IMAD.U32 R83, R82, 0x10000, RZ ;  /* 0x0001000052537824 */ /* 0x000fc400078e00ff */
[C---:B------:R-:W-:Y:S01]  /*7950*/  FMUL.FTZ R42, R55.reuse, R54 ;  /* 0x00000036372a7220 */ /* 0x040fe20000410000 */
[----:B------:R-:W-:Y:S01]  /*7960*/  FMUL.FTZ R87, R55, R84 ;  /* 0x0000005437577220 */ /* 0x000fe20000410000 */
[----:B------:R-:W-:Y:S01]  /*7970*/  LOP3.LUT R82, R82, 0xffff0000, RZ, 0xc0, !PT ;  /* 0xffff000052527812 */ /* 0x000fe200078ec0ff */
[C---:B------:R-:W-:Y:S01]  /*7980*/  FMUL.FTZ R55, R86.reuse, R81 ;  /* 0x0000005156377220 */ /* 0x040fe20000410000 */
[----:B------:R-:W-:Y:S01]  /*7990*/  FMUL.FTZ R86, R86, R41 ;  /* 0x0000002956567220 */ /* 0x000fe20000410000 */
[----:B------:R-:W-:Y:S01]  /*79a0*/  FFMA.FTZ R85, R80, R177, R85 ;  /* 0x000000b150557223 */ /* 0x000fe20000010055 */
[C---:B------:R-:W-:Y:S01]  /*79b0*/  FFMA.FTZ R87, R83.reuse, R54, R87 ;  /* 0x0000003653577223 */ /* 0x040fe20000010057 */
[----:B------:R-:W-:Y:S01]  /*79c0*/  FFMA.FTZ R42, R83, R84, -R42 ;  /* 0x00000054532a7223 */ /* 0x000fe2000001082a */
[C---:B------:R-:W-:Y:S01]  /*79d0*/  FFMA.FTZ R86, R82.reuse, R81, R86 ;  /* 0x0000005152567223 */ /* 0x040fe20000010056 */
[----:B------:R-:W-:Y:S01]  /*79e0*/  FFMA.FTZ R55, R82, R41, -R55 ;  /* 0x0000002952377223 */ /* 0x000fe20000010837 */
        /* <DEDUP_REMOVED lines=10> */
.L_x_1397:
[----:B------:R-:W-:Y:S05]  /*7a90*/  BSYNC B3 ;  /* 0x0000000000037941 */ /* 0x000fea0003800000 */
.L_x_1396:
[----:B------:R-:W-:Y:S01]  /*7aa0*/  ISETP.GE.AND P4, PT, R172, R147, PT ;  /* 0x00000093ac00720c */ /* 0x000fe20003f86270 */
[----:B------:R-:W-:-:S12]  /*7ab0*/  ULDC.64 UR4, c[0x0][0x208] ;  /* 0x0000820000047ab9 */ /* 0x000fd80000000a00 */
        /* <DEDUP_REMOVED lines=9> */
.L_x_1395:
[----:B------:R-:W-:Y:S05]  /*7b50*/  BSYNC B2 ;  /* 0x0000000000027941 */ /* 0x000fea0003800000 */
.L_x_1394:
[----:B------:R-:W-:Y:S01]  /*7b60*/  ISETP.NE.AND P4, PT, R21, RZ, PT ;  /* 0x000000ff1500720c */ /* 0x000fe20003f85270 */
[----:B------:R-:W-:-:S12]  /*7b70*/  BSSY B2, `(.L_x_1398) ;  /* 0x0000082000027945 */ /* 0x000fd80003800000 */
[----:B------:R-:W-:Y:S05]  /*7b80*/  @!P4 BRA `(.L_x_1399) ;  /* 0x000000080000c947 */ /* 0x000fea0003800000 */
[----:B0-----:R-:W-:Y:S01]  /*7b90*/  SEL R40, R124, R149, !P1 ;  /* 0x000000957c287207 */ /* 0x001fe20004800000 */
        /* <DEDUP_REMOVED lines=30> */
[----:B------:R-:W-:Y:S02]  /*7d80*/  SHF.R.U32.HI R37, RZ, 0x10, R37 ;  /* 0x00000010ff257819 */ /* 0x000fe40000011625 */
        /* <DEDUP_REMOVED lines=14> */
[----:B------:R-:W-:Y:S01]  /*7e70*/  FMUL.FTZ R175, R86, R173 ;  /* 0x000000ad56af7220 */ /* 0x000fe20000410000 */
[----:B------:R-:W-:Y:S01]  /*7e80*/  LOP3.LUT R84, R41, 0xffff0000, RZ, 0xc0, !PT ;  /* 0xffff000029547812 */ /* 0x000fe200078ec0ff */
[----:B------:R-:W-:Y:S01]  /*7e90*/  FFMA.FTZ R178, R51, R176, -R178 ;  /* 0x000000b033b27223 */ /* 0x000fe200000108b2 */
[----:B------:R-:W-:Y:S01]  /*7ea0*/  LOP3.LUT R37, R37, 0xffff0000, RZ, 0xc0, !PT ;  /* 0xffff000025257812 */ /* 0x000fe200078ec0ff */
[----:B------:R-:W-:-:S02]  /*7eb0*/  IMAD.U32 R85, R50, 0x10000, RZ ;  /* 0x0001000032557824 */ /* 0x000fc400078e00ff */
[----:B------:R-:W-:Y:S01]  /*7ec0*/  FFMA.FTZ R48, R51, R174, R48 ;  /* 0x000000ae33307223 */ /* 0x000fe20000010030 */
[----:B------:R-:W-:Y:S01]  /*7ed0*/  IMAD.U32 R51, R83, 0x10000, RZ ;  /* 0x0001000053337824 */ /* 0x000fe200078e00ff */
[----:B------:R-:W-:Y:S01]  /*7ee0*/  PRMT R39, R160, 0x5432, R39 ;  /* 0x00005432a0277816 */ /* 0x000fe20000000027 */
[-C--:B------:R-:W-:Y:S01]  /*7ef0*/  FMUL.FTZ R177, R86, R37.reuse ;  /* 0x0000002556b17220 */ /* 0x080fe20000410000 */
[----:B------:R-:W-:Y:S01]  /*7f00*/  FFMA.FTZ R175, R84, R37, -R175 ;  /* 0x0000002554af7223 */ /* 0x000fe200000108af */
[C---:B------:R-:W-:Y:S01]  /*7f10*/  FMUL.FTZ R37, R172.reuse, R85 ;  /* 0x00000055ac257220 */ /* 0x040fe20000410000 */
[----:B------:R-:W-:Y:S01]  /*7f20*/  FMUL.FTZ R172, R172, R51 ;  /* 0x00000033acac7220 */ /* 0x000fe20000410000 */
[----:B------:R-:W-:Y:S01]  /*7f30*/  PRMT R36, R153, 0x5432, R36 ;  /* 0x0000543299247816 */ /* 0x000fe20000000024 */
[----:B------:R-:W-:Y:S01]  /*7f40*/  FFMA.FTZ R177, R84, R173, R177 ;  /* 0x000000ad54b17223 */ /* 0x000fe200000100b1 */
[----:B------:R-:W-:Y:S01]  /*7f50*/  LOP3.LUT R55, R55, 0xffff0000, RZ, 0xc0, !PT ;  /* 0xffff000037377812 */ /* 0x000fe200078ec0ff */
[----:B------:R-:W-:Y:S01]  /*7f60*/  FFMA.FTZ R37, R170, R51, -R37 ;  /* 0x00000033aa257223 */ /* 0x000fe20000010825 */
[----:B------:R-:W-:Y:S01]  /*7f70*/  LOP3.LUT R50, R50, 0xffff0000, RZ, 0xc0, !PT ;  /* 0xffff000032327812 */ /* 0x000fe200078ec0ff */
[----:B------:R-:W-:Y:S01]  /*7f80*/  FFMA.FTZ R172, R170, R85, R172 ;  /* 0x00000055aaac7223 */ /* 0x000fe200000100ac */
[C---:B------:R-:W-:Y:S01]  /*7f90*/  IMAD.U32 R53, R52.reuse, 0x10000, RZ ;  /* 0x0001000034357824 */ /* 0x040fe200078e00ff */
[----:B------:R-:W-:Y:S01]  /*7fa0*/  LOP3.LUT R84, R83, 0xffff0000, RZ, 0xc0, !PT ;  /* 0xffff000053547812 */ /* 0x000fe200078ec0ff */
[C---:B------:R-:W-:Y:S01]  /*7fb0*/  IMAD.U32 R170, R39.reuse, 0x10000, RZ ;  /* 0x0001000027aa7824 */ /* 0x040fe200078e00ff */
[----:B------:R-:W-:Y:S01]  /*7fc0*/  LOP3.LUT R52, R52, 0xffff0000, RZ, 0xc0, !PT ;  /* 0xffff000034347812 */ /* 0x000fe200078ec0ff */
[----:B------:R-:W-:Y:S01]  /*7fd0*/  IMAD.U32 R86, R36, 0x10000, RZ ;  /* 0x0001000024567824 */ /* 0x000fe200078e00ff */
        /* <DEDUP_REMOVED lines=8> */
[----:B------:R-:W-:Y:S01]  /*8060*/  PRMT R49, R158, 0x5432, R49 ;  /* 0x000054329e317816 */ /* 0x000fe20000000031 */
[----:B------:R-:W-:Y:S01]  /*8070*/  FMUL.FTZ R53, R53, R86 ;  /* 0x0000005635357220 */ /* 0x000fe20000410000 */
[----:B------:R-:W-:Y:S01]  /*8080*/  PRMT R38, R152, 0x5432, R38 ;  /* 0x0000543298267816 */ /* 0x000fe20000000026 */
[----:B------:R-:W-:Y:S01]  /*8090*/  FMUL.FTZ R55, R52, R39 ;  /* 0x0000002734377220 */ /* 0x000fe20000410000 */
[C---:B------:R-:W-:Y:S01]  /*80a0*/  FFMA.FTZ R174, R43.reuse, R84, -R174 ;  /* 0x000000542bae7223 */ /* 0x040fe200000108ae */
[----:B------:R-:W-:Y:S01]  /*80b0*/  LOP3.LUT R171, R42, 0xffff0000, RZ, 0xc0, !PT ;  /* 0xffff00002aab7812 */ /* 0x000fe200078ec0ff */
[----:B------:R-:W-:Y:S01]  /*80c0*/  FFMA.FTZ R43, R43, R50, R176 ;  /* 0x000000322b2b7223 */ /* 0x000fe200000100b0 */
[C---:B------:R-:W-:Y:S01]  /*80d0*/  FFMA.FTZ R36, R41.reuse, R86, -R36 ;  /* 0x0000005629247223 */ /* 0x040fe20000010824 */
[----:B------:R-:W-:Y:S01]  /*80e0*/  FFMA.FTZ R53, R41, R170, R53 ;  /* 0x000000aa29357223 */ /* 0x000fe20000010035 */
[----:B------:R-:W-:-:S02]  /*80f0*/  IMAD.U32 R42, R54, 0x10000, RZ ;  /* 0x00010000362a7824 */ /* 0x000fc400078e00ff */
[-C--:B------:R-:W-:Y:S01]  /*8100*/  FMUL.FTZ R41, R52, R51.reuse ;  /* 0x0000003334297220 */ /* 0x080fe20000410000 */
[----:B------:R-:W-:Y:S01]  /*8110*/  FFMA.FTZ R55, R40, R51, -R55 ;  /* 0x0000003328377223 */ /* 0x000fe20000010837 */
[C---:B------:R-:W-:Y:S01]  /*8120*/  IMAD.U32 R50, R49.reuse, 0x10000, RZ ;  /* 0x0001000031327824 */ /* 0x040fe200078e00ff */
[----:B------:R-:W-:Y:S01]  /*8130*/  LOP3.LUT R54, R54, 0xffff0000, RZ, 0xc0, !PT ;  /* 0xffff000036367812 */ /* 0x000fe200078ec0ff */
[----:B------:R-:W-:Y:S01]  /*8140*/  IMAD.U32 R51, R38, 0x10000, RZ ;  /* 0x0001000026337824 */ /* 0x000fe200078e00ff */
[----:B------:R-:W-:Y:S01]  /*8150*/  LOP3.LUT R49, R49, 0xffff0000, RZ, 0xc0, !PT ;  /* 0xffff000031317812 */ /* 0x000fe200078ec0ff */
[----:B------:R-:W-:Y:S01]  /*8160*/  FFMA.FTZ R52, R40, R39, R41 ;  /* 0x0000002728347223 */ /* 0x000fe20000010029 */
[----:B------:R-:W-:Y:S01]  /*8170*/  LOP3.LUT R38, R38, 0xffff0000, RZ, 0xc0, !PT ;  /* 0xffff000026267812 */ /* 0x000fe200078ec0ff */
[C---:B------:R-:W-:Y:S01]  /*8180*/  FMUL.FTZ R40, R42.reuse, R50 ;  /* 0x000000322a287220 */ /* 0x040fe20000410000 */
[----:B------:R-:W-:Y:S01]  /*8190*/  FMUL.FTZ R39, R42, R51 ;  /* 0x000000332a277220 */ /* 0x000fe20000410000 */
[----:B------:R-:W-:Y:S01]  /*81a0*/  FMUL.FTZ R42, R54, R49 ;  /* 0x00000031362a7220 */ /* 0x000fe20000410000 */
[----:B------:R-:W-:Y:S01]  /*81b0*/  F2FP.BF16.F32.PACK_AB R37, R174, R37 ;  /* 0x00000025ae25723e */ /* 0x000fe200000010ff */
[-C--:B------:R-:W-:Y:S01]  /*81c0*/  FMUL.FTZ R54, R54, R38.reuse ;  /* 0x0000002636367220 */ /* 0x080fe20000410000 */
[----:B------:R-:W-:Y:S01]  /*81d0*/  FFMA.FTZ R40, R87, R51, -R40 ;  /* 0x0000003357287223 */ /* 0x000fe20000010828 */
[----:B------:R-:W-:Y:S01]  /*81e0*/  FFMA.FTZ R41, R171, R38, -R42 ;  /* 0x00000026ab297223 */ /* 0x000fe2000001082a */
        /* <DEDUP_REMOVED lines=12> */
[----:B------:R-:W-:-:S02]  /*82b0*/  IMAD.MOV.U32 R41, RZ, RZ, R175 ;  /* 0x000000ffff297224 */ /* 0x000fc400078e00af */
[----:B------:R-:W-:-:S07]  /*82c0*/  IMAD.MOV.U32 R55, RZ, RZ, R172 ;  /* 0x000000ffff377224 */ /* 0x000fce00078e00ac */
.L_x_1401:
[----:B------:R-:W-:Y:S05]  /*82d0*/  BSYNC B3 ;  /* 0x0000000000037941 */ /* 0x000fea0003800000 */
.L_x_1400:
        /* <DEDUP_REMOVED lines=11> */
.L_x_1399:
[----:B------:R-:W-:Y:S05]  /*8390*/  BSYNC B2 ;  /* 0x0000000000027941 */ /* 0x000fea0003800000 */
.L_x_1398:
[----:B------:R-:W-:-:S13]  /*83a0*/  ISETP.NE.AND P4, PT, R25, RZ, PT ;  /* 0x000000ff1900720c */ /* 0x000fda0003f85270 */
[----:B------:R-:W-:Y:S05]  /*83b0*/  @!P4 BRA `(.L_x_1393) ;  /* 0x00000008000cc947 */ /* 0x000fea0003800000 */
[----:B------:R-:W-:Y:S01]  /*83c0*/  LOP3.LUT P6, RZ, R16, 0x1, RZ, 0xc0, !PT ;  /* 0x0000000110ff7812 */ /* 0x000fe200078cc0ff */
[----:B------:R-:W-:Y:S01]  /*83d0*/  BSSY B2, `(.L_x_1402) ;  /* 0x0000076000027945 */ /* 0x000fe20003800000 */
[----:B------:R-:W-:Y:S02]  /*83e0*/  IADD3 R48, P4, P5, R108, R130, R15 ;  /* 0x000000826c307210 */ /* 0x000fe40007d9e00f */
[----:B---3--:R-:W-:Y:S02]  /*83f0*/  SEL R36, R124, R149, !P6 ;  /* 0x000000957c247207 */ /* 0x008fe40007000000 */
[----:B------:R-:W-:Y:S02]  /*8400*/  IADD3.X R49, R4, R157, R112, P4, P5 ;  /* 0x0000009d04317210 */ /* 0x000fe400027ea470 */
[----:B------:R-:W-:Y:S02]  /*8410*/  SHF.R.S32.HI R37, RZ, 0x1f, R36 ;  /* 0x0000001fff257819 */ /* 0x000fe40000011424 */
[----:B------:R-:W-:-:S02]  /*8420*/  ISETP.GE.AND P4, PT, R199, R119, PT ;  /* 0x00000077c700720c */ /* 0x000fc40003f86270 */
        /* <DEDUP_REMOVED lines=25> */
[--C-:B------:R-:W-:Y:S01]  /*85c0*/  SHF.R.U64 R51, R32, 0x10, R33.reuse ;  /* 0x0000001020337819 */ /* 0x100fe20000001221 */
[----:B------:R-:W-:Y:S01]  /*85d0*/  IMAD.U32 R55, R38, 0x10000, RZ ;  /* 0x0001000026377824 */ /* 0x000fe200078e00ff */
[----:B------:R-:W-:-:S02]  /*85e0*/  SHF.R.U32.HI R33, RZ, 0x10, R33 ;  /* 0x00000010ff217819 */ /* 0x000fc40000011621 */
[----:B------:R-:W-:Y:S02]  /*85f0*/  PRMT R236, R236, 0x5410, R45 ;  /* 0x00005410ecec7816 */ /* 0x000fe4000000002d */
[----:B------:R-:W-:Y:S02]  /*8600*/  PRMT R202, R202, 0x5410, R33 ;  /* 0x00005410caca7816 */ /* 0x000fe40000000021 */
[--C-:B------:R-:W-:Y:S01]  /*8610*/  SHF.R.U64 R32, R46, 0x10, R47.reuse ;  /* 0x000000102e207819 */ /* 0x100fe2000000122f */
[----:B------:R-:W-:Y:S01]  /*8620*/  IMAD.U32 R33, R236, 0x10000, RZ ;  /* 0x00010000ec217824 */ /* 0x000fe200078e00ff */
[----:B------:R-:W-:Y:S02]  /*8630*/  SHF.R.U32.HI R46, RZ, 0x10, R47 ;  /* 0x00000010ff2e7819 */ /* 0x000fe4000001162f */
[----:B------:R-:W-:Y:S01]  /*8640*/  PRMT R224, R224, 0x5410, R35 ;  /* 0x00005410e0e07816 */ /* 0x000fe20000000023 */
[----:B------:R-:W-:Y:S02]  /*8650*/  IMAD.U32 R35, R202, 0x10000, RZ ;  /* 0x00010000ca237824 */ /* 0x000fe400078e00ff */
[----:B------:R-:W-:Y:S01]  /*8660*/  FMUL.FTZ R45, R52, R33 ;  /* 0x00000021342d7220 */ /* 0x000fe20000410000 */
[----:B------:R-:W-:-:S02]  /*8670*/  PRMT R191, R191, 0x5410, R34 ;  /* 0x00005410bfbf7816 */ /* 0x000fc40000000022 */
[----:B------:R-:W-:Y:S01]  /*8680*/  LOP3.LUT R54, R41, 0xffff0000, RZ, 0xc0, !PT ;  /* 0xffff000029367812 */ /* 0x000fe200078ec0ff */
[----:B------:R-:W-:Y:S01]  /*8690*/  IMAD.U32 R41, R40, 0x10000, RZ ;  /* 0x0001000028297824 */ /* 0x000fe200078e00ff */
[----:B------:R-:W-:Y:S02]  /*86a0*/  LOP3.LUT R34, R236, 0xffff0000, RZ, 0xc0, !PT ;  /* 0xffff0000ec227812 */ /* 0x000fe400078ec0ff */
[----:B------:R-:W-:Y:S01]  /*86b0*/  PRMT R200, R200, 0x5410, R51 ;  /* 0x00005410c8c87816 */ /* 0x000fe20000000033 */
[-C--:B------:R-:W-:Y:S01]  /*86c0*/  FMUL.FTZ R51, R52, R35.reuse ;  /* 0x0000002334337220 */ /* 0x080fe20000410000 */
[----:B------:R-:W-:Y:S01]  /*86d0*/  PRMT R203, R203, 0x5410, R32 ;  /* 0x00005410cbcb7816 */ /* 0x000fe20000000020 */
[----:B------:R-:W-:Y:S01]  /*86e0*/  FFMA.FTZ R32, R44, R35, -R45 ;  /* 0x000000232c207223 */ /* 0x000fe2000001082d */
[----:B------:R-:W-:Y:S01]  /*86f0*/  PRMT R211, R211, 0x5410, R46 ;  /* 0x00005410d3d37816 */ /* 0x000fe2000000002e */
[----:B------:R-:W-:Y:S01]  /*8700*/  FMUL.FTZ R46, R54, R34 ;  /* 0x00000022362e7220 */ /* 0x000fe20000410000 */
[----:B------:R-:W-:Y:S01]  /*8710*/  LOP3.LUT R35, R202, 0xffff0000, RZ, 0xc0, !PT ;  /* 0xffff0000ca237812 */ /* 0x000fe200078ec0ff */
[----:B------:R-:W-:Y:S01]  /*8720*/  FFMA.FTZ R33, R44, R33, R51 ;  /* 0x000000212c217223 */ /* 0x000fe20000010033 */
[----:B------:R-:W-:Y:S01]  /*8730*/  LOP3.LUT R47, R37, 0xffff0000, RZ, 0xc0, !PT ;  /* 0xffff0000252f7812 */ /* 0x000fe200078ec0ff */
[----:B------:R-:W-:Y:S01]  /*8740*/  IMAD.U32 R45, R211, 0x10000, RZ ;  /* 0x00010000d32d7824 */ /* 0x000fe200078e00ff */
[----:B------:R-:W-:Y:S01]  /*8750*/  PRMT R190, R190, 0x5410, R53 ;  /* 0x00005410bebe7816 */ /* 0x000fe20000000035 */
[----:B------:R-:W-:-:S02]  /*8760*/  IMAD.U32 R51, R191, 0x10000, RZ ;  /* 0x00010000bf337824 */ /* 0x000fc400078e00ff */
[-C--:B------:R-:W-:Y:S01]  /*8770*/  FMUL.FTZ R54, R54, R35.reuse ;  /* 0x0000002336367220 */ /* 0x080fe20000410000 */
[----:B------:R-:W-:Y:S01]  /*8780*/  FFMA.FTZ R35, R47, R35, -R46 ;  /* 0x000000232f237223 */ /* 0x000fe2000001082e */
[----:B------:R-:W-:Y:S01]  /*8790*/  LOP3.LUT R43, R43, 0xffff0000, RZ, 0xc0, !PT ;  /* 0xffff00002b2b7812 */ /* 0x000fe200078ec0ff */
[C---:B------:R-:W-:Y:S01]  /*87a0*/  FMUL.FTZ R53, R82.reuse, R45 ;  /* 0x0000002d52357220 */ /* 0x040fe20000410000 */
[----:B------:R-:W-:Y:S01]  /*87b0*/  LOP3.LUT R46, R211, 0xffff0000, RZ, 0xc0, !PT ;  /* 0xffff0000d32e7812 */ /* 0x000fe200078ec0ff */
[-C--:B------:R-:W-:Y:S01]  /*87c0*/  FMUL.FTZ R52, R82, R51.reuse ;  /* 0x0000003352347220 */ /* 0x080fe20000410000 */
[----:B------:R-:W-:Y:S01]  /*87d0*/  LOP3.LUT R82, R191, 0xffff0000, RZ, 0xc0, !PT ;  /* 0xffff0000bf527812 */ /* 0x000fe200078ec0ff */
[C---:B------:R-:W-:Y:S01]  /*87e0*/  FFMA.FTZ R44, R80.reuse, R51, -R53 ;  /* 0x00000033502c7223 */ /* 0x040fe20000010835 */
[----:B------:R-:W-:Y:S01]  /*87f0*/  LOP3.LUT R39, R39, 0xffff0000, RZ, 0xc0, !PT ;  /* 0xffff000027277812 */ /* 0x000fe200078ec0ff */
[----:B------:R-:W-:Y:S01]  /*8800*/  FFMA.FTZ R80, R80, R45, R52 ;  /* 0x0000002d50507223 */ /* 0x000fe20000010034 */
[----:B------:R-:W-:Y:S01]  /*8810*/  FMUL.FTZ R84, R43, R46 ;  /* 0x0000002e2b547220 */ /* 0x000fe20000410000 */
[----:B------:R-:W-:Y:S01]  /*8820*/  FFMA.FTZ R34, R47, R34, R54 ;  /* 0x000000222f227223 */ /* 0x000fe20000010036 */
[----:B------:R-:W-:Y:S01]  /*8830*/  IMAD.U32 R52, R224, 0x10000, RZ ;  /* 0x00010000e0347824 */ /* 0x000fe200078e00ff */
[----:B------:R-:W-:Y:S01]  /*8840*/  LOP3.LUT R40, R40, 0xffff0000, RZ, 0xc0, !PT ;  /* 0xffff000028287812 */ /* 0x000fe200078ec0ff */
[----:B------:R-:W-:-:S02]  /*8850*/  IMAD.U32 R54, R200, 0x10000, RZ ;  /* 0x00010000c8367824 */ /* 0x000fc400078e00ff */
[-C--:B------:R-:W-:Y:S01]  /*8860*/  FMUL.FTZ R86, R43, R82.reuse ;  /* 0x000000522b567220 */ /* 0x080fe20000410000 */
[----:B------:R-:W-:Y:S01]  /*8870*/  LOP3.LUT R45, R224, 0xffff0000, RZ, 0xc0, !PT ;  /* 0xffff0000e02d7812 */ /* 0x000fe200078ec0ff */
[----:B------:R-:W-:Y:S01]  /*8880*/  FFMA.FTZ R43, R39, R82, -R84 ;  /* 0x00000052272b7223 */ /* 0x000fe20000010854 */
[----:B------:R-:W-:Y:S02]  /*8890*/  IMAD.U32 R37, R36, 0x10000, RZ ;  /* 0x0001000024257824 */ /* 0x000fe400078e00ff */
[C---:B------:R-:W-:Y:S01]  /*88a0*/  FMUL.FTZ R82, R41.reuse, R52 ;  /* 0x0000003429527220 */ /* 0x040fe20000410000 */
[----:B------:R-:W-:Y:S01]  /*88b0*/  LOP3.LUT R47, R200, 0xffff0000, RZ, 0xc0, !PT ;  /* 0xffff0000c82f7812 */ /* 0x000fe200078ec0ff */
[-C--:B------:R-:W-:Y:S01]  /*88c0*/  FMUL.FTZ R51, R41, R54.reuse ;  /* 0x0000003629337220 */ /* 0x080fe20000410000 */
[----:B------:R-:W-:Y:S01]  /*88d0*/  LOP3.LUT R36, R36, 0xffff0000, RZ, 0xc0, !PT ;  /* 0xffff000024247812 */ /* 0x000fe200078ec0ff */
[C---:B------:R-:W-:Y:S01]  /*88e0*/  FMUL.FTZ R53, R40.reuse, R45 ;  /* 0x0000002d28357220 */ /* 0x040fe20000410000 */
[C---:B------:R-:W-:Y:S01]  /*88f0*/  FFMA.FTZ R41, R37.reuse, R54, -R82 ;  /* 0x0000003625297223 */ /* 0x040fe20000010852 */
[----:B------:R-:W-:Y:S01]  /*8900*/  FFMA.FTZ R37, R37, R52, R51 ;  /* 0x0000003425257223 */ /* 0x000fe20000010033 */
[-C--:B------:R-:W-:Y:S01]  /*8910*/  FMUL.FTZ R51, R40, R47.reuse ;  /* 0x0000002f28337220 */ /* 0x080fe20000410000 */
[----:B------:R-:W-:Y:S01]  /*8920*/  LOP3.LUT R81, R38, 0xffff0000, RZ, 0xc0, !PT ;  /* 0xffff000026517812 */ /* 0x000fe200078ec0ff */
[----:B------:R-:W-:Y:S01]  /*8930*/  FFMA.FTZ R40, R36, R47, -R53 ;  /* 0x0000002f24287223 */ /* 0x000fe20000010835 */
[----:B------:R-:W-:-:S02]  /*8940*/  IMAD.U32 R38, R42, 0x10000, RZ ;  /* 0x000100002a267824 */ /* 0x000fc400078e00ff */
[----:B------:R-:W-:Y:S01]  /*8950*/  FFMA.FTZ R39, R39, R46, R86 ;  /* 0x0000002e27277223 */ /* 0x000fe20000010056 */
[C---:B------:R-:W-:Y:S01]  /*8960*/  IMAD.U32 R47, R203.reuse, 0x10000, RZ ;  /* 0x00010000cb2f7824 */ /* 0x040fe200078e00ff */
[----:B------:R-:W-:Y:S01]  /*8970*/  LOP3.LUT R42, R42, 0xffff0000, RZ, 0xc0, !PT ;  /* 0xffff00002a2a7812 */ /* 0x000fe200078ec0ff */
[----:B------:R-:W-:Y:S01]  /*8980*/  IMAD.U32 R46, R190, 0x10000, RZ ;  /* 0x00010000be2e7824 */ /* 0x000fe200078e00ff */
[----:B------:R-:W-:Y:S01]  /*8990*/  LOP3.LUT R203, R203, 0xffff0000, RZ, 0xc0, !PT ;  /* 0xffff0000cbcb7812 */ /* 0x000fe200078ec0ff */
[----:B------:R-:W-:Y:S01]  /*89a0*/  FMUL.FTZ R52, R38, R47 ;  /* 0x0000002f26347220 */ /* 0x000fe20000410000 */
[----:B------:R-:W-:Y:S01]  /*89b0*/  LOP3.LUT R190, R190, 0xffff0000, RZ, 0xc0, !PT ;  /* 0xffff0000bebe7812 */ /* 0x000fe200078ec0ff */
[-C--:B------:R-:W-:Y:S01]  /*89c0*/  FMUL.FTZ R38, R38, R46.reuse ;  /* 0x0000002e26267220 */ /* 0x080fe20000410000 */
[----:B------:R-:W-:Y:S01]  /*89d0*/  FFMA.FTZ R36, R36, R45, R51 ;  /* 0x0000002d24247223 */ /* 0x000fe20000010033 */
[C---:B------:R-:W-:Y:S01]  /*89e0*/  FMUL.FTZ R54, R42.reuse, R203 ;  /* 0x000000cb2a367220 */ /* 0x040fe20000410000 */
[C---:B------:R-:W-:Y:S01]  /*89f0*/  FFMA.FTZ R52, R55.reuse, R46, -R52 ;  /* 0x0000002e37347223 */ /* 0x040fe20000010834 */
[-C--:B------:R-:W-:Y:S01]  /*8a00*/  FMUL.FTZ R42, R42, R190.reuse ;  /* 0x000000be2a2a7220 */ /* 0x080fe20000410000 */
[----:B------:R-:W-:Y:S01]  /*8a10*/  FFMA.FTZ R38, R55, R47, R38 ;  /* 0x0000002f37267223 */ /* 0x000fe20000010026 */
[----:B------:R-:W-:Y:S01]  /*8a20*/  FFMA.FTZ R45, R81, R190, -R54 ;  /* 0x000000be512d7223 */ /* 0x000fe20000010836 */
[----:B------:R-:W-:Y:S01]  /*8a30*/  F2FP.BF16.F32.PACK_AB R43, R43, R44 ;  /* 0x0000002c2b2b723e */ /* 0x000fe200000010ff */
        /* <DEDUP_REMOVED lines=12> */
[----:B------:R-:W-:Y:S02]  /*8b00*/  IMAD.MOV.U32 R41, RZ, RZ, R33 ;  /* 0x000000ffff297224 */ /* 0x000fe400078e0021 */
[----:B------:R-:W-:Y:S02]  /*8b10*/  IMAD.MOV.U32 R42, RZ, RZ, R81 ;  /* 0x000000ffff2a7224 */ /* 0x000fe400078e0051 */
[----:B------:R-:W-:-:S07]  /*8b20*/  IMAD.MOV.U32 R43, RZ, RZ, R80 ;  /* 0x000000ffff2b7224 */ /* 0x000fce00078e0050 */
.L_x_1403:
[----:B------:R-:W-:Y:S05]  /*8b30*/  BSYNC B2 ;  /* 0x0000000000027941 */ /* 0x000fea0003800000 */
.L_x_1402:
        /* <DEDUP_REMOVED lines=11> */
.L_x_1393:
[----:B------:R-:W-:Y:S05]  /*8bf0*/  BSYNC B1 ;  /* 0x0000000000017941 */ /* 0x000fea0003800000 */
.L_x_1392:
        /* <DEDUP_REMOVED lines=25> */
[----:B------:R-:W-:Y:S02]  /*8d90*/  LOP3.LUT R32, R205, 0x38, R37, 0xf8, !PT ;  /* 0x00000038cd207812 */ /* 0x000fe400078ef825 */
[----:B------:R-:W-:Y:S02]  /*8da0*/  LEA.HI R33, R33, R36, RZ, 0x3 ;  /* 0x0000002421217211 */ /* 0x000fe400078f18ff */
[----:B------:R-:W-:Y:S02]  /*8db0*/  LOP3.LUT R32, R32, R233, RZ, 0x3c, !PT ;  /* 0x000000e920207212 */ /* 0x000fe400078e3cff */
[----:B------:R-:W-:-:S02]  /*8dc0*/  SHF.R.S32.HI R33, RZ, 0x3, R33 ;  /* 0x00000003ff217819 */ /* 0x000fc40000011421 */
[----:B------:R-:W-:-:S03]  /*8dd0*/  ISETP.GE.AND P4, PT, R192, R119, PT ;  /* 0x00000077c000720c */ /* 0x000fc60003f86270 */
[----:B------:R-:W-:-:S04]  /*8de0*/  IMAD R33, R33, 0x1800, R210 ;  /* 0x0000180021217824 */ /* 0x000fc800078e02d2 */
        /* <DEDUP_REMOVED lines=11> */
[----:B0-----:R-:W-:Y:S01]  /*8ea0*/  IMAD.U32 R50, R33, 0x10000, RZ ;  /* 0x0001000021327824 */ /* 0x001fe200078e00ff */
[--C-:B------:R-:W-:Y:S01]  /*8eb0*/  SHF.R.U64 R65, R76, 0x10, R77.reuse ;  /* 0x000000104c417819 */ /* 0x100fe2000000124d */
[----:B------:R-:W-:Y:S01]  /*8ec0*/  IMAD.U32 R53, R39, 0x10000, RZ ;  /* 0x0001000027357824 */ /* 0x000fe200078e00ff */
[----:B------:R-:W-:Y:S01]  /*8ed0*/  SHF.R.U32.HI R76, RZ, 0x10, R77 ;  /* 0x00000010ff4c7819 */ /* 0x000fe2000001164d */
[----:B------:R-:W-:Y:S01]  /*8ee0*/  IMAD.U32 R49, R35, 0x10000, RZ ;  /* 0x0001000023317824 */ /* 0x000fe200078e00ff */
[----:B------:R-:W-:Y:S02]  /*8ef0*/  SHF.R.U64 R52, R66, 0x10, R67 ;  /* 0x0000001042347819 */ /* 0x000fe40000001243 */
[----:B------:R-:W-:-:S02]  /*8f00*/  PRMT R189, R189, 0x5410, R76 ;  /* 0x00005410bdbd7816 */ /* 0x000fc4000000004c */
[----:B------:R-:W-:Y:S02]  /*8f10*/  PRMT R185, R185, 0x5410, R64 ;  /* 0x00005410b9b97816 */ /* 0x000fe40000000040 */
[--C-:B------:R-:W-:Y:S01]  /*8f20*/  SHF.R.U64 R55, R78, 0x10, R79.reuse ;  /* 0x000000104e377819 */ /* 0x100fe2000000124f */
[----:B------:R-:W-:Y:S01]  /*8f30*/  IMAD.U32 R54, R189, 0x10000, RZ ;  /* 0x00010000bd367824 */ /* 0x000fe200078e00ff */
[----:B------:R-:W-:Y:S02]  /*8f40*/  SHF.R.U32.HI R78, RZ, 0x10, R79 ;  /* 0x00000010ff4e7819 */ /* 0x000fe4000001164f */
[----:B------:R-:W-:Y:S01]  /*8f50*/  PRMT R169, R169, 0x5410, R52 ;  /* 0x00005410a9a97816 */ /* 0x000fe20000000034 */
[----:B------:R-:W-:Y:S01]  /*8f60*/  IMAD.U32 R52, R185, 0x10000, RZ ;  /* 0x00010000b9347824 */ /* 0x000fe200078e00ff */
[----:B------:R-:W-:Y:S02]  /*8f70*/  SHF.R.U32.HI R66, RZ, 0x10, R67 ;  /* 0x00000010ff427819 */ /* 0x000fe40000011643 */
[----:B------:R-:W-:Y:S01]  /*8f80*/  PRMT R186, R186, 0x5410, R55 ;  /* 0x00005410baba7816 */ /* 0x000fe20000000037 */
[C---:B------:R-:W-:Y:S01]  /*8f90*/  FMUL.FTZ R55, R47.reuse, R54 ;  /* 0x000000362f377220 */ /* 0x040fe20000410000 */
[----:B------:R-:W-:Y:S01]  /*8fa0*/  PRMT R188, R188, 0x5410, R65 ;  /* 0x00005410bcbc7816 */ /* 0x000fe20000000041 */
[-C--:B------:R-:W-:Y:S01]  /*8fb0*/  FMUL.FTZ R65, R47, R52.reuse ;  /* 0x000000342f417220 */ /* 0x080fe20000410000 */
[----:B------:R-:W-:Y:S01]  /*8fc0*/  PRMT R187, R187, 0x5410, R78 ;  /* 0x00005410bbbb7816 */ /* 0x000fe2000000004e */
[C---:B------:R-:W-:Y:S01]  /*8fd0*/  FFMA.FTZ R47, R50.reuse, R52, -R55 ;  /* 0x00000034322f7223 */ /* 0x040fe20000010837 */
[----:B------:R-:W-:Y:S01]  /*8fe0*/  PRMT R183, R183, 0x5410, R66 ;  /* 0x00005410b7b77816 */ /* 0x000fe20000000042 */
[----:B------:R-:W-:Y:S01]  /*8ff0*/  FFMA.FTZ R50, R50, R54, R65 ;  /* 0x0000003632327223 */ /* 0x000fe20000010041 */
        /* <DEDUP_REMOVED lines=12> */
[C---:B------:R-:W-:Y:S01]  /*90c0*/  FFMA.FTZ R52, R48.reuse, R52, -R55 ;  /* 0x0000003430347223 */ /* 0x040fe20000010837 */
[----:B------:R-:W-:Y:S01]  /*90d0*/  FFMA.FTZ R51, R48, R189, R51 ;  /* 0x000000bd30337223 */ /* 0x000fe20000010033 */
[----:B------:R-:W-:Y:S01]  /*90e0*/  FFMA.FTZ R48, R49, R54, -R66 ;  /* 0x0000003631307223 */ /* 0x000fe20000010842 */
[----:B------:R-:W-:Y:S01]  /*90f0*/  LOP3.LUT R183, R183, 0xffff0000, RZ, 0xc0, !PT ;  /* 0xffff0000b7b77812 */ /* 0x000fe200078ec0ff */
[----:B------:R-:W-:Y:S01]  /*9100*/  FFMA.FTZ R49, R49, R64, R53 ;  /* 0x0000004031317223 */ /* 0x000fe20000010035 */
[----:B------:R-:W-:Y:S01]  /*9110*/  LOP3.LUT R46, R35, 0xffff0000, RZ, 0xc0, !PT ;  /* 0xffff0000232e7812 */ /* 0x000fe200078ec0ff */
[C---:B------:R-:W-:Y:S01]  /*9120*/  FMUL.FTZ R53, R39.reuse, R187 ;  /* 0x000000bb27357220 */ /* 0x040fe20000410000 */
[----:B------:R-:W-:Y:S01]  /*9130*/  PRMT R184, R184, 0x5410, R81 ;  /* 0x00005410b8b87816 */ /* 0x000fe20000000051 */
[----:B------:R-:W-:Y:S01]  /*9140*/  FMUL.FTZ R55, R39, R183 ;  /* 0x000000b727377220 */ /* 0x000fe20000410000 */
[----:B------:R-:W-:-:S02]  /*9150*/  IMAD.U32 R37, R36, 0x10000, RZ ;  /* 0x0001000024257824 */ /* 0x000fc400078e00ff */
[----:B------:R-:W-:Y:S01]  /*9160*/  FFMA.FTZ R183, R46, R183, -R53 ;  /* 0x000000b72eb77223 */ /* 0x000fe20000010835 */
[----:B------:R-:W-:Y:S01]  /*9170*/  LOP3.LUT R44, R36, 0xffff0000, RZ, 0xc0, !PT ;  /* 0xffff0000242c7812 */ /* 0x000fe200078ec0ff */
[C---:B------:R-:W-:Y:S01]  /*9180*/  IMAD.U32 R64, R188.reuse, 0x10000, RZ ;  /* 0x00010000bc407824 */ /* 0x040fe200078e00ff */
[----:B------:R-:W-:Y:S01]  /*9190*/  LOP3.LUT R53, R188, 0xffff0000, RZ, 0xc0, !PT ;  /* 0xffff0000bc357812 */ /* 0x000fe200078ec0ff */
[C---:B------:R-:W-:Y:S01]  /*91a0*/  IMAD.U32 R54, R184.reuse, 0x10000, RZ ;  /* 0x00010000b8367824 */ /* 0x040fe200078e00ff */
[----:B------:R-:W-:Y:S01]  /*91b0*/  LOP3.LUT R39, R184, 0xffff0000, RZ, 0xc0, !PT ;  /* 0xffff0000b8277812 */ /* 0x000fe200078ec0ff */
[C---:B------:R-:W-:Y:S01]  /*91c0*/  IMAD.U32 R33, R32.reuse, 0x10000, RZ ;  /* 0x0001000020217824 */ /* 0x040fe200078e00ff */
[----:B------:R-:W-:Y:S01]  /*91d0*/  LOP3.LUT R32, R32, 0xffff0000, RZ, 0xc0, !PT ;  /* 0xffff000020207812 */ /* 0x000fe200078ec0ff */
[C---:B------:R-:W-:Y:S01]  /*91e0*/  FMUL.FTZ R66, R37.reuse, R64 ;  /* 0x0000004025427220 */ /* 0x040fe20000410000 */
[----:B------:R-:W-:Y:S01]  /*91f0*/  FFMA.FTZ R46, R46, R187, R55 ;  /* 0x000000bb2e2e7223 */ /* 0x000fe20000010037 */
[----:B------:R-:W-:Y:S01]  /*9200*/  FMUL.FTZ R37, R37, R54 ;  /* 0x0000003625257220 */ /* 0x000fe20000410000 */
[----:B------:R-:W-:Y:S01]  /*9210*/  FMUL.FTZ R55, R44, R53 ;  /* 0x000000352c377220 */ /* 0x000fe20000410000 */
[C---:B------:R-:W-:Y:S01]  /*9220*/  IMAD.U32 R35, R34.reuse, 0x10000, RZ ;  /* 0x0001000022237824 */ /* 0x040fe200078e00ff */
[----:B------:R-:W-:Y:S01]  /*9230*/  LOP3.LUT R36, R34, 0xffff0000, RZ, 0xc0, !PT ;  /* 0xffff000022247812 */ /* 0x000fe200078ec0ff */
[----:B------:R-:W-:-:S02]  /*9240*/  IMAD.U32 R34, R38, 0x10000, RZ ;  /* 0x0001000026227824 */ /* 0x000fc400078e00ff */
[C---:B------:R-:W-:Y:S01]  /*9250*/  FFMA.FTZ R66, R33.reuse, R54, -R66 ;  /* 0x0000003621427223 */ /* 0x040fe20000010842 */
[----:B------:R-:W-:Y:S01]  /*9260*/  FFMA.FTZ R64, R33, R64, R37 ;  /* 0x0000004021407223 */ /* 0x000fe20000010025 */
[-C--:B------:R-:W-:Y:S01]  /*9270*/  FMUL.FTZ R65, R44, R39.reuse ;  /* 0x000000272c417220 */ /* 0x080fe20000410000 */
[----:B------:R-:W-:Y:S01]  /*9280*/  FFMA.FTZ R55, R32, R39, -R55 ;  /* 0x0000002720377223 */ /* 0x000fe20000010837 */
[----:B------:R-:W-:Y:S01]  /*9290*/  LOP3.LUT R38, R38, 0xffff0000, RZ, 0xc0, !PT ;  /* 0xffff000026267812 */ /* 0x000fe200078ec0ff */
[C---:B------:R-:W-:Y:S01]  /*92a0*/  IMAD.U32 R33, R169.reuse, 0x10000, RZ ;  /* 0x00010000a9217824 */ /* 0x040fe200078e00ff */
[C---:B------:R-:W-:Y:S01]  /*92b0*/  LOP3.LUT R39, R186.reuse, 0xffff0000, RZ, 0xc0, !PT ;  /* 0xffff0000ba277812 */ /* 0x040fe200078ec0ff */
[----:B------:R-:W-:Y:S01]  /*92c0*/  IMAD.U32 R37, R186, 0x10000, RZ ;  /* 0x00010000ba257824 */ /* 0x000fe200078e00ff */
[----:B------:R-:W-:Y:S01]  /*92d0*/  LOP3.LUT R169, R169, 0xffff0000, RZ, 0xc0, !PT ;  /* 0xffff0000a9a97812 */ /* 0x000fe200078ec0ff */
[----:B------:R-:W-:Y:S01]  /*92e0*/  FFMA.FTZ R65, R32, R53, R65 ;  /* 0x0000003520417223 */ /* 0x000fe20000010041 */
[----:B------:R-:W-:Y:S01]  /*92f0*/  F2FP.BF16.F32.PACK_AB R46, R46, R49 ;  /* 0x000000312e2e723e */ /* 0x000fe200000010ff */
[----:B------:R-:W-:Y:S01]  /*9300*/  FMUL.FTZ R32, R34, R37 ;  /* 0x0000002522207220 */ /* 0x000fe20000410000 */
        /* <DEDUP_REMOVED lines=18> */
.L_x_1407:
[----:B------:R-:W-:Y:S05]  /*9430*/  BSYNC B2 ;  /* 0x0000000000027941 */ /* 0x000fea0003800000 */
.L_x_1406:
[----:B------:R-:W-:Y:S02]  /*9440*/  ULDC.64 UR4, c[0x0][0x208] ;  /* 0x0000820000047ab9 */ /* 0x000fe40000000a00 */
[----:B0-----:R4:W-:Y:S04]  /*9450*/  STG.E.128 desc[UR4][R40.64], R32 ;  /* 0x0000002028007986 */ /* 0x0019e8000c101d04 */
[----:B--2---:R4:W-:Y:S02]  /*9460*/  @!P3 STG.E.128 desc[UR4][R42.64], R36 ;  /* 0x000000242a00b986 */ /* 0x0049e4000c101d04 */
.L_x_1405:
[----:B------:R-:W-:Y:S05]  /*9470*/  BSYNC B1 ;  /* 0x0000000000017941 */ /* 0x000fea0003800000 */
.L_x_1404:
        /* <DEDUP_REMOVED lines=38> */
[----:B------:R-:W-:Y:S01]  /*96e0*/  SHF.R.U64 R62, R72, 0x10, R73 ;  /* 0x00000010483e7819 */ /* 0x000fe20000001249 */
[----:B------:R-:W-:Y:S01]  /*96f0*/  IMAD.U32 R52, R39, 0x10000, RZ ;  /* 0x0001000027347824 */ /* 0x000fe200078e00ff */
[----:B------:R-:W-:Y:S01]  /*9700*/  SHF.R.U32.HI R61, RZ, 0x10, R61 ;  /* 0x00000010ff3d7819 */ /* 0x000fe2000001163d */
[----:B------:R-:W-:Y:S01]  /*9710*/  IMAD.U32 R49, R35, 0x10000, RZ ;  /* 0x0001000023317824 */ /* 0x000fe200078e00ff */
[----:B------:R-:W-:Y:S01]  /*9720*/  SHF.R.U32.HI R73, RZ, 0x10, R73 ;  /* 0x00000010ff497819 */ /* 0x000fe20000011649 */
[----:B------:R-:W-:Y:S01]  /*9730*/  IMAD.U32 R44, R32, 0x10000, RZ ;  /* 0x00010000202c7824 */ /* 0x000fe200078e00ff */
        /* <DEDUP_REMOVED lines=8> */
[----:B------:R-:W-:-:S02]  /*97c0*/  PRMT R166, R166, 0x5410, R75 ;  /* 0x00005410a6a67816 */ /* 0x000fc4000000004b */
[----:B------:R-:W-:Y:S01]  /*97d0*/  PRMT R167, R167, 0x5410, R62 ;  /* 0x00005410a7a77816 */ /* 0x000fe2000000003e */
[CC--:B------:R-:W-:Y:S01]  /*97e0*/  FMUL.FTZ R62, R50.reuse, R53.reuse ;  /* 0x00000035323e7220 */ /* 0x0c0fe20000410000 */
[----:B------:R-:W-:Y:S01]  /*97f0*/  PRMT R165, R165, 0x5410, R60 ;  /* 0x00005410a5a57816 */ /* 0x000fe2000000003c */
[-C--:B------:R-:W-:Y:S01]  /*9800*/  FMUL.FTZ R60, R50, R54.reuse ;  /* 0x00000036323c7220 */ /* 0x080fe20000410000 */
[----:B------:R-:W-:Y:S01]  /*9810*/  LOP3.LUT R51, R37, 0xffff0000, RZ, 0xc0, !PT ;  /* 0xffff000025337812 */ /* 0x000fe200078ec0ff */
[----:B------:R-:W-:Y:S01]  /*9820*/  IMAD.U32 R50, R166, 0x10000, RZ ;  /* 0x00010000a6327824 */ /* 0x000fe200078e00ff */
[----:B------:R-:W-:Y:S01]  /*9830*/  PRMT R162, R162, 0x5410, R63 ;  /* 0x00005410a2a27816 */ /* 0x000fe2000000003f */
[C---:B------:R-:W-:Y:S01]  /*9840*/  FFMA.FTZ R60, R47.reuse, R53, -R60 ;  /* 0x000000352f3c7223 */ /* 0x040fe2000001083c */
[----:B------:R-:W-:Y:S01]  /*9850*/  LOP3.LUT R168, R168, 0xffff0000, RZ, 0xc0, !PT ;  /* 0xffff0000a8a87812 */ /* 0x000fe200078ec0ff */
[----:B------:R-:W-:Y:S01]  /*9860*/  FFMA.FTZ R62, R47, R54, R62 ;  /* 0x000000362f3e7223 */ /* 0x000fe2000001003e */
[----:B------:R-:W-:Y:S01]  /*9870*/  LOP3.LUT R164, R164, 0xffff0000, RZ, 0xc0, !PT ;  /* 0xffff0000a4a47812 */ /* 0x000fe200078ec0ff */
[----:B------:R-:W-:Y:S01]  /*9880*/  IMAD.U32 R47, R162, 0x10000, RZ ;  /* 0x00010000a22f7824 */ /* 0x000fe200078e00ff */
[----:B------:R-:W-:Y:S01]  /*9890*/  LOP3.LUT R48, R33, 0xffff0000, RZ, 0xc0, !PT ;  /* 0xffff000021307812 */ /* 0x000fe200078ec0ff */
[----:B------:R-:W-:Y:S01]  /*98a0*/  FMUL.FTZ R53, R51, R168 ;  /* 0x000000a833357220 */ /* 0x000fe20000410000 */
[----:B------:R-:W-:Y:S01]  /*98b0*/  PRMT R163, R163, 0x5410, R64 ;  /* 0x00005410a3a37816 */ /* 0x000fe20000000040 */
[----:B------:R-:W-:Y:S01]  /*98c0*/  FMUL.FTZ R51, R51, R164 ;  /* 0x000000a433337220 */ /* 0x000fe20000410000 */
[C---:B------:R-:W-:Y:S01]  /*98d0*/  FMUL.FTZ R54, R52.reuse, R50 ;  /* 0x0000003234367220 */ /* 0x040fe20000410000 */
[----:B------:R-:W-:Y:S01]  /*98e0*/  LOP3.LUT R39, R39, 0xffff0000, RZ, 0xc0, !PT ;  /* 0xffff000027277812 */ /* 0x000fe200078ec0ff */
[----:B------:R-:W-:Y:S01]  /*98f0*/  FMUL.FTZ R55, R52, R47 ;  /* 0x0000002f34377220 */ /* 0x000fe20000410000 */
[----:B------:R-:W-:Y:S01]  /*9900*/  LOP3.LUT R166, R166, 0xffff0000, RZ, 0xc0, !PT ;  /* 0xffff0000a6a67812 */ /* 0x000fe200078ec0ff */
[----:B------:R-:W-:Y:S01]  /*9910*/  FFMA.FTZ R53, R48, R164, -R53 ;  /* 0x000000a430357223 */ /* 0x000fe20000010835 */
[----:B------:R-:W-:Y:S01]  /*9920*/  LOP3.LUT R162, R162, 0xffff0000, RZ, 0xc0, !PT ;  /* 0xffff0000a2a27812 */ /* 0x000fe200078ec0ff */
[----:B------:R-:W-:Y:S01]  /*9930*/  FFMA.FTZ R51, R48, R168, R51 ;  /* 0x000000a830337223 */ /* 0x000fe20000010033 */
[----:B------:R-:W-:-:S02]  /*9940*/  IMAD.U32 R37, R36, 0x10000, RZ ;  /* 0x0001000024257824 */ /* 0x000fc400078e00ff */
[----:B------:R-:W-:Y:S01]  /*9950*/  FFMA.FTZ R54, R49, R47, -R54 ;  /* 0x0000002f31367223 */ /* 0x000fe20000010836 */
[----:B------:R-:W-:Y:S02]  /*9960*/  IMAD.U32 R48, R167, 0x10000, RZ ;  /* 0x00010000a7307824 */ /* 0x000fe400078e00ff */
[----:B------:R-:W-:Y:S01]  /*9970*/  FFMA.FTZ R55, R49, R50, R55 ;  /* 0x0000003231377223 */ /* 0x000fe20000010037 */
[----:B------:R-:W-:Y:S02]  /*9980*/  IMAD.U32 R47, R163, 0x10000, RZ ;  /* 0x00010000a32f7824 */ /* 0x000fe400078e00ff */
[C---:B------:R-:W-:Y:S01]  /*9990*/  FMUL.FTZ R49, R39.reuse, R166 ;  /* 0x000000a627317220 */ /* 0x040fe20000410000 */
[----:B------:R-:W-:Y:S01]  /*99a0*/  FMUL.FTZ R63, R39, R162 ;  /* 0x000000a2273f7220 */ /* 0x000fe20000410000 */
[----:B------:R-:W-:Y:S01]  /*99b0*/  LOP3.LUT R46, R35, 0xffff0000, RZ, 0xc0, !PT ;  /* 0xffff0000232e7812 */ /* 0x000fe200078ec0ff */
[C---:B------:R-:W-:Y:S01]  /*99c0*/  FMUL.FTZ R39, R37.reuse, R48 ;  /* 0x0000003025277220 */ /* 0x040fe20000410000 */
[----:B------:R-:W-:Y:S01]  /*99d0*/  LOP3.LUT R36, R36, 0xffff0000, RZ, 0xc0, !PT ;  /* 0xffff000024247812 */ /* 0x000fe200078ec0ff */
[-C--:B------:R-:W-:Y:S01]  /*99e0*/  FMUL.FTZ R37, R37, R47.reuse ;  /* 0x0000002f25257220 */ /* 0x080fe20000410000 */
[----:B------:R-:W-:Y:S01]  /*99f0*/  LOP3.LUT R167, R167, 0xffff0000, RZ, 0xc0, !PT ;  /* 0xffff0000a7a77812 */ /* 0x000fe200078ec0ff */
[----:B------:R-:W-:Y:S01]  /*9a00*/  FFMA.FTZ R61, R46, R162, -R49 ;  /* 0x000000a22e3d7223 */ /* 0x000fe20000010831 */
[----:B------:R-:W-:Y:S01]  /*9a10*/  LOP3.LUT R163, R163, 0xffff0000, RZ, 0xc0, !PT ;  /* 0xffff0000a3a37812 */ /* 0x000fe200078ec0ff */
[----:B------:R-:W-:Y:S01]  /*9a20*/  FFMA.FTZ R39, R44, R47, -R39 ;  /* 0x0000002f2c277223 */ /* 0x000fe20000010827 */
[----:B------:R-:W-:Y:S01]  /*9a30*/  LOP3.LUT R32, R32, 0xffff0000, RZ, 0xc0, !PT ;  /* 0xffff000020207812 */ /* 0x000fe200078ec0ff */
[----:B------:R-:W-:Y:S01]  /*9a40*/  FFMA.FTZ R37, R44, R48, R37 ;  /* 0x000000302c257223 */ /* 0x000fe20000010025 */
[----:B------:R-:W-:-:S02]  /*9a50*/  IMAD.U32 R35, R38, 0x10000, RZ ;  /* 0x0001000026237824 */ /* 0x000fc400078e00ff */
[C---:B------:R-:W-:Y:S01]  /*9a60*/  FMUL.FTZ R49, R36.reuse, R167 ;  /* 0x000000a724317220 */ /* 0x040fe20000410000 */
[-C--:B------:R-:W-:Y:S01]  /*9a70*/  FMUL.FTZ R47, R36, R163.reuse ;  /* 0x000000a3242f7220 */ /* 0x080fe20000410000 */
[----:B------:R-:W-:Y:S01]  /*9a80*/  IMAD.U32 R44, R165, 0x10000, RZ ;  /* 0x00010000a52c7824 */ /* 0x000fe200078e00ff */
[----:B------:R-:W-:Y:S01]  /*9a90*/  LOP3.LUT R38, R38, 0xffff0000, RZ, 0xc0, !PT ;  /* 0xffff000026267812 */ /* 0x000fe200078ec0ff */
[----:B------:R-:W-:Y:S01]  /*9aa0*/  IMAD.U32 R36, R161, 0x10000, RZ ;  /* 0x00010000a1247824 */ /* 0x000fe200078e00ff */
[----:B------:R-:W-:Y:S01]  /*9ab0*/  LOP3.LUT R165, R165, 0xffff0000, RZ, 0xc0, !PT ;  /* 0xffff0000a5a57812 */ /* 0x000fe200078ec0ff */
[----:B------:R-:W-:Y:S01]  /*9ac0*/  FFMA.FTZ R166, R46, R166, R63 ;  /* 0x000000a62ea67223 */ /* 0x000fe2000001003f */
[----:B------:R-:W-:Y:S01]  /*9ad0*/  LOP3.LUT R161, R161, 0xffff0000, RZ, 0xc0, !PT ;  /* 0xffff0000a1a17812 */ /* 0x000fe200078ec0ff */
[----:B------:R-:W-:Y:S01]  /*9ae0*/  FFMA.FTZ R46, R32, R163, -R49 ;  /* 0x000000a3202e7223 */ /* 0x000fe20000010831 */
[----:B------:R-:W-:Y:S02]  /*9af0*/  IMAD.U32 R33, R34, 0x10000, RZ ;  /* 0x0001000022217824 */ /* 0x000fe400078e00ff */
[----:B------:R-:W-:Y:S01]  /*9b00*/  FFMA.FTZ R32, R32, R167, R47 ;  /* 0x000000a720207223 */ /* 0x000fe2000001002f */
[----:B------:R-:W-:Y:S01]  /*9b10*/  LOP3.LUT R34, R34, 0xffff0000, RZ, 0xc0, !PT ;  /* 0xffff000022227812 */ /* 0x000fe200078ec0ff */
[C---:B------:R-:W-:Y:S01]  /*9b20*/  FMUL.FTZ R48, R35.reuse, R44 ;  /* 0x0000002c23307220 */ /* 0x040fe20000410000 */
        /* <DEDUP_REMOVED lines=19> */
.L_x_1411:
[----:B------:R-:W-:Y:S05]  /*9c60*/  BSYNC B2 ;  /* 0x0000000000027941 */ /* 0x000fea0003800000 */
.L_x_1410:
[----:B------:R-:W-:Y:S02]  /*9c70*/  ULDC.64 UR4, c[0x0][0x208] ;  /* 0x0000820000047ab9 */ /* 0x000fe40000000a00 */
[----:B0-----:R0:W-:Y:S04]  /*9c80*/  STG.E.128 desc[UR4][R40.64], R32 ;  /* 0x0000002028007986 */ /* 0x0011e8000c101d04 */
[----:B--2---:R0:W-:Y:S02]  /*9c90*/  @!P3 STG.E.128 desc[UR4][R42.64], R36 ;  /* 0x000000242a00b986 */ /* 0x0041e4000c101d04 */
.L_x_1409:
[----:B------:R-:W-:Y:S05]  /*9ca0*/  BSYNC B1 ;  /* 0x0000000000017941 */ /* 0x000fea0003800000 */
.L_x_1408:
[----:B------:R-:W-:-:S13]  /*9cb0*/  ISETP.NE.AND P3, PT, R25, RZ, PT ;  /* 0x000000ff1900720c */ /* 0x000fda0003f65270 */
[----:B------:R-:W-:Y:S05]  /*9cc0*/  @!P3 BRA `(.L_x_1362) ;  /* 0x0000000800e8b947 */ /* 0x000fea0003800000 */
[----:B------:R-:W-:Y:S01]  /*9cd0*/  LOP3.LUT P5, RZ, R16, 0x1, RZ, 0xc0, !PT ;  /* 0x0000000110ff7812 */ /* 0x000fe200078ac0ff */
[----:B------:R-:W-:Y:S01]  /*9ce0*/  BSSY B1, `(.L_x_1412) ;  /* 0x0000073000017945 */ /* 0x000fe20003800000 */
[----:B0---4-:R-:W-:Y:S02]  /*9cf0*/  IADD3 R35, P3, P4, R108, R128, R15 ;  /* 0x000000806c237210 */ /* 0x011fe40007c7e00f */
[----:B------:R-:W-:Y:S02]  /*9d00*/  SEL R149, R124, R149, !P5 ;  /* 0x000000957c957207 */ /* 0x000fe40006800000 */
[----:B---3--:R-:W-:Y:S02]  /*9d10*/  IADD3.X R38, R4, R45, R112, P3, P4 ;  /* 0x0000002d04267210 */ /* 0x008fe40001fe8470 */
[----:B------:R-:W-:Y:S02]  /*9d20*/  SHF.R.S32.HI R32, RZ, 0x1f, R149 ;  /* 0x0000001fff207819 */ /* 0x000fe40000011495 */
[----:B------:R-:W-:-:S02]  /*9d30*/  LEA R40, P3, R35, R120, 0x1 ;  /* 0x0000007823287211 */ /* 0x000fc400078608ff */
[----:B------:R-:W-:Y:S02]  /*9d40*/  LEA.HI R32, R32, R149, RZ, 0x4 ;  /* 0x0000009520207211 */ /* 0x000fe400078f20ff */
[----:B------:R-:W-:Y:S02]  /*9d50*/  LEA.HI.X R41, R35, R121, R38, 0x1, P3 ;  /* 0x0000007923297211 */ /* 0x000fe400018f0c26 */
[----:B------:R-:W-:Y:S02]  /*9d60*/  LEA.HI.SX32 R32, R32, R115, 0x1c ;  /* 0x0000007320207211 */ /* 0x000fe400078fe2ff */
[----:B------:R-:W-:Y:S02]  /*9d70*/  ISETP.GE.AND P3, PT, R199, R119, PT ;  /* 0x00000077c700720c */ /* 0x000fe40003f66270 */
        /* <DEDUP_REMOVED lines=21> */
[----:B------:R-:W-:Y:S02]  /*9ed0*/  SHF.R.U32.HI R56, RZ, 0x10, R57 ;  /* 0x00000010ff387819 */ /* 0x000fe40000011639 */
[----:B------:R-:W-:Y:S02]  /*9ee0*/  PRMT R160, R160, 0x5410, R69 ;  /* 0x00005410a0a07816 */ /* 0x000fe40000000045 */
[----:B------:R-:W-:-:S02]  /*9ef0*/  SHF.R.U64 R53, R58, 0x10, R59 ;  /* 0x000000103a357819 */ /* 0x000fc4000000123b */
[----:B------:R-:W-:Y:S02]  /*9f00*/  SHF.R.U64 R57, R70, 0x10, R71 ;  /* 0x0000001046397819 */ /* 0x000fe40000001247 */
[----:B------:R-:W-:Y:S01]  /*9f10*/  PRMT R154, R154, 0x5410, R55 ;  /* 0x000054109a9a7816 */ /* 0x000fe20000000037 */
[----:B------:R-:W-:Y:S01]  /*9f20*/  IMAD.U32 R55, R160, 0x10000, RZ ;  /* 0x00010000a0377824 */ /* 0x000fe200078e00ff */
[----:B------:R-:W-:Y:S02]  /*9f30*/  PRMT R155, R155, 0x5410, R56 ;  /* 0x000054109b9b7816 */ /* 0x000fe40000000038 */
[----:B------:R-:W-:Y:S02]  /*9f40*/  SHF.R.U32.HI R71, RZ, 0x10, R71 ;  /* 0x00000010ff477819 */ /* 0x000fe40000011647 */
[----:B------:R-:W-:Y:S02]  /*9f50*/  SHF.R.U32.HI R58, RZ, 0x10, R59 ;  /* 0x00000010ff3a7819 */ /* 0x000fe4000001163b */
[----:B------:R-:W-:Y:S01]  /*9f60*/  PRMT R152, R152, 0x5410, R53 ;  /* 0x0000541098987816 */ /* 0x000fe20000000035 */
[----:B------:R-:W-:Y:S01]  /*9f70*/  IMAD.U32 R53, R155, 0x10000, RZ ;  /* 0x000100009b357824 */ /* 0x000fe200078e00ff */
[----:B------:R-:W-:Y:S01]  /*9f80*/  PRMT R156, R156, 0x5410, R57 ;  /* 0x000054109c9c7816 */ /* 0x000fe20000000039 */
[----:B------:R-:W-:Y:S01]  /*9f90*/  FMUL.FTZ R57, R48, R55 ;  /* 0x0000003730397220 */ /* 0x000fe20000410000 */
[----:B------:R-:W-:Y:S01]  /*9fa0*/  PRMT R158, R158, 0x5410, R71 ;  /* 0x000054109e9e7816 */ /* 0x000fe20000000047 */
[-C--:B------:R-:W-:Y:S01]  /*9fb0*/  FMUL.FTZ R59, R48, R53.reuse ;  /* 0x00000035303b7220 */ /* 0x080fe20000410000 */
[----:B------:R-:W-:Y:S01]  /*9fc0*/  PRMT R153, R153, 0x5410, R58 ;  /* 0x0000541099997816 */ /* 0x000fe2000000003a */
[----:B------:R-:W-:Y:S01]  /*9fd0*/  FFMA.FTZ R54, R44, R53, -R57 ;  /* 0x000000352c367223 */ /* 0x000fe20000010839 */
[----:B------:R-:W-:Y:S01]  /*9fe0*/  LOP3.LUT R49, R37, 0xffff0000, RZ, 0xc0, !PT ;  /* 0xffff000025317812 */ /* 0x000fe200078ec0ff */
[----:B------:R-:W-:Y:S01]  /*9ff0*/  IMAD.U32 R57, R158, 0x10000, RZ ;  /* 0x000100009e397824 */ /* 0x000fe200078e00ff */
[----:B------:R-:W-:Y:S01]  /*a000*/  LOP3.LUT R160, R160, 0xffff0000, RZ, 0xc0, !PT ;  /* 0xffff0000a0a07812 */ /* 0x000fe200078ec0ff */
[----:B------:R-:W-:Y:S01]  /*a010*/  IMAD.U32 R53, R153, 0x10000, RZ ;  /* 0x0001000099357824 */ /* 0x000fe200078e00ff */
[----:B------:R-:W-:Y:S01]  /*a020*/  LOP3.LUT R155, R155, 0xffff0000, RZ, 0xc0, !PT ;  /* 0xffff00009b9b7812 */ /* 0x000fe200078ec0ff */
[----:B------:R-:W-:Y:S01]  /*a030*/  FFMA.FTZ R59, R44, R55, R59 ;  /* 0x000000372c3b7223 */ /* 0x000fe2000001003b */
        /* <DEDUP_REMOVED lines=8> */
[----:B------:R-:W-:Y:S01]  /*a0c0*/  PRMT R159, R159, 0x5410, R52 ;  /* 0x000054109f9f7816 */ /* 0x000fe20000000034 */
[----:B------:R-:W-:-:S02]  /*a0d0*/  IMAD.U32 R36, R35, 0x10000, RZ ;  /* 0x0001000023247824 */ /* 0x000fc400078e00ff */
[----:B------:R-:W-:Y:S01]  /*a0e0*/  FMUL.FTZ R50, R50, R53 ;  /* 0x0000003532327220 */ /* 0x000fe20000410000 */
[----:B------:R-:W-:Y:S01]  /*a0f0*/  LOP3.LUT R35, R35, 0xffff0000, RZ, 0xc0, !PT ;  /* 0xffff000023237812 */ /* 0x000fe200078ec0ff */
[C---:B------:R-:W-:Y:S01]  /*a100*/  FFMA.FTZ R61, R46.reuse, R155, -R61 ;  /* 0x0000009b2e3d7223 */ /* 0x040fe2000001083d */
[----:B------:R-:W-:Y:S01]  /*a110*/  LOP3.LUT R44, R153, 0xffff0000, RZ, 0xc0, !PT ;  /* 0xffff0000992c7812 */ /* 0x000fe200078ec0ff */
[----:B------:R-:W-:Y:S01]  /*a120*/  FFMA.FTZ R160, R46, R160, R49 ;  /* 0x000000a02ea07223 */ /* 0x000fe20000010031 */
[----:B------:R-:W-:Y:S01]  /*a130*/  FMUL.FTZ R48, R51, R158 ;  /* 0x0000009e33307220 */ /* 0x000fe20000410000 */
[C---:B------:R-:W-:Y:S01]  /*a140*/  FFMA.FTZ R55, R36.reuse, R53, -R55 ;  /* 0x0000003524377223 */ /* 0x040fe20000010837 */
[----:B------:R-:W-:Y:S01]  /*a150*/  FFMA.FTZ R57, R36, R57, R50 ;  /* 0x0000003924397223 */ /* 0x000fe20000010032 */
[----:B------:R-:W-:Y:S02]  /*a160*/  IMAD.U32 R46, R159, 0x10000, RZ ;  /* 0x000100009f2e7824 */ /* 0x000fe400078e00ff */
[----:B------:R-:W-:Y:S01]  /*a170*/  FFMA.FTZ R56, R35, R44, -R48 ;  /* 0x0000002c23387223 */ /* 0x000fe20000010830 */
[----:B------:R-:W-:-:S02]  /*a180*/  IMAD.U32 R36, R154, 0x10000, RZ ;  /* 0x000100009a247824 */ /* 0x000fc400078e00ff */
[----:B------:R-:W-:Y:S01]  /*a190*/  FMUL.FTZ R50, R51, R44 ;  /* 0x0000002c33327220 */ /* 0x000fe20000410000 */
[C---:B------:R-:W-:Y:S01]  /*a1a0*/  FMUL.FTZ R48, R37.reuse, R46 ;  /* 0x0000002e25307220 */ /* 0x040fe20000410000 */
[----:B------:R-:W-:Y:S02]  /*a1b0*/  IMAD.U32 R33, R32, 0x10000, RZ ;  /* 0x0001000020217824 */ /* 0x000fe400078e00ff */
[-C--:B------:R-:W-:Y:S01]  /*a1c0*/  FMUL.FTZ R37, R37, R36.reuse ;  /* 0x0000002425257220 */ /* 0x080fe20000410000 */
[----:B------:R-:W-:Y:S01]  /*a1d0*/  LOP3.LUT R44, R159, 0xffff0000, RZ, 0xc0, !PT ;  /* 0xffff00009f2c7812 */ /* 0x000fe200078ec0ff */
[C---:B------:R-:W-:Y:S02]  /*a1e0*/  IMAD.U32 R39, R38.reuse, 0x10000, RZ ;  /* 0x0001000026277824 */ /* 0x040fe400078e00ff */
[C---:B------:R-:W-:Y:S01]  /*a1f0*/  FFMA.FTZ R48, R33.reuse, R36, -R48 ;  /* 0x0000002421307223 */ /* 0x040fe20000010830 */
[----:B------:R-:W-:Y:S01]  /*a200*/  FFMA.FTZ R46, R33, R46, R37 ;  /* 0x0000002e212e7223 */ /* 0x000fe20000010025 */
[----:B------:R-:W-:Y:S01]  /*a210*/  LOP3.LUT R38, R38, 0xffff0000, RZ, 0xc0, !PT ;  /* 0xffff000026267812 */ /* 0x000fe200078ec0ff */
[----:B------:R-:W-:Y:S01]  /*a220*/  FFMA.FTZ R158, R35, R158, R50 ;  /* 0x0000009e239e7223 */ /* 0x000fe20000010032 */
[----:B------:R-:W-:Y:S01]  /*a230*/  LOP3.LUT R154, R154, 0xffff0000, RZ, 0xc0, !PT ;  /* 0xffff00009a9a7812 */ /* 0x000fe200078ec0ff */
[C---:B------:R-:W-:Y:S01]  /*a240*/  IMAD.U32 R36, R156.reuse, 0x10000, RZ ;  /* 0x000100009c247824 */ /* 0x040fe200078e00ff */
[----:B------:R-:W-:Y:S01]  /*a250*/  LOP3.LUT R37, R156, 0xffff0000, RZ, 0xc0, !PT ;  /* 0xffff00009c257812 */ /* 0x000fe200078ec0ff */
[----:B------:R-:W-:Y:S01]  /*a260*/  IMAD.U32 R33, R152, 0x10000, RZ ;  /* 0x0001000098217824 */ /* 0x000fe200078e00ff */
[----:B------:R-:W-:Y:S01]  /*a270*/  LOP3.LUT R43, R32, 0xffff0000, RZ, 0xc0, !PT ;  /* 0xffff0000202b7812 */ /* 0x000fe200078ec0ff */
[----:B------:R-:W-:Y:S01]  /*a280*/  FMUL.FTZ R50, R47, R44 ;  /* 0x0000002c2f327220 */ /* 0x000fe20000410000 */
[----:B------:R-:W-:Y:S01]  /*a290*/  LOP3.LUT R35, R152, 0xffff0000, RZ, 0xc0, !PT ;  /* 0xffff000098237812 */ /* 0x000fe200078ec0ff */
[----:B------:R-:W-:-:S02]  /*a2a0*/  IMAD.U32 R32, R34, 0x10000, RZ ;  /* 0x0001000022207824 */ /* 0x000fc400078e00ff */
[----:B------:R-:W-:Y:S01]  /*a2b0*/  FMUL.FTZ R49, R39, R36 ;  /* 0x0000002427317220 */ /* 0x000fe20000410000 */
[----:B------:R-:W-:Y:S01]  /*a2c0*/  LOP3.LUT R34, R34, 0xffff0000, RZ, 0xc0, !PT ;  /* 0xffff000022227812 */ /* 0x000fe200078ec0ff */
[-C--:B------:R-:W-:Y:S01]  /*a2d0*/  FMUL.FTZ R52, R47, R154.reuse ;  /* 0x0000009a2f347220 */ /* 0x080fe20000410000 */
[----:B------:R-:W-:Y:S01]  /*a2e0*/  FMUL.FTZ R39, R39, R33 ;  /* 0x0000002127277220 */ /* 0x000fe20000410000 */
[C---:B------:R-:W-:Y:S01]  /*a2f0*/  FMUL.FTZ R51, R38.reuse, R37 ;  /* 0x0000002526337220 */ /* 0x040fe20000410000 */
[C---:B------:R-:W-:Y:S01]  /*a300*/  FFMA.FTZ R47, R43.reuse, R154, -R50 ;  /* 0x0000009a2b2f7223 */ /* 0x040fe20000010832 */
[----:B------:R-:W-:Y:S01]  /*a310*/  FMUL.FTZ R38, R38, R35 ;  /* 0x0000002326267220 */ /* 0x000fe20000410000 */
[C---:B------:R-:W-:Y:S01]  /*a320*/  FFMA.FTZ R49, R32.reuse, R33, -R49 ;  /* 0x0000002120317223 */ /* 0x040fe20000010831 */
[----:B------:R-:W-:Y:S01]  /*a330*/  FFMA.FTZ R39, R32, R36, R39 ;  /* 0x0000002420277223 */ /* 0x000fe20000010027 */
        /* <DEDUP_REMOVED lines=13> */
.L_x_1413:
[----:B------:R-:W-:Y:S05]  /*a410*/  BSYNC B1 ;  /* 0x0000000000017941 */ /* 0x000fea0003800000 */
.L_x_1412:
[----:B------:R-:W-:Y:S01]  /*a420*/  ISETP.GE.AND P3, PT, R42, R147, PT ;  /* 0x000000932a00720c */ /* 0x000fe20003f66270 */
[----:B------:R-:W-:Y:S02]  /*a430*/  ULDC.64 UR4, c[0x0][0x208] ;  /* 0x0000820000047ab9 */ /* 0x000fe40000000a00 */
[----:B0-----:R0:W-:Y:S10]  /*a440*/  STG.E.128 desc[UR4][R40.64], R32 ;  /* 0x0000002028007986 */ /* 0x0011f4000c101d04 */
[----:B------:R-:W-:Y:S05]  /*a450*/  @P3 BRA `(.L_x_1362) ;  /* 0x0000000400043947 */ /* 0x000fea0003800000 */
[--C-:B0-----:R-:W-:Y:S01]  /*a460*/  SHF.R.S32.HI R32, RZ, 0x1f, R42.reuse ;  /* 0x0000001fff207819 */ /* 0x101fe2000001142a */
[----:B------:R-:W-:Y:S01]  /*a470*/  ULDC.64 UR4, c[0x0][0x208] ;  /* 0x0000820000047ab9 */ /* 0x000fe20000000a00 */
[----:B------:R-:W-:-:S04]  /*a480*/  IADD3 R42, P3, P4, R108, R128, R42 ;  /* 0x000000806c2a7210 */ /* 0x000fc80007c7e02a */
[----:B------:R-:W-:Y:S02]  /*a490*/  IADD3.X R45, R4, R45, R32, P3, P4 ;  /* 0x0000002d042d7210 */ /* 0x000fe40001fe8420 */
[----:B------:R-:W-:-:S04]  /*a4a0*/  LEA R120, P3, R42, R120, 0x1 ;  /* 0x000000782a787211 */ /* 0x000fc800078608ff */
[----:B------:R-:W-:-:S05]  /*a4b0*/  LEA.HI.X R121, R42, R121, R45, 0x1, P3 ;  /* 0x000000792a797211 */ /* 0x000fca00018f0c2d */
[----:B--2---:R0:W-:Y:S01]  /*a4c0*/  STG.E.128 desc[UR4][R120.64], R36 ;  /* 0x0000002478007986 */ /* 0x0041e2000c101d04 */
[----:B------:R-:W-:Y:S05]  /*a4d0*/  BRA `(.L_x_1362) ;  /* 0x0000000000e47947 */ /* 0x000fea0003800000 */
.L_x_1329:
[----:B------:R-:W-:-:S04]  /*a4e0*/  ULOP3.LUT UR4, UR60, 0x1, URZ, 0xfc, !UPT ;  /* 0x000000013c047892 */ /* 0x000fc8000f8efc3f */
[----:B------:R-:W-:-:S06]  /*a4f0*/  UISETP.NE.AND UP0, UPT, UR4, 0x3, UPT ;  /* 0x000000030400788c */ /* 0x000fcc000bf05270 */
[----:B------:R-:W-:-:S13]  /*a500*/  PLOP3.LUT P2, PT, PT, PT, UP0, 0x80, 0x0 ;  /* 0x000000000000781c */ /* 0x000fda0003f4f008 */
[----:B------:R-:W-:Y:S05]  /*a510*/  @!P2 BRA `(.L_x_1414) ;  /* 0x000000000004a947 */ /* 0x000fea0003800000 */
[----:B------:R-:W-:Y:S01]  /*a520*/  BPT.TRAP 0x1 ;  /* 0x000000040000795c */ /* 0x000fe20000300000 */
.L_x_1414:
[----:B------:R-:W-:Y:S01]  /*a530*/  IMAD R89, R22, 0x8, R17 ;  /* 0x0000000816597824 */ /* 0x000fe200078e0211 */
[----:B------:R-:W-:Y:S01]  /*a540*/  SHF.L.U32 R90, R204, 0x1f, RZ ;  /* 0x0000001fcc5a7819 */ /* 0x000fe200000006ff */
[----:B------:R-:W-:Y:S01]  /*a550*/  IMAD R88, R2, -0x60, R24 ;  /* 0xffffffa002587824 */ /* 0x000fe200078e0218 */
[----:B------:R-:W-:Y:S02]  /*a560*/  BSSY B1, `(.L_x_1415) ;  /* 0x0000004000017945 */ /* 0x000fe40003800000 */
[----:B------:R-:W0:Y:S02]  /*a570*/  SYNCS.PHASECHK.TRANS64.TRYWAIT P3, [R89+URZ+0x30890], R90 ;  /* 0x0308905a590075a7 */ /* 0x000e24000806017f */
[----:B------:R-:W-:Y:S01]  /*a580*/  VIMNMX R88, R88, 0x60, PT ;  /* 0x0000006058587848 */ /* 0x000fe20003fe0100 */
[----:B0-----:R-:W-:Y:S06]  /*a590*/  @!P3 BRA `(.L_x_1416) ;  /* 0x000001fc002cb947 */ /* 0x001fec0003800000 */
.L_x_1732:
[----:B------:R-:W-:Y:S05]  /*a5a0*/  BSYNC B1 ;  /* 0x0000000000017941 */ /* 0x000fea0003800000 */
.L_x_1415:
[----:B------:R-:W-:Y:S01]  /*a5b0*/  ISETP.GE.AND P3, PT, R195, R88, PT ;  /* 0x00000058c300720c */ /* 0x000fe20003f66270 */
[----:B------:R-:W-:-:S12]  /*a5c0*/  BSSY B1, `(.L_x_1417) ;  /* 0x0000015000017945 */ /* 0x000fd80003800000 */
[----:B------:R-:W-:Y:S05]  /*a5d0*/  @P3 BRA `(.L_x_1418) ;  /* 0x00000000004c3947 */ /* 0x000fea0003800000 */
[----:B------:R-:W-:Y:S01]  /*a5e0*/  ISETP.NE.AND P3, PT, R20, RZ, PT ;  /* 0x000000ff1400720c */ /* 0x000fe20003f65270 */
[----:B------:R-:W-:-:S12]  /*a5f0*/  ULDC.64 UR4, c[0x0][0x208] ;  /* 0x0000820000047ab9 */ /* 0x000fd80000000a00 */
[----:B------:R-:W1:Y:S04]  /*a600*/  @P3 LDS.128 R32, [R30+0x1e000] ;  /* 0x01e000001e203984 */ /* 0x000e680000000c00 */
[----:B-1----:R-:W-:Y:S01]  /*a610*/  @P3 STG.E.128 desc[UR4][R38.64], R32 ;  /* 0x0000002026003986 */ /* 0x002fe2000c101d04 */
[----:B------:R-:W-:-:S13]  /*a620*/  ISETP.NE.AND P3, PT, R21, RZ, PT ;  /* 0x000000ff1500720c */ /* 0x000fda0003f65270 */
        /* <DEDUP_REMOVED lines=13> */
[----:B-1----:R1:W-:Y:S02]  /*a700*/  @P3 STG.E.128 desc[UR4][R38.64+0x140], R32 ;  /* 0x0001402026003986 */ /* 0x0023e4000c101d04 */
.L_x_1418:
[----:B------:R-:W-:Y:S05]  /*a710*/  BSYNC B1 ;  /* 0x0000000000017941 */ /* 0x000fea0003800000 */
.L_x_1417:
[----:B------:R-:W-:-:S13]  /*a720*/  ISETP.GE.AND P3, PT, R220, R88, PT ;  /* 0x00000058dc00720c */ /* 0x000fda0003f66270 */
[----:B------:R-:W-:Y:S05]  /*a730*/  @P3 BRA `(.L_x_1362) ;  /* 0x00000000004c3947 */ /* 0x000fea0003800000 */
[----:B------:R-:W-:Y:S01]  /*a740*/  ISETP.NE.AND P3, PT, R20, RZ, PT ;  /* 0x000000ff1400720c */ /* 0x000fe20003f65270 */
[----:B------:R-:W-:-:S12]  /*a750*/  ULDC.64 UR4, c[0x0][0x208] ;  /* 0x0000820000047ab9 */ /* 0x000fd80000000a00 */
[----:B-1----:R-:W1:Y:S04]  /*a760*/  @P3 LDS.128 R32, [R30+0x20000] ;  /* 0x020000001e203984 */ /* 0x002e680000000c00 */
        /* <DEDUP_REMOVED lines=16> */
.L_x_1362:
[----:B------:R-:W-:Y:S05]  /*a870*/  BSYNC B0 ;  /* 0x0000000000007941 */ /* 0x000fea0003800000 */
.L_x_1328:
        /* <DEDUP_REMOVED lines=17> */
.L_x_1420:
[----:B------:R-:W-:Y:S05]  /*a990*/  BSYNC B0 ;  /* 0x0000000000007941 */ /* 0x000fea0003800000 */
.L_x_1419:
[----:B------:R-:W1:Y:S01]  /*a9a0*/  SYNCS.PHASECHK.TRANS64.TRYWAIT P2, [R89+URZ+0x308b0], R90 ;  /* 0x0308b05a590075a7 */ /* 0x000e62000804017f */
[----:B------:R-:W-:Y:S01]  /*a9b0*/  ULDC UR61, c[0x0][0x2e4] ;  /* 0x0000b900003d7ab9 */ /* 0x000fe20000000800 */
[----:B------:R-:W-:Y:S01]  /*a9c0*/  ULDC.64 UR56, c[0x0][0x318] ;  /* 0x0000c60000387ab9 */ /* 0x000fe20000000a00 */
[----:B------:R-:W-:Y:S01]  /*a9d0*/  ULDC.64 UR58, c[0x0][0x308] ;  /* 0x0000c200003a7ab9 */ /* 0x000fe20000000a00 */
[----:B------:R-:W-:Y:S04]  /*a9e0*/  BSSY B0, `(.L_x_1421) ;  /* 0x0000002000007945 */ /* 0x000fe80003800000 */
[----:B-1----:R-:W-:Y:S05]  /*a9f0*/  @!P2 BRA `(.L_x_1422) ;  /* 0x000001f80028a947 */ /* 0x002fea0003800000 */
.L_x_1733:
[----:B------:R-:W-:Y:S05]  /*aa00*/  BSYNC B0 ;  /* 0x0000000000007941 */ /* 0x000fea0003800000 */
.L_x_1421:
[----:B------:R-:W-:Y:S01]  /*aa10*/  ISETP.GE.AND P2, PT, R195, R88, PT ;  /* 0x00000058c300720c */ /* 0x000fe20003f46270 */
[----:B------:R-:W-:Y:S01]  /*aa20*/  BSSY B0, `(.L_x_1423) ;  /* 0x000001e000007945 */ /* 0x000fe20003800000 */
[----:B------:R-:W-:-:S11]  /*aa30*/  IMAD.WIDE R36, R2, 0x60, R122 ;  /* 0x0000006002247825 */ /* 0x000fd600078e027a */
[----:B------:R-:W-:Y:S05]  /*aa40*/  @P2 BRA `(.L_x_1424) ;  /* 0x00000000006c2947 */ /* 0x000fea0003800000 */
[----:B------:R-:W-:Y:S01]  /*aa50*/  IMAD R35, R37, UR56, RZ ;  /* 0x0000003825237c24 */ /* 0x000fe2000f8e02ff */
[----:B------:R-:W-:Y:S01]  /*aa60*/  ULDC.64 UR4, c[0x0][0x208] ;  /* 0x0000820000047ab9 */ /* 0x000fe20000000a00 */
[----:B0-----:R-:W-:Y:S02]  /*aa70*/  IMAD.MOV.U32 R32, RZ, RZ, R106 ;  /* 0x000000ffff207224 */ /* 0x001fe400078e006a */
[----:B------:R-:W-:Y:S02]  /*aa80*/  IMAD.MOV.U32 R33, RZ, RZ, R29 ;  /* 0x000000ffff217224 */ /* 0x000fe400078e001d */
[C---:B------:R-:W-:Y:S02]  /*aa90*/  IMAD R35, R36.reuse, UR57, R35 ;  /* 0x0000003924237c24 */ /* 0x040fe4000f8e0223 */
[----:B------:R-:W-:-:S04]  /*aaa0*/  IMAD.WIDE.U32 R32, R36, UR56, R32 ;  /* 0x0000003824207c25 */ /* 0x000fc8000f8e0020 */
[----:B------:R-:W-:Y:S01]  /*aab0*/  IMAD.IADD R33, R33, 0x1, R35 ;  /* 0x0000000121217824 */ /* 0x000fe200078e0223 */
[----:B------:R-:W-:-:S04]  /*aac0*/  LEA R38, P2, R32, UR58, 0x1 ;  /* 0x0000003a20267c11 */ /* 0x000fc8000f8408ff */
[----:B------:R-:W-:Y:S02]  /*aad0*/  LEA.HI.X R39, R32, UR59, R33, 0x1, P2 ;  /* 0x0000003b20277c11 */ /* 0x000fe400090f0c21 */
[----:B------:R-:W-:-:S13]  /*aae0*/  ISETP.GE.AND P2, PT, R192, UR61, PT ;  /* 0x0000003dc0007c0c */ /* 0x000fda000bf46270 */
[----:B------:R-:W0:Y:S04]  /*aaf0*/  @!P2 LDS.128 R32, [R30] ;  /* 0x000000001e20a984 */ /* 0x000e280000000c00 */
[----:B0-----:R-:W-:Y:S01]  /*ab00*/  @!P2 STG.E.128 desc[UR4][R38.64], R32 ;  /* 0x000000202600a986 */ /* 0x001fe2000c101d04 */
[----:B------:R-:W-:-:S13]  /*ab10*/  ISETP.GE.AND P2, PT, R198, UR61, PT ;  /* 0x0000003dc6007c0c */ /* 0x000fda000bf46270 */
[----:B------:R-:W0:Y:S04]  /*ab20*/  @!P2 LDS.128 R32, [R31] ;  /* 0x000000001f20a984 */ /* 0x000e280000000c00 */
[----:B0-----:R-:W-:Y:S01]  /*ab30*/  @!P2 STG.E.128 desc[UR4][R38.64+0x40], R32 ;  /* 0x000040202600a986 */ /* 0x001fe2000c101d04 */
[----:B------:R-:W-:-:S13]  /*ab40*/  ISETP.GE.AND P2, PT, R199, UR61, PT ;  /* 0x0000003dc7007c0c */ /* 0x000fda000bf46270 */
[----:B------:R-:W0:Y:S04]  /*ab50*/  @!P2 LDS.128 R32, [R30+0x3000] ;  /* 0x003000001e20a984 */ /* 0x000e280000000c00 */
        /* <DEDUP_REMOVED lines=9> */
[----:B0-----:R2:W-:Y:S02]  /*abf0*/  @!P2 STG.E.128 desc[UR4][R38.64+0x140], R32 ;  /* 0x000140202600a986 */ /* 0x0015e4000c101d04 */
.L_x_1424:
[----:B------:R-:W-:Y:S05]  /*ac00*/  BSYNC B0 ;  /* 0x0000000000007941 */ /* 0x000fea0003800000 */
.L_x_1423:
[----:B------:R-:W-:Y:S01]  /*ac10*/  ISETP.GE.AND P2, PT, R220, R88, PT ;  /* 0x00000058dc00720c */ /* 0x000fe20003f46270 */
[----:B------:R-:W-:-:S12]  /*ac20*/  BSSY B0, `(.L_x_1425) ;  /* 0x000001f000007945 */ /* 0x000fd80003800000 */
[----:B------:R-:W-:Y:S05]  /*ac30*/  @P2 BRA `(.L_x_1426) ;  /* 0x0000000000742947 */ /* 0x000fea0003800000 */
[----:B--2---:R-:W-:Y:S01]  /*ac40*/  IADD3 R35, P2, R36, 0x40, RZ ;  /* 0x0000004024237810 */ /* 0x004fe20007f5e0ff */
[----:B0-----:R-:W-:Y:S01]  /*ac50*/  IMAD.MOV.U32 R32, RZ, RZ, R106 ;  /* 0x000000ffff207224 */ /* 0x001fe200078e006a */
[----:B------:R-:W-:Y:S01]  /*ac60*/  ULDC.64 UR4, c[0x0][0x208] ;  /* 0x0000820000047ab9 */ /* 0x000fe20000000a00 */
[----:B------:R-:W-:Y:S02]  /*ac70*/  IMAD.MOV.U32 R33, RZ, RZ, R29 ;  /* 0x000000ffff217224 */ /* 0x000fe400078e001d */
[----:B------:R-:W-:Y:S02]  /*ac80*/  IMAD.X R36, RZ, RZ, R37, P2 ;  /* 0x000000ffff247224 */ /* 0x000fe400010e0625 */
[----:B------:R-:W-:-:S04]  /*ac90*/  IMAD.WIDE.U32 R32, R35, UR56, R32 ;  /* 0x0000003823207c25 */ /* 0x000fc8000f8e0020 */
[----:B------:R-:W-:-:S04]  /*aca0*/  IMAD R36, R36, UR56, RZ ;  /* 0x0000003824247c24 */ /* 0x000fc8000f8e02ff */
[----:B------:R-:W-:Y:S01]  /*acb0*/  IMAD R35, R35, UR57, R36 ;  /* 0x0000003923237c24 */ /* 0x000fe2000f8e0224 */
[----:B------:R-:W-:-:S03]  /*acc0*/  LEA R36, P2, R32, UR58, 0x1 ;  /* 0x0000003a20247c11 */ /* 0x000fc6000f8408ff */
[----:B------:R-:W-:-:S05]  /*acd0*/  IMAD.IADD R33, R33, 0x1, R35 ;  /* 0x0000000121217824 */ /* 0x000fca00078e0223 */
[----:B------:R-:W-:Y:S02]  /*ace0*/  LEA.HI.X R37, R32, UR59, R33, 0x1, P2 ;  /* 0x0000003b20257c11 */ /* 0x000fe400090f0c21 */
        /* <DEDUP_REMOVED lines=18> */
.L_x_1426:
[----:B------:R-:W-:Y:S05]  /*ae10*/  BSYNC B0 ;  /* 0x0000000000007941 */ /* 0x000fea0003800000 */
.L_x_1425:
[----:B------:R-:W-:Y:S01]  /*ae20*/  @!PT LDS RZ, [RZ] ;  /* 0x00000000fffff984 */ /* 0x000fe20000000800 */
[----:B------:R-:W-:Y:S01]  /*ae30*/  @!PT LDS RZ, [RZ] ;  /* 0x00000000fffff984 */ /* 0x000fe20000000800 */
[----:B------:R-:W-:Y:S01]  /*ae40*/  @!PT LDS RZ, [RZ] ;  /* 0x00000000fffff984 */ /* 0x000fe20000000800 */
[----:B------:R-:W-:Y:S01]  /*ae50*/  @!PT LDS RZ, [RZ] ;  /* 0x00000000fffff984 */ /* 0x000fe20000000800 */
[----:B------:R4:W-:Y:S06]  /*ae60*/  MEMBAR.ALL.CTA ;  /* 0x0000000000007992 */ /* 0x0009ec0000008000 */
[----:B----4-:R-:W4:Y:S01]  /*ae70*/  FENCE.VIEW.ASYNC.S ;  /* 0x00000000000073c6 */ /* 0x010f220000000000 */
[----:B-1----:R-:W-:Y:S01]  /*ae80*/  @!P3 VIADD R89, R89, 0x308c0 ;  /* 0x000308c05959b836 */ /* 0x002fe20000000000 */
[----:B----4-:R1:W-:Y:S01]  /*ae90*/  BAR.SYNC.DEFER_BLOCKING R151, 0x80 ;  /* 0x000200970000751d */ /* 0x0103e20000010000 */
[----:B------:R-:W-:Y:S01]  /*aea0*/  LOP3.LUT P4, RZ, R16, 0x2, RZ, 0xc0, !PT ;  /* 0x0000000210ff7812 */ /* 0x000fe2000788c0ff */
[----:B------:R-:W-:-:S02]  /*aeb0*/  VIADD R22, R22, 0x1 ;  /* 0x0000000116167836 */ /* 0x000fc40000000000 */
[----:B------:R-:W-:Y:S02]  /*aec0*/  @!P3 PRMT R89, RZ, 0x654, R89 ;  /* 0x00000654ff59b816 */ /* 0x000fe40000000059 */
[----:B------:R-:W-:Y:S02]  /*aed0*/  PLOP3.LUT P2, PT, PT, PT, PT, 0x8, 0x0 ;  /* 0x000000000000781c */ /* 0x000fe40003f4e170 */
[----:B------:R1:W-:Y:S01]  /*aee0*/  @!P3 SYNCS.ARRIVE.TRANS64.RED.A1T0 RZ, [R89+URZ], RZ ;  /* 0x000000ff59ffb9a7 */ /* 0x0003e2000810043f */
[----:B------:R-:W-:-:S04]  /*aef0*/  ISETP.NE.AND P3, PT, R22, 0x2, PT ;  /* 0x000000021600780c */ /* 0x000fc80003f65270 */
[----:B------:R-:W-:Y:S02]  /*af00*/  SEL R31, RZ, 0x1, P3 ;  /* 0x00000001ff1f7807 */ /* 0x000fe40001800000 */
[----:B------:R-:W-:Y:S02]  /*af10*/  SEL R22, R22, RZ, P3 ;  /* 0x000000ff16167207 */ /* 0x000fe40001800000 */
[----:B------:R-:W-:Y:S01]  /*af20*/  LOP3.LUT R204, R204, R31, RZ, 0x3c, !PT ;  /* 0x0000001fcccc7212 */ /* 0x000fe200078e3cff */
[----:B-1----:R-:W-:Y:S06]  /*af30*/  @P4 BRA `(.L_x_1427) ;  /* 0xffffff7800a44947 */ /* 0x002fec000383ffff */
.L_x_1323:
[----:B------:R-:W1:Y:S01]  /*af40*/  LDC.64 R4, c[0x0][0x9e0] ;  /* 0x00027800ff047b82 */ /* 0x000e620000000a00 */
[----:B------:R-:W-:Y:S01]  /*af50*/  BSSY B0, `(.L_x_1428) ;  /* 0x0000005000007945 */ /* 0x000fe20003800000 */
[----:B-1----:R-:W-:-:S03]  /*af60*/  ISETP.GE.AND P0, PT, R5, 0x1, PT ;  /* 0x000000010500780c */ /* 0x002fc60003f06270 */
[----:B------:R-:W-:Y:S10]  /*af70*/  @P2 BRA `(.L_x_1429) ;  /* 0x0000000000082947 */ /* 0x000ff40003800000 */
[----:B------:R-:W1:Y:S02]  /*af80*/  FENCE.VIEW.ASYNC.G ;  /* 0x00000000000073c6 */ /* 0x000e640000000100 */
[----:B-1----:R-:W-:Y:S06]  /*af90*/  BAR.ARV 0xc, 0x120 ;  /* 0x0304800000007b1d */ /* 0x002fec0000002000 */
.L_x_1429:
[----:B------:R-:W-:Y:S05]  /*afa0*/  BSYNC B0 ;  /* 0x0000000000007941 */ /* 0x000fea0003800000 */
.L_x_1428:
[----:B------:R-:W-:Y:S01]  /*afb0*/  IMAD.IADD R0, R146, 0x1, R4 ;  /* 0x0000000192007824 */ /* 0x000fe200078e0204 */
[----:B------:R-:W-:Y:S06]  /*afc0*/  @!P0 BRA `(.L_x_1430) ;  /* 0x0000000000488947 */ /* 0x000fec0003800000 */
[C---:B------:R-:W-:Y:S01]  /*afd0*/  ISETP.GT.AND P1, PT, R146.reuse, RZ, PT ;  /* 0x000000ff9200720c */ /* 0x040fe20003f24270 */
[----:B------:R-:W-:Y:S01]  /*afe0*/  BSSY B0, `(.L_x_1431) ;  /* 0x000000e000007945 */ /* 0x000fe20003800000 */
[----:B------:R-:W-:-:S11]  /*aff0*/  VIADD R2, R146, 0xffffffff ;  /* 0xffffffff92027836 */ /* 0x000fd60000000000 */
        /* <DEDUP_REMOVED lines=8> */
.L_x_1432:
[----:B------:R-:W-:-:S13]  /*b080*/  ISETP.NE.AND P1, PT, R5, 0x1, PT ;  /* 0x000000010500780c */ /* 0x000fda0003f25270 */
[----:B------:R-:W1:Y:S02]  /*b090*/  @P1 LDC.64 R6, c[0x0][0x9e8] ;  /* 0x00027a00ff061b82 */ /* 0x000e640000000a00 */
[----:B-1----:R-:W-:-:S05]  /*b0a0*/  @P1 IMAD.HI.U32 R4, R2, R6, RZ ;  /* 0x0000000602041227 */ /* 0x002fca00078e00ff */
[----:B------:R-:W-:-:S07]  /*b0b0*/  @P1 SHF.R.U32.HI R2, RZ, R7, R4 ;  /* 0x00000007ff021219 */ /* 0x000fce0000011604 */
.L_x_1433:
[----:B------:R-:W-:Y:S05]  /*b0c0*/  BSYNC B0 ;  /* 0x0000000000007941 */ /* 0x000fea0003800000 */
.L_x_1431:
[----:B------:R-:W-:-:S05]  /*b0d0*/  IMAD R3, R2, R5, R5 ;  /* 0x0000000502037224 */ /* 0x000fca00078e0205 */
[----:B------:R-:W-:-:S07]  /*b0e0*/  VIMNMX R0, R0, R3, PT ;  /* 0x0000000300007248 */ /* 0x000fce0003fe0100 */
.L_x_1430:
[----:B------:R-:W-:Y:S01]  /*b0f0*/  VIADD R0, R0, 0x5f ;  /* 0x0000005f00007836 */ /* 0x000fe20000000000 */
[----:B------:R-:W-:-:S03]  /*b100*/  ULDC UR4, c[0x0][0x9dc] ;  /* 0x0002770000047ab9 */ /* 0x000fc60000000800 */
[----:B------:R-:W-:-:S05]  /*b110*/  IMAD.HI R0, R0, 0x2aaaaaab, RZ ;  /* 0x2aaaaaab00007827 */ /* 0x000fca00078e02ff */
[----:B------:R-:W-:-:S04]  /*b120*/  SHF.R.U32.HI R3, RZ, 0x1f, R0 ;  /* 0x0000001fff037819 */ /* 0x000fc80000011600 */
[----:B------:R-:W-:Y:S01]  /*b130*/  LEA.HI.SX32 R3, R0, R3, 0x1c ;  /* 0x0000000300037211 */ /* 0x000fe200078fe2ff */
[----:B------:R-:W-:-:S03]  /*b140*/  VIADD R0, R145, -UR4 ;  /* 0x8000000491007c36 */ /* 0x000fc60008000000 */
[----:B------:R-:W-:Y:S01]  /*b150*/  VIMNMX R150, R150, R3, PT ;  /* 0x0000000396967248 */ /* 0x000fe20003fe0100 */
[----:B------:R-:W-:Y:S06]  /*b160*/  @!P0 BRA `(.L_x_1434) ;  /* 0x0000000000448947 */ /* 0x000fec0003800000 */
[----:B------:R-:W-:Y:S01]  /*b170*/  ISETP.GT.AND P0, PT, R145, -0x1, PT ;  /* 0xffffffff9100780c */ /* 0x000fe20003f04270 */
[----:B------:R-:W-:-:S12]  /*b180*/  BSSY B0, `(.L_x_1435) ;  /* 0x000000d000007945 */ /* 0x000fd80003800000 */
        /* <DEDUP_REMOVED lines=8> */
.L_x_1436:
[----:B------:R-:W-:-:S13]  /*b210*/  ISETP.NE.AND P0, PT, R5, 0x1, PT ;  /* 0x000000010500780c */ /* 0x000fda0003f05270 */
[----:B------:R-:W1:Y:S02]  /*b220*/  @P0 LDC.64 R2, c[0x0][0x9e8] ;  /* 0x00027a00ff020b82 */ /* 0x000e640000000a00 */
[----:B-1----:R-:W-:-:S05]  /*b230*/  @P0 IMAD.HI.U32 R2, R145, R2, RZ ;  /* 0x0000000291020227 */ /* 0x002fca00078e00ff */
[----:B------:R-:W-:-:S07]  /*b240*/  @P0 SHF.R.U32.HI R145, RZ, R3, R2 ;  /* 0x00000003ff910219 */ /* 0x000fce0000011602 */
.L_x_1437:
[----:B------:R-:W-:Y:S05]  /*b250*/  BSYNC B0 ;  /* 0x0000000000007941 */ /* 0x000fea0003800000 */
.L_x_1435:
[----:B------:R-:W-:-:S05]  /*b260*/  IMAD R145, R145, R5, RZ ;  /* 0x0000000591917224 */ /* 0x000fca00078e02ff */
[----:B------:R-:W-:-:S07]  /*b270*/  VIMNMX R0, R0, R145, !PT ;  /* 0x0000009100007248 */ /* 0x000fce0007fe0100 */
.L_x_1434:
[----:B------:R-:W-:Y:S01]  /*b280*/  IMAD.HI R2, R0, 0x2aaaaaab, RZ ;  /* 0x2aaaaaab00027827 */ /* 0x000fe200078e02ff */
[----:B------:R-:W-:Y:S02]  /*b290*/  PLOP3.LUT P0, PT, PT, PT, PT, 0x80, 0x0 ;  /* 0x000000000000781c */ /* 0x000fe40003f0f070 */
[----:B------:R-:W-:Y:S02]  /*b2a0*/  CS2R R118, SRZ ;  /* 0x0000000000767805 */ /* 0x000fe4000001ff00 */
[----:B------:R-:W-:Y:S01]  /*b2b0*/  CS2R R116, SRZ ;  /* 0x0000000000747805 */ /* 0x000fe2000001ff00 */
[----:B------:R-:W-:Y:S01]  /*b2c0*/  IMAD.MOV.U32 R0, RZ, RZ, RZ ;  /* 0x000000ffff007224 */ /* 0x000fe200078e00ff */
[----:B------:R-:W-:Y:S02]  /*b2d0*/  SHF.R.U32.HI R3, RZ, 0x1f, R2 ;  /* 0x0000001fff037819 */ /* 0x000fe40000011602 */
[----:B------:R-:W-:Y:S02]  /*b2e0*/  CS2R R114, SRZ ;  /* 0x0000000000727805 */ /* 0x000fe4000001ff00 */
[----:B------:R-:W-:-:S02]  /*b2f0*/  CS2R R112, SRZ ;  /* 0x0000000000707805 */ /* 0x000fc4000001ff00 */
[----:B------:R-:W-:Y:S02]  /*b300*/  CS2R R106, SRZ ;  /* 0x00000000006a7805 */ /* 0x000fe4000001ff00 */
[----:B------:R-:W-:Y:S02]  /*b310*/  LEA.HI.SX32 R211, R2, R3, 0x1c ;  /* 0x0000000302d37211 */ /* 0x000fe400078fe2ff */
[----:B------:R-:W-:Y:S01]  /*b320*/  CS2R R2, SRZ ;  /* 0x0000000000027805 */ /* 0x000fe2000001ff00 */
[----:B------:R-:W-:Y:S01]  /*b330*/  IMAD.MOV.U32 R110, RZ, RZ, RZ ;  /* 0x000000ffff6e7224 */ /* 0x000fe200078e00ff */
[----:B------:R-:W-:Y:S02]  /*b340*/  CS2R R108, SRZ ;  /* 0x00000000006c7805 */ /* 0x000fe4000001ff00 */
[----:B------:R-:W-:Y:S02]  /*b350*/  VIMNMX R211, RZ, R211, !PT ;  /* 0x000000d3ffd37248 */ /* 0x000fe40007fe0100 */
[----:B------:R-:W-:-:S02]  /*b360*/  CS2R R54, SRZ ;  /* 0x0000000000367805 */ /* 0x000fc4000001ff00 */
[----:B------:R-:W-:Y:S01]  /*b370*/  CS2R R104, SRZ ;  /* 0x0000000000687805 */ /* 0x000fe2000001ff00 */
[----:B------:R-:W-:Y:S01]  /*b380*/  IMAD.MOV.U32 R103, RZ, RZ, RZ ;  /* 0x000000ffff677224 */ /* 0x000fe200078e00ff */
[----:B------:R-:W-:Y:S02]  /*b390*/  ISETP.GT.AND P1, PT, R150, R211, PT ;  /* 0x000000d39600720c */ /* 0x000fe40003f24270 */
[----:B------:R-:W-:Y:S02]  /*b3a0*/  CS2R R98, SRZ ;  /* 0x0000000000627805 */ /* 0x000fe4000001ff00 */
[----:B------:R-:W-:Y:S02]  /*b3b0*/  CS2R R100, SRZ ;  /* 0x0000000000647805 */ /* 0x000fe4000001ff00 */
[----:B------:R-:W-:Y:S01]  /*b3c0*/  CS2R R96, SRZ ;  /* 0x0000000000607805 */ /* 0x000fe2000001ff00 */
[----:B------:R-:W-:Y:S01]  /*b3d0*/  IMAD.MOV.U32 R95, RZ, RZ, RZ ;  /* 0x000000ffff5f7224 */ /* 0x000fe200078e00ff */
[----:B------:R-:W-:-:S02]  /*b3e0*/  CS2R R90, SRZ ;  /* 0x00000000005a7805 */ /* 0x000fc4000001ff00 */
[----:B------:R-:W-:Y:S02]  /*b3f0*/  CS2R R92, SRZ ;  /* 0x00000000005c7805 */ /* 0x000fe4000001ff00 */
[----:B------:R-:W-:Y:S02]  /*b400*/  CS2R R62, SRZ ;  /* 0x00000000003e7805 */ /* 0x000fe4000001ff00 */
[----:B------:R-:W-:Y:S01]  /*b410*/  CS2R R88, SRZ ;  /* 0x0000000000587805 */ /* 0x000fe2000001ff00 */
[----:B------:R-:W-:Y:S01]  /*b420*/  IMAD.MOV.U32 R87, RZ, RZ, RZ ;  /* 0x000000ffff577224 */ /* 0x000fe200078e00ff */
[----:B------:R-:W-:Y:S02]  /*b430*/  CS2R R82, SRZ ;  /* 0x0000000000527805 */ /* 0x000fe4000001ff00 */
[----:B------:R-:W-:Y:S02]  /*b440*/  CS2R R84, SRZ ;  /* 0x0000000000547805 */ /* 0x000fe4000001ff00 */
[----:B------:R-:W-:Y:S01]  /*b450*/  CS2R R80, SRZ ;  /* 0x0000000000507805 */ /* 0x000fe2000001ff00 */
[----:B------:R-:W-:Y:S01]  /*b460*/  IMAD.MOV.U32 R79, RZ, RZ, RZ ;  /* 0x000000ffff4f7224 */ /* 0x000fe200078e00ff */
        /* <DEDUP_REMOVED lines=20> */
[----:B---3--:R-:W-:Y:S02]  /*b5b0*/  CS2R R36, SRZ ;  /* 0x0000000000247805 */ /* 0x008fe4000001ff00 */
[----:B------:R-:W-:Y:S02]  /*b5c0*/  CS2R R132, SRZ ;  /* 0x0000000000847805 */ /* 0x000fe4000001ff00 */
[----:B------:R-:W-:Y:S02]  /*b5d0*/  CS2R R122, SRZ ;  /* 0x00000000007a7805 */ /* 0x000fe4000001ff00 */
[----:B0-2---:R-:W-:Y:S01]  /*b5e0*/  CS2R R32, SRZ ;  /* 0x0000000000207805 */ /* 0x005fe2000001ff00 */
[----:B------:R-:W-:Y:S01]  /*b5f0*/  IMAD.MOV.U32 R6, RZ, RZ, RZ ;  /* 0x000000ffff067224 */ /* 0x000fe200078e00ff */
[----:B------:R-:W-:Y:S01]  /*b600*/  CS2R R28, SRZ ;  /* 0x00000000001c7805 */ /* 0x000fe2000001ff00 */
[----:B------:R-:W-:Y:S01]  /*b610*/  IMAD.MOV.U32 R134, RZ, RZ, RZ ;  /* 0x000000ffff867224 */ /* 0x000fe200078e00ff */
        /* <DEDUP_REMOVED lines=30> */
.L_x_1439:
        /* <DEDUP_REMOVED lines=12> */
.L_x_1443:
[----:B-1----:R1:W2:Y:S02]  /*b8c0*/  SYNCS.PHASECHK.TRANS64.TRYWAIT P0, [R17+URZ+0x30800], R0 ;  /* 0x03080000110075a7 */ /* 0x0022a4000800017f */
[----:B--2---:R-:W-:Y:S05]  /*b8d0*/  @!P0 NANOSLEEP.SYNCS 0x989680 ;  /* 0x009896800000895d */ /* 0x004fea0003900000 */
[----:B------:R-:W2:Y:S02]  /*b8e0*/  @!P0 SYNCS.PHASECHK.TRANS64 P0, [R17+URZ+0x30800], R0 ;  /* 0x03080000110085a7 */ /* 0x000ea4000800007f */
[----:B--2---:R-:W-:Y:S05]  /*b8f0*/  @!P0 BRA `(.L_x_1443) ;  /* 0xfffffffc00f08947 */ /* 0x004fea000383ffff */
.L_x_1442:
[----:B------:R-:W-:Y:S05]  /*b900*/  BSYNC B0 ;  /* 0x0000000000007941 */ /* 0x000fea0003800000 */
.L_x_1441:
[----:B------:R-:W-:Y:S05]  /*b910*/  BRA `(.L_x_1444) ;  /* 0x00000074001c7947 */ /* 0x000fea0003800000 */
.L_x_1440:
[----:B------:R-:W2:Y:S01]  /*b920*/  LDL R0, [R1+0x3c] ;  /* 0x00003c0001007983 */ /* 0x000ea20000100800 */
[----:B------:R-:W0:Y:S01]  /*b930*/  LDC.64 R10, c[0x0][0x3d8] ;  /* 0x0000f600ff0a7b82 */ /* 0x000e220000000a00 */
[----:B-----5:R-:W-:Y:S01]  /*b940*/  SHF.R.S32.HI R9, RZ, 0x1f, R144 ;  /* 0x0000001fff097819 */ /* 0x020fe20000011490 */
[--C-:B------:R-:W-:Y:S01]  /*b950*/  IMAD.MOV.U32 R2, RZ, RZ, R18.reuse ;  /* 0x000000ffff027224 */ /* 0x100fe200078e0012 */
[----:B------:R-:W-:Y:S02]  /*b960*/  SHF.R.S32.HI R3, RZ, 0x1f, R18 ;  /* 0x0000001fff037819 */ /* 0x000fe40000011412 */
[----:B------:R-:W-:-:S03]  /*b970*/  SHF.R.S32.HI R7, RZ, 0x1f, R192 ;  /* 0x0000001fff077819 */ /* 0x000fc600000114c0 */
[----:B------:R-:W1:Y:S01]  /*b980*/  LDC.64 R12, c[0x0][0x3e8] ;  /* 0x0000fa00ff0c7b82 */ /* 0x000e620000000a00 */
[-C--:B0-----:R-:W-:Y:S01]  /*b990*/  IMAD R6, R221, R10.reuse, RZ ;  /* 0x0000000add067224 */ /* 0x081fe200078e02ff */
[----:B------:R-:W-:Y:S01]  /*b9a0*/  SHF.L.U64.HI R74, R10, 0x6, R11 ;  /* 0x000000060a4a7819 */ /* 0x000fe2000001020b */
[----:B------:R-:W-:-:S04]  /*b9b0*/  IMAD.WIDE.U32 R72, R144, R10, RZ ;  /* 0x0000000a90487225 */ /* 0x000fc800078e00ff */
[----:B------:R-:W-:Y:S01]  /*b9c0*/  IMAD.WIDE.U32 R4, R195, R10, R2 ;  /* 0x0000000ac3047225 */ /* 0x000fe200078e0002 */
[----:B-1----:R-:W-:-:S03]  /*b9d0*/  SHF.L.U64.HI R69, R12, 0x6, R13 ;  /* 0x000000060c457819 */ /* 0x002fc6000001020d */
[C---:B------:R-:W-:Y:S01]  /*b9e0*/  IMAD R83, R195.reuse, R11, R6 ;  /* 0x0000000bc3537224 */ /* 0x040fe200078e0206 */
[----:B------:R-:W-:Y:S01]  /*b9f0*/  IADD3 R79, P0, R4, R72, RZ ;  /* 0x00000048044f7210 */ /* 0x000fe20007f1e0ff */
[----:B------:R-:W-:Y:S02]  /*ba00*/  IMAD.MOV.U32 R6, RZ, RZ, R192 ;  /* 0x000000ffff067224 */ /* 0x000fe400078e00c0 */
[----:B------:R-:W-:-:S04]  /*ba10*/  IMAD.WIDE.U32 R2, R195, R12, R2 ;  /* 0x0000000cc3027225 */ /* 0x000fc800078e0002 */
[----:B------:R-:W-:Y:S02]  /*ba20*/  IMAD.SHL.U32 R76, R10, 0x40, RZ ;  /* 0x000000400a4c7824 */ /* 0x000fe400078e00ff */
[----:B------:R-:W-:Y:S01]  /*ba30*/  IMAD.SHL.U32 R75, R12, 0x40, RZ ;  /* 0x000000400c4b7824 */ /* 0x000fe200078e00ff */
[----:B--2---:R-:W-:Y:S01]  /*ba40*/  R2UR UR4, R0 ;  /* 0x00000000000472ca */ /* 0x004fe200000e0000 */
[C---:B------:R-:W-:Y:S02]  /*ba50*/  IMAD R0, R9.reuse, R10, RZ ;  /* 0x0000000a09007224 */ /* 0x040fe400078e02ff */
[----:B------:R-:W-:Y:S02]  /*ba60*/  IMAD R9, R9, R12, RZ ;  /* 0x0000000c09097224 */ /* 0x000fe400078e02ff */
[C---:B------:R-:W-:Y:S02]  /*ba70*/  IMAD R61, R144.reuse, R11, R0 ;  /* 0x0000000b903d7224 */ /* 0x040fe400078e0200 */
[----:B------:R-:W-:-:S02]  /*ba80*/  IMAD R9, R144, R13, R9 ;  /* 0x0000000d90097224 */ /* 0x000fc400078e0209 */
[----:B------:R-:W-:Y:S02]  /*ba90*/  IMAD.IADD R61, R61, 0x1, R73 ;  /* 0x000000013d3d7824 */ /* 0x000fe400078e0249 */
[----:B------:R-:W-:Y:S02]  /*baa0*/  IMAD R0, R221, R12, RZ ;  /* 0x0000000cdd007224 */ /* 0x000fe400078e02ff */
[----:B------:R-:W-:Y:S01]  /*bab0*/  ULOP3.LUT UP0, URZ, UR4, 0x3ff, URZ, 0xc0, !UPT ;  /* 0x000003ff043f7892 */ /* 0x000fe2000f80c03f */
[----:B------:R-:W-:Y:S01]  /*bac0*/  IADD3.X R81, R61, R5, R83, P0, !PT ;  /* 0x000000053d517210 */ /* 0x000fe200007fe453 */
[----:B------:R-:W-:-:S04]  /*bad0*/  IMAD.WIDE.U32 R4, R195, R10, R6 ;  /* 0x0000000ac3047225 */ /* 0x000fc800078e0006 */
[----:B------:R-:W-:Y:S01]  /*bae0*/  IMAD.WIDE.U32 R144, R144, R12, RZ ;  /* 0x0000000c90907225 */ /* 0x000fe200078e00ff */
[----:B------:R-:W-:-:S03]  /*baf0*/  IADD3 R71, P1, R4, R72, RZ ;  /* 0x0000004804477210 */ /* 0x000fc60007f3e0ff */
[----:B------:R-:W-:Y:S01]  /*bb00*/  IMAD.WIDE.U32 R6, R195, R12, R6 ;  /* 0x0000000cc3067225 */ /* 0x000fe200078e0006 */
[----:B------:R-:W-:Y:S02]  /*bb10*/  IADD3.X R83, R61, R83, R5, P1, !PT ;  /* 0x000000533d537210 */ /* 0x000fe40000ffe405 */
[----:B------:R-:W-:Y:S01]  /*bb20*/  PLOP3.LUT P1, PT, PT, PT, UP0, 0x80, 0x0 ;  /* 0x000000000000781c */ /* 0x000fe20003f2f008 */
[----:B------:R-:W-:Y:S01]  /*bb30*/  IMAD R0, R195, R13, R0 ;  /* 0x0000000dc3007224 */ /* 0x000fe200078e0200 */
[-C--:B------:R-:W-:Y:S01]  /*bb40*/  IADD3 R60, P0, R2, R144.reuse, RZ ;  /* 0x00000090023c7210 */ /* 0x080fe20007f1e0ff */
[----:B------:R-:W-:Y:S01]  /*bb50*/  IMAD.IADD R77, R9, 0x1, R145 ;  /* 0x00000001094d7824 */ /* 0x000fe200078e0291 */
[----:B------:R-:W-:-:S04]  /*bb60*/  IADD3 R70, P2, R6, R144, RZ ;  /* 0x0000009006467210 */ /* 0x000fc80007f5e0ff */
[C---:B------:R-:W-:Y:S02]  /*bb70*/  IADD3.X R78, R77.reuse, R3, R0, P0, !PT ;  /* 0x000000034d4e7210 */ /* 0x040fe400007fe400 */
[----:B------:R-:W-:-:S03]  /*bb80*/  IADD3.X R80, R77, R0, R7, P2, !PT ;  /* 0x000000004d507210 */ /* 0x000fc600017fe407 */
        /* <DEDUP_REMOVED lines=17> */
.L_x_1445:
[----:B------:R-:W0:Y:S01]  /*bca0*/  LDC.64 R12, c[0x0][0x3d8] ;  /* 0x0000f600ff0c7b82 */ /* 0x000e220000000a00 */
[----:B------:R-:W-:Y:S01]  /*bcb0*/  SHF.R.S32.HI R5, RZ, 0x1f, R201 ;  /* 0x0000001fff057819 */ /* 0x000fe200000114c9 */
[----:B------:R-:W-:Y:S01]  /*bcc0*/  ULDC.U8 UR4, c[0x0][0x3f0] ;  /* 0x0000fc0000047ab9 */ /* 0x000fe20000000000 */
[----:B------:R-:W-:Y:S01]  /*bcd0*/  BSSY B0, `(.L_x_1446) ;  /* 0x0000703000007945 */ /* 0x000fe20003800000 */
[----:B------:R-:W-:-:S04]  /*bce0*/  ISETP.NE.AND P0, PT, RZ, UR4, PT ;  /* 0x00000004ff007c0c */ /* 0x000fc8000bf05270 */
[----:B------:R-:W1:Y:S01]  /*bcf0*/  LDC.64 R2, c[0x0][0x3e8] ;  /* 0x0000fa00ff027b82 */ /* 0x000e620000000a00 */
[----:B0-----:R-:W-:-:S04]  /*bd00*/  IMAD R0, R5, R12, RZ ;  /* 0x0000000c05007224 */ /* 0x001fc800078e02ff */
[C---:B------:R-:W-:Y:S02]  /*bd10*/  IMAD R9, R201.reuse, R13, R0 ;  /* 0x0000000dc9097224 */ /* 0x040fe400078e0200 */
[----:B------:R-:W-:Y:S02]  /*bd20*/  IMAD R0, R201, -0x80, R197 ;  /* 0xffffff80c9007824 */ /* 0x000fe400078e02c5 */
[----:B-1----:R-:W-:Y:S02]  /*bd30*/  IMAD R8, R5, R2, RZ ;  /* 0x0000000205087224 */ /* 0x002fe400078e02ff */
[----:B------:R-:W-:-:S04]  /*bd40*/  IMAD.WIDE.U32 R4, R201, R12, RZ ;  /* 0x0000000cc9047225 */ /* 0x000fc800078e00ff */
[----:B------:R-:W-:-:S04]  /*bd50*/  IMAD.WIDE.U32 R6, R201, R2, RZ ;  /* 0x00000002c9067225 */ /* 0x000fc800078e00ff */
[----:B------:R-:W-:Y:S01]  /*bd60*/  IMAD R11, R201, R3, R8 ;  /* 0x00000003c90b7224 */ /* 0x000fe200078e0208 */
[----:B------:R-:W-:Y:S01]  /*bd70*/  VIMNMX R8, R0, 0x80, PT ;  /* 0x0000008000087848 */ /* 0x000fe20003fe0100 */
[----:B------:R-:W-:Y:S02]  /*bd80*/  IMAD.IADD R9, R5, 0x1, R9 ;  /* 0x0000000105097824 */ /* 0x000fe400078e0209 */
[----:B------:R-:W-:Y:S02]  /*bd90*/  IMAD.IADD R5, R7, 0x1, R11 ;  /* 0x0000000107057824 */ /* 0x000fe400078e020b */
[C---:B------:R-:W-:Y:S01]  /*bda0*/  IMAD.SHL.U32 R84, R4.reuse, 0x80, RZ ;  /* 0x0000008004547824 */ /* 0x040fe200078e00ff */
[----:B------:R-:W-:Y:S01]  /*bdb0*/  SHF.L.U64.HI R82, R4, 0x7, R9 ;  /* 0x0000000704527819 */ /* 0x000fe20000010209 */
[C---:B------:R-:W-:Y:S01]  /*bdc0*/  IMAD.SHL.U32 R87, R6.reuse, 0x80, RZ ;  /* 0x0000008006577824 */ /* 0x040fe200078e00ff */
[----:B------:R-:W-:Y:S01]  /*bdd0*/  SHF.L.U64.HI R85, R6, 0x7, R5 ;  /* 0x0000000706557819 */ /* 0x000fe20000010205 */
[----:B------:R-:W-:Y:S06]  /*bde0*/  @!P0 BRA `(.L_x_1447) ;  /* 0x0000003400ec8947 */ /* 0x000fec0003800000 */
[----:B------:R-:W0:Y:S01]  /*bdf0*/  LDC R80, c[0x0][0x428] ;  /* 0x00010a00ff507b82 */ /* 0x000e220000000800 */
        /* <DEDUP_REMOVED lines=18> */
[----:B------:R-:W-:Y:S01]  /*bf20*/  VIADD R7, R18, 0x20 ;  /* 0x0000002012077836 */ /* 0x000fe20000000000 */
[----:B------:R-:W-:Y:S01]  /*bf30*/  ULDC UR6, c[0x0][0x3d4] ;  /* 0x0000f50000067ab9 */ /* 0x000fe20000000800 */
[----:B------:R-:W-:Y:S01]  /*bf40*/  LEA R4, P3, R0, UR4, 0x1 ;  /* 0x0000000400047c11 */ /* 0x000fe2000f8608ff */
[----:B------:R-:W-:Y:S01]  /*bf50*/  IMAD.X R5, R82, 0x1, R81, P1 ;  /* 0x0000000152057824 */ /* 0x000fe200008e0651 */
[----:B------:R-:W-:Y:S01]  /*bf60*/  CS2R R66, SRZ ;  /* 0x0000000000427805 */ /* 0x000fe2000001ff00 */
[C---:B------:R-:W-:Y:S01]  /*bf70*/  VIADD R6, R18.reuse, 0x10 ;  /* 0x0000001012067836 */ /* 0x040fe20000000000 */
[----:B------:R-:W-:Y:S01]  /*bf80*/  ISETP.GE.AND P1, PT, R7, UR6, PT ;  /* 0x0000000607007c0c */ /* 0x000fe2000bf26270 */
[----:B------:R-:W-:Y:S01]  /*bf90*/  VIADD R9, R18, 0x30 ;  /* 0x0000003012097836 */ /* 0x000fe20000000000 */
[----:B------:R-:W-:Y:S01]  /*bfa0*/  LEA.HI.X R5, R0, UR5, R5, 0x1, P3 ;  /* 0x0000000500057c11 */ /* 0x000fe200098f0c05 */
[----:B------:R-:W-:Y:S01]  /*bfb0*/  ULDC.64 UR4, c[0x0][0x3e0] ;  /* 0x0000f80000047ab9 */ /* 0x000fe20000000a00 */
[----:B------:R-:W-:Y:S01]  /*bfc0*/  IADD3 R0, P4, R87, R60, RZ ;  /* 0x0000003c57007210 */ /* 0x000fe20007f9e0ff */
[----:B------:R-:W-:Y:S01]  /*bfd0*/  VIADD R10, R18, 0x40 ;  /* 0x00000040120a7836 */ /* 0x000fe20000000000 */
[----:B------:R-:W-:Y:S01]  /*bfe0*/  ISETP.GE.AND P2, PT, R6, UR6, PT ;  /* 0x0000000606007c0c */ /* 0x000fe2000bf46270 */
[----:B------:R-:W-:Y:S01]  /*bff0*/  VIADD R11, R18, 0x50 ;  /* 0x00000050120b7836 */ /* 0x000fe20000000000 */
[----:B------:R-:W-:Y:S01]  /*c000*/  LEA R6, P6, R0, UR4, 0x1 ;  /* 0x0000000400067c11 */ /* 0x000fe2000f8c08ff */
[----:B------:R-:W-:Y:S01]  /*c010*/  IMAD.X R7, R85, 0x1, R78, P4 ;  /* 0x0000000155077824 */ /* 0x000fe200020e064e */
[----:B------:R-:W-:-:S02]  /*c020*/  ISETP.GE.AND P3, PT, R18, UR6, PT ;  /* 0x0000000612007c0c */ /* 0x000fc4000bf66270 */
[----:B------:R-:W-:Y:S02]  /*c030*/  CS2R R62, SRZ ;  /* 0x00000000003e7805 */ /* 0x000fe4000001ff00 */
[----:B------:R-:W-:Y:S02]  /*c040*/  ISETP.GE.AND P5, PT, R9, UR6, PT ;  /* 0x0000000609007c0c */ /* 0x000fe4000bfa6270 */
[----:B------:R-:W-:Y:S02]  /*c050*/  CS2R R56, SRZ ;  /* 0x0000000000387805 */ /* 0x000fe4000001ff00 */
[----:B------:R-:W-:Y:S02]  /*c060*/  LEA.HI.X R7, R0, UR5, R7, 0x1, P6 ;  /* 0x0000000500077c11 */ /* 0x000fe4000b0f0c07 */
[----:B------:R-:W-:Y:S02]  /*c070*/  CS2R R52, SRZ ;  /* 0x0000000000347805 */ /* 0x000fe4000001ff00 */
[----:B------:R-:W-:-:S02]  /*c080*/  ISETP.GE.AND P4, PT, R10, UR6, PT ;  /* 0x000000060a007c0c */ /* 0x000fc4000bf86270 */
[----:B------:R-:W-:Y:S02]  /*c090*/  CS2R R48, SRZ ;  /* 0x0000000000307805 */ /* 0x000fe4000001ff00 */
[----:B------:R-:W-:Y:S02]  /*c0a0*/  ISETP.GE.AND P6, PT, R11, UR6, PT ;  /* 0x000000060b007c0c */ /* 0x000fe4000bfc6270 */
[----:B------:R-:W-:Y:S02]  /*c0b0*/  CS2R R44, SRZ ;  /* 0x00000000002c7805 */ /* 0x000fe4000001ff00 */
[----:B------:R-:W-:Y:S02]  /*c0c0*/  CS2R R70, SRZ ;  /* 0x0000000000467805 */ /* 0x000fe4000001ff00 */
[----:B------:R-:W-:Y:S02]  /*c0d0*/  CS2R R64, SRZ ;  /* 0x0000000000407805 */ /* 0x000fe4000001ff00 */
[----:B------:R-:W-:-:S02]  /*c0e0*/  CS2R R58, SRZ ;  /* 0x00000000003a7805 */ /* 0x000fc4000001ff00 */
[----:B------:R-:W-:Y:S02]  /*c0f0*/  CS2R R54, SRZ ;  /* 0x0000000000367805 */ /* 0x000fe4000001ff00 */
[----:B------:R-:W-:Y:S02]  /*c100*/  CS2R R50, SRZ ;  /* 0x0000000000327805 */ /* 0x000fe4000001ff00 */
[----:B------:R-:W-:Y:S01]  /*c110*/  CS2R R46, SRZ ;  /* 0x00000000002e7805 */ /* 0x000fe2000001ff00 */
[----:B------:R-:W-:Y:S02]  /*c120*/  ULDC.64 UR8, c[0x0][0x208] ;  /* 0x0000820000087ab9 */ /* 0x000fe40000000a00 */
        /* <DEDUP_REMOVED lines=12> */
.L_x_1449:
[----:B------:R-:W-:Y:S05]  /*c1f0*/  BSYNC B1 ;  /* 0x0000000000017941 */ /* 0x000fea0003800000 */
.L_x_1448:
[----:B------:R-:W-:Y:S01]  /*c200*/  ISETP.GE.AND P1, PT, R220, R8, PT ;  /* 0x00000008dc00720c */ /* 0x000fe20003f26270 */
[----:B------:R-:W-:Y:S01]  /*c210*/  BSSY B1, `(.L_x_1450) ;  /* 0x000003e000017945 */ /* 0x000fe20003800000 */
[----:B-1----:R-:W-:Y:S02]  /*c220*/  LOP3.LUT R5, R207, 0x18, R192, 0xf8, !PT ;  /* 0x00000018cf057812 */ /* 0x002fe400078ef8c0 */
        /* <DEDUP_REMOVED lines=10> */
[----:B------:R-:W-:Y:S02]  /*c2d0*/  LOP3.LUT R10, R5, R208, RZ, 0x3c, !PT ;  /* 0x000000d0050a7212 */ /* 0x000fe400078e3cff */
[----:B------:R-:W-:Y:S01]  /*c2e0*/  CS2R R20, SRZ ;  /* 0x0000000000147805 */ /* 0x000fe2000001ff00 */
[----:B------:R-:W-:Y:S06]  /*c2f0*/  @P1 BRA `(.L_x_1451) ;  /* 0x0000000000bc1947 */ /* 0x000fec0003800000 */
[----:B------:R-:W-:Y:S01]  /*c300*/  IADD3 R75, P4, P5, R60, R75, R87 ;  /* 0x0000004b3c4b7210 */ /* 0x000fe20007d9e057 */
[C---:B------:R-:W-:Y:S01]  /*c310*/  VIADD R4, R18.reuse, 0x10 ;  /* 0x0000001012047836 */ /* 0x040fe20000000000 */
[----:B------:R-:W-:Y:S01]  /*c320*/  IADD3 R76, P2, P3, R79, R76, R84 ;  /* 0x0000004c4f4c7210 */ /* 0x000fe20007b5e054 */
[----:B------:R-:W-:Y:S01]  /*c330*/  VIADD R6, R18, 0x20 ;  /* 0x0000002012067836 */ /* 0x000fe20000000000 */
[----:B------:R-:W-:Y:S01]  /*c340*/  ULDC UR8, c[0x0][0x3d4] ;  /* 0x0000f50000087ab9 */ /* 0x000fe20000000800 */
[----:B------:R-:W-:Y:S01]  /*c350*/  IADD3.X R0, R78, R69, R85, P4, P5 ;  /* 0x000000454e007210 */ /* 0x000fe200027ea455 */
[----:B------:R-:W-:Y:S01]  /*c360*/  ULDC.64 UR4, c[0x0][0x3c8] ;  /* 0x0000f20000047ab9 */ /* 0x000fe20000000a00 */
[----:B------:R-:W-:Y:S01]  /*c370*/  IADD3.X R5, R81, R74, R82, P2, P3 ;  /* 0x0000004a51057210 */ /* 0x000fe200017e6452 */
[----:B------:R-:W-:Y:S01]  /*c380*/  ULDC.64 UR6, c[0x0][0x3e0] ;  /* 0x0000f80000067ab9 */ /* 0x000fe20000000a00 */
[C---:B------:R-:W-:Y:S01]  /*c390*/  ISETP.GE.AND P5, PT, R18.reuse, UR8, PT ;  /* 0x0000000812007c0c */ /* 0x040fe2000bfa6270 */
[----:B------:R-:W-:Y:S01]  /*c3a0*/  VIADD R7, R18, 0x30 ;  /* 0x0000003012077836 */ /* 0x000fe20000000000 */
[----:B------:R-:W-:-:S02]  /*c3b0*/  ISETP.GE.AND P2, PT, R4, UR8, PT ;  /* 0x0000000804007c0c */ /* 0x000fc4000bf46270 */
[----:B------:R-:W-:Y:S02]  /*c3c0*/  CS2R R42, SRZ ;  /* 0x00000000002a7805 */ /* 0x000fe4000001ff00 */
[----:B------:R-:W-:Y:S02]  /*c3d0*/  LEA R4, P3, R76, UR4, 0x1 ;  /* 0x000000044c047c11 */ /* 0x000fe4000f8608ff */
[----:B------:R-:W-:Y:S02]  /*c3e0*/  CS2R R40, SRZ ;  /* 0x0000000000287805 */ /* 0x000fe4000001ff00 */
[----:B------:R-:W-:Y:S01]  /*c3f0*/  ISETP.GE.AND P4, PT, R6, UR8, PT ;  /* 0x0000000806007c0c */ /* 0x000fe2000bf86270 */
[----:B------:R-:W-:Y:S01]  /*c400*/  VIADD R8, R18, 0x40 ;  /* 0x0000004012087836 */ /* 0x000fe20000000000 */
[----:B------:R-:W-:Y:S01]  /*c410*/  LEA R6, P6, R75, UR6, 0x1 ;  /* 0x000000064b067c11 */ /* 0x000fe2000f8c08ff */
[----:B------:R-:W-:Y:S01]  /*c420*/  ULDC.64 UR10, c[0x0][0x208] ;  /* 0x00008200000a7ab9 */ /* 0x000fe20000000a00 */
[----:B------:R-:W-:-:S02]  /*c430*/  LEA.HI.X R5, R76, UR5, R5, 0x1, P3 ;  /* 0x000000054c057c11 */ /* 0x000fc400098f0c05 */
[----:B------:R-:W-:Y:S02]  /*c440*/  ISETP.GE.AND P3, PT, R7, UR8, PT ;  /* 0x0000000807007c0c */ /* 0x000fe4000bf66270 */
[----:B------:R-:W-:Y:S01]  /*c450*/  LEA.HI.X R7, R75, UR7, R0, 0x1, P6 ;  /* 0x000000074b077c11 */ /* 0x000fe2000b0f0c00 */
[----:B------:R-:W-:Y:S01]  /*c460*/  VIADD R0, R18, 0x50 ;  /* 0x0000005012007836 */ /* 0x000fe20000000000 */
[----:B------:R1:W5:Y:S01]  /*c470*/  @!P5 LDG.E.64 R42, desc[UR10][R4.64] ;  /* 0x0000000a042ad981 */ /* 0x000362000c1e1b00 */
[----:B------:R-:W-:-:S03]  /*c480*/  ISETP.GE.AND P6, PT, R8, UR8, PT ;  /* 0x0000000808007c0c */ /* 0x000fc6000bfc6270 */
[----:B------:R1:W5:Y:S01]  /*c490*/  @!P5 LDG.E.64 R40, desc[UR10][R6.64] ;  /* 0x0000000a0628d981 */ /* 0x000362000c1e1b00 */
[----:B------:R-:W-:Y:S02]  /*c4a0*/  ISETP.GE.AND P5, PT, R0, UR8, PT ;  /* 0x0000000800007c0c */ /* 0x000fe4000bfa6270 */
        /* <DEDUP_REMOVED lines=20> */
.L_x_1451:
[----:B------:R-:W-:Y:S05]  /*c5f0*/  BSYNC B1 ;  /* 0x0000000000017941 */ /* 0x000fea0003800000 */
.L_x_1450:
[----:B------:R-:W-:Y:S01]  /*c600*/  LOP3.LUT P2, RZ, R216, 0x4, RZ, 0xc0, !PT ;  /* 0x00000004d8ff7812 */ /* 0x000fe2000784c0ff */
[----:B------:R-:W-:Y:S01]  /*c610*/  IMAD.IADD R10, R209, 0x1, R10 ;  /* 0x00000001d10a7824 */ /* 0x000fe200078e020a */
[----:B------:R-:W-:Y:S01]  /*c620*/  ULDC.64 UR4, c[0x0][0x3c8] ;  /* 0x0000f20000047ab9 */ /* 0x000fe20000000a00 */
[----:B-----5:R-:W-:Y:S01]  /*c630*/  IMAD.MOV.U32 R0, RZ, RZ, R58 ;  /* 0x000000ffff007224 */ /* 0x020fe200078e003a */
[----:B------:R-:W-:Y:S01]  /*c640*/  ULDC.64 UR6, c[0x0][0x3e0] ;  /* 0x0000f80000067ab9 */ /* 0x000fe20000000a00 */
[----:B------:R-:W-:Y:S02]  /*c650*/  IMAD R60, R10, 0x2, R17 ;  /* 0x000000020a3c7824 */ /* 0x000fe400078e0211 */
[----:B------:R-:W-:Y:S01]  /*c660*/  IMAD.MOV.U32 R11, RZ, RZ, R59 ;  /* 0x000000ffff0b7224 */ /* 0x000fe200078e003b */
[----:B------:R-:W-:Y:S01]  /*c670*/  PRMT R98, R0, 0x7610, R98 ;  /* 0x0000761000627816 */ /* 0x000fe20000000062 */
[----:B------:R-:W-:Y:S02]  /*c680*/  VIADD R15, R60, 0x12400 ;  /* 0x000124003c0f7836 */ /* 0x000fe40000000000 */
[----:B------:R-:W-:Y:S01]  /*c690*/  IMAD.MOV.U32 R14, RZ, RZ, R64 ;  /* 0x000000ffff0e7224 */ /* 0x000fe200078e0040 */
[----:B------:R-:W-:Y:S01]  /*c6a0*/  PRMT R99, R11, 0x7610, R99 ;  /* 0x000076100b637816 */ /* 0x000fe20000000063 */
[----:B------:R-:W-:-:S02]  /*c6b0*/  IMAD.MOV.U32 R0, RZ, RZ, R65 ;  /* 0x000000ffff007224 */ /* 0x000fc400078e0041 */
[----:B------:R-:W-:Y:S01]  /*c6c0*/  VIADD R10, R60, 0x12440 ;  /* 0x000124403c0a7836 */ /* 0x000fe20000000000 */
[----:B------:R-:W-:Y:S01]  /*c6d0*/  PRMT R103, R14, 0x7610, R103 ;  /* 0x000076100e677816 */ /* 0x000fe20000000067 */
[----:B------:R-:W-:Y:S01]  /*c6e0*/  @P2 VIADD R10, R15, 0xffffffc0 ;  /* 0xffffffc00f0a2836 */ /* 0x000fe20000000000 */
[----:B0-----:R-:W-:Y:S01]  /*c6f0*/  ISETP.NE.AND P2, PT, R80, 0x1, PT ;  /* 0x000000015000780c */ /* 0x001fe20003f45270 */
        /* <DEDUP_REMOVED lines=13> */
[----:B-1----:R-:W-:Y:S01]  /*c7d0*/  IMAD.MOV.U32 R5, RZ, RZ, R61 ;  /* 0x000000ffff057224 */ /* 0x002fe200078e003d */
[----:B------:R-:W-:Y:S01]  /*c7e0*/  PRMT R86, R0, 0x7610, R86 ;  /* 0x0000761000567816 */ /* 0x000fe20000000056 */
[----:B------:R-:W0:Y:S01]  /*c7f0*/  @P2 LDC R14, c[0x0][0x42c] ;  /* 0x00010b00ff0e2b82 */ /* 0x000e220000000800 */
[----:B------:R-:W-:Y:S01]  /*c800*/  IMAD.MOV.U32 R0, RZ, RZ, R47 ;  /* 0x000000ffff007224 */ /* 0x000fe200078e002f */
[----:B------:R-:W-:Y:S01]  /*c810*/  PRMT R80, R11, 0x7610, R80 ;  /* 0x000076100b507816 */ /* 0x000fe20000000050 */
[----:B------:R-:W-:-:S02]  /*c820*/  IMAD.MOV.U32 R11, RZ, RZ, R66 ;  /* 0x000000ffff0b7224 */ /* 0x000fc400078e0042 */
[----:B------:R-:W-:Y:S01]  /*c830*/  IMAD.MOV.U32 R61, RZ, RZ, R67 ;  /* 0x000000ffff3d7224 */ /* 0x000fe200078e0043 */
[----:B------:R-:W-:Y:S01]  /*c840*/  PRMT R81, R0, 0x7610, R81 ;  /* 0x0000761000517816 */ /* 0x000fe20000000051 */
[----:B------:R-:W-:Y:S01]  /*c850*/  IMAD.MOV.U32 R0, RZ, RZ, R62 ;  /* 0x000000ffff007224 */ /* 0x000fe200078e003e */
[----:B------:R-:W1:Y:S01]  /*c860*/  @P2 LDC R15, c[0x0][0x430] ;  /* 0x00010c00ff0f2b82 */ /* 0x000e620000000800 */
[----:B------:R-:W-:Y:S01]  /*c870*/  IMAD.MOV.U32 R69, RZ, RZ, R56 ;  /* 0x000000ffff457224 */ /* 0x000fe200078e0038 */
[----:B------:R-:W-:Y:S01]  /*c880*/  PRMT R61, R61, 0x5410, R11 ;  /* 0x000054103d3d7816 */ /* 0x000fe2000000000b */
[----:B------:R-:W-:Y:S01]  /*c890*/  IMAD.MOV.U32 R11, RZ, RZ, R63 ;  /* 0x000000ffff0b7224 */ /* 0x000fe200078e003f */
[----:B------:R-:W-:Y:S01]  /*c8a0*/  PRMT R105, R0, 0x7610, R105 ;  /* 0x0000761000697816 */ /* 0x000fe20000000069 */
[----:B------:R-:W-:Y:S01]  /*c8b0*/  IMAD R0, R201, 0x80, R195 ;  /* 0x00000080c9007824 */ /* 0x000fe200078e02c3 */
[----:B------:R-:W-:Y:S01]  /*c8c0*/  PRMT R100, R69, 0x7610, R100 ;  /* 0x0000761045647816 */ /* 0x000fe20000000064 */
[----:B------:R-:W-:Y:S01]  /*c8d0*/  IMAD.MOV.U32 R69, RZ, RZ, R57 ;  /* 0x000000ffff457224 */ /* 0x000fe200078e0039 */
[----:B------:R-:W-:Y:S01]  /*c8e0*/  PRMT R104, R11, 0x7610, R104 ;  /* 0x000076100b687816 */ /* 0x000fe20000000068 */
[----:B------:R-:W-:Y:S01]  /*c8f0*/  IMAD R11, R223, 0x40, R0 ;  /* 0x00000040df0b7824 */ /* 0x000fe200078e0200 */
[----:B------:R-:W-:Y:S01]  /*c900*/  PRMT R110, R61, 0x7610, R110 ;  /* 0x000076103d6e7816 */ /* 0x000fe2000000006e */
[----:B------:R-:W-:Y:S01]  /*c910*/  IMAD.MOV.U32 R0, RZ, RZ, R52 ;  /* 0x000000ffff007224 */ /* 0x000fe200078e0034 */
[----:B------:R-:W-:Y:S01]  /*c920*/  PRMT R101, R69, 0x7610, R101 ;  /* 0x0000761045657816 */ /* 0x000fe20000000065 */
[----:B------:R-:W-:-:S02]  /*c930*/  IMAD.MOV.U32 R4, RZ, RZ, R72 ;  /* 0x000000ffff047224 */ /* 0x000fc400078e0048 */
[----:B------:R-:W-:Y:S01]  /*c940*/  IMAD.MOV.U32 R69, RZ, RZ, R48 ;  /* 0x000000ffff457224 */ /* 0x000fe200078e0030 */
[----:B------:R-:W-:Y:S01]  /*c950*/  PRMT R96, R0, 0x7610, R96 ;  /* 0x0000761000607816 */ /* 0x000fe20000000060 */
[----:B0-----:R-:W-:-:S03]  /*c960*/  @P2 IMAD.HI.U32 R0, R11, R14, RZ ;  /* 0x0000000e0b002227 */ /* 0x001fc600078e00ff */
[----:B------:R-:W-:Y:S01]  /*c970*/  PRMT R90, R69, 0x7610, R90 ;  /* 0x00007610455a7816 */ /* 0x000fe2000000005a */
[----:B------:R-:W-:Y:S02]  /*c980*/  IMAD.MOV.U32 R14, RZ, RZ, R49 ;  /* 0x000000ffff0e7224 */ /* 0x000fe400078e0031 */
[----:B------:R-:W-:Y:S01]  /*c990*/  IMAD.MOV.U32 R72, RZ, RZ, R53 ;  /* 0x000000ffff487224 */ /* 0x000fe200078e0035 */
[----:B-1----:R-:W-:Y:S01]  /*c9a0*/  @P2 SHF.R.U32.HI R11, RZ, R15, R0 ;  /* 0x0000000fff0b2219 */ /* 0x002fe20000011600 */
[----:B------:R-:W-:Y:S01]  /*c9b0*/  IMAD.MOV.U32 R0, RZ, RZ, R40 ;  /* 0x000000ffff007224 */ /* 0x000fe200078e0028 */
[----:B------:R-:W-:Y:S01]  /*c9c0*/  PRMT R91, R14, 0x7610, R91 ;  /* 0x000076100e5b7816 */ /* 0x000fe2000000005b */
[----:B------:R-:W-:Y:S01]  /*c9d0*/  IMAD.MOV.U32 R14, RZ, RZ, R41 ;  /* 0x000000ffff0e7224 */ /* 0x000fe200078e0029 */
[----:B------:R-:W-:Y:S01]  /*c9e0*/  SHF.R.S32.HI R15, RZ, 0x1f, R11 ;  /* 0x0000001fff0f7819 */ /* 0x000fe2000001140b */
[----:B------:R-:W-:Y:S01]  /*c9f0*/  IMAD.MOV.U32 R69, RZ, RZ, R44 ;  /* 0x000000ffff457224 */ /* 0x000fe200078e002c */
[----:B------:R-:W-:Y:S01]  /*ca00*/  PRMT R78, R0, 0x7610, R78 ;  /* 0x00007610004e7816 */ /* 0x000fe2000000004e */
[----:B------:R-:W-:Y:S01]  /*ca10*/  IMAD.MOV.U32 R6, RZ, RZ, R144 ;  /* 0x000000ffff067224 */ /* 0x000fe200078e0090 */
[----:B------:R-:W-:Y:S01]  /*ca20*/  PRMT R97, R72, 0x7610, R97 ;  /* 0x0000761048617816 */ /* 0x000fe20000000061 */
[----:B------:R-:W-:Y:S01]  /*ca30*/  IMAD R0, R15, R12, RZ ;  /* 0x0000000c0f007224 */ /* 0x000fe200078e02ff */
[----:B------:R-:W-:Y:S01]  /*ca40*/  PRMT R79, R14, 0x7610, R79 ;  /* 0x000076100e4f7816 */ /* 0x000fe2000000004f */
[----:B------:R-:W-:Y:S01]  /*ca50*/  IMAD.MOV.U32 R7, RZ, RZ, R77 ;  /* 0x000000ffff077224 */ /* 0x000fe200078e004d */
[----:B------:R-:W-:Y:S01]  /*ca60*/  PRMT R84, R69, 0x7610, R84 ;  /* 0x0000761045547816 */ /* 0x000fe20000000054 */
[----:B------:R-:W-:-:S02]  /*ca70*/  IMAD.MOV.U32 R72, RZ, RZ, R45 ;  /* 0x000000ffff487224 */ /* 0x000fc400078e002d */
[----:B------:R-:W-:Y:S02]  /*ca80*/  IMAD R14, R15, R2, RZ ;  /* 0x000000020f0e7224 */ /* 0x000fe400078e02ff */
[----:B------:R-:W-:Y:S01]  /*ca90*/  IMAD.WIDE.U32 R4, R11, R12, R4 ;  /* 0x0000000c0b047225 */ /* 0x000fe200078e0004 */
[----:B------:R-:W-:-:S03]  /*caa0*/  PRMT R85, R72, 0x7610, R85 ;  /* 0x0000761048557816 */ /* 0x000fc60000000055 */
[C---:B------:R-:W-:Y:S02]  /*cab0*/  IMAD R13, R11.reuse, R13, R0 ;  /* 0x0000000d0b0d7224 */ /* 0x040fe400078e0200 */
[----:B------:R-:W-:-:S04]  /*cac0*/  IMAD.WIDE.U32 R6, R11, R2, R6 ;  /* 0x000000020b067225 */ /* 0x000fc800078e0006 */
[----:B------:R-:W-:Y:S01]  /*cad0*/  IMAD R15, R11, R3, R14 ;  /* 0x000000030b0f7224 */ /* 0x000fe200078e020e */
[----:B------:R-:W-:Y:S01]  /*cae0*/  LEA R3, P2, R4, UR4, 0x1 ;  /* 0x0000000404037c11 */ /* 0x000fe2000f8408ff */
[----:B------:R-:W-:Y:S01]  /*caf0*/  IMAD.MOV.U32 R69, RZ, RZ, R36 ;  /* 0x000000ffff457224 */ /* 0x000fe200078e0024 */
[----:B------:R-:W-:Y:S01]  /*cb00*/  LEA R0, P3, R6, UR6, 0x1 ;  /* 0x0000000606007c11 */ /* 0x000fe2000f8608ff */
[----:B------:R-:W-:Y:S01]  /*cb10*/  IMAD.MOV.U32 R72, RZ, RZ, R37 ;  /* 0x000000ffff487224 */ /* 0x000fe200078e0025 */
[----:B------:R-:W-:Y:S01]  /*cb20*/  UMOV UR4, 0xffffffff ;  /* 0xffffffff00047882 */ /* 0x000fe20000000000 */
[----:B------:R-:W-:Y:S01]  /*cb30*/  IMAD.MOV.U32 R2, RZ, RZ, R32 ;  /* 0x000000ffff027224 */ /* 0x000fe200078e0020 */
[----:B------:R-:W-:Y:S01]  /*cb40*/  PRMT R61, R69, 0x7610, R61 ;  /* 0x00007610453d7816 */ /* 0x000fe2000000003d */
[----:B------:R-:W-:Y:S01]  /*cb50*/  IMAD.IADD R11, R5, 0x1, R13 ;  /* 0x00000001050b7824 */ /* 0x000fe200078e020d */
[----:B------:R-:W-:Y:S01]  /*cb60*/  PRMT R69, R72, 0x7610, R69 ;  /* 0x0000761048457816 */ /* 0x000fe20000000045 */
[----:B------:R-:W-:Y:S01]  /*cb70*/  IMAD.IADD R5, R7, 0x1, R15 ;  /* 0x0000000107057824 */ /* 0x000fe200078e020f */
[----:B------:R-:W-:Y:S01]  /*cb80*/  PRMT R72, R2, 0x7610, R72 ;  /* 0x0000761002487816 */ /* 0x000fe20000000048 */
[----:B------:R-:W-:Y:S01]  /*cb90*/  IMAD.MOV.U32 R12, RZ, RZ, R33 ;  /* 0x000000ffff0c7224 */ /* 0x000fe200078e0021 */
[----:B------:R-:W-:-:S02]  /*cba0*/  LEA.HI.X R4, R4, UR5, R11, 0x1, P2 ;  /* 0x0000000504047c11 */ /* 0x000fc400090f0c0b */
[----:B------:R-:W-:Y:S02]  /*cbb0*/  LEA.HI.X R2, R6, UR7, R5, 0x1, P3 ;  /* 0x0000000706027c11 */ /* 0x000fe400098f0c05 */
[----:B------:R-:W-:Y:S02]  /*cbc0*/  PRMT R73, R12, 0x7610, R73 ;  /* 0x000076100c497816 */ /* 0x000fe40000000049 */
[----:B------:R-:W-:Y:S01]  /*cbd0*/  LEA.HI R5, R219, R219, RZ, 0x1 ;  /* 0x000000dbdb057211 */ /* 0x000fe200078f08ff */
[----:B------:R-:W-:Y:S06]  /*cbe0*/  BRA.DIV UR4, `(.L_x_1452) ;  /* 0x000001d604c07947 */ /* 0x000fec000b800000 */
.L_x_1736:
[----:B------:R-:W-:-:S03]  /*cbf0*/  UMOV UR4, 0xffffffff ;  /* 0xffffffff00047882 */ /* 0x000fc60000000000 */
[----:B------:R-:W-:Y:S05]  /*cc00*/  BRA.DIV UR4, `(.L_x_1453) ;  /* 0x000001d604e07947 */ /* 0x000fea000b800000 */
.L_x_1739:
[----:B------:R-:W-:-:S03]  /*cc10*/  UMOV UR4, 0xffffffff ;  /* 0xffffffff00047882 */ /* 0x000fc60000000000 */
[----:B------:R-:W-:Y:S05]  /*cc20*/  BRA.DIV UR4, `(.L_x_1454) ;  /* 0x000001da04007947 */ /* 0x000fea000b800000 */
.L_x_1742:
[----:B------:R-:W-:-:S03]  /*cc30*/  UMOV UR4, 0xffffffff ;  /* 0xffffffff00047882 */ /* 0x000fc60000000000 */
[----:B------:R-:W-:Y:S05]  /*cc40*/  BRA.DIV UR4, `(.L_x_1455) ;  /* 0x000001da04207947 */ /* 0x000fea000b800000 */
.L_x_1745:
[----:B------:R-:W-:-:S03]  /*cc50*/  UMOV UR4, 0xffffffff ;  /* 0xffffffff00047882 */ /* 0x000fc60000000000 */
[----:B------:R-:W-:Y:S05]  /*cc60*/  BRA.DIV UR4, `(.L_x_1456) ;  /* 0x000001da04407947 */ /* 0x000fea000b800000 */
.L_x_1748:
[----:B------:R-:W-:Y:S01]  /*cc70*/  UMOV UR4, 0xffffffff ;  /* 0xffffffff00047882 */ /* 0x000fe20000000000 */
[----:B------:R-:W-:Y:S02]  /*cc80*/  LOP3.LUT R4, R5, 0xfffffffe, RZ, 0xc0, !PT ;  /* 0xfffffffe05047812 */ /* 0x000fe400078ec0ff */
[----:B------:R-:W-:Y:S05]  /*cc90*/  BRA.DIV UR4, `(.L_x_1457) ;  /* 0x000001da045c7947 */ /* 0x000fea000b800000 */
.L_x_1751:
[----:B------:R-:W-:Y:S01]  /*cca0*/  UMOV UR4, 0xffffffff ;  /* 0xffffffff00047882 */ /* 0x000fe20000000000 */
[----:B------:R-:W-:Y:S02]  /*ccb0*/  IMAD.IADD R4, R219, 0x1, -R4 ;  /* 0x00000001db047824 */ /* 0x000fe400078e0a04 */
[----:B------:R-:W-:Y:S05]  /*ccc0*/  BRA.DIV UR4, `(.L_x_1458) ;  /* 0x000001da04787947 */ /* 0x000fea000b800000 */
.L_x_1754:
[----:B------:R-:W-:Y:S01]  /*ccd0*/  UMOV UR4, 0xffffffff ;  /* 0xffffffff00047882 */ /* 0x000fe20000000000 */
[----:B------:R-:W-:Y:S02]  /*cce0*/  SHF.L.U32 R4, R4, 0x1f, RZ ;  /* 0x0000001f04047819 */ /* 0x000fe400000006ff */
[----:B------:R-:W-:Y:S05]  /*ccf0*/  BRA.DIV UR4, `(.L_x_1459) ;  /* 0x000001da04947947 */ /* 0x000fea000b800000 */
.L_x_1757:
[----:B------:R-:W0:Y:S01]  /*cd00*/  SYNCS.PHASECHK.TRANS64.TRYWAIT P2, [R17+URZ+0x30800], R4 ;  /* 0x03080004110075a7 */ /* 0x000e22000804017f */
[----:B------:R-:W-:Y:S01]  /*cd10*/  IMAD.MOV.U32 R3, RZ, RZ, R24 ;  /* 0x000000ffff037224 */ /* 0x000fe200078e0018 */
[----:B------:R-:W-:Y:S01]  /*cd20*/  BSSY B1, `(.L_x_1460) ;  /* 0x0000021000017945 */ /* 0x000fe20003800000 */
        /* <DEDUP_REMOVED lines=29> */
[----:B------:R-:W-:-:S02]  /*cf00*/  IMAD.MOV.U32 R3, RZ, RZ, R20 ;  /* 0x000000ffff037224 */ /* 0x000fc400078e0014 */
[----:B------:R-:W-:Y:S01]  /*cf10*/  IMAD.MOV.U32 R5, RZ, RZ, R21 ;  /* 0x000000ffff057224 */ /* 0x000fe200078e0015 */
[----:B0-----:R-:W-:Y:S06]  /*cf20*/  @!P2 BRA `(.L_x_1461) ;  /* 0x000001d80030a947 */ /* 0x001fec0003800000 */
.L_x_1758:
[----:B------:R-:W-:Y:S05]  /*cf30*/  BSYNC B1 ;  /* 0x0000000000017941 */ /* 0x000fea0003800000 */
.L_x_1460:
[----:B------:R-:W-:Y:S01]  /*cf40*/  BSSY B1, `(.L_x_1462) ;  /* 0x0000133000017945 */ /* 0x000fe20003800000 */
[----:B------:R-:W-:-:S03]  /*cf50*/  PRMT R11, R5, 0x7610, R11 ;  /* 0x00007610050b7816 */ /* 0x000fc6000000000b */
[----:B------:R-:W-:Y:S05]  /*cf60*/  @P0 BRA `(.L_x_1463) ;  /* 0x0000001000c00947 */ /* 0x000fea0003800000 */
[----:B------:R-:W1:Y:S01]  /*cf70*/  LDC R5, c[0x0][0x3d4] ;  /* 0x0000f500ff057b82 */ /* 0x000e620000000800 */
[C---:B0-----:R-:W-:Y:S01]  /*cf80*/  VIADD R4, R18.reuse, 0x10 ;  /* 0x0000001012047836 */ /* 0x041fe20000000000 */
[----:B------:R-:W-:Y:S01]  /*cf90*/  BSSY B2, `(.L_x_1464) ;  /* 0x000003a000027945 */ /* 0x000fe20003800000 */
[C---:B------:R-:W-:Y:S02]  /*cfa0*/  VIADD R6, R18.reuse, 0x20 ;  /* 0x0000002012067836 */ /* 0x040fe40000000000 */
[C---:B------:R-:W-:Y:S01]  /*cfb0*/  VIADD R108, R18.reuse, 0x30 ;  /* 0x00000030126c7836 */ /* 0x040fe20000000000 */
[-C--:B-1----:R-:W-:Y:S02]  /*cfc0*/  ISETP.GE.AND P0, PT, R18, R5.reuse, PT ;  /* 0x000000051200720c */ /* 0x082fe40003f06270 */
        /* <DEDUP_REMOVED lines=9> */
[--C-:B------:R-:W-:Y:S02]  /*d060*/  SHF.R.U64 R108, R66, 0x10, R67.reuse ;  /* 0x00000010426c7819 */ /* 0x100fe40000001243 */
[----:B------:R-:W-:Y:S02]  /*d070*/  SHF.R.U32.HI R109, RZ, 0x10, R67 ;  /* 0x00000010ff6d7819 */ /* 0x000fe40000011643 */
[--C-:B------:R-:W-:Y:S02]  /*d080*/  SHF.R.U64 R67, R70, 0x10, R71.reuse ;  /* 0x0000001046437819 */ /* 0x100fe40000001247 */
[----:B------:R-:W-:Y:S02]  /*d090*/  SHF.R.U32.HI R70, RZ, 0x10, R71 ;  /* 0x00000010ff467819 */ /* 0x000fe40000011647 */
[----:B------:R-:W-:Y:S02]  /*d0a0*/  PRMT R109, R110, 0x5410, R109 ;  /* 0x000054106e6d7816 */ /* 0x000fe4000000006d */
[----:B------:R-:W-:-:S02]  /*d0b0*/  PRMT R107, R107, 0x5410, R70 ;  /* 0x000054106b6b7816 */ /* 0x000fc40000000046 */
[----:B------:R-:W-:Y:S01]  /*d0c0*/  PRMT R110, R106, 0x5410, R67 ;  /* 0x000054106a6e7816 */ /* 0x000fe20000000043 */
[C---:B------:R-:W-:Y:S01]  /*d0d0*/  IMAD.U32 R106, R109.reuse, 0x10000, RZ ;  /* 0x000100006d6a7824 */ /* 0x040fe200078e00ff */
[----:B------:R-:W-:Y:S01]  /*d0e0*/  LOP3.LUT R109, R109, 0xffff0000, RZ, 0xc0, !PT ;  /* 0xffff00006d6d7812 */ /* 0x000fe200078ec0ff */
[C---:B------:R-:W-:Y:S01]  /*d0f0*/  IMAD.U32 R111, R107.reuse, 0x10000, RZ ;  /* 0x000100006b6f7824 */ /* 0x040fe200078e00ff */
[----:B------:R-:W-:Y:S02]  /*d100*/  LOP3.LUT R107, R107, 0xffff0000, RZ, 0xc0, !PT ;  /* 0xffff00006b6b7812 */ /* 0x000fe400078ec0ff */
[----:B------:R-:W-:Y:S02]  /*d110*/  PRMT R108, R61, 0x5432, R108 ;  /* 0x000054323d6c7816 */ /* 0x000fe4000000006c */
[C---:B0-----:R-:W-:Y:S01]  /*d120*/  LOP3.LUT R67, R6.reuse, 0xffff0000, RZ, 0xc0, !PT ;  /* 0xffff000006437812 */ /* 0x041fe200078ec0ff */
[----:B------:R-:W-:Y:S01]  /*d130*/  IMAD.U32 R66, R6, 0x10000, RZ ;  /* 0x0001000006427824 */ /* 0x000fe200078e00ff */
[C---:B------:R-:W-:Y:S01]  /*d140*/  LOP3.LUT R71, R7.reuse, 0xffff0000, RZ, 0xc0, !PT ;  /* 0xffff000007477812 */ /* 0x040fe200078ec0ff */
[----:B------:R-:W-:-:S02]  /*d150*/  IMAD.U32 R70, R7, 0x10000, RZ ;  /* 0x0001000007467824 */ /* 0x000fc400078e00ff */
[C---:B------:R-:W-:Y:S01]  /*d160*/  FMUL.FTZ R113, R67.reuse, R111 ;  /* 0x0000006f43717220 */ /* 0x040fe20000410000 */
[-C--:B------:R-:W-:Y:S01]  /*d170*/  FMUL.FTZ R112, R67, R106.reuse ;  /* 0x0000006a43707220 */ /* 0x080fe20000410000 */
[C---:B------:R-:W-:Y:S01]  /*d180*/  FMUL.FTZ R67, R71.reuse, R107 ;  /* 0x0000006b47437220 */ /* 0x040fe20000410000 */
[----:B------:R-:W-:Y:S02]  /*d190*/  IMAD.U32 R6, R4, 0x10000, RZ ;  /* 0x0001000004067824 */ /* 0x000fe400078e00ff */
[C---:B------:R-:W-:Y:S01]  /*d1a0*/  FFMA.FTZ R113, R66.reuse, R106, -R113 ;  /* 0x0000006a42717223 */ /* 0x040fe20000010871 */
[----:B------:R-:W-:Y:S01]  /*d1b0*/  FFMA.FTZ R112, R66, R111, R112 ;  /* 0x0000006f42707223 */ /* 0x000fe20000010070 */
[-C--:B------:R-:W-:Y:S01]  /*d1c0*/  FMUL.FTZ R111, R71, R109.reuse ;  /* 0x0000006d476f7220 */ /* 0x080fe20000410000 */
[----:B------:R-:W-:Y:S01]  /*d1d0*/  FFMA.FTZ R106, R70, R109, -R67 ;  /* 0x0000006d466a7223 */ /* 0x000fe20000010843 */
[C---:B------:R-:W-:Y:S01]  /*d1e0*/  IMAD.U32 R7, R5.reuse, 0x10000, RZ ;  /* 0x0001000005077824 */ /* 0x040fe200078e00ff */
[----:B------:R-:W-:Y:S01]  /*d1f0*/  LOP3.LUT R4, R4, 0xffff0000, RZ, 0xc0, !PT ;  /* 0xffff000004047812 */ /* 0x000fe200078ec0ff */
[----:B------:R-:W-:Y:S01]  /*d200*/  IMAD.U32 R71, R110, 0x10000, RZ ;  /* 0x000100006e477824 */ /* 0x000fe200078e00ff */
[----:B------:R-:W-:Y:S01]  /*d210*/  LOP3.LUT R5, R5, 0xffff0000, RZ, 0xc0, !PT ;  /* 0xffff000005057812 */ /* 0x000fe200078ec0ff */
[----:B------:R-:W-:Y:S01]  /*d220*/  IMAD.U32 R67, R108, 0x10000, RZ ;  /* 0x000100006c437824 */ /* 0x000fe200078e00ff */
        /* <DEDUP_REMOVED lines=16> */
.L_x_1465:
[----:B------:R-:W-:Y:S05]  /*d330*/  BSYNC B2 ;  /* 0x0000000000027941 */ /* 0x000fea0003800000 */
.L_x_1464:
[----:B------:R-:W-:Y:S04]  /*d340*/  BSSY B2, `(.L_x_1466) ;  /* 0x0000030000027945 */ /* 0x000fe80003800000 */
[----:B------:R-:W-:Y:S05]  /*d350*/  @P2 BRA `(.L_x_1467) ;  /* 0x0000000000b82947 */ /* 0x000fea0003800000 */
[----:B0-----:R-:W0:Y:S01]  /*d360*/  LDS.128 R4, [R10] ;  /* 0x000000000a047984 */ /* 0x001e220000000c00 */
[----:B------:R-:W-:Y:S02]  /*d370*/  SHF.R.U64 R66, R62, 0x10, R63 ;  /* 0x000000103e427819 */ /* 0x000fe4000000123f */
[----:B------:R-:W-:Y:S02]  /*d380*/  SHF.R.U64 R62, R64, 0x10, R65 ;  /* 0x00000010403e7819 */ /* 0x000fe40000001241 */
[----:B------:R-:W-:Y:S02]  /*d390*/  SHF.R.U32.HI R63, RZ, 0x10, R63 ;  /* 0x00000010ff3f7819 */ /* 0x000fe4000001163f */
[----:B------:R-:W-:Y:S02]  /*d3a0*/  SHF.R.U32.HI R65, RZ, 0x10, R65 ;  /* 0x00000010ff417819 */ /* 0x000fe40000011641 */
[----:B------:R-:W-:Y:S02]  /*d3b0*/  PRMT R104, R104, 0x5410, R63 ;  /* 0x0000541068687816 */ /* 0x000fe4000000003f */
[----:B------:R-:W-:-:S02]  /*d3c0*/  PRMT R102, R102, 0x5410, R65 ;  /* 0x0000541066667816 */ /* 0x000fc40000000041 */
[----:B------:R-:W-:Y:S01]  /*d3d0*/  PRMT R105, R105, 0x5410, R66 ;  /* 0x0000541069697816 */ /* 0x000fe20000000042 */
[----:B------:R-:W-:Y:S01]  /*d3e0*/  IMAD.U32 R66, R104, 0x10000, RZ ;  /* 0x0001000068427824 */ /* 0x000fe200078e00ff */
[----:B------:R-:W-:Y:S01]  /*d3f0*/  PRMT R103, R103, 0x5410, R62 ;  /* 0x0000541067677816 */ /* 0x000fe2000000003e */
[C---:B------:R-:W-:Y:S01]  /*d400*/  IMAD.U32 R67, R102.reuse, 0x10000, RZ ;  /* 0x0001000066437824 */ /* 0x040fe200078e00ff */
[----:B------:R-:W-:Y:S02]  /*d410*/  LOP3.LUT R102, R102, 0xffff0000, RZ, 0xc0, !PT ;  /* 0xffff000066667812 */ /* 0x000fe400078ec0ff */
[----:B------:R-:W-:Y:S02]  /*d420*/  LOP3.LUT R104, R104, 0xffff0000, RZ, 0xc0, !PT ;  /* 0xffff000068687812 */ /* 0x000fe400078ec0ff */
[C---:B0-----:R-:W-:Y:S01]  /*d430*/  LOP3.LUT R63, R6.reuse, 0xffff0000, RZ, 0xc0, !PT ;  /* 0xffff0000063f7812 */ /* 0x041fe200078ec0ff */
[----:B------:R-:W-:Y:S01]  /*d440*/  IMAD.U32 R62, R6, 0x10000, RZ ;  /* 0x00010000063e7824 */ /* 0x000fe200078e00ff */
[C---:B------:R-:W-:Y:S01]  /*d450*/  LOP3.LUT R65, R7.reuse, 0xffff0000, RZ, 0xc0, !PT ;  /* 0xffff000007417812 */ /* 0x040fe200078ec0ff */
[----:B------:R-:W-:-:S02]  /*d460*/  IMAD.U32 R64, R7, 0x10000, RZ ;  /* 0x0001000007407824 */ /* 0x000fc400078e00ff */
[C---:B------:R-:W-:Y:S01]  /*d470*/  FMUL.FTZ R70, R63.reuse, R66 ;  /* 0x000000423f467220 */ /* 0x040fe20000410000 */
[-C--:B------:R-:W-:Y:S01]  /*d480*/  FMUL.FTZ R71, R63, R67.reuse ;  /* 0x000000433f477220 */ /* 0x080fe20000410000 */
[----:B------:R-:W-:Y:S01]  /*d490*/  FMUL.FTZ R63, R65, R102 ;  /* 0x00000066413f7220 */ /* 0x000fe20000410000 */
[----:B------:R-:W-:Y:S02]  /*d4a0*/  IMAD.U32 R6, R4, 0x10000, RZ ;  /* 0x0001000004067824 */ /* 0x000fe400078e00ff */
[C---:B------:R-:W-:Y:S01]  /*d4b0*/  FFMA.FTZ R107, R62.reuse, R67, R70 ;  /* 0x000000433e6b7223 */ /* 0x040fe20000010046 */
[----:B------:R-:W-:Y:S02]  /*d4c0*/  IMAD.U32 R7, R5, 0x10000, RZ ;  /* 0x0001000005077824 */ /* 0x000fe400078e00ff */
[----:B------:R-:W-:Y:S01]  /*d4d0*/  FFMA.FTZ R106, R62, R66, -R71 ;  /* 0x000000423e6a7223 */ /* 0x000fe20000010847 */
[-C--:B------:R-:W-:Y:S01]  /*d4e0*/  FMUL.FTZ R67, R65, R104.reuse ;  /* 0x0000006841437220 */ /* 0x080fe20000410000 */
[----:B------:R-:W-:Y:S01]  /*d4f0*/  LOP3.LUT R4, R4, 0xffff0000, RZ, 0xc0, !PT ;  /* 0xffff000004047812 */ /* 0x000fe200078ec0ff */
[C---:B------:R-:W-:Y:S01]  /*d500*/  FFMA.FTZ R104, R64.reuse, R104, -R63 ;  /* 0x0000006840687223 */ /* 0x040fe2000001083f */
[----:B------:R-:W-:Y:S01]  /*d510*/  LOP3.LUT R5, R5, 0xffff0000, RZ, 0xc0, !PT ;  /* 0xffff000005057812 */ /* 0x000fe200078ec0ff */
[C---:B------:R-:W-:Y:S01]  /*d520*/  IMAD.U32 R65, R103.reuse, 0x10000, RZ ;  /* 0x0001000067417824 */ /* 0x040fe200078e00ff */
[----:B------:R-:W-:Y:S01]  /*d530*/  LOP3.LUT R66, R103, 0xffff0000, RZ, 0xc0, !PT ;  /* 0xffff000067427812 */ /* 0x000fe200078ec0ff */
[C---:B------:R-:W-:Y:S01]  /*d540*/  IMAD.U32 R63, R105.reuse, 0x10000, RZ ;  /* 0x00010000693f7824 */ /* 0x040fe200078e00ff */
[----:B------:R-:W-:Y:S01]  /*d550*/  LOP3.LUT R62, R105, 0xffff0000, RZ, 0xc0, !PT ;  /* 0xffff0000693e7812 */ /* 0x000fe200078ec0ff */
        /* <DEDUP_REMOVED lines=14> */
.L_x_1467:
[----:B------:R-:W-:Y:S05]  /*d640*/  BSYNC B2 ;  /* 0x0000000000027941 */ /* 0x000fea0003800000 */
.L_x_1466:
[----:B------:R-:W-:Y:S04]  /*d650*/  BSSY B2, `(.L_x_1468) ;  /* 0x0000030000027945 */ /* 0x000fe80003800000 */
[----:B------:R-:W-:Y:S05]  /*d660*/  @P3 BRA `(.L_x_1469) ;  /* 0x0000000000b83947 */ /* 0x000fea0003800000 */
[----:B01----:R-:W0:Y:S01]  /*d670*/  LDS.128 R4, [R60+0x16400] ;  /* 0x016400003c047984 */ /* 0x003e220000000c00 */
[--C-:B------:R-:W-:Y:S02]  /*d680*/  SHF.R.U64 R63, R56, 0x10, R57.reuse ;  /* 0x00000010383f7819 */ /* 0x100fe40000001239 */
[----:B------:R-:W-:Y:S02]  /*d690*/  SHF.R.U32.HI R56, RZ, 0x10, R57 ;  /* 0x00000010ff387819 */ /* 0x000fe40000011639 */
[--C-:B------:R-:W-:Y:S02]  /*d6a0*/  SHF.R.U64 R57, R58, 0x10, R59.reuse ;  /* 0x000000103a397819 */ /* 0x100fe4000000123b */
        /* <DEDUP_REMOVED lines=13> */
[CC--:B------:R-:W-:Y:S01]  /*d780*/  FMUL.FTZ R64, R57.reuse, R62.reuse ;  /* 0x0000003e39407220 */ /* 0x0c0fe20000410000 */
[----:B------:R-:W-:Y:S01]  /*d790*/  FMUL.FTZ R65, R57, R63 ;  /* 0x0000003f39417220 */ /* 0x000fe20000410000 */
[C---:B------:R-:W-:Y:S01]  /*d7a0*/  FMUL.FTZ R57, R59.reuse, R99 ;  /* 0x000000633b397220 */ /* 0x040fe20000410000 */
[----:B------:R-:W-:Y:S02]  /*d7b0*/  IMAD.U32 R6, R4, 0x10000, RZ ;  /* 0x0001000004067824 */ /* 0x000fe400078e00ff */
        /* <DEDUP_REMOVED lines=9> */
[----:B------:R-:W-:Y:S01]  /*d850*/  FFMA.FTZ R62, R56, R62, -R65 ;  /* 0x0000003e383e7223 */ /* 0x000fe20000010841 */
        /* <DEDUP_REMOVED lines=15> */
.L_x_1469:
[----:B------:R-:W-:Y:S05]  /*d950*/  BSYNC B2 ;  /* 0x0000000000027941 */ /* 0x000fea0003800000 */
.L_x_1468:
[----:B------:R-:W-:Y:S04]  /*d960*/  BSSY B2, `(.L_x_1470) ;  /* 0x0000030000027945 */ /* 0x000fe80003800000 */
[----:B------:R-:W-:Y:S05]  /*d970*/  @P4 BRA `(.L_x_1471) ;  /* 0x0000000000b84947 */ /* 0x000fea0003800000 */
[----:B012---:R-:W0:Y:S01]  /*d980*/  LDS.128 R4, [R10+0x4000] ;  /* 0x004000000a047984 */ /* 0x007e220000000c00 */
        /* <DEDUP_REMOVED lines=45> */
.L_x_1471:
[----:B------:R-:W-:Y:S05]  /*dc60*/  BSYNC B2 ;  /* 0x0000000000027941 */ /* 0x000fea0003800000 */
.L_x_1470:
[----:B------:R-:W-:Y:S04]  /*dc70*/  BSSY B2, `(.L_x_1472) ;  /* 0x0000030000027945 */ /* 0x000fe80003800000 */
[----:B------:R-:W-:Y:S05]  /*dc80*/  @P5 BRA `(.L_x_1473) ;  /* 0x0000000000b85947 */ /* 0x000fea0003800000 */
[----:B0123--:R-:W0:Y:S01]  /*dc90*/  LDS.128 R4, [R60+0x1a400] ;  /* 0x01a400003c047984 */ /* 0x00fe220000000c00 */
        /* <DEDUP_REMOVED lines=45> */
.L_x_1473:
[----:B------:R-:W-:Y:S05]  /*df70*/  BSYNC B2 ;  /* 0x0000000000027941 */ /* 0x000fea0003800000 */
.L_x_1472:
[----:B------:R-:W-:Y:S05]  /*df80*/  @P6 BRA `(.L_x_1463) ;  /* 0x0000000000b86947 */ /* 0x000fea0003800000 */
[----:B01234-:R-:W0:Y:S01]  /*df90*/  LDS.128 R4, [R10+0x8000] ;  /* 0x008000000a047984 */ /* 0x01fe220000000c00 */
        /* <DEDUP_REMOVED lines=45> */
.L_x_1463:
[----:B------:R-:W-:Y:S05]  /*e270*/  BSYNC B1 ;  /* 0x0000000000017941 */ /* 0x000fea0003800000 */
.L_x_1462:
        /* <DEDUP_REMOVED lines=61> */
.L_x_1476:
[----:B------:R-:W-:Y:S05]  /*e650*/  BSYNC B1 ;  /* 0x0000000000017941 */ /* 0x000fea0003800000 */
.L_x_1475:
[----:B------:R-:W-:Y:S04]  /*e660*/  BSSY B1, `(.L_x_1477) ;  /* 0x0000030000017945 */ /* 0x000fe80003800000 */
[----:B------:R-:W-:Y:S05]  /*e670*/  @P1 BRA `(.L_x_1478) ;  /* 0x0000000000b81947 */ /* 0x000fea0003800000 */
[----:B0-----:R-:W0:Y:S01]  /*e680*/  LDS.128 R4, [R10+0x2000] ;  /* 0x002000000a047984 */ /* 0x001e220000000c00 */
[----:B------:R-:W-:Y:S02]  /*e690*/  SHF.R.U64 R41, R38, 0x10, R39 ;  /* 0x0000001026297819 */ /* 0x000fe40000001227 */
[----:B------:R-:W-:Y:S02]  /*e6a0*/  SHF.R.U64 R38, R36, 0x10, R37 ;  /* 0x0000001024267819 */ /* 0x000fe40000001225 */
[----:B------:R-:W-:Y:S02]  /*e6b0*/  SHF.R.U32.HI R40, RZ, 0x10, R39 ;  /* 0x00000010ff287819 */ /* 0x000fe40000011627 */
        /* <DEDUP_REMOVED lines=20> */
[----:B------:R-:W-:Y:S02]  /*e800*/  IMAD.U32 R7, R5, 0x10000, RZ ;  /* 0x0001000005077824 */ /* 0x000fe400078e00ff */
[----:B------:R-:W-:Y:S01]  /*e810*/  FFMA.FTZ R42, R36, R40, -R43 ;  /* 0x00000028242a7223 */ /* 0x000fe2000001082b */
        /* <DEDUP_REMOVED lines=8> */
[----:B------:R-:W-:-:S02]  /*e8a0*/  FMUL.FTZ R38, R4, R37 ;  /* 0x0000002504267220 */ /* 0x000fc40000410000 */
[C---:B------:R-:W-:Y:S01]  /*e8b0*/  FMUL.FTZ R40, R5.reuse, R36 ;  /* 0x0000002405287220 */ /* 0x040fe20000410000 */
[C---:B------:R-:W-:Y:S01]  /*e8c0*/  FFMA.FTZ R4, R6.reuse, R37, -R41 ;  /* 0x0000002506047223 */ /* 0x040fe20000010829 */
[-C--:B------:R-:W-:Y:S01]  /*e8d0*/  FMUL.FTZ R43, R5, R88.reuse ;  /* 0x00000058052b7220 */ /* 0x080fe20000410000 */
[----:B------:R-:W-:Y:S01]  /*e8e0*/  FFMA.FTZ R39, R6, R39, R38 ;  /* 0x0000002706277223 */ /* 0x000fe20000010026 */
[----:B------:R-:W-:Y:S01]  /*e8f0*/  FFMA.FTZ R5, R7, R88, -R40 ;  /* 0x0000005807057223 */ /* 0x000fe20000010828 */
[----:B------:R-:W-:Y:S01]  /*e900*/  F2FP.BF16.F32.PACK_AB R6, R45, R42 ;  /* 0x0000002a2d06723e */ /* 0x000fe200000010ff */
[----:B------:R-:W-:Y:S01]  /*e910*/  FFMA.FTZ R36, R7, R36, R43 ;  /* 0x0000002407247223 */ /* 0x000fe2000001002b */
[----:B------:R-:W-:Y:S02]  /*e920*/  F2FP.BF16.F32.PACK_AB R7, R44, R89 ;  /* 0x000000592c07723e */ /* 0x000fe400000010ff */
[----:B------:R-:W-:Y:S02]  /*e930*/  F2FP.BF16.F32.PACK_AB R4, R39, R4 ;  /* 0x000000042704723e */ /* 0x000fe400000010ff */
[----:B------:R-:W-:-:S05]  /*e940*/  F2FP.BF16.F32.PACK_AB R5, R36, R5 ;  /* 0x000000052405723e */ /* 0x000fca00000010ff */
[----:B------:R1:W-:Y:S02]  /*e950*/  STS.128 [R10+0x2000], R4 ;  /* 0x002000040a007388 */ /* 0x0003e40000000c00 */
.L_x_1478:
[----:B------:R-:W-:Y:S05]  /*e960*/  BSYNC B1 ;  /* 0x0000000000017941 */ /* 0x000fea0003800000 */
.L_x_1477:
        /* <DEDUP_REMOVED lines=48> */
.L_x_1480:
[----:B------:R-:W-:Y:S05]  /*ec70*/  BSYNC B1 ;  /* 0x0000000000017941 */ /* 0x000fea0003800000 */
.L_x_1479:
        /* <DEDUP_REMOVED lines=48> */
.L_x_1482:
[----:B------:R-:W-:Y:S05]  /*ef80*/  BSYNC B1 ;  /* 0x0000000000017941 */ /* 0x000fea0003800000 */
.L_x_1481:
[----:B------:R-:W-:Y:S04]  /*ef90*/  BSSY B1, `(.L_x_1483) ;  /* 0x0000030000017945 */ /* 0x000fe80003800000 */
[----:B------:R-:W-:Y:S05]  /*efa0*/  @P4 BRA `(.L_x_1484) ;  /* 0x0000000000b84947 */ /* 0x000fea0003800000 */
[----:B0123--:R-:W0:Y:S01]  /*efb0*/  LDS.128 R4, [R60+0x1c400] ;  /* 0x01c400003c047984 */ /* 0x00fe220000000c00 */
[----:B------:R-:W-:Y:S02]  /*efc0*/  SHF.R.U64 R29, R26, 0x10, R27 ;  /* 0x000000101a1d7819 */ /* 0x000fe4000000121b */
[----:B------:R-:W-:Y:S02]  /*efd0*/  SHF.R.U32.HI R28, RZ, 0x10, R25 ;  /* 0x00000010ff1c7819 */ /* 0x000fe40000011619 */
[----:B------:R-:W-:Y:S02]  /*efe0*/  SHF.R.U32.HI R26, RZ, 0x10, R27 ;  /* 0x00000010ff1a7819 */ /* 0x000fe4000001161b */
[----:B------:R-:W-:Y:S02]  /*eff0*/  SHF.R.U64 R27, R24, 0x10, R25 ;  /* 0x00000010181b7819 */ /* 0x000fe40000001219 */
[----:B------:R-:W-:Y:S02]  /*f000*/  PRMT R28, R13, 0x5410, R28 ;  /* 0x000054100d1c7816 */ /* 0x000fe4000000001c */
[----:B------:R-:W-:-:S02]  /*f010*/  PRMT R25, R15, 0x5410, R26 ;  /* 0x000054100f197816 */ /* 0x000fc4000000001a */
[----:B------:R-:W-:Y:S01]  /*f020*/  PRMT R24, R14, 0x5410, R29 ;  /* 0x000054100e187816 */ /* 0x000fe2000000001d */
[C---:B------:R-:W-:Y:S01]  /*f030*/  IMAD.U32 R29, R28.reuse, 0x10000, RZ ;  /* 0x000100001c1d7824 */ /* 0x040fe200078e00ff */
[----:B------:R-:W-:Y:S01]  /*f040*/  LOP3.LUT R28, R28, 0xffff0000, RZ, 0xc0, !PT ;  /* 0xffff00001c1c7812 */ /* 0x000fe200078ec0ff */
[C---:B------:R-:W-:Y:S01]  /*f050*/  IMAD.U32 R26, R25.reuse, 0x10000, RZ ;  /* 0x00010000191a7824 */ /* 0x040fe200078e00ff */
[----:B------:R-:W-:Y:S02]  /*f060*/  PRMT R27, R12, 0x5410, R27 ;  /* 0x000054100c1b7816 */ /* 0x000fe4000000001b */
[----:B------:R-:W-:Y:S02]  /*f070*/  LOP3.LUT R25, R25, 0xffff0000, RZ, 0xc0, !PT ;  /* 0xffff000019197812 */ /* 0x000fe400078ec0ff */
[C---:B0-----:R-:W-:Y:S01]  /*f080*/  LOP3.LUT R13, R6.reuse, 0xffff0000, RZ, 0xc0, !PT ;  /* 0xffff0000060d7812 */ /* 0x041fe200078ec0ff */
[----:B------:R-:W-:Y:S01]  /*f090*/  IMAD.U32 R12, R6, 0x10000, RZ ;  /* 0x00010000060c7824 */ /* 0x000fe200078e00ff */
[C---:B------:R-:W-:Y:S01]  /*f0a0*/  LOP3.LUT R15, R7.reuse, 0xffff0000, RZ, 0xc0, !PT ;  /* 0xffff0000070f7812 */ /* 0x040fe200078ec0ff */
[----:B------:R-:W-:-:S02]  /*f0b0*/  IMAD.U32 R14, R7, 0x10000, RZ ;  /* 0x00010000070e7824 */ /* 0x000fc400078e00ff */
[CC--:B------:R-:W-:Y:S01]  /*f0c0*/  FMUL.FTZ R31, R13.reuse, R29.reuse ;  /* 0x0000001d0d1f7220 */ /* 0x0c0fe20000410000 */
[----:B------:R-:W-:Y:S01]  /*f0d0*/  FMUL.FTZ R30, R13, R26 ;  /* 0x0000001a0d1e7220 */ /* 0x000fe20000410000 */
[----:B------:R-:W-:Y:S01]  /*f0e0*/  FMUL.FTZ R13, R15, R28 ;  /* 0x0000001c0f0d7220 */ /* 0x000fe20000410000 */
[----:B------:R-:W-:Y:S02]  /*f0f0*/  IMAD.U32 R6, R4, 0x10000, RZ ;  /* 0x0001000004067824 */ /* 0x000fe400078e00ff */
[C---:B------:R-:W-:Y:S01]  /*f100*/  FFMA.FTZ R31, R12.reuse, R26, -R31 ;  /* 0x0000001a0c1f7223 */ /* 0x040fe2000001081f */
[----:B------:R-:W-:Y:S01]  /*f110*/  FFMA.FTZ R30, R12, R29, R30 ;  /* 0x0000001d0c1e7223 */ /* 0x000fe2000001001e */
[-C--:B------:R-:W-:Y:S01]  /*f120*/  FFMA.FTZ R29, R14, R25.reuse, -R13 ;  /* 0x000000190e1d7223 */ /* 0x080fe2000001080d */
[C---:B------:R-:W-:Y:S01]  /*f130*/  IMAD.U32 R7, R5.reuse, 0x10000, RZ ;  /* 0x0001000005077824 */ /* 0x040fe200078e00ff */
[----:B------:R-:W-:Y:S01]  /*f140*/  LOP3.LUT R4, R4, 0xffff0000, RZ, 0xc0, !PT ;  /* 0xffff000004047812 */ /* 0x000fe200078ec0ff */
[C---:B------:R-:W-:Y:S01]  /*f150*/  IMAD.U32 R13, R24.reuse, 0x10000, RZ ;  /* 0x00010000180d7824 */ /* 0x040fe200078e00ff */
[----:B------:R-:W-:Y:S01]  /*f160*/  LOP3.LUT R5, R5, 0xffff0000, RZ, 0xc0, !PT ;  /* 0xffff000005057812 */ /* 0x000fe200078ec0ff */
[----:B------:R-:W-:Y:S01]  /*f170*/  FMUL.FTZ R33, R15, R25 ;  /* 0x000000190f217220 */ /* 0x000fe20000410000 */
[C---:B------:R-:W-:Y:S01]  /*f180*/  LOP3.LUT R12, R27.reuse, 0xffff0000, RZ, 0xc0, !PT ;  /* 0xffff00001b0c7812 */ /* 0x040fe200078ec0ff */
[----:B------:R-:W-:Y:S01]  /*f190*/  IMAD.U32 R15, R27, 0x10000, RZ ;  /* 0x000100001b0f7824 */ /* 0x000fe200078e00ff */
[----:B------:R-:W-:Y:S01]  /*f1a0*/  LOP3.LUT R24, R24, 0xffff0000, RZ, 0xc0, !PT ;  /* 0xffff000018187812 */ /* 0x000fe200078ec0ff */
[----:B------:R-:W-:Y:S01]  /*f1b0*/  FFMA.FTZ R28, R14, R28, R33 ;  /* 0x0000001c0e1c7223 */ /* 0x000fe20000010021 */
[C---:B------:R-:W-:Y:S01]  /*f1c0*/  FMUL.FTZ R14, R4.reuse, R13 ;  /* 0x0000000d040e7220 */ /* 0x040fe20000410000 */
[-C--:B------:R-:W-:Y:S01]  /*f1d0*/  FMUL.FTZ R25, R4, R15.reuse ;  /* 0x0000000f04197220 */ /* 0x080fe20000410000 */
[C---:B------:R-:W-:Y:S01]  /*f1e0*/  FMUL.FTZ R26, R5.reuse, R12 ;  /* 0x0000000c051a7220 */ /* 0x040fe20000410000 */
[-C--:B------:R-:W-:Y:S01]  /*f1f0*/  FMUL.FTZ R27, R5, R24.reuse ;  /* 0x00000018051b7220 */ /* 0x080fe20000410000 */
[C---:B------:R-:W-:Y:S01]  /*f200*/  FFMA.FTZ R15, R6.reuse, R15, R14 ;  /* 0x0000000f060f7223 */ /* 0x040fe2000001000e */
[----:B------:R-:W-:Y:S01]  /*f210*/  FFMA.FTZ R4, R6, R13, -R25 ;  /* 0x0000000d06047223 */ /* 0x000fe20000010819 */
[C---:B------:R-:W-:Y:S01]  /*f220*/  FFMA.FTZ R5, R7.reuse, R24, -R26 ;  /* 0x0000001807057223 */ /* 0x040fe2000001081a */
[----:B------:R-:W-:Y:S01]  /*f230*/  FFMA.FTZ R12, R7, R12, R27 ;  /* 0x0000000c070c7223 */ /* 0x000fe2000001001b */
[----:B------:R-:W-:-:S02]  /*f240*/  F2FP.BF16.F32.PACK_AB R6, R30, R31 ;  /* 0x0000001f1e06723e */ /* 0x000fc400000010ff */
[----:B------:R-:W-:Y:S02]  /*f250*/  F2FP.BF16.F32.PACK_AB R7, R28, R29 ;  /* 0x0000001d1c07723e */ /* 0x000fe400000010ff */
[----:B------:R-:W-:Y:S02]  /*f260*/  F2FP.BF16.F32.PACK_AB R4, R15, R4 ;  /* 0x000000040f04723e */ /* 0x000fe400000010ff */
[----:B------:R-:W-:-:S05]  /*f270*/  F2FP.BF16.F32.PACK_AB R5, R12, R5 ;  /* 0x000000050c05723e */ /* 0x000fca00000010ff */
[----:B------:R4:W-:Y:S02]  /*f280*/  STS.128 [R60+0x1c400], R4 ;  /* 0x01c400043c007388 */ /* 0x0009e40000000c00 */
.L_x_1484:
[----:B------:R-:W-:Y:S05]  /*f290*/  BSYNC B1 ;  /* 0x0000000000017941 */ /* 0x000fea0003800000 */
.L_x_1483:
[----:B------:R-:W-:Y:S05]  /*f2a0*/  @P5 BRA `(.L_x_1474) ;  /* 0x0000003800945947 */ /* 0x000fea0003800000 */
[----:B01234-:R-:W0:Y:S01]  /*f2b0*/  LDS.128 R4, [R10+0xa000] ;  /* 0x00a000000a047984 */ /* 0x01fe220000000c00 */
[----:B------:R-:W-:Y:S02]  /*f2c0*/  SHF.R.U64 R15, R8, 0x10, R9 ;  /* 0x00000010080f7819 */ /* 0x000fe40000001209 */
[----:B------:R-:W-:Y:S02]  /*f2d0*/  SHF.R.U64 R12, R20, 0x10, R21 ;  /* 0x00000010140c7819 */ /* 0x000fe40000001215 */
[----:B------:R-:W-:Y:S02]  /*f2e0*/  SHF.R.U32.HI R9, RZ, 0x10, R9 ;  /* 0x00000010ff097819 */ /* 0x000fe40000011609 */
[----:B------:R-:W-:Y:S02]  /*f2f0*/  SHF.R.U32.HI R20, RZ, 0x10, R21 ;  /* 0x00000010ff147819 */ /* 0x000fe40000011615 */
[----:B------:R-:W-:Y:S02]  /*f300*/  PRMT R14, R2, 0x5410, R9 ;  /* 0x00005410020e7816 */ /* 0x000fe40000000009 */
[----:B------:R-:W-:-:S02]  /*f310*/  PRMT R11, R11, 0x5410, R20 ;  /* 0x000054100b0b7816 */ /* 0x000fc40000000014 */
[C---:B------:R-:W-:Y:S01]  /*f320*/  LOP3.LUT R20, R14.reuse, 0xffff0000, RZ, 0xc0, !PT ;  /* 0xffff00000e147812 */ /* 0x040fe200078ec0ff */
[----:B------:R-:W-:Y:S01]  /*f330*/  IMAD.U32 R21, R14, 0x10000, RZ ;  /* 0x000100000e157824 */ /* 0x000fe200078e00ff */
[C---:B------:R-:W-:Y:S01]  /*f340*/  LOP3.LUT R14, R11.reuse, 0xffff0000, RZ, 0xc0, !PT ;  /* 0xffff00000b0e7812 */ /* 0x040fe200078ec0ff */
[----:B------:R-:W-:Y:S01]  /*f350*/  IMAD.U32 R13, R11, 0x10000, RZ ;  /* 0x000100000b0d7824 */ /* 0x000fe200078e00ff */
[----:B------:R-:W-:Y:S02]  /*f360*/  PRMT R15, R0, 0x5410, R15 ;  /* 0x00005410000f7816 */ /* 0x000fe4000000000f */
[----:B------:R-:W-:Y:S01]  /*f370*/  PRMT R12, R3, 0x5410, R12 ;  /* 0x00005410030c7816 */ /* 0x000fe2000000000c */
        /* <DEDUP_REMOVED lines=8> */
[----:B------:R-:W-:Y:S01]  /*f400*/  FMUL.FTZ R26, R7, R20 ;  /* 0x00000014071a7220 */ /* 0x000fe20000410000 */
[C---:B------:R-:W-:Y:S01]  /*f410*/  IMAD.U32 R3, R5.reuse, 0x10000, RZ ;  /* 0x0001000005037824 */ /* 0x040fe200078e00ff */
[----:B------:R-:W-:Y:S01]  /*f420*/  LOP3.LUT R4, R5, 0xffff0000, RZ, 0xc0, !PT ;  /* 0xffff000005047812 */ /* 0x000fe200078ec0ff */
[----:B------:R-:W-:Y:S01]  /*f430*/  FFMA.FTZ R24, R8, R21, R6 ;  /* 0x0000001508187223 */ /* 0x000fe20000010006 */
[-C--:B------:R-:W-:Y:S01]  /*f440*/  FMUL.FTZ R6, R7, R14.reuse ;  /* 0x0000000e07067220 */ /* 0x080fe20000410000 */
[C---:B------:R-:W-:Y:S01]  /*f450*/  IMAD.U32 R7, R15.reuse, 0x10000, RZ ;  /* 0x000100000f077824 */ /* 0x040fe200078e00ff */
[----:B------:R-:W-:Y:S01]  /*f460*/  LOP3.LUT R15, R15, 0xffff0000, RZ, 0xc0, !PT ;  /* 0xffff00000f0f7812 */ /* 0x000fe200078ec0ff */
[C---:B------:R-:W-:Y:S01]  /*f470*/  IMAD.U32 R5, R12.reuse, 0x10000, RZ ;  /* 0x000100000c057824 */ /* 0x040fe200078e00ff */
[----:B------:R-:W-:Y:S01]  /*f480*/  LOP3.LUT R12, R12, 0xffff0000, RZ, 0xc0, !PT ;  /* 0xffff00000c0c7812 */ /* 0x000fe200078ec0ff */
[----:B------:R-:W-:Y:S01]  /*f490*/  FFMA.FTZ R11, R8, R13, -R11 ;  /* 0x0000000d080b7223 */ /* 0x000fe2000001080b */
[C---:B------:R-:W-:Y:S01]  /*f4a0*/  FFMA.FTZ R26, R9.reuse, R14, -R26 ;  /* 0x0000000e091a7223 */ /* 0x040fe2000001081a */
        /* <DEDUP_REMOVED lines=13> */
[----:B------:R0:W-:Y:S01]  /*f580*/  STS.128 [R10+0xa000], R4 ;  /* 0x00a000040a007388 */ /* 0x0001e20000000c00 */
[----:B------:R-:W-:Y:S05]  /*f590*/  BRA `(.L_x_1474) ;  /* 0x0000003400d87947 */ /* 0x000fea0003800000 */
.L_x_1447:
[----:B------:R-:W0:Y:S01]  /*f5a0*/  LDC R78, c[0x0][0x428] ;  /* 0x00010a00ff4e7b82 */ /* 0x000e220000000800 */
[-C--:B------:R-:W-:Y:S01]  /*f5b0*/  ISETP.GE.AND P0, PT, R195, R8.reuse, PT ;  /* 0x00000008c300720c */ /* 0x080fe20003f06270 */
[----:B------:R-:W-:Y:S01]  /*f5c0*/  BSSY B1, `(.L_x_1485) ;  /* 0x000003f000017945 */ /* 0x000fe20003800000 */
[----:B------:R-:W-:Y:S01]  /*f5d0*/  ISETP.GE.AND P1, PT, R220, R8, PT ;  /* 0x00000008dc00720c */ /* 0x000fe20003f26270 */
[----:B------:R-:W-:Y:S01]  /*f5e0*/  IMAD.MOV.U32 R9, RZ, RZ, R61 ;  /* 0x000000ffff097224 */ /* 0x000fe200078e003d */
[----:B------:R-:W-:Y:S01]  /*f5f0*/  CS2R R40, SRZ ;  /* 0x0000000000287805 */ /* 0x000fe2000001ff00 */
[----:B------:R-:W-:Y:S01]  /*f600*/  IMAD.MOV.U32 R8, RZ, RZ, R72 ;  /* 0x000000ffff087224 */ /* 0x000fe200078e0048 */
[----:B------:R-:W-:Y:S01]  /*f610*/  CS2R R4, SRZ ;  /* 0x0000000000047805 */ /* 0x000fe2000001ff00 */
[----:B------:R-:W-:Y:S01]  /*f620*/  IMAD.MOV.U32 R10, RZ, RZ, R144 ;  /* 0x000000ffff0a7224 */ /* 0x000fe200078e0090 */
[----:B------:R-:W-:Y:S01]  /*f630*/  CS2R R6, SRZ ;  /* 0x0000000000067805 */ /* 0x000fe2000001ff00 */
[----:B------:R-:W-:Y:S01]  /*f640*/  IMAD.MOV.U32 R11, RZ, RZ, R77 ;  /* 0x000000ffff0b7224 */ /* 0x000fe200078e004d */
        /* <DEDUP_REMOVED lines=20> */
[----:B0-----:R-:W-:Y:S06]  /*f790*/  @P0 BRA `(.L_x_1486) ;  /* 0x0000000000840947 */ /* 0x001fec0003800000 */
[----:B------:R-:W-:Y:S01]  /*f7a0*/  IADD3 R4, P2, R84, R71, RZ ;  /* 0x0000004754047210 */ /* 0x000fe20007f5e0ff */
[----:B------:R-:W-:Y:S01]  /*f7b0*/  ULDC.64 UR4, c[0x0][0x3c8] ;  /* 0x0000f20000047ab9 */ /* 0x000fe20000000a00 */
[----:B------:R-:W-:Y:S01]  /*f7c0*/  IADD3 R0, P3, R87, R70, RZ ;  /* 0x0000004657007210 */ /* 0x000fe20007f7e0ff */
[----:B------:R-:W-:Y:S01]  /*f7d0*/  ULDC.64 UR6, c[0x0][0x3e0] ;  /* 0x0000f80000067ab9 */ /* 0x000fe20000000a00 */
[----:B------:R-:W-:Y:S01]  /*f7e0*/  CS2R R32, SRZ ;  /* 0x0000000000207805 */ /* 0x000fe2000001ff00 */
[----:B------:R-:W-:Y:S01]  /*f7f0*/  IMAD.X R7, R82, 0x1, R83, P2 ;  /* 0x0000000152077824 */ /* 0x000fe200010e0653 */
[----:B------:R-:W-:Y:S01]  /*f800*/  LEA R14, P2, R4, UR4, 0x1 ;  /* 0x00000004040e7c11 */ /* 0x000fe2000f8408ff */
[----:B------:R-:W-:Y:S01]  /*f810*/  IMAD.X R5, R85, 0x1, R80, P3 ;  /* 0x0000000155057824 */ /* 0x000fe200018e0650 */
[----:B------:R-:W-:Y:S01]  /*f820*/  LEA R20, P3, R0, UR6, 0x1 ;  /* 0x0000000600147c11 */ /* 0x000fe2000f8608ff */
[----:B------:R-:W-:Y:S01]  /*f830*/  ULDC UR4, c[0x0][0x3d4] ;  /* 0x0000f50000047ab9 */ /* 0x000fe20000000800 */
[----:B------:R-:W-:-:S02]  /*f840*/  LEA.HI.X R15, R4, UR5, R7, 0x1, P2 ;  /* 0x00000005040f7c11 */ /* 0x000fc400090f0c07 */
[----:B------:R-:W-:Y:S02]  /*f850*/  CS2R R34, SRZ ;  /* 0x0000000000227805 */ /* 0x000fe4000001ff00 */
[----:B------:R-:W-:Y:S02]  /*f860*/  LEA.HI.X R21, R0, UR7, R5, 0x1, P3 ;  /* 0x0000000700157c11 */ /* 0x000fe400098f0c05 */
[----:B------:R-:W-:Y:S02]  /*f870*/  CS2R R36, SRZ ;  /* 0x0000000000247805 */ /* 0x000fe4000001ff00 */
[----:B------:R-:W-:Y:S02]  /*f880*/  ISETP.GE.AND P2, PT, R192, UR4, PT ;  /* 0x00000004c0007c0c */ /* 0x000fe4000bf46270 */
        /* <DEDUP_REMOVED lines=12> */
[----:B------:R0:W5:Y:S04]  /*f950*/  @!P2 LDG.E.128 R32, desc[UR8][R14.64] ;  /* 0x000000080e20a981 */ /* 0x000168000c1e1d00 */
[----:B------:R0:W5:Y:S04]  /*f960*/  @!P3 LDG.E.128 R36, desc[UR8][R14.64+0x40] ;  /* 0x000040080e24b981 */ /* 0x000168000c1e1d00 */
[----:B------:R0:W5:Y:S04]  /*f970*/  @!P4 LDG.E.128 R60, desc[UR8][R14.64+0x80] ;  /* 0x000080080e3cc981 */ /* 0x000168000c1e1d00 */
[----:B------:R0:W5:Y:S04]  /*f980*/  @!P2 LDG.E.128 R4, desc[UR8][R20.64] ;  /* 0x000000081404a981 */ /* 0x000168000c1e1d00 */
[----:B------:R0:W5:Y:S04]  /*f990*/  @!P3 LDG.E.128 R24, desc[UR8][R20.64+0x40] ;  /* 0x000040081418b981 */ /* 0x000168000c1e1d00 */
[----:B------:R0:W5:Y:S02]  /*f9a0*/  @!P4 LDG.E.128 R28, desc[UR8][R20.64+0x80] ;  /* 0x00008008141cc981 */ /* 0x000164000c1e1d00 */
.L_x_1486:
[----:B------:R-:W-:Y:S05]  /*f9b0*/  BSYNC B1 ;  /* 0x0000000000017941 */ /* 0x000fea0003800000 */
.L_x_1485:
[----:B------:R-:W-:Y:S01]  /*f9c0*/  BSSY B1, `(.L_x_1487) ;  /* 0x0000027000017945 */ /* 0x000fe20003800000 */
[----:B-----5:R-:W-:Y:S01]  /*f9d0*/  IMAD.MOV.U32 R72, RZ, RZ, R4 ;  /* 0x000000ffff487224 */ /* 0x020fe200078e0004 */
[----:B------:R-:W-:Y:S01]  /*f9e0*/  CS2R R66, SRZ ;  /* 0x0000000000427805 */ /* 0x000fe2000001ff00 */
[----:B------:R-:W-:Y:S02]  /*f9f0*/  IMAD.MOV.U32 R73, RZ, RZ, R5 ;  /* 0x000000ffff497224 */ /* 0x000fe400078e0005 */
[----:B------:R-:W-:Y:S01]  /*fa00*/  IMAD.MOV.U32 R77, RZ, RZ, R6 ;  /* 0x000000ffff4d7224 */ /* 0x000fe200078e0006 */
[----:B------:R-:W-:Y:S06]  /*fa10*/  @P1 BRA `(.L_x_1488) ;  /* 0x0000000000841947 */ /* 0x000fec0003800000 */
[----:B------:R-:W-:Y:S01]  /*fa20*/  IADD3 R76, P2, P3, R71, R76, R84 ;  /* 0x0000004c474c7210 */ /* 0x000fe20007b5e054 */
[----:B------:R-:W-:Y:S01]  /*fa30*/  ULDC.64 UR4, c[0x0][0x3c8] ;  /* 0x0000f20000047ab9 */ /* 0x000fe20000000a00 */
[----:B------:R-:W-:Y:S01]  /*fa40*/  IADD3 R75, P4, P5, R70, R75, R87 ;  /* 0x0000004b464b7210 */ /* 0x000fe20007d9e057 */
[----:B------:R-:W-:Y:S01]  /*fa50*/  ULDC.64 UR6, c[0x0][0x3e0] ;  /* 0x0000f80000067ab9 */ /* 0x000fe20000000a00 */
[----:B0-----:R-:W-:Y:S02]  /*fa60*/  IADD3.X R15, R83, R74, R82, P2, P3 ;  /* 0x0000004a530f7210 */ /* 0x001fe400017e6452 */
[----:B------:R-:W-:Y:S02]  /*fa70*/  CS2R R52, SRZ ;  /* 0x0000000000347805 */ /* 0x000fe4000001ff00 */
[----:B------:R-:W-:Y:S01]  /*fa80*/  LEA R14, P2, R76, UR4, 0x1 ;  /* 0x000000044c0e7c11 */ /* 0x000fe2000f8408ff */
[----:B------:R-:W-:Y:S01]  /*fa90*/  ULDC UR4, c[0x0][0x3d4] ;  /* 0x0000f50000047ab9 */ /* 0x000fe20000000800 */
[----:B------:R-:W-:-:S02]  /*faa0*/  IADD3.X R0, R80, R69, R85, P4, P5 ;  /* 0x0000004550007210 */ /* 0x000fc400027ea455 */
[----:B------:R-:W-:Y:S02]  /*fab0*/  CS2R R54, SRZ ;  /* 0x0000000000367805 */ /* 0x000fe4000001ff00 */
[C---:B------:R-:W-:Y:S02]  /*fac0*/  LEA R20, P3, R75.reuse, UR6, 0x1 ;  /* 0x000000064b147c11 */ /* 0x040fe4000f8608ff */
[----:B------:R-:W-:Y:S02]  /*fad0*/  CS2R R56, SRZ ;  /* 0x0000000000387805 */ /* 0x000fe4000001ff00 */
[----:B------:R-:W-:Y:S02]  /*fae0*/  LEA.HI.X R15, R76, UR5, R15, 0x1, P2 ;  /* 0x000000054c0f7c11 */ /* 0x000fe400090f0c0f */
[----:B------:R-:W-:Y:S02]  /*faf0*/  CS2R R58, SRZ ;  /* 0x00000000003a7805 */ /* 0x000fe4000001ff00 */
[----:B------:R-:W-:-:S02]  /*fb00*/  LEA.HI.X R21, R75, UR7, R0, 0x1, P3 ;  /* 0x000000074b157c11 */ /* 0x000fc400098f0c00 */
        /* <DEDUP_REMOVED lines=18> */
.L_x_1488:
[----:B------:R-:W-:Y:S05]  /*fc30*/  BSYNC B1 ;  /* 0x0000000000017941 */ /* 0x000fea0003800000 */
.L_x_1487:
[----:B------:R-:W-:Y:S01]  /*fc40*/  IMAD.MOV.U32 R0, RZ, RZ, R7 ;  /* 0x000000ffff007224 */ /* 0x000fe200078e0007 */
[----:B------:R-:W-:Y:S01]  /*fc50*/  ISETP.NE.AND P2, PT, R78, 0x1, PT ;  /* 0x000000014e00780c */ /* 0x000fe20003f45270 */
[----:B01----:R-:W-:Y:S01]  /*fc60*/  IMAD.MOV.U32 R14, RZ, RZ, R24 ;  /* 0x000000ffff0e7224 */ /* 0x003fe200078e0018 */
[----:B------:R-:W-:Y:S01]  /*fc70*/  ULDC.64 UR4, c[0x0][0x3c8] ;  /* 0x0000f20000047ab9 */ /* 0x000fe20000000a00 */
        /* <DEDUP_REMOVED lines=10> */
[----:B------:R-:W0:Y:S01]  /*fd20*/  @P2 LDC R21, c[0x0][0x430] ;  /* 0x00010c00ff152b82 */ /* 0x000e220000000800 */
[----:B------:R-:W-:Y:S01]  /*fd30*/  PRMT R85, R15, 0x7610, R85 ;  /* 0x000076100f557816 */ /* 0x000fe20000000055 */
[----:B------:R-:W-:Y:S01]  /*fd40*/  IMAD.MOV.U32 R15, RZ, RZ, R32 ;  /* 0x000000ffff0f7224 */ /* 0x000fe200078e0020 */
[----:B------:R-:W-:Y:S01]  /*fd50*/  PRMT R84, R0, 0x7610, R84 ;  /* 0x0000761000547816 */ /* 0x000fe20000000054 */
[----:B------:R-:W-:Y:S01]  /*fd60*/  IMAD.MOV.U32 R0, RZ, RZ, R31 ;  /* 0x000000ffff007224 */ /* 0x000fe200078e001f */
[----:B------:R-:W-:Y:S01]  /*fd70*/  ULDC.64 UR6, c[0x0][0x3e0] ;  /* 0x0000f80000067ab9 */ /* 0x000fe20000000a00 */
[----:B------:R-:W-:Y:S01]  /*fd80*/  IMAD.MOV.U32 R20, RZ, RZ, R30 ;  /* 0x000000ffff147224 */ /* 0x000fe200078e001e */
[----:B------:R-:W-:Y:S01]  /*fd90*/  PRMT R111, R15, 0x7610, R111 ;  /* 0x000076100f6f7816 */ /* 0x000fe2000000006f */
[----:B------:R-:W1:Y:S01]  /*fda0*/  @P2 LDC R14, c[0x0][0x42c] ;  /* 0x00010b00ff0e2b82 */ /* 0x000e620000000800 */
[----:B------:R-:W-:Y:S01]  /*fdb0*/  PRMT R87, R0, 0x7610, R87 ;  /* 0x0000761000577816 */ /* 0x000fe20000000057 */
[----:B------:R-:W-:Y:S01]  /*fdc0*/  IMAD.MOV.U32 R0, RZ, RZ, R34 ;  /* 0x000000ffff007224 */ /* 0x000fe200078e0022 */
[----:B------:R-:W-:Y:S01]  /*fdd0*/  PRMT R86, R20, 0x7610, R86 ;  /* 0x0000761014567816 */ /* 0x000fe20000000056 */
        /* <DEDUP_REMOVED lines=12> */
[----:B------:R-:W-:Y:S01]  /*fea0*/  IMAD.MOV.U32 R20, RZ, RZ, R36 ;  /* 0x000000ffff147224 */ /* 0x000fe200078e0024 */
[----:B------:R-:W-:Y:S01]  /*feb0*/  PRMT R109, R77, 0x7610, R109 ;  /* 0x000076104d6d7816 */ /* 0x000fe2000000006d */
[----:B------:R-:W-:Y:S01]  /*fec0*/  IMAD.MOV.U32 R69, RZ, RZ, R63 ;  /* 0x000000ffff457224 */ /* 0x000fe200078e003f */
[----:B------:R-:W-:-:S02]  /*fed0*/  PRMT R102, R0, 0x7610, R102 ;  /* 0x0000761000667816 */ /* 0x000fc40000000066 */
[----:B------:R-:W-:Y:S01]  /*fee0*/  PRMT R100, R20, 0x7610, R100 ;  /* 0x0000761014647816 */ /* 0x000fe20000000064 */
[----:B------:R-:W-:Y:S01]  /*fef0*/  IMAD.MOV.U32 R20, RZ, RZ, R37 ;  /* 0x000000ffff147224 */ /* 0x000fe200078e0025 */
[----:B------:R-:W-:Y:S01]  /*ff00*/  PRMT R91, R69, 0x7610, R91 ;  /* 0x00007610455b7816 */ /* 0x000fe2000000005b */
[----:B-1----:R-:W-:-:S03]  /*ff10*/  @P2 IMAD.HI.U32 R0, R15, R14, RZ ;  /* 0x0000000e0f002227 */ /* 0x002fc600078e00ff */
[----:B------:R-:W-:Y:S01]  /*ff20*/  PRMT R101, R20, 0x7610, R101 ;  /* 0x0000761014657816 */ /* 0x000fe20000000065 */
[----:B------:R-:W-:Y:S01]  /*ff30*/  IMAD.MOV.U32 R14, RZ, RZ, R61 ;  /* 0x000000ffff0e7224 */ /* 0x000fe200078e003d */
[----:B0-----:R-:W-:Y:S01]  /*ff40*/  @P2 SHF.R.U32.HI R15, RZ, R21, R0 ;  /* 0x00000015ff0f2219 */ /* 0x001fe20000011600 */
[----:B-----5:R-:W-:Y:S02]  /*ff50*/  IMAD.MOV.U32 R0, RZ, RZ, R40 ;  /* 0x000000ffff007224 */ /* 0x020fe400078e0028 */
[----:B------:R-:W-:Y:S01]  /*ff60*/  IMAD.MOV.U32 R20, RZ, RZ, R60 ;  /* 0x000000ffff147224 */ /* 0x000fe200078e003c */
[----:B------:R-:W-:Y:S01]  /*ff70*/  PRMT R89, R14, 0x7610, R89 ;  /* 0x000076100e597816 */ /* 0x000fe20000000059 */
[----:B------:R-:W-:Y:S01]  /*ff80*/  IMAD.MOV.U32 R14, RZ, RZ, R41 ;  /* 0x000000ffff0e7224 */ /* 0x000fe200078e0029 */
[----:B------:R-:W-:Y:S01]  /*ff90*/  SHF.R.S32.HI R21, RZ, 0x1f, R15 ;  /* 0x0000001fff157819 */ /* 0x000fe2000001140f */
[----:B------:R-:W-:Y:S01]  /*ffa0*/  IMAD.WIDE.U32 R8, R15, R12, R8 ;  /* 0x0000000c0f087225 */ /* 0x000fe200078e0008 */
[----:B------:R-:W-:-:S02]  /*ffb0*/  PRMT R74, R0, 0x7610, R74 ;  /* 0x00007610004a7816 */ /* 0x000fc4000000004a */
[----:B------:R-:W-:Y:S01]  /*ffc0*/  PRMT R75, R14, 0x7610, R75 ;  /* 0x000076100e4b7816 */ /* 0x000fe2000000004b */
[C---:B------:R-:W-:Y:S01]  /*ffd0*/  IMAD R0, R21.reuse, R12, RZ ;  /* 0x0000000c15007224 */ /* 0x040fe200078e02ff */
[----:B------:R-:W-:Y:S01]  /*ffe0*/  PRMT R88, R20, 0x7610, R88 ;  /* 0x0000761014587816 */ /* 0x000fe20000000058 */
[-C--:B------:R-:W-:Y:S02]  /*fff0*/  IMAD R14, R21, R2.reuse, RZ ;  /* 0x00000002150e7224 */ /* 0x080fe400078e02ff */
[----:B------:R-:W-:-:S04]  /*10000*/  IMAD.WIDE.U32 R10, R15, R2, R10 ;  /* 0x000000020f0a7225 */ /* 0x000fc800078e000a */
[C---:B------:R-:W-:Y:S01]  /*10010*/  IMAD R13, R15.reuse, R13, R0 ;  /* 0x0000000d0f0d7224 */ /* 0x040fe200078e0200 */
[----:B------:R-:W-:Y:S01]  /*10020*/  LEA R0, P3, R10, UR6, 0x1 ;  /* 0x000000060a007c11 */ /* 0x000fe2000f8608ff */
[----:B------:R-:W-:Y:S01]  /*10030*/  IMAD R15, R15, R3, R14 ;  /* 0x000000030f0f7224 */ /* 0x000fe200078e020e */
[----:B------:R-:W-:Y:S01]  /*10040*/  LEA R3, P2, R8, UR4, 0x1 ;  /* 0x0000000408037c11 */ /* 0x000fe2000f8408ff */
[----:B------:R-:W-:Y:S01]  /*10050*/  IMAD.MOV.U32 R20, RZ, RZ, R62 ;  /* 0x000000ffff147224 */ /* 0x000fe200078e003e */
[----:B------:R-:W-:Y:S01]  /*10060*/  UMOV UR4, 0xffffffff ;  /* 0xffffffff00047882 */ /* 0x000fe20000000000 */
[----:B------:R-:W-:Y:S02]  /*10070*/  IMAD.MOV.U32 R2, RZ, RZ, R44 ;  /* 0x000000ffff027224 */ /* 0x000fe400078e002c */
[----:B------:R-:W-:Y:S01]  /*10080*/  IMAD.IADD R13, R9, 0x1, R13 ;  /* 0x00000001090d7824 */ /* 0x000fe200078e020d */
[----:B------:R-:W-:Y:S01]  /*10090*/  PRMT R90, R20, 0x7610, R90 ;  /* 0x00007610145a7816 */ /* 0x000fe2000000005a */
[----:B------:R-:W-:Y:S01]  /*100a0*/  IMAD.IADD R9, R11, 0x1, R15 ;  /* 0x000000010b097824 */ /* 0x000fe200078e020f */
[----:B------:R-:W-:Y:S01]  /*100b0*/  PRMT R72, R2, 0x7610, R72 ;  /* 0x0000761002487816 */ /* 0x000fe20000000048 */
[----:B------:R-:W-:Y:S01]  /*100c0*/  IMAD.MOV.U32 R20, RZ, RZ, R42 ;  /* 0x000000ffff147224 */ /* 0x000fe200078e002a */
[----:B------:R-:W-:Y:S01]  /*100d0*/  LEA.HI.X R8, R8, UR5, R13, 0x1, P2 ;  /* 0x0000000508087c11 */ /* 0x000fe200090f0c0d */
[----:B------:R-:W-:Y:S01]  /*100e0*/  IMAD.MOV.U32 R69, RZ, RZ, R43 ;  /* 0x000000ffff457224 */ /* 0x000fe200078e002b */
[----:B------:R-:W-:Y:S01]  /*100f0*/  LEA.HI.X R2, R10, UR7, R9, 0x1, P3 ;  /* 0x000000070a027c11 */ /* 0x000fe200098f0c09 */
[----:B------:R-:W-:Y:S01]  /*10100*/  IMAD.MOV.U32 R12, RZ, RZ, R45 ;  /* 0x000000ffff0c7224 */ /* 0x000fe200078e002d */
[----:B------:R-:W-:-:S02]  /*10110*/  PRMT R76, R20, 0x7610, R76 ;  /* 0x00007610144c7816 */ /* 0x000fc4000000004c */
[----:B------:R-:W-:Y:S02]  /*10120*/  PRMT R77, R69, 0x7610, R77 ;  /* 0x00007610454d7816 */ /* 0x000fe4000000004d */
[----:B------:R-:W-:Y:S02]  /*10130*/  PRMT R73, R12, 0x7610, R73 ;  /* 0x000076100c497816 */ /* 0x000fe40000000049 */
[----:B------:R-:W-:Y:S01]  /*10140*/  LEA.HI R9, R219, R219, RZ, 0x1 ;  /* 0x000000dbdb097211 */ /* 0x000fe200078f08ff */
[----:B------:R-:W-:Y:S06]  /*10150*/  BRA.DIV UR4, `(.L_x_1489) ;  /* 0x000001a604b87947 */ /* 0x000fec000b800000 */
.L_x_1761:
[----:B------:R-:W-:-:S03]  /*10160*/  UMOV UR4, 0xffffffff ;  /* 0xffffffff00047882 */ /* 0x000fc60000000000 */
[----:B------:R-:W-:Y:S05]  /*10170*/  BRA.DIV UR4, `(.L_x_1490) ;  /* 0x000001a604d87947 */ /* 0x000fea000b800000 */
.L_x_1764:
[----:B------:R-:W-:-:S03]  /*10180*/  UMOV UR4, 0xffffffff ;  /* 0xffffffff00047882 */ /* 0x000fc60000000000 */
[----:B------:R-:W-:Y:S05]  /*10190*/  BRA.DIV UR4, `(.L_x_1491) ;  /* 0x000001a604f87947 */ /* 0x000fea000b800000 */
.L_x_1767:
[----:B------:R-:W-:-:S03]  /*101a0*/  UMOV UR4, 0xffffffff ;  /* 0xffffffff00047882 */ /* 0x000fc60000000000 */
[----:B------:R-:W-:Y:S05]  /*101b0*/  BRA.DIV UR4, `(.L_x_1492) ;  /* 0x000001aa04187947 */ /* 0x000fea000b800000 */
.L_x_1770:
[----:B------:R-:W-:-:S03]  /*101c0*/  UMOV UR4, 0xffffffff ;  /* 0xffffffff00047882 */ /* 0x000fc60000000000 */
[----:B------:R-:W-:Y:S05]  /*101d0*/  BRA.DIV UR4, `(.L_x_1493) ;  /* 0x000001aa04387947 */ /* 0x000fea000b800000 */
.L_x_1773:
[----:B------:R-:W-:Y:S01]  /*101e0*/  UMOV UR4, 0xffffffff ;  /* 0xffffffff00047882 */ /* 0x000fe20000000000 */
[----:B------:R-:W-:Y:S02]  /*101f0*/  LOP3.LUT R8, R9, 0xfffffffe, RZ, 0xc0, !PT ;  /* 0xfffffffe09087812 */ /* 0x000fe400078ec0ff */
[----:B------:R-:W-:Y:S05]  /*10200*/  BRA.DIV UR4, `(.L_x_1494) ;  /* 0x000001aa04547947 */ /* 0x000fea000b800000 */
.L_x_1776:
[----:B------:R-:W-:Y:S01]  /*10210*/  UMOV UR4, 0xffffffff ;  /* 0xffffffff00047882 */ /* 0x000fe20000000000 */
[----:B------:R-:W-:Y:S02]  /*10220*/  IMAD.IADD R8, R219, 0x1, -R8 ;  /* 0x00000001db087824 */ /* 0x000fe400078e0a08 */
[----:B------:R-:W-:Y:S05]  /*10230*/  BRA.DIV UR4, `(.L_x_1495) ;  /* 0x000001aa04707947 */ /* 0x000fea000b800000 */
.L_x_1779:
[----:B------:R-:W-:Y:S01]  /*10240*/  UMOV UR4, 0xffffffff ;  /* 0xffffffff00047882 */ /* 0x000fe20000000000 */
[----:B------:R-:W-:Y:S02]  /*10250*/  SHF.L.U32 R8, R8, 0x1f, RZ ;  /* 0x0000001f08087819 */ /* 0x000fe400000006ff */
[----:B------:R-:W-:Y:S05]  /*10260*/  BRA.DIV UR4, `(.L_x_1496) ;  /* 0x000001aa048c7947 */ /* 0x000fea000b800000 */
.L_x_1782:
        /* <DEDUP_REMOVED lines=35> */
[----:B0-----:R-:W-:Y:S06]  /*104a0*/  @!P2 BRA `(.L_x_1498) ;  /* 0x000001a80024a947 */ /* 0x001fec0003800000 */
.L_x_1783:
[----:B------:R-:W-:Y:S05]  /*104b0*/  BSYNC B1 ;  /* 0x0000000000017941 */ /* 0x000fea0003800000 */
.L_x_1497:
[----:B------:R-:W-:Y:S01]  /*104c0*/  BSSY B1, `(.L_x_1499) ;  /* 0x0000145000017945 */ /* 0x000fe20003800000 */
[----:B------:R-:W-:Y:S02]  /*104d0*/  PRMT R70, R9, 0x7610, R70 ;  /* 0x0000761009467816 */ /* 0x000fe40000000046 */
[----:B------:R-:W-:Y:S01]  /*104e0*/  PRMT R71, R10, 0x7610, R71 ;  /* 0x000076100a477816 */ /* 0x000fe20000000047 */
[----:B------:R-:W-:Y:S06]  /*104f0*/  @P0 BRA `(.L_x_1500) ;  /* 0x0000001400040947 */ /* 0x000fec0003800000 */
[----:B------:R-:W1:Y:S01]  /*10500*/  LDC R104, c[0x0][0x3d4] ;  /* 0x0000f500ff687b82 */ /* 0x000e620000000800 */
[----:B------:R-:W-:Y:S01]  /*10510*/  BSSY B2, `(.L_x_1501) ;  /* 0x000006f000027945 */ /* 0x000fe20003800000 */
[-C--:B-1----:R-:W-:Y:S02]  /*10520*/  ISETP.GE.AND P0, PT, R192, R104.reuse, PT ;  /* 0x00000068c000720c */ /* 0x082fe40003f06270 */
[-C--:B------:R-:W-:Y:S02]  /*10530*/  ISETP.GE.AND P2, PT, R198, R104.reuse, PT ;  /* 0x00000068c600720c */ /* 0x080fe40003f46270 */
[----:B------:R-:W-:-:S09]  /*10540*/  ISETP.GE.AND P3, PT, R199, R104, PT ;  /* 0x00000068c700720c */ /* 0x000fd20003f66270 */
[----:B------:R-:W-:Y:S05]  /*10550*/  @P0 BRA `(.L_x_1502) ;  /* 0x0000000400a80947 */ /* 0x000fea0003800000 */
[----:B------:R-:W-:Y:S02]  /*10560*/  LEA.HI R10, R104, R223, RZ, 0x1d ;  /* 0x000000df680a7211 */ /* 0x000fe400078fe8ff */
[----:B------:R-:W-:Y:S02]  /*10570*/  LOP3.LUT R9, R207, 0x38, R192, 0xf8, !PT ;  /* 0x00000038cf097812 */ /* 0x000fe400078ef8c0 */
[----:B------:R-:W-:Y:S01]  /*10580*/  SHF.R.S32.HI R11, RZ, 0x1f, R10 ;  /* 0x0000001fff0b7819 */ /* 0x000fe2000001140a */
[----:B------:R-:W-:Y:S01]  /*10590*/  IMAD.SHL.U32 R12, R10, 0x8, RZ ;  /* 0x000000080a0c7824 */ /* 0x000fe200078e00ff */
[----:B0-----:R-:W-:Y:S02]  /*105a0*/  LOP3.LUT R8, R9, R208, RZ, 0x3c, !PT ;  /* 0x000000d009087212 */ /* 0x001fe400078e3cff */
[----:B------:R-:W-:Y:S02]  /*105b0*/  LEA.HI R11, R11, R10, RZ, 0x3 ;  /* 0x0000000a0b0b7211 */ /* 0x000fe400078f18ff */
[----:B------:R-:W-:Y:S01]  /*105c0*/  LOP3.LUT R9, R207, 0x38, R12, 0xf8, !PT ;  /* 0x00000038cf097812 */ /* 0x000fe200078ef80c */
[----:B------:R-:W-:Y:S01]  /*105d0*/  IMAD.IADD R8, R209, 0x1, R8 ;  /* 0x00000001d1087824 */ /* 0x000fe200078e0208 */
[----:B------:R-:W-:Y:S01]  /*105e0*/  SHF.R.U64 R116, R32, 0x10, R33 ;  /* 0x0000001020747819 */ /* 0x000fe20000001221 */
[----:B------:R-:W-:Y:S01]  /*105f0*/  IMAD.SHL.U32 R11, R11, 0x400, RZ ;  /* 0x000004000b0b7824 */ /* 0x000fe200078e00ff */
[----:B------:R-:W-:Y:S01]  /*10600*/  LOP3.LUT R9, R9, R208, RZ, 0x3c, !PT ;  /* 0x000000d009097212 */ /* 0x000fe200078e3cff */
[----:B------:R-:W-:Y:S01]  /*10610*/  IMAD R105, R8, 0x2, R17 ;  /* 0x0000000208697824 */ /* 0x000fe200078e0211 */
[----:B------:R-:W-:-:S02]  /*10620*/  SHF.R.U64 R32, R4, 0x10, R5 ;  /* 0x0000001004207819 */ /* 0x000fc40000001205 */
[----:B------:R-:W-:Y:S02]  /*10630*/  LOP3.LUT R8, R11, 0x7fffe000, RZ, 0xc0, !PT ;  /* 0x7fffe0000b087812 */ /* 0x000fe400078ec0ff */
[----:B------:R-:W-:Y:S02]  /*10640*/  SHF.R.U32.HI R5, RZ, 0x10, R5 ;  /* 0x00000010ff057819 */ /* 0x000fe40000011605 */
[----:B------:R-:W-:Y:S02]  /*10650*/  IADD3 R106, R9, R8, R209 ;  /* 0x00000008096a7210 */ /* 0x000fe40007ffe0d1 */
[----:B------:R-:W0:Y:S01]  /*10660*/  LDS.128 R8, [R105+0x12400] ;  /* 0x0124000069087984 */ /* 0x000e220000000c00 */
[----:B------:R-:W-:Y:S02]  /*10670*/  SHF.R.U64 R4, R6, 0x10, R7 ;  /* 0x0000001006047819 */ /* 0x000fe40000001207 */
[----:B------:R-:W-:Y:S01]  /*10680*/  IMAD R106, R106, 0x2, R17 ;  /* 0x000000026a6a7824 */ /* 0x000fe200078e0211 */
[----:B------:R-:W-:-:S02]  /*10690*/  SHF.R.U32.HI R7, RZ, 0x10, R7 ;  /* 0x00000010ff077819 */ /* 0x000fc40000011607 */
[----:B------:R-:W-:Y:S02]  /*106a0*/  PRMT R111, R111, 0x5410, R116 ;  /* 0x000054106f6f7816 */ /* 0x000fe40000000074 */
[----:B------:R-:W1:Y:S01]  /*106b0*/  LDS.128 R12, [R106+0x12400] ;  /* 0x012400006a0c7984 */ /* 0x000e620000000c00 */
[----:B------:R-:W-:Y:S02]  /*106c0*/  PRMT R115, R107, 0x5410, R32 ;  /* 0x000054106b737816 */ /* 0x000fe40000000020 */
[----:B------:R-:W-:Y:S01]  /*106d0*/  PRMT R116, R108, 0x5410, R5 ;  /* 0x000054106c747816 */ /* 0x000fe20000000005 */
[----:B------:R-:W-:Y:S01]  /*106e0*/  IMAD.U32 R107, R111, 0x10000, RZ ;  /* 0x000100006f6b7824 */ /* 0x000fe200078e00ff */
[----:B------:R-:W-:Y:S01]  /*106f0*/  PRMT R117, R109, 0x5410, R4 ;  /* 0x000054106d757816 */ /* 0x000fe20000000004 */
[----:B------:R-:W-:Y:S01]  /*10700*/  IMAD.U32 R108, R115, 0x10000, RZ ;  /* 0x00010000736c7824 */ /* 0x000fe200078e00ff */
[----:B------:R-:W-:Y:S01]  /*10710*/  PRMT R110, R110, 0x5410, R7 ;  /* 0x000054106e6e7816 */ /* 0x000fe20000000007 */
[----:B------:R-:W-:Y:S01]  /*10720*/  IMAD.U32 R109, R116, 0x10000, RZ ;  /* 0x00010000746d7824 */ /* 0x000fe200078e00ff */
[----:B------:R-:W-:-:S02]  /*10730*/  SHF.R.U32.HI R33, RZ, 0x10, R33 ;  /* 0x00000010ff217819 */ /* 0x000fc40000011621 */
[--C-:B------:R-:W-:Y:S02]  /*10740*/  SHF.R.U64 R34, R34, 0x10, R35.reuse ;  /* 0x0000001022227819 */ /* 0x100fe40000001223 */
[----:B------:R-:W-:Y:S02]  /*10750*/  SHF.R.U32.HI R35, RZ, 0x10, R35 ;  /* 0x00000010ff237819 */ /* 0x000fe40000011623 */
[----:B------:R-:W-:Y:S02]  /*10760*/  PRMT R112, R112, 0x5410, R33 ;  /* 0x0000541070707816 */ /* 0x000fe40000000021 */
[----:B------:R-:W-:Y:S02]  /*10770*/  PRMT R114, R114, 0x5410, R35 ;  /* 0x0000541072727816 */ /* 0x000fe40000000023 */
[----:B------:R-:W-:Y:S02]  /*10780*/  LOP3.LUT R115, R115, 0xffff0000, RZ, 0xc0, !PT ;  /* 0xffff000073737812 */ /* 0x000fe400078ec0ff */
[----:B------:R-:W-:-:S02]  /*10790*/  LOP3.LUT R111, R111, 0xffff0000, RZ, 0xc0, !PT ;  /* 0xffff00006f6f7812 */ /* 0x000fc400078ec0ff */
[----:B------:R-:W-:Y:S02]  /*107a0*/  PRMT R113, R113, 0x5410, R34 ;  /* 0x0000541071717816 */ /* 0x000fe40000000022 */
[----:B------:R-:W-:Y:S01]  /*107b0*/  LOP3.LUT R116, R116, 0xffff0000, RZ, 0xc0, !PT ;  /* 0xffff000074747812 */ /* 0x000fe200078ec0ff */
        /* <DEDUP_REMOVED lines=17> */
[----:B------:R-:W-:Y:S02]  /*108d0*/  IMAD.U32 R35, R15, 0x10000, RZ ;  /* 0x000100000f237824 */ /* 0x000fe400078e00ff */
[----:B------:R-:W-:Y:S01]  /*108e0*/  FFMA.FTZ R121, R4, R108, R121 ;  /* 0x0000006c04797223 */ /* 0x000fe20000010079 */
[----:B------:R-:W-:Y:S02]  /*108f0*/  IMAD.U32 R107, R110, 0x10000, RZ ;  /* 0x000100006e6b7824 */ /* 0x000fe400078e00ff */
[-C--:B------:R-:W-:Y:S01]  /*10900*/  FMUL.FTZ R33, R33, R11.reuse ;  /* 0x0000000b21217220 */ /* 0x080fe20000410000 */
[----:B------:R-:W-:Y:S02]  /*10910*/  IMAD.U32 R4, R114, 0x10000, RZ ;  /* 0x0001000072047824 */ /* 0x000fe400078e00ff */
[C---:B------:R-:W-:Y:S01]  /*10920*/  FFMA.FTZ R123, R6.reuse, R11, -R123 ;  /* 0x0000000b067b7223 */ /* 0x040fe2000001087b */
[C---:B------:R-:W-:Y:S01]  /*10930*/  FMUL.FTZ R11, R35.reuse, R107 ;  /* 0x0000006b230b7220 */ /* 0x040fe20000410000 */
[----:B------:R-:W-:Y:S01]  /*10940*/  FFMA.FTZ R33, R6, R109, R33 ;  /* 0x0000006d06217223 */ /* 0x000fe20000010021 */
[----:B------:R-:W-:Y:S01]  /*10950*/  FMUL.FTZ R108, R35, R4 ;  /* 0x00000004236c7220 */ /* 0x000fe20000410000 */
[----:B------:R-:W-:-:S02]  /*10960*/  IMAD.U32 R34, R14, 0x10000, RZ ;  /* 0x000100000e227824 */ /* 0x000fc400078e00ff */
[----:B------:R-:W-:Y:S01]  /*10970*/  FFMA.FTZ R35, R32, R4, -R11 ;  /* 0x0000000420237223 */ /* 0x000fe2000001080b */
[----:B------:R-:W-:Y:S01]  /*10980*/  FMUL.FTZ R4, R12, R115 ;  /* 0x000000730c047220 */ /* 0x000fe20000410000 */
[----:B------:R-:W-:Y:S02]  /*10990*/  IMAD.U32 R6, R117, 0x10000, RZ ;  /* 0x0001000075067824 */ /* 0x000fe400078e00ff */
[----:B------:R-:W-:Y:S01]  /*109a0*/  FFMA.FTZ R107, R32, R107, R108 ;  /* 0x0000006b206b7223 */ /* 0x000fe2000001006c */
[-C--:B------:R-:W-:Y:S01]  /*109b0*/  FMUL.FTZ R32, R12, R111.reuse ;  /* 0x0000006f0c207220 */ /* 0x080fe20000410000 */
[----:B------:R-:W-:Y:S01]  /*109c0*/  FFMA.FTZ R12, R5, R111, -R4 ;  /* 0x0000006f050c7223 */ /* 0x000fe20000010804 */
[----:B------:R-:W-:Y:S01]  /*109d0*/  LOP3.LUT R14, R14, 0xffff0000, RZ, 0xc0, !PT ;  /* 0xffff00000e0e7812 */ /* 0x000fe200078ec0ff */
[----:B------:R-:W-:Y:S01]  /*109e0*/  IMAD.U32 R4, R113, 0x10000, RZ ;  /* 0x0001000071047824 */ /* 0x000fe200078e00ff */
[----:B------:R-:W-:Y:S01]  /*109f0*/  LOP3.LUT R15, R15, 0xffff0000, RZ, 0xc0, !PT ;  /* 0xffff00000f0f7812 */ /* 0x000fe200078ec0ff */
[----:B------:R-:W-:Y:S01]  /*10a00*/  FMUL.FTZ R108, R34, R6 ;  /* 0x00000006226c7220 */ /* 0x000fe20000410000 */
[----:B------:R-:W-:Y:S01]  /*10a10*/  LOP3.LUT R117, R117, 0xffff0000, RZ, 0xc0, !PT ;  /* 0xffff000075757812 */ /* 0x000fe200078ec0ff */
[----:B------:R-:W-:Y:S01]  /*10a20*/  FFMA.FTZ R32, R5, R115, R32 ;  /* 0x0000007305207223 */ /* 0x000fe20000010020 */
[----:B------:R-:W-:Y:S01]  /*10a30*/  LOP3.LUT R110, R110, 0xffff0000, RZ, 0xc0, !PT ;  /* 0xffff00006e6e7812 */ /* 0x000fe200078ec0ff */
[-C--:B------:R-:W-:Y:S01]  /*10a40*/  FMUL.FTZ R34, R34, R4.reuse ;  /* 0x0000000422227220 */ /* 0x080fe20000410000 */
[----:B------:R-:W-:Y:S01]  /*10a50*/  LOP3.LUT R112, R112, 0xffff0000, RZ, 0xc0, !PT ;  /* 0xffff000070707812 */ /* 0x000fe200078ec0ff */
[----:B------:R-:W-:Y:S01]  /*10a60*/  FFMA.FTZ R108, R7, R4, -R108 ;  /* 0x00000004076c7223 */ /* 0x000fe2000001086c */
[----:B------:R-:W-:Y:S01]  /*10a70*/  LOP3.LUT R113, R113, 0xffff0000, RZ, 0xc0, !PT ;  /* 0xffff000071717812 */ /* 0x000fe200078ec0ff */
[----:B------:R-:W-:Y:S01]  /*10a80*/  FMUL.FTZ R11, R13, R116 ;  /* 0x000000740d0b7220 */ /* 0x000fe20000410000 */
[----:B------:R-:W-:Y:S01]  /*10a90*/  LOP3.LUT R114, R114, 0xffff0000, RZ, 0xc0, !PT ;  /* 0xffff000072727812 */ /* 0x000fe200078ec0ff */
[C---:B------:R-:W-:Y:S01]  /*10aa0*/  FMUL.FTZ R4, R14.reuse, R117 ;  /* 0x000000750e047220 */ /* 0x040fe20000410000 */
[----:B------:R-:W-:Y:S01]  /*10ab0*/  FMUL.FTZ R5, R15, R110 ;  /* 0x0000006e0f057220 */ /* 0x000fe20000410000 */
[----:B------:R-:W-:Y:S01]  /*10ac0*/  FMUL.FTZ R13, R13, R112 ;  /* 0x000000700d0d7220 */ /* 0x000fe20000410000 */
[-C--:B------:R-:W-:Y:S01]  /*10ad0*/  FMUL.FTZ R14, R14, R113.reuse ;  /* 0x000000710e0e7220 */ /* 0x080fe20000410000 */
[----:B------:R-:W-:Y:S01]  /*10ae0*/  FMUL.FTZ R15, R15, R114 ;  /* 0x000000720f0f7220 */ /* 0x000fe20000410000 */
[----:B------:R-:W-:Y:S01]  /*10af0*/  FFMA.FTZ R112, R8, R112, -R11 ;  /* 0x0000007008707223 */ /* 0x000fe2000001080b */
[----:B------:R-:W-:Y:S01]  /*10b00*/  FFMA.FTZ R113, R9, R113, -R4 ;  /* 0x0000007109717223 */ /* 0x000fe20000010804 */
[----:B------:R-:W-:Y:S01]  /*10b10*/  FFMA.FTZ R114, R10, R114, -R5 ;  /* 0x000000720a727223 */ /* 0x000fe20000010805 */
[----:B------:R-:W-:Y:S01]  /*10b20*/  FFMA.FTZ R116, R8, R116, R13 ;  /* 0x0000007408747223 */ /* 0x000fe2000001000d */
        /* <DEDUP_REMOVED lines=9> */
[----:B------:R1:W-:Y:S01]  /*10bc0*/  STS.128 [R105+0x12400], R4 ;  /* 0x0124000469007388 */ /* 0x0003e20000000c00 */
[----:B------:R-:W-:-:S02]  /*10bd0*/  F2FP.BF16.F32.PACK_AB R10, R117, R34 ;  /* 0x00000022750a723e */ /* 0x000fc400000010ff */
[----:B------:R-:W-:-:S05]  /*10be0*/  F2FP.BF16.F32.PACK_AB R11, R110, R107 ;  /* 0x0000006b6e0b723e */ /* 0x000fca00000010ff */
[----:B------:R1:W-:Y:S02]  /*10bf0*/  STS.128 [R106+0x12400], R8 ;  /* 0x012400086a007388 */ /* 0x0003e40000000c00 */
.L_x_1502:
[----:B------:R-:W-:Y:S05]  /*10c00*/  BSYNC B2 ;  /* 0x0000000000027941 */ /* 0x000fea0003800000 */
.L_x_1501:
[----:B------:R-:W-:Y:S04]  /*10c10*/  BSSY B2, `(.L_x_1503) ;  /* 0x0000068000027945 */ /* 0x000fe80003800000 */
[----:B------:R-:W-:Y:S05]  /*10c20*/  @P2 BRA `(.L_x_1504) ;  /* 0x0000000400982947 */ /* 0x000fea0003800000 */
[----:B-1----:R-:W-:Y:S02]  /*10c30*/  LEA.HI R4, R104, R225, RZ, 0x1d ;  /* 0x000000e168047211 */ /* 0x002fe400078fe8ff */
[----:B------:R-:W-:Y:S02]  /*10c40*/  SHF.R.U64 R35, R36, 0x10, R37 ;  /* 0x0000001024237819 */ /* 0x000fe40000001225 */
[----:B------:R-:W-:Y:S01]  /*10c50*/  SHF.R.S32.HI R5, RZ, 0x1f, R4 ;  /* 0x0000001fff057819 */ /* 0x000fe20000011404 */
[----:B------:R-:W-:Y:S01]  /*10c60*/  IMAD.SHL.U32 R6, R4, 0x8, RZ ;  /* 0x0000000804067824 */ /* 0x000fe200078e00ff */
[----:B------:R-:W-:Y:S02]  /*10c70*/  SHF.R.U64 R15, R24, 0x10, R25 ;  /* 0x00000010180f7819 */ /* 0x000fe40000001219 */
[----:B------:R-:W-:Y:S02]  /*10c80*/  LEA.HI R4, R5, R4, RZ, 0x3 ;  /* 0x0000000405047211 */ /* 0x000fe400078f18ff */
[----:B------:R-:W-:-:S02]  /*10c90*/  LOP3.LUT R5, R207, 0x38, R6, 0xf8, !PT ;  /* 0x00000038cf057812 */ /* 0x000fc400078ef806 */
[----:B------:R-:W-:Y:S01]  /*10ca0*/  SHF.R.U32.HI R36, RZ, 0x10, R37 ;  /* 0x00000010ff247819 */ /* 0x000fe20000011625 */
[----:B------:R-:W-:Y:S01]  /*10cb0*/  IMAD.SHL.U32 R4, R4, 0x400, RZ ;  /* 0x0000040004047824 */ /* 0x000fe200078e00ff */
[----:B------:R-:W-:Y:S02]  /*10cc0*/  LOP3.LUT R5, R5, R208, RZ, 0x3c, !PT ;  /* 0x000000d005057212 */ /* 0x000fe400078e3cff */
[----:B------:R-:W-:Y:S02]  /*10cd0*/  PRMT R100, R100, 0x5410, R35 ;  /* 0x0000541064647816 */ /* 0x000fe40000000023 */
[----:B------:R-:W-:Y:S02]  /*10ce0*/  LOP3.LUT R4, R4, 0x7fffe000, RZ, 0xc0, !PT ;  /* 0x7fffe00004047812 */ /* 0x000fe400078ec0ff */
[----:B------:R-:W-:Y:S01]  /*10cf0*/  PRMT R96, R96, 0x5410, R15 ;  /* 0x0000541060607816 */ /* 0x000fe2000000000f */
[----:B------:R-:W-:Y:S01]  /*10d00*/  IMAD.U32 R34, R100, 0x10000, RZ ;  /* 0x0001000064227824 */ /* 0x000fe200078e00ff */
[----:B------:R-:W-:-:S02]  /*10d10*/  IADD3 R12, R5, R4, R209 ;  /* 0x00000004050c7210 */ /* 0x000fc40007ffe0d1 */
[----:B------:R-:W1:Y:S01]  /*10d20*/  LDS.128 R4, [R232] ;  /* 0x00000000e8047984 */ /* 0x000e620000000c00 */
[----:B------:R-:W-:Y:S02]  /*10d30*/  SHF.R.U64 R13, R26, 0x10, R27 ;  /* 0x000000101a0d7819 */ /* 0x000fe4000000121b */
[----:B------:R-:W-:Y:S01]  /*10d40*/  IMAD R12, R12, 0x2, R17 ;  /* 0x000000020c0c7824 */ /* 0x000fe200078e0211 */
[----:B------:R-:W-:Y:S02]  /*10d50*/  SHF.R.U32.HI R24, RZ, 0x10, R25 ;  /* 0x00000010ff187819 */ /* 0x000fe40000011619 */
[----:B------:R-:W-:Y:S02]  /*10d60*/  SHF.R.U32.HI R26, RZ, 0x10, R27 ;  /* 0x00000010ff1a7819 */ /* 0x000fe4000001161b */
[----:B0-----:R-:W0:Y:S01]  /*10d70*/  LDS.128 R8, [R12+0x12400] ;  /* 0x012400000c087984 */ /* 0x001e220000000c00 */
[--C-:B------:R-:W-:Y:S02]  /*10d80*/  SHF.R.U64 R33, R38, 0x10, R39.reuse ;  /* 0x0000001026217819 */ /* 0x100fe40000001227 */
[----:B------:R-:W-:-:S02]  /*10d90*/  SHF.R.U32.HI R38, RZ, 0x10, R39 ;  /* 0x00000010ff267819 */ /* 0x000fc40000011627 */
[----:B------:R-:W-:Y:S01]  /*10da0*/  PRMT R101, R101, 0x5410, R36 ;  /* 0x0000541065657816 */ /* 0x000fe20000000024 */
[----:B------:R-:W-:Y:S01]  /*10db0*/  IMAD.U32 R36, R96, 0x10000, RZ ;  /* 0x0001000060247824 */ /* 0x000fe200078e00ff */
[----:B------:R-:W-:Y:S02]  /*10dc0*/  PRMT R97, R97, 0x5410, R24 ;  /* 0x0000541061617816 */ /* 0x000fe40000000018 */
[----:B------:R-:W-:Y:S02]  /*10dd0*/  PRMT R99, R99, 0x5410, R26 ;  /* 0x0000541063637816 */ /* 0x000fe4000000001a */
[----:B------:R-:W-:Y:S02]  /*10de0*/  PRMT R103, R103, 0x5410, R38 ;  /* 0x0000541067677816 */ /* 0x000fe40000000026 */
[----:B------:R-:W-:Y:S01]  /*10df0*/  PRMT R98, R98, 0x5410, R13 ;  /* 0x0000541062627816 */ /* 0x000fe2000000000d */
[----:B------:R-:W-:Y:S01]  /*10e00*/  IMAD.U32 R35, R99, 0x10000, RZ ;  /* 0x0001000063237824 */ /* 0x000fe200078e00ff */
[----:B------:R-:W-:Y:S01]  /*10e10*/  PRMT R102, R102, 0x5410, R33 ;  /* 0x0000541066667816 */ /* 0x000fe20000000021 */
[----:B------:R-:W-:-:S02]  /*10e20*/  IMAD.U32 R33, R97, 0x10000, RZ ;  /* 0x0001000061217824 */ /* 0x000fc400078e00ff */
[C---:B-1----:R-:W-:Y:S01]  /*10e30*/  IMAD.U32 R13, R4.reuse, 0x10000, RZ ;  /* 0x00010000040d7824 */ /* 0x042fe200078e00ff */
[----:B------:R-:W-:Y:S01]  /*10e40*/  LOP3.LUT R4, R4, 0xffff0000, RZ, 0xc0, !PT ;  /* 0xffff000004047812 */ /* 0x000fe200078ec0ff */
[C---:B------:R-:W-:Y:S01]  /*10e50*/  IMAD.U32 R14, R5.reuse, 0x10000, RZ ;  /* 0x00010000050e7824 */ /* 0x040fe200078e00ff */
[----:B------:R-:W-:Y:S01]  /*10e60*/  LOP3.LUT R5, R5, 0xffff0000, RZ, 0xc0, !PT ;  /* 0xffff000005057812 */ /* 0x000fe200078ec0ff */
        /* <DEDUP_REMOVED lines=14> */
[----:B------:R-:W-:Y:S02]  /*10f50*/  IMAD.U32 R13, R103, 0x10000, RZ ;  /* 0x00010000670d7824 */ /* 0x000fe400078e00ff */
[C---:B------:R-:W-:Y:S01]  /*10f60*/  FMUL.FTZ R105, R32.reuse, R35 ;  /* 0x0000002320697220 */ /* 0x040fe20000410000 */
[----:B------:R-:W-:Y:S01]  /*10f70*/  IMAD.U32 R25, R101, 0x10000, RZ ;  /* 0x0001000065197824 */ /* 0x000fe200078e00ff */
[----:B------:R-:W-:Y:S01]  /*10f80*/  LOP3.LUT R11, R11, 0xffff0000, RZ, 0xc0, !PT ;  /* 0xffff00000b0b7812 */ /* 0x000fe200078ec0ff */
[-C--:B------:R-:W-:Y:S01]  /*10f90*/  FMUL.FTZ R32, R32, R13.reuse ;  /* 0x0000000d20207220 */ /* 0x080fe20000410000 */
[----:B------:R-:W-:Y:S01]  /*10fa0*/  FFMA.FTZ R105, R24, R13, -R105 ;  /* 0x0000000d18697223 */ /* 0x000fe20000010869 */
[-C--:B------:R-:W-:Y:S01]  /*10fb0*/  FMUL.FTZ R39, R26, R25.reuse ;  /* 0x000000191a277220 */ /* 0x080fe20000410000 */
[----:B------:R-:W-:Y:S01]  /*10fc0*/  FFMA.FTZ R37, R14, R25, -R37 ;  /* 0x000000190e257223 */ /* 0x000fe20000010825 */
[----:B------:R-:W-:Y:S01]  /*10fd0*/  LOP3.LUT R25, R96, 0xffff0000, RZ, 0xc0, !PT ;  /* 0xffff000060197812 */ /* 0x000fe200078ec0ff */
[----:B------:R-:W-:Y:S01]  /*10fe0*/  FFMA.FTZ R34, R24, R35, R32 ;  /* 0x0000002318227223 */ /* 0x000fe20000010020 */
[----:B------:R-:W-:Y:S01]  /*10ff0*/  LOP3.LUT R13, R100, 0xffff0000, RZ, 0xc0, !PT ;  /* 0xffff0000640d7812 */ /* 0x000fe200078ec0ff */
[----:B------:R-:W-:Y:S01]  /*11000*/  FFMA.FTZ R39, R14, R33, R39 ;  /* 0x000000210e277223 */ /* 0x000fe20000010027 */
[----:B------:R-:W-:Y:S01]  /*11010*/  LOP3.LUT R24, R97, 0xffff0000, RZ, 0xc0, !PT ;  /* 0xffff000061187812 */ /* 0x000fe200078ec0ff */
[C---:B------:R-:W-:Y:S01]  /*11020*/  FMUL.FTZ R33, R8.reuse, R25 ;  /* 0x0000001908217220 */ /* 0x040fe20000410000 */
[----:B------:R-:W-:Y:S01]  /*11030*/  LOP3.LUT R14, R101, 0xffff0000, RZ, 0xc0, !PT ;  /* 0xffff0000650e7812 */ /* 0x000fe200078ec0ff */
[----:B------:R-:W-:Y:S01]  /*11040*/  FMUL.FTZ R35, R8, R13 ;  /* 0x0000000d08237220 */ /* 0x000fe20000410000 */
[----:B------:R-:W-:-:S02]  /*11050*/  IMAD.U32 R27, R10, 0x10000, RZ ;  /* 0x000100000a1b7824 */ /* 0x000fc400078e00ff */
[C---:B------:R-:W-:Y:S01]  /*11060*/  FMUL.FTZ R32, R9.reuse, R24 ;  /* 0x0000001809207220 */ /* 0x040fe20000410000 */
[----:B------:R-:W-:Y:S02]  /*11070*/  IMAD.U32 R26, R98, 0x10000, RZ ;  /* 0x00010000621a7824 */ /* 0x000fe400078e00ff */
[C---:B------:R-:W-:Y:S01]  /*11080*/  FFMA.FTZ R33, R4.reuse, R13, -R33 ;  /* 0x0000000d04217223 */ /* 0x040fe20000010821 */
[----:B------:R-:W-:Y:S01]  /*11090*/  FMUL.FTZ R9, R9, R14 ;  /* 0x0000000e09097220 */ /* 0x000fe20000410000 */
[----:B------:R-:W-:Y:S01]  /*110a0*/  FFMA.FTZ R35, R4, R25, R35 ;  /* 0x0000001904237223 */ /* 0x000fe20000010023 */
[----:B------:R-:W-:Y:S02]  /*110b0*/  IMAD.U32 R8, R102, 0x10000, RZ ;  /* 0x0001000066087824 */ /* 0x000fe400078e00ff */
[----:B------:R-:W-:Y:S01]  /*110c0*/  FMUL.FTZ R4, R27, R26 ;  /* 0x0000001a1b047220 */ /* 0x000fe20000410000 */
[C---:B------:R-:W-:Y:S01]  /*110d0*/  FFMA.FTZ R32, R5.reuse, R14, -R32 ;  /* 0x0000000e05207223 */ /* 0x040fe20000010820 */
[----:B------:R-:W-:Y:S01]  /*110e0*/  FFMA.FTZ R24, R5, R24, R9 ;  /* 0x0000001805187223 */ /* 0x000fe20000010009 */
[----:B------:R-:W-:Y:S01]  /*110f0*/  LOP3.LUT R10, R10, 0xffff0000, RZ, 0xc0, !PT ;  /* 0xffff00000a0a7812 */ /* 0x000fe200078ec0ff */
[-C--:B------:R-:W-:Y:S01]  /*11100*/  FMUL.FTZ R14, R27, R8.reuse ;  /* 0x000000081b0e7220 */ /* 0x080fe20000410000 */
[----:B------:R-:W-:Y:S01]  /*11110*/  FFMA.FTZ R13, R15, R8, -R4 ;  /* 0x000000080f0d7223 */ /* 0x000fe20000010804 */
[----:B------:R-:W-:-:S02]  /*11120*/  LOP3.LUT R9, R98, 0xffff0000, RZ, 0xc0, !PT ;  /* 0xffff000062097812 */ /* 0x000fc400078ec0ff */
[----:B------:R-:W-:Y:S01]  /*11130*/  LOP3.LUT R5, R102, 0xffff0000, RZ, 0xc0, !PT ;  /* 0xffff000066057812 */ /* 0x000fe200078ec0ff */
[----:B------:R-:W-:Y:S01]  /*11140*/  FFMA.FTZ R14, R15, R26, R14 ;  /* 0x0000001a0f0e7223 */ /* 0x000fe2000001000e */
[----:B------:R-:W-:Y:S01]  /*11150*/  LOP3.LUT R8, R99, 0xffff0000, RZ, 0xc0, !PT ;  /* 0xffff000063087812 */ /* 0x000fe200078ec0ff */
[C---:B------:R-:W-:Y:S01]  /*11160*/  FMUL.FTZ R15, R10.reuse, R9 ;  /* 0x000000090a0f7220 */ /* 0x040fe20000410000 */
[----:B------:R-:W-:Y:S01]  /*11170*/  LOP3.LUT R4, R103, 0xffff0000, RZ, 0xc0, !PT ;  /* 0xffff000067047812 */ /* 0x000fe200078ec0ff */
[-C--:B------:R-:W-:Y:S02]  /*11180*/  FMUL.FTZ R26, R10, R5.reuse ;  /* 0x000000050a1a7220 */ /* 0x080fe40000410000 */
        /* <DEDUP_REMOVED lines=16> */
.L_x_1504:
[----:B------:R-:W-:Y:S05]  /*11290*/  BSYNC B2 ;  /* 0x0000000000027941 */ /* 0x000fea0003800000 */
.L_x_1503:
[----:B------:R-:W-:Y:S05]  /*112a0*/  @P3 BRA `(.L_x_1500) ;  /* 0x0000000400983947 */ /* 0x000fea0003800000 */
[----:B------:R-:W-:Y:S02]  /*112b0*/  LEA.HI R104, R104, R230, RZ, 0x1d ;  /* 0x000000e668687211 */ /* 0x000fe400078fe8ff */
[----:B------:R-:W-:Y:S02]  /*112c0*/  SHF.R.U64 R27, R60, 0x10, R61 ;  /* 0x000000103c1b7819 */ /* 0x000fe4000000123d */
[----:B-12---:R-:W-:Y:S01]  /*112d0*/  SHF.R.S32.HI R5, RZ, 0x1f, R104 ;  /* 0x0000001fff057819 */ /* 0x006fe20000011468 */
        /* <DEDUP_REMOVED lines=13> */
[----:B------:R-:W-:Y:S02]  /*113b0*/  SHF.R.U32.HI R60, RZ, 0x10, R61 ;  /* 0x00000010ff3c7819 */ /* 0x000fe4000001163d */
[----:B------:R-:W-:Y:S01]  /*113c0*/  IMAD R104, R104, 0x2, R17 ;  /* 0x0000000268687824 */ /* 0x000fe200078e0211 */
[----:B------:R-:W-:Y:S02]  /*113d0*/  SHF.R.U64 R25, R62, 0x10, R63 ;  /* 0x000000103e197819 */ /* 0x000fe4000000123f */
[--C-:B------:R-:W-:Y:S02]  /*113e0*/  SHF.R.U64 R13, R30, 0x10, R31.reuse ;  /* 0x000000101e0d7819 */ /* 0x100fe4000000121f */
[----:B0-----:R-:W0:Y:S01]  /*113f0*/  LDS.128 R8, [R104+0x12400] ;  /* 0x0124000068087984 */ /* 0x001e220000000c00 */
[----:B------:R-:W-:Y:S02]  /*11400*/  PRMT R85, R85, 0x5410, R28 ;  /* 0x0000541055557816 */ /* 0x000fe4000000001c */
[----:B------:R-:W-:Y:S01]  /*11410*/  SHF.R.U32.HI R30, RZ, 0x10, R31 ;  /* 0x00000010ff1e7819 */ /* 0x000fe2000001161f */
[----:B------:R-:W-:Y:S01]  /*11420*/  IMAD.U32 R31, R84, 0x10000, RZ ;  /* 0x00010000541f7824 */ /* 0x000fe200078e00ff */
[----:B------:R-:W-:Y:S01]  /*11430*/  SHF.R.U32.HI R62, RZ, 0x10, R63 ;  /* 0x00000010ff3e7819 */ /* 0x000fe2000001163f */
[----:B------:R-:W-:Y:S01]  /*11440*/  IMAD.U32 R28, R85, 0x10000, RZ ;  /* 0x00010000551c7824 */ /* 0x000fe200078e00ff */
[----:B------:R-:W-:-:S02]  /*11450*/  PRMT R89, R89, 0x5410, R60 ;  /* 0x0000541059597816 */ /* 0x000fc4000000003c */
[----:B------:R-:W-:Y:S02]  /*11460*/  PRMT R90, R90, 0x5410, R25 ;  /* 0x000054105a5a7816 */ /* 0x000fe40000000019 */
[----:B------:R-:W-:Y:S02]  /*11470*/  PRMT R87, R87, 0x5410, R30 ;  /* 0x0000541057577816 */ /* 0x000fe4000000001e */
[----:B------:R-:W-:Y:S02]  /*11480*/  PRMT R91, R91, 0x5410, R62 ;  /* 0x000054105b5b7816 */ /* 0x000fe4000000003e */
[----:B------:R-:W-:Y:S01]  /*11490*/  PRMT R86, R86, 0x5410, R13 ;  /* 0x0000541056567816 */ /* 0x000fe2000000000d */
[----:B------:R-:W-:Y:S02]  /*114a0*/  IMAD.U32 R30, R87, 0x10000, RZ ;  /* 0x00010000571e7824 */ /* 0x000fe400078e00ff */
        /* <DEDUP_REMOVED lines=16> */
[----:B------:R-:W-:Y:S02]  /*115b0*/  IMAD.U32 R27, R11, 0x10000, RZ ;  /* 0x000100000b1b7824 */ /* 0x000fe400078e00ff */
[C---:B------:R-:W-:Y:S01]  /*115c0*/  FFMA.FTZ R33, R12.reuse, R29, -R33 ;  /* 0x0000001d0c217223 */ /* 0x040fe20000010821 */
[----:B------:R-:W-:Y:S01]  /*115d0*/  FFMA.FTZ R35, R12, R31, R35 ;  /* 0x0000001f0c237223 */ /* 0x000fe20000010023 */
[----:B------:R-:W-:Y:S02]  /*115e0*/  IMAD.U32 R12, R91, 0x10000, RZ ;  /* 0x000100005b0c7824 */ /* 0x000fe400078e00ff */
[-C--:B------:R-:W-:Y:S01]  /*115f0*/  FMUL.FTZ R34, R25, R24.reuse ;  /* 0x0000001819227220 */ /* 0x080fe20000410000 */
[----:B------:R-:W-:Y:S01]  /*11600*/  FFMA.FTZ R32, R13, R24, -R32 ;  /* 0x000000180d207223 */ /* 0x000fe20000010820 */
[C---:B------:R-:W-:Y:S01]  /*11610*/  FMUL.FTZ R24, R27.reuse, R30 ;  /* 0x0000001e1b187220 */ /* 0x040fe20000410000 */
[----:B------:R-:W-:Y:S01]  /*11620*/  LOP3.LUT R25, R84, 0xffff0000, RZ, 0xc0, !PT ;  /* 0xffff000054197812 */ /* 0x000fe200078ec0ff */
[----:B------:R-:W-:Y:S01]  /*11630*/  FMUL.FTZ R27, R27, R12 ;  /* 0x0000000c1b1b7220 */ /* 0x000fe20000410000 */
[----:B------:R-:W-:Y:S01]  /*11640*/  FFMA.FTZ R34, R13, R28, R34 ;  /* 0x0000001c0d227223 */ /* 0x000fe20000010022 */
[C---:B------:R-:W-:Y:S01]  /*11650*/  FFMA.FTZ R36, R15.reuse, R12, -R24 ;  /* 0x0000000c0f247223 */ /* 0x040fe20000010818 */
        /* <DEDUP_REMOVED lines=8> */
[----:B------:R-:W-:Y:S01]  /*116e0*/  FFMA.FTZ R28, R4, R13, -R15 ;  /* 0x0000000d041c7223 */ /* 0x000fe2000001080f */
[-C--:B------:R-:W-:Y:S01]  /*116f0*/  FMUL.FTZ R9, R9, R12.reuse ;  /* 0x0000000c09097220 */ /* 0x080fe20000410000 */
[----:B------:R-:W-:Y:S02]  /*11700*/  IMAD.U32 R15, R86, 0x10000, RZ ;  /* 0x00010000560f7824 */ /* 0x000fe400078e00ff */
[----:B------:R-:W-:Y:S01]  /*11710*/  FFMA.FTZ R30, R4, R25, R27 ;  /* 0x00000019041e7223 */ /* 0x000fe2000001001b */
[----:B------:R-:W-:Y:S02]  /*11720*/  IMAD.U32 R13, R90, 0x10000, RZ ;  /* 0x000100005a0d7824 */ /* 0x000fe400078e00ff */
[C---:B------:R-:W-:Y:S01]  /*11730*/  FFMA.FTZ R25, R5.reuse, R12, -R8 ;  /* 0x0000000c05197223 */ /* 0x040fe20000010808 */
[----:B------:R-:W-:Y:S01]  /*11740*/  FFMA.FTZ R27, R5, R24, R9 ;  /* 0x00000018051b7223 */ /* 0x000fe20000010009 */
        /* <DEDUP_REMOVED lines=8> */
[----:B------:R-:W-:Y:S01]  /*117d0*/  LOP3.LUT R5, R90, 0xffff0000, RZ, 0xc0, !PT ;  /* 0xffff00005a057812 */ /* 0x000fe200078ec0ff */
[----:B------:R-:W-:Y:S01]  /*117e0*/  FMUL.FTZ R13, R10, R9 ;  /* 0x000000090a0d7220 */ /* 0x000fe20000410000 */
[----:B------:R-:W-:Y:S01]  /*117f0*/  LOP3.LUT R4, R91, 0xffff0000, RZ, 0xc0, !PT ;  /* 0xffff00005b047812 */ /* 0x000fe200078ec0ff */
[----:B------:R-:W-:-:S02]  /*11800*/  FMUL.FTZ R14, R11, R8 ;  /* 0x000000080b0e7220 */ /* 0x000fc40000410000 */
[-C--:B------:R-:W-:Y:S01]  /*11810*/  FMUL.FTZ R12, R10, R5.reuse ;  /* 0x000000050a0c7220 */ /* 0x080fe20000410000 */
[C---:B------:R-:W-:Y:S01]  /*11820*/  FFMA.FTZ R10, R6.reuse, R5, -R13 ;  /* 0x00000005060a7223 */ /* 0x040fe2000001080d */
[-C--:B------:R-:W-:Y:S01]  /*11830*/  FMUL.FTZ R15, R11, R4.reuse ;  /* 0x000000040b0f7220 */ /* 0x080fe20000410000 */
[C---:B------:R-:W-:Y:S01]  /*11840*/  FFMA.FTZ R11, R7.reuse, R4, -R14 ;  /* 0x00000004070b7223 */ /* 0x040fe2000001080e */
        /* <DEDUP_REMOVED lines=12> */
.L_x_1500:
[----:B------:R-:W-:Y:S05]  /*11910*/  BSYNC B1 ;  /* 0x0000000000017941 */ /* 0x000fea0003800000 */
.L_x_1499:
[----:B------:R-:W-:Y:S05]  /*11920*/  @P1 BRA `(.L_x_1474) ;  /* 0x0000001000f41947 */ /* 0x000fea0003800000 */
[----:B--2---:R-:W2:Y:S01]  /*11930*/  LDC R12, c[0x0][0x3d4] ;  /* 0x0000f500ff0c7b82 */ /* 0x004ea20000000800 */
[----:B------:R-:W-:Y:S01]  /*11940*/  BSSY B1, `(.L_x_1505) ;  /* 0x000006b000017945 */ /* 0x000fe20003800000 */
[-C--:B--2---:R-:W-:Y:S02]  /*11950*/  ISETP.GE.AND P0, PT, R192, R12.reuse, PT ;  /* 0x0000000cc000720c */ /* 0x084fe40003f06270 */
[-C--:B------:R-:W-:Y:S02]  /*11960*/  ISETP.GE.AND P1, PT, R198, R12.reuse, PT ;  /* 0x0000000cc600720c */ /* 0x080fe40003f26270 */
[----:B------:R-:W-:-:S09]  /*11970*/  ISETP.GE.AND P2, PT, R199, R12, PT ;  /* 0x0000000cc700720c */ /* 0x000fd20003f46270 */
[----:B------:R-:W-:Y:S05]  /*11980*/  @P0 BRA `(.L_x_1506) ;  /* 0x0000000400980947 */ /* 0x000fea0003800000 */
[----:B-1-3--:R-:W-:Y:S02]  /*11990*/  LEA.HI R4, R12, R223, RZ, 0x1d ;  /* 0x000000df0c047211 */ /* 0x00afe400078fe8ff */
        /* <DEDUP_REMOVED lines=13> */
[----:B0-----:R-:W-:-:S02]  /*11a70*/  IADD3 R8, R5, R6, R210 ;  /* 0x0000000605087210 */ /* 0x001fc40007ffe0d2 */
[----:B------:R-:W0:Y:S01]  /*11a80*/  LDS.128 R4, [R231] ;  /* 0x00000000e7047984 */ /* 0x000e220000000c00 */
[----:B------:R-:W-:Y:S01]  /*11a90*/  SHF.R.U32.HI R52, RZ, 0x10, R53 ;  /* 0x00000010ff347819 */ /* 0x000fe20000011635 */
[----:B------:R-:W-:Y:S01]  /*11aa0*/  IMAD.U32 R33, R74, 0x10000, RZ ;  /* 0x000100004a217824 */ /* 0x000fe200078e00ff */
[----:B------:R-:W-:Y:S01]  /*11ab0*/  SHF.R.U64 R27, R54, 0x10, R55 ;  /* 0x00000010361b7819 */ /* 0x000fe20000001237 */
[----:B------:R-:W-:Y:S01]  /*11ac0*/  IMAD R13, R8, 0x2, R17 ;  /* 0x00000002080d7824 */ /* 0x000fe200078e0211 */
[--C-:B------:R-:W-:Y:S02]  /*11ad0*/  SHF.R.U64 R15, R42, 0x10, R43.reuse ;  /* 0x000000102a0f7819 */ /* 0x100fe4000000122b */
[----:B------:R-:W-:Y:S02]  /*11ae0*/  PRMT R75, R75, 0x5410, R40 ;  /* 0x000054104b4b7816 */ /* 0x000fe40000000028 */
[----:B------:R-:W1:Y:S01]  /*11af0*/  LDS.128 R8, [R13+0x12400] ;  /* 0x012400000d087984 */ /* 0x000e620000000c00 */
[----:B------:R-:W-:-:S02]  /*11b00*/  SHF.R.U32.HI R42, RZ, 0x10, R43 ;  /* 0x00000010ff2a7819 */ /* 0x000fc4000001162b */
[----:B------:R-:W-:Y:S01]  /*11b10*/  SHF.R.U32.HI R54, RZ, 0x10, R55 ;  /* 0x00000010ff367819 */ /* 0x000fe20000011637 */
[----:B------:R-:W-:Y:S01]  /*11b20*/  IMAD.U32 R30, R75, 0x10000, RZ ;  /* 0x000100004b1e7824 */ /* 0x000fe200078e00ff */
[----:B------:R-:W-:Y:S02]  /*11b30*/  PRMT R93, R93, 0x5410, R52 ;  /* 0x000054105d5d7816 */ /* 0x000fe40000000034 */
[----:B------:R-:W-:Y:S02]  /*11b40*/  PRMT R94, R94, 0x5410, R27 ;  /* 0x000054105e5e7816 */ /* 0x000fe4000000001b */
[----:B------:R-:W-:Y:S02]  /*11b50*/  PRMT R77, R77, 0x5410, R42 ;  /* 0x000054104d4d7816 */ /* 0x000fe4000000002a */
[----:B------:R-:W-:Y:S02]  /*11b60*/  PRMT R95, R95, 0x5410, R54 ;  /* 0x000054105f5f7816 */ /* 0x000fe40000000036 */
[----:B------:R-:W-:Y:S01]  /*11b70*/  PRMT R76, R76, 0x5410, R15 ;  /* 0x000054104c4c7816 */ /* 0x000fe2000000000f */
[----:B------:R-:W-:-:S02]  /*11b80*/  IMAD.U32 R32, R77, 0x10000, RZ ;  /* 0x000100004d207824 */ /* 0x000fc400078e00ff */
        /* <DEDUP_REMOVED lines=70> */
.L_x_1506:
[----:B------:R-:W-:Y:S05]  /*11ff0*/  BSYNC B1 ;  /* 0x0000000000017941 */ /* 0x000fea0003800000 */
.L_x_1505:
[----:B------:R-:W-:Y:S04]  /*12000*/  BSSY B1, `(.L_x_1507) ;  /* 0x0000068000017945 */ /* 0x000fe80003800000 */
[----:B------:R-:W-:Y:S05]  /*12010*/  @P1 BRA `(.L_x_1508) ;  /* 0x0000000400981947 */ /* 0x000fea0003800000 */
[----:B-123--:R-:W-:Y:S02]  /*12020*/  LEA.HI R4, R12, R225, RZ, 0x1d ;  /* 0x000000e10c047211 */ /* 0x00efe400078fe8ff */
        /* <DEDUP_REMOVED lines=101> */
.L_x_1508:
[----:B------:R-:W-:Y:S05]  /*12680*/  BSYNC B1 ;  /* 0x0000000000017941 */ /* 0x000fea0003800000 */
.L_x_1507:
[----:B------:R-:W-:Y:S05]  /*12690*/  @P2 BRA `(.L_x_1474) ;  /* 0x0000000400982947 */ /* 0x000fea0003800000 */
[----:B------:R-:W-:Y:S02]  /*126a0*/  LEA.HI R12, R12, R230, RZ, 0x1d ;  /* 0x000000e60c0c7211 */ /* 0x000fe400078fe8ff */
[----:B------:R-:W-:Y:S02]  /*126b0*/  SHF.R.U64 R24, R64, 0x10, R65 ;  /* 0x0000001040187819 */ /* 0x000fe40000001241 */
[----:B-1234-:R-:W-:Y:S01]  /*126c0*/  SHF.R.S32.HI R5, RZ, 0x1f, R12 ;  /* 0x0000001fff057819 */ /* 0x01efe2000001140c */
[----:B------:R-:W-:Y:S01]  /*126d0*/  IMAD.SHL.U32 R4, R12, 0x8, RZ ;  /* 0x000000080c047824 */ /* 0x000fe200078e00ff */
[----:B------:R-:W-:Y:S02]  /*126e0*/  SHF.R.U64 R13, R48, 0x10, R49 ;  /* 0x00000010300d7819 */ /* 0x000fe40000001231 */
[----:B------:R-:W-:Y:S02]  /*126f0*/  LEA.HI R5, R5, R12, RZ, 0x3 ;  /* 0x0000000c05057211 */ /* 0x000fe400078f18ff */
[----:B------:R-:W-:-:S02]  /*12700*/  LOP3.LUT R4, R205, 0x38, R4, 0xf8, !PT ;  /* 0x00000038cd047812 */ /* 0x000fc400078ef804 */
[----:B------:R-:W-:Y:S01]  /*12710*/  SHF.R.U32.HI R49, RZ, 0x10, R49 ;  /* 0x00000010ff317819 */ /* 0x000fe20000011631 */
[----:B------:R-:W-:Y:S01]  /*12720*/  IMAD.SHL.U32 R6, R5, 0x400, RZ ;  /* 0x0000040005067824 */ /* 0x000fe200078e00ff */
[----:B------:R-:W-:Y:S02]  /*12730*/  LOP3.LUT R5, R4, R233, RZ, 0x3c, !PT ;  /* 0x000000e904057212 */ /* 0x000fe400078e3cff */
[----:B------:R-:W-:Y:S02]  /*12740*/  SHF.R.U64 R14, R50, 0x10, R51 ;  /* 0x00000010320e7819 */ /* 0x000fe40000001233 */
[----:B------:R-:W-:Y:S02]  /*12750*/  LOP3.LUT R6, R6, 0x7fffe000, RZ, 0xc0, !PT ;  /* 0x7fffe00006067812 */ /* 0x000fe400078ec0ff */
[----:B------:R-:W-:Y:S02]  /*12760*/  PRMT R24, R21, 0x5410, R24 ;  /* 0x0000541015187816 */ /* 0x000fe40000000018 */
[----:B0-----:R-:W-:-:S02]  /*12770*/  IADD3 R8, R5, R6, R210 ;  /* 0x0000000605087210 */ /* 0x001fc40007ffe0d2 */
[----:B------:R-:W0:Y:S01]  /*12780*/  LDS.128 R4, [R227] ;  /* 0x00000000e3047984 */ /* 0x000e220000000c00 */
[----:B------:R-:W-:Y:S01]  /*12790*/  PRMT R26, R0, 0x5410, R13 ;  /* 0x00005410001a7816 */ /* 0x000fe2000000000d */
[----:B------:R-:W-:Y:S01]  /*127a0*/  IMAD.U32 R25, R24, 0x10000, RZ ;  /* 0x0001000018197824 */ /* 0x000fe200078e00ff */
[----:B------:R-:W-:Y:S01]  /*127b0*/  SHF.R.U32.HI R64, RZ, 0x10, R65 ;  /* 0x00000010ff407819 */ /* 0x000fe20000011641 */
[----:B------:R-:W-:Y:S01]  /*127c0*/  IMAD R12, R8, 0x2, R17 ;  /* 0x00000002080c7824 */ /* 0x000fe200078e0211 */
[----:B------:R-:W-:Y:S01]  /*127d0*/  SHF.R.U64 R15, R66, 0x10, R67 ;  /* 0x00000010420f7819 */ /* 0x000fe20000001243 */
[----:B------:R-:W-:Y:S01]  /*127e0*/  IMAD.U32 R27, R26, 0x10000, RZ ;  /* 0x000100001a1b7824 */ /* 0x000fe200078e00ff */
[----:B------:R-:W-:Y:S02]  /*127f0*/  PRMT R28, R2, 0x5410, R49 ;  /* 0x00005410021c7816 */ /* 0x000fe40000000031 */
[----:B------:R-:W1:Y:S01]  /*12800*/  LDS.128 R8, [R12+0x12400] ;  /* 0x012400000c087984 */ /* 0x000e620000000c00 */
[----:B------:R-:W-:-:S02]  /*12810*/  PRMT R29, R3, 0x5410, R14 ;  /* 0x00005410031d7816 */ /* 0x000fc4000000000e */
[----:B------:R-:W-:Y:S01]  /*12820*/  SHF.R.U32.HI R31, RZ, 0x10, R51 ;  /* 0x00000010ff1f7819 */ /* 0x000fe20000011633 */
[----:B------:R-:W-:Y:S01]  /*12830*/  IMAD.U32 R30, R28, 0x10000, RZ ;  /* 0x000100001c1e7824 */ /* 0x000fe200078e00ff */
[----:B------:R-:W-:Y:S02]  /*12840*/  PRMT R69, R69, 0x5410, R64 ;  /* 0x0000541045457816 */ /* 0x000fe40000000040 */
[----:B------:R-:W-:Y:S02]  /*12850*/  SHF.R.U32.HI R66, RZ, 0x10, R67 ;  /* 0x00000010ff427819 */ /* 0x000fe40000011643 */
[----:B------:R-:W-:Y:S02]  /*12860*/  PRMT R70, R70, 0x5410, R15 ;  /* 0x0000541046467816 */ /* 0x000fe4000000000f */
[----:B------:R-:W-:Y:S02]  /*12870*/  PRMT R31, R20, 0x5410, R31 ;  /* 0x00005410141f7816 */ /* 0x000fe4000000001f */
[----:B------:R-:W-:-:S02]  /*12880*/  PRMT R71, R71, 0x5410, R66 ;  /* 0x0000541047477816 */ /* 0x000fc40000000042 */
        /* <DEDUP_REMOVED lines=21> */
[-C--:B------:R-:W-:Y:S01]  /*129e0*/  FMUL.FTZ R36, R15, R14.reuse ;  /* 0x0000000e0f247220 */ /* 0x080fe20000410000 */
[----:B------:R-:W-:Y:S02]  /*129f0*/  IMAD.U32 R0, R71, 0x10000, RZ ;  /* 0x0001000047007824 */ /* 0x000fe400078e00ff */
[----:B------:R-:W-:Y:S01]  /*12a00*/  FFMA.FTZ R34, R3, R14, -R34 ;  /* 0x0000000e03227223 */ /* 0x000fe20000010822 */
[----:B------:R-:W-:Y:S01]  /*12a10*/  FMUL.FTZ R14, R21, R32 ;  /* 0x00000020150e7220 */ /* 0x000fe20000410000 */
[----:B------:R-:W-:Y:S01]  /*12a20*/  FFMA.FTZ R36, R3, R30, R36 ;  /* 0x0000001e03247223 */ /* 0x000fe20000010024 */
[----:B------:R-:W-:Y:S01]  /*12a30*/  LOP3.LUT R15, R26, 0xffff0000, RZ, 0xc0, !PT ;  /* 0xffff00001a0f7812 */ /* 0x000fe200078ec0ff */
[-C--:B------:R-:W-:Y:S01]  /*12a40*/  FMUL.FTZ R21, R21, R0.reuse ;  /* 0x0000000015157220 */ /* 0x080fe20000410000 */
[----:B------:R-:W-:Y:S01]  /*12a50*/  LOP3.LUT R3, R24, 0xffff0000, RZ, 0xc0, !PT ;  /* 0xffff000018037812 */ /* 0x000fe200078ec0ff */
[----:B------:R-:W-:Y:S01]  /*12a60*/  FFMA.FTZ R25, R13, R0, -R14 ;  /* 0x000000000d197223 */ /* 0x000fe2000001080e */
[----:B------:R-:W-:-:S02]  /*12a70*/  IMAD.U32 R20, R10, 0x10000, RZ ;  /* 0x000100000a147824 */ /* 0x000fc400078e00ff */
[----:B------:R-:W-:Y:S01]  /*12a80*/  FFMA.FTZ R32, R13, R32, R21 ;  /* 0x000000200d207223 */ /* 0x000fe20000010015 */
[C---:B------:R-:W-:Y:S01]  /*12a90*/  FMUL.FTZ R13, R8.reuse, R15 ;  /* 0x0000000f080d7220 */ /* 0x040fe20000410000 */
[-C--:B------:R-:W-:Y:S01]  /*12aa0*/  FMUL.FTZ R21, R8, R3.reuse ;  /* 0x0000000308157220 */ /* 0x080fe20000410000 */
[----:B------:R-:W-:Y:S01]  /*12ab0*/  IMAD.U32 R8, R29, 0x10000, RZ ;  /* 0x000100001d087824 */ /* 0x000fe200078e00ff */
[----:B------:R-:W-:Y:S01]  /*12ac0*/  LOP3.LUT R69, R69, 0xffff0000, RZ, 0xc0, !PT ;  /* 0xffff000045457812 */ /* 0x000fe200078ec0ff */
[C---:B------:R-:W-:Y:S01]  /*12ad0*/  FFMA.FTZ R14, R2.reuse, R3, -R13 ;  /* 0x00000003020e7223 */ /* 0x040fe2000001080d */
[----:B------:R-:W-:Y:S01]  /*12ae0*/  FFMA.FTZ R24, R2, R15, R21 ;  /* 0x0000000f02187223 */ /* 0x000fe20000010015 */
[----:B------:R-:W-:Y:S02]  /*12af0*/  IMAD.U32 R0, R70, 0x10000, RZ ;  /* 0x0001000046007824 */ /* 0x000fe400078e00ff */
[----:B------:R-:W-:Y:S01]  /*12b00*/  FMUL.FTZ R2, R20, R8 ;  /* 0x0000000814027220 */ /* 0x000fe20000410000 */
[C---:B------:R-:W-:Y:S01]  /*12b10*/  FMUL.FTZ R3, R9.reuse, R28 ;  /* 0x0000001c09037220 */ /* 0x040fe20000410000 */
[-C--:B------:R-:W-:Y:S01]  /*12b20*/  FMUL.FTZ R9, R9, R69.reuse ;  /* 0x0000004509097220 */ /* 0x080fe20000410000 */
[----:B------:R-:W-:Y:S01]  /*12b30*/  LOP3.LUT R10, R10, 0xffff0000, RZ, 0xc0, !PT ;  /* 0xffff00000a0a7812 */ /* 0x000fe200078ec0ff */
[-C--:B------:R-:W-:Y:S01]  /*12b40*/  FFMA.FTZ R13, R5, R0.reuse, -R2 ;  /* 0x00000000050d7223 */ /* 0x080fe20000010802 */
[----:B------:R-:W-:Y:S01]  /*12b50*/  LOP3.LUT R11, R11, 0xffff0000, RZ, 0xc0, !PT ;  /* 0xffff00000b0b7812 */ /* 0x000fe200078ec0ff */
[----:B------:R-:W-:Y:S01]  /*12b60*/  FFMA.FTZ R69, R4, R69, -R3 ;  /* 0x0000004504457223 */ /* 0x000fe20000010803 */
[----:B------:R-:W-:Y:S01]  /*12b70*/  FMUL.FTZ R20, R20, R0 ;  /* 0x0000000014147220 */ /* 0x000fe20000410000 */
        /* <DEDUP_REMOVED lines=8> */
[----:B------:R-:W-:Y:S01]  /*12c00*/  F2FP.BF16.F32.PACK_AB R9, R9, R36 ;  /* 0x000000240909723e */ /* 0x000fe200000010ff */
[-C--:B------:R-:W-:Y:S01]  /*12c10*/  FMUL.FTZ R4, R10, R3.reuse ;  /* 0x000000030a047220 */ /* 0x080fe20000410000 */
[C---:B------:R-:W-:Y:S01]  /*12c20*/  FFMA.FTZ R10, R6.reuse, R3, -R5 ;  /* 0x00000003060a7223 */ /* 0x040fe20000010805 */
[-C--:B------:R-:W-:Y:S01]  /*12c30*/  FMUL.FTZ R11, R11, R0.reuse ;  /* 0x000000000b0b7220 */ /* 0x080fe20000410000 */
[C---:B------:R-:W-:Y:S01]  /*12c40*/  FFMA.FTZ R0, R7.reuse, R0, -R8 ;  /* 0x0000000007007223 */ /* 0x040fe20000010808 */
[----:B------:R-:W-:Y:S01]  /*12c50*/  FFMA.FTZ R29, R6, R29, R4 ;  /* 0x0000001d061d7223 */ /* 0x000fe20000010004 */
[----:B------:R-:W-:Y:S01]  /*12c60*/  F2FP.BF16.F32.PACK_AB R4, R14, R33 ;  /* 0x000000210e04723e */ /* 0x000fe200000010ff */
[----:B------:R-:W-:Y:S01]  /*12c70*/  FFMA.FTZ R11, R7, R2, R11 ;  /* 0x00000002070b7223 */ /* 0x000fe2000001000b */
[----:B------:R-:W-:-:S02]  /*12c80*/  F2FP.BF16.F32.PACK_AB R5, R69, R34 ;  /* 0x000000224505723e */ /* 0x000fc400000010ff */
[----:B------:R-:W-:Y:S02]  /*12c90*/  F2FP.BF16.F32.PACK_AB R6, R10, R13 ;  /* 0x0000000d0a06723e */ /* 0x000fe400000010ff */
[----:B------:R-:W-:Y:S02]  /*12ca0*/  F2FP.BF16.F32.PACK_AB R7, R0, R25 ;  /* 0x000000190007723e */ /* 0x000fe400000010ff */
[----:B------:R-:W-:Y:S02]  /*12cb0*/  F2FP.BF16.F32.PACK_AB R8, R24, R35 ;  /* 0x000000231808723e */ /* 0x000fe400000010ff */
[----:B------:R-:W-:Y:S01]  /*12cc0*/  F2FP.BF16.F32.PACK_AB R10, R29, R20 ;  /* 0x000000141d0a723e */ /* 0x000fe200000010ff */
[----:B------:R0:W-:Y:S01]  /*12cd0*/  STS.128 [R227], R4 ;  /* 0x00000004e3007388 */ /* 0x0001e20000000c00 */
[----:B------:R-:W-:-:S05]  /*12ce0*/  F2FP.BF16.F32.PACK_AB R11, R11, R32 ;  /* 0x000000200b0b723e */ /* 0x000fca00000010ff */
[----:B------:R0:W-:Y:S02]  /*12cf0*/  STS.128 [R12+0x12400], R8 ;  /* 0x012400080c007388 */ /* 0x0001e40000000c00 */
.L_x_1474:
[----:B------:R-:W-:Y:S05]  /*12d00*/  BSYNC B0 ;  /* 0x0000000000007941 */ /* 0x000fea0003800000 */
.L_x_1446:
        /* <DEDUP_REMOVED lines=8> */
.L_x_1444:
[----:B------:R-:W-:-:S06]  /*12d90*/  ULOP3.LUT UR4, UR60, 0x1, URZ, 0xfc, !UPT ;  /* 0x000000013c047892 */ /* 0x000fcc000f8efc3f */
[----:B01----:R-:W-:-:S05]  /*12da0*/  IMAD.U32 R0, RZ, RZ, UR4 ;  /* 0x00000004ff007e24 */ /* 0x003fca000f8e00ff */
[----:B------:R-:W-:-:S13]  /*12db0*/  ISETP.NE.AND P0, PT, R0, 0x3, PT ;  /* 0x000000030000780c */ /* 0x000fda0003f05270 */
[----:B------:R-:W-:Y:S05]  /*12dc0*/  @!P0 BRA `(.L_x_1509) ;  /* 0x0000000000048947 */ /* 0x000fea0003800000 */
[----:B------:R-:W-:Y:S01]  /*12dd0*/  BPT.TRAP 0x1 ;  /* 0x000000040000795c */ /* 0x000fe20000300000 */
.L_x_1509:
[----:B------:R-:W-:Y:S01]  /*12de0*/  IMAD R2, R23, 0x8, R17 ;  /* 0x0000000817027824 */ /* 0x000fe200078e0211 */
[----:B------:R-:W-:-:S04]  /*12df0*/  SHF.L.U32 R3, R194, 0x1f, RZ ;  /* 0x0000001fc2037819 */ /* 0x000fc800000006ff */
[----:B------:R0:W1:Y:S01]  /*12e00*/  SYNCS.PHASECHK.TRANS64.TRYWAIT P2, [R2+URZ+0x30830], R3 ;  /* 0x03083003020075a7 */ /* 0x000062000804017f */
[----:B------:R-:W-:Y:S05]  /*12e10*/  @!P0 BRA `(.L_x_1510) ;  /* 0x0000000000048947 */ /* 0x000fea0003800000 */
[----:B------:R-:W-:Y:S01]  /*12e20*/  BPT.TRAP 0x1 ;  /* 0x000000040000795c */ /* 0x000fe20000300000 */
.L_x_1510:
[----:B------:R-:W2:Y:S02]  /*12e30*/  S2R R0, SR_TID.X ;  /* 0x0000000000007919 */ /* 0x000ea40000002100 */
[----:B--2---:R-:W-:-:S04]  /*12e40*/  LOP3.LUT R0, R0, 0x7f, RZ, 0xc0, !PT ;  /* 0x0000007f00007812 */ /* 0x004fc800078ec0ff */
[----:B------:R-:W-:Y:S01]  /*12e50*/  ISETP.NE.AND P1, PT, R0, RZ, PT ;  /* 0x000000ff0000720c */ /* 0x000fe20003f25270 */
[----:B-1----:R-:W-:-:S12]  /*12e60*/  @P2 BRA `(.L_x_1511) ;  /* 0x0000000000082947 */ /* 0x002fd80003800000 */
[----:B------:R-:W1:Y:S02]  /*12e70*/  SYNCS.PHASECHK.TRANS64.TRYWAIT P2, [R2+URZ+0x30830], R3 ;  /* 0x03083003020075a7 */ /* 0x000e64000804017f */
[----:B-1----:R-:W-:Y:S05]  /*12e80*/  @!P2 BRA `(.L_x_1512) ;  /* 0x0000017c00c0a947 */ /* 0x002fea0003800000 */
.L_x_1511:
[----:B------:R-:W-:Y:S05]  /*12e90*/  WARPSYNC.ALL ;  /* 0x0000000000007948 */ /* 0x000fea0003800000 */
[----:B------:R-:W-:Y:S01]  /*12ea0*/  VIADD R0, R17, 0x1e400 ;  /* 0x0001e40011007836 */ /* 0x000fe20000000000 */
[----:B------:R-:W-:Y:S01]  /*12eb0*/  R2UR UR4, R68 ;  /* 0x00000000440472ca */ /* 0x000fe200000e0000 */
[----:B---34-:R-:W-:Y:S01]  /*12ec0*/  IMAD.MOV.U32 R5, RZ, RZ, 0x40000040 ;  /* 0x40000040ff057424 */ /* 0x018fe200078e00ff */
[----:B------:R-:W-:Y:S01]  /*12ed0*/  WARPGROUP.ARRIVE ;  /* 0x00000000000079c5 */ /* 0x000fe20000000000 */
[----:B------:R-:W-:Y:S01]  /*12ee0*/  UMOV UR9, 0x40000040 ;  /* 0x4000004000097882 */ /* 0x000fe20000000000 */
[----:B------:R-:W-:Y:S01]  /*12ef0*/  SHF.R.U32.HI R0, RZ, 0x4, R0 ;  /* 0x00000004ff007819 */ /* 0x000fe20000011600 */
[----:B------:R-:W-:Y:S01]  /*12f00*/  IMAD.MOV.U32 R7, RZ, RZ, 0x40000040 ;  /* 0x40000040ff077424 */ /* 0x000fe200078e00ff */
[----:B------:R-:W-:Y:S01]  /*12f10*/  R2UR UR11, R5 ;  /* 0x00000000050b72ca */ /* 0x000fe200000e0000 */
[----:B------:R-:W-:Y:S01]  /*12f20*/  IMAD.U32 R11, RZ, RZ, UR9 ;  /* 0x00000009ff0b7e24 */ /* 0x000fe2000f8e00ff */
[----:B------:R-:W-:Y:S01]  /*12f30*/  LOP3.LUT R0, R0, 0x3fff, RZ, 0xc0, !PT ;  /* 0x00003fff00007812 */ /* 0x000fe200078ec0ff */
[----:B------:R-:W-:Y:S01]  /*12f40*/  UMOV UR53, 0x40000040 ;  /* 0x4000004000357882 */ /* 0x000fe20000000000 */
[----:B------:R-:W-:Y:S01]  /*12f50*/  UMOV UR49, 0x40000040 ;  /* 0x4000004000317882 */ /* 0x000fe20000000000 */
[----:B------:R-:W-:Y:S01]  /*12f60*/  UMOV UR45, 0x40000040 ;  /* 0x40000040002d7882 */ /* 0x000fe20000000000 */
[----:B------:R-:W-:Y:S01]  /*12f70*/  LOP3.LUT R9, R0, 0x10000, RZ, 0xfc, !PT ;  /* 0x0001000000097812 */ /* 0x000fe200078efcff */
[----:B------:R-:W-:Y:S01]  /*12f80*/  ULOP3.LUT UR4, UR4, 0x10000, URZ, 0xfc, !UPT ;  /* 0x0001000004047892 */ /* 0x000fe2000f8efc3f */
[----:B------:R-:W-:Y:S01]  /*12f90*/  IMAD.MOV.U32 R5, RZ, RZ, 0x40000040 ;  /* 0x40000040ff057424 */ /* 0x000fe200078e00ff */
[----:B------:R-:W-:Y:S01]  /*12fa0*/  UMOV UR41, 0x40000040 ;  /* 0x4000004000297882 */ /* 0x000fe20000000000 */
[----:B------:R-:W-:Y:S01]  /*12fb0*/  UMOV UR37, 0x40000040 ;  /* 0x4000004000257882 */ /* 0x000fe20000000000 */
[----:B------:R-:W-:Y:S01]  /*12fc0*/  IMAD R4, R23, 0x900, R9 ;  /* 0x0000090017047824 */ /* 0x000fe200078e0209 */
[----:B------:R-:W-:Y:S01]  /*12fd0*/  UIADD3 UR5, UR4, 0x2, URZ ;  /* 0x0000000204057890 */ /* 0x000fe2000fffe03f */
[----:B------:R-:W-:Y:S01]  /*12fe0*/  R2UR UR39, R5 ;  /* 0x00000000052772ca */ /* 0x000fe200000e0000 */
[----:B------:R-:W-:Y:S01]  /*12ff0*/  UMOV UR8, UR4 ;  /* 0x0000000400087c82 */ /* 0x000fe20008000000 */
[C---:B------:R-:W-:Y:S01]  /*13000*/  VIADD R6, R4.reuse, 0x2 ;  /* 0x0000000204067836 */ /* 0x040fe20000000000 */
[----:B------:R-:W-:Y:S01]  /*13010*/  R2UR UR10, R4 ;  /* 0x00000000040a72ca */ /* 0x000fe200000e0000 */
[----:B------:R-:W-:Y:S01]  /*13020*/  IMAD.U32 R10, RZ, RZ, UR8 ;  /* 0x00000008ff0a7e24 */ /* 0x000fe2000f8e00ff */
[----:B------:R-:W-:Y:S01]  /*13030*/  UIADD3 UR52, UR4, 0x406, URZ ;  /* 0x0000040604347890 */ /* 0x000fe2000fffe03f */
[----:B01----:R-:W-:Y:S01]  /*13040*/  @!P1 VIADD R2, R2, 0x30840 ;  /* 0x0003084002029836 */ /* 0x003fe20000000000 */
[----:B------:R-:W-:Y:S01]  /*13050*/  UIADD3 UR48, UR4, 0x800, URZ ;  /* 0x0000080004307890 */ /* 0x000fe2000fffe03f */
[----:B------:R-:W-:Y:S01]  /*13060*/  IMAD R200, R201, 0x80, R213 ;  /* 0x00000080c9c87824 */ /* 0x000fe200078e02d5 */
[----:B------:R0:W-:Y:S01]  /*13070*/  STL.64 [R1+0x30], R10 ;  /* 0x0000300a01007387 */ /* 0x0001e20000100a00 */
[----:B------:R-:W-:Y:S01]  /*13080*/  UIADD3 UR44, UR4, 0x802, URZ ;  /* 0x00000802042c7890 */ /* 0x000fe2000fffe03f */
[----:B------:R-:W-:Y:S01]  /*13090*/  @!P1 PRMT R2, RZ, 0x654, R2 ;  /* 0x00000654ff029816 */ /* 0x000fe20000000002 */
[----:B------:R-:W-:Y:S01]  /*130a0*/  UIADD3 UR40, UR4, 0x804, URZ ;  /* 0x0000080404287890 */ /* 0x000fe2000fffe03f */
[----:B------:R-:W-:Y:S01]  /*130b0*/  LOP3.LUT R16, R16, 0xffefffff, RZ, 0xc0, !PT ;  /* 0xffefffff10107812 */ /* 0x000fe200078ec0ff */
[----:B------:R-:W-:-:S02]  /*130c0*/  UIADD3 UR36, UR4, 0x806, URZ ;  /* 0x0000080604247890 */ /* 0x000fc4000fffe03f */
[----:B------:R-:W-:Y:S01]  /*130d0*/  HGMMA.64x96x16.F32.BF16 R24, gdesc[UR8], RZ, !UPT, gsb0 ;  /* 0x01600000081879f0 */ /* 0x000fe2000c0018ff */
[----:B------:R-:W-:Y:S01]  /*130e0*/  R2UR UR10, R6 ;  /* 0x00000000060a72ca */ /* 0x000fe200000e0000 */
[----:B------:R-:W-:Y:S01]  /*130f0*/  UMOV UR8, UR5 ;  /* 0x0000000500087c82 */ /* 0x000fe20008000000 */
[----:B------:R-:W-:Y:S01]  /*13100*/  R2UR UR11, R7 ;  /* 0x00000000070b72ca */ /* 0x000fe200000e0000 */
[----:B------:R-:W-:Y:S01]  /*13110*/  UMOV UR9, 0x40000040 ;  /* 0x4000004000097882 */ /* 0x000fe20000000000 */
[----:B------:R-:W-:Y:S01]  /*13120*/  VIADD R6, R4, 0x4 ;  /* 0x0000000404067836 */ /* 0x000fe20000000000 */
[----:B------:R-:W-:Y:S01]  /*13130*/  UIADD3 UR5, UR4, 0x4, URZ ;  /* 0x0000000404057890 */ /* 0x000fe2000fffe03f */
[----:B------:R-:W-:Y:S02]  /*13140*/  IMAD.MOV.U32 R7, RZ, RZ, 0x40000040 ;  /* 0x40000040ff077424 */ /* 0x000fe400078e00ff */
[----:B0-----:R-:W-:Y:S02]  /*13150*/  IMAD.U32 R10, RZ, RZ, UR8 ;  /* 0x00000008ff0a7e24 */ /* 0x001fe4000f8e00ff */
[----:B------:R-:W-:-:S05]  /*13160*/  IMAD.U32 R11, RZ, RZ, UR9 ;  /* 0x00000009ff0b7e24 */ /* 0x000fca000f8e00ff */
[----:B------:R0:W-:Y:S01]  /*13170*/  STL.64 [R1+0x28], R10 ;  /* 0x0000280a01007387 */ /* 0x0001e20000100a00 */
[----:B------:R-:W-:Y:S02]  /*13180*/  WARPGROUP.DEPBAR.LE gsb0, 0x0 ;  /* 0x00008000000079c5 */ /* 0x000fe40000010000 */
[----:B------:R-:W-:-:S06]  /*13190*/  WARPGROUP.ARRIVE ;  /* 0x00000000000079c5 */ /* 0x000fcc0000000000 */
[----:B------:R-:W-:Y:S01]  /*131a0*/  HGMMA.64x96x16.F32.BF16 R24, gdesc[UR8], R24, gsb0 ;  /* 0x01600000081879f0 */ /* 0x000fe20008001818 */
        /* <DEDUP_REMOVED lines=57> */
[----:B------:R-:W-:Y:S01]  /*13540*/  ULDC.64 UR4, c[0x0][0x9d8] ;  /* 0x0002760000047ab9 */ /* 0x000fe20000000a00 */
[----:B------:R-:W-:Y:S01]  /*13550*/  IMAD.MOV.U32 R7, RZ, RZ, 0x40000040 ;  /* 0x40000040ff077424 */ /* 0x000fe200078e00ff */
[----:B------:R-:W-:Y:S01]  /*13560*/  ULOP3.LUT UR6, URZ, UR5, URZ, 0x33, !UPT ;  /* 0x000000053f067292 */ /* 0x000fe2000f8e333f */
[----:B0-----:R-:W-:Y:S01]  /*13570*/  IMAD.U32 R10, RZ, RZ, UR8 ;  /* 0x00000008ff0a7e24 */ /* 0x001fe2000f8e00ff */
[----:B------:R-:W-:Y:S01]  /*13580*/  R2UR UR54, R6 ;  /* 0x00000000063672ca */ /* 0x000fe200000e0000 */
[----:B------:R-:W-:Y:S01]  /*13590*/  VIADD R6, R4, 0x600 ;  /* 0x0000060004067836 */ /* 0x000fe20000000000 */
[----:B------:R-:W-:Y:S01]  /*135a0*/  R2UR UR55, R7 ;  /* 0x00000000073772ca */ /* 0x000fe200000e0000 */
[----:B------:R-:W-:-:S02]  /*135b0*/  IMAD.MOV.U32 R7, RZ, RZ, 0x40000040 ;  /* 0x40000040ff077424 */ /* 0x000fc400078e00ff */
[----:B------:R-:W-:Y:S01]  /*135c0*/  IMAD.U32 R11, RZ, RZ, UR9 ;  /* 0x00000009ff0b7e24 */ /* 0x000fe2000f8e00ff */
[----:B------:R-:W-:Y:S01]  /*135d0*/  R2UR UR50, R6 ;  /* 0x00000000063272ca */ /* 0x000fe200000e0000 */
[----:B------:R-:W-:Y:S01]  /*135e0*/  VIADD R6, R4, 0x602 ;  /* 0x0000060204067836 */ /* 0x000fe20000000000 */
[----:B------:R-:W-:Y:S01]  /*135f0*/  R2UR UR51, R7 ;  /* 0x00000000073372ca */ /* 0x000fe200000e0000 */
[----:B------:R-:W-:Y:S01]  /*13600*/  IMAD.MOV.U32 R7, RZ, RZ, 0x40000040 ;  /* 0x40000040ff077424 */ /* 0x000fe200078e00ff */
[----:B------:R0:W-:Y:S02]  /*13610*/  STL.64 [R1], R10 ;  /* 0x0000000a01007387 */ /* 0x0001e40000100a00 */
[----:B------:R-:W-:Y:S01]  /*13620*/  R2UR UR46, R6 ;  /* 0x00000000062e72ca */ /* 0x000fe200000e0000 */
[----:B------:R-:W-:Y:S01]  /*13630*/  VIADD R6, R4, 0x604 ;  /* 0x0000060404067836 */ /* 0x000fe20000000000 */
[----:B------:R-:W-:Y:S01]  /*13640*/  R2UR UR47, R7 ;  /* 0x00000000072f72ca */ /* 0x000fe200000e0000 */
[----:B------:R-:W-:-:S02]  /*13650*/  IMAD.MOV.U32 R7, RZ, RZ, 0x40000040 ;  /* 0x40000040ff077424 */ /* 0x000fc400078e00ff */
[----:B------:R-:W-:Y:S01]  /*13660*/  VIADD R4, R4, 0x606 ;  /* 0x0000060604047836 */ /* 0x000fe20000000000 */
[----:B------:R-:W-:Y:S02]  /*13670*/  R2UR UR42, R6 ;  /* 0x00000000062a72ca */ /* 0x000fe400000e0000 */
[----:B------:R-:W-:Y:S02]  /*13680*/  R2UR UR43, R7 ;  /* 0x00000000072b72ca */ /* 0x000fe400000e0000 */
[----:B------:R-:W-:Y:S01]  /*13690*/  R2UR UR38, R4 ;  /* 0x00000000042672ca */ /* 0x000fe200000e0000 */
[----:B0-----:R-:W0:Y:S02]  /*136a0*/  LDC.64 R10, c[0x0][0x9e0] ;  /* 0x00027800ff0a7b82 */ /* 0x001e240000000a00 */
[----:B0-----:R-:W-:-:S13]  /*136b0*/  ISETP.GE.AND P2, PT, R11, 0x1, PT ;  /* 0x000000010b00780c */ /* 0x001fda0003f46270 */
[----:B------:R-:W-:Y:S01]  /*136c0*/  @P2 LOP3.LUT R16, R16, 0x100000, RZ, 0xfc, !PT ;  /* 0x0010000010102812 */ /* 0x000fe200078efcff */
        /* <DEDUP_REMOVED lines=21> */
[----:B------:R-:W-:Y:S01]  /*13820*/  IMAD.MOV.U32 R51, RZ, RZ, -0x60 ;  /* 0xffffffa0ff337424 */ /* 0x000fe200078e00ff */
[----:B------:R0:W-:Y:S01]  /*13830*/  @!P1 SYNCS.ARRIVE.TRANS64.RED.A1T0 RZ, [R2+URZ], RZ ;  /* 0x000000ff02ff99a7 */ /* 0x0001e2000810043f */
[----:B------:R-:W-:Y:S01]  /*13840*/  FMUL.FTZ R25, R25, UR4 ;  /* 0x0000000419197c20 */ /* 0x000fe20008410000 */
[----:B------:R-:W-:Y:S01]  /*13850*/  FMUL.FTZ R29, R29, UR4 ;  /* 0x000000041d1d7c20 */ /* 0x000fe20008410000 */
[----:B------:R-:W-:Y:S01]  /*13860*/  FMUL.FTZ R33, R33, UR4 ;  /* 0x0000000421217c20 */ /* 0x000fe20008410000 */
[----:B------:R-:W-:Y:S01]  /*13870*/  FMUL.FTZ R41, R41, UR4 ;  /* 0x0000000429297c20 */ /* 0x000fe20008410000 */
[----:B------:R-:W-:Y:S01]  /*13880*/  IMAD R51, R150, R51, 0x60 ;  /* 0x0000006096337424 */ /* 0x000fe200078e0233 */
[----:B------:R-:W1:Y:S01]  /*13890*/  MUFU.TANH R8, R25 ;  /* 0x0000001900087308 */ /* 0x000e620000002400 */
[----:B------:R-:W-:Y:S01]  /*138a0*/  FMUL.FTZ R4, R27, UR4 ;  /* 0x000000041b047c20 */ /* 0x000fe20008410000 */
[----:B0-----:R-:W-:-:S02]  /*138b0*/  IMAD.U32 R2, RZ, RZ, UR6 ;  /* 0x00000006ff027e24 */ /* 0x001fc4000f8e00ff */
[----:B------:R-:W-:Y:S01]  /*138c0*/  FMUL.FTZ R5, R31, UR4 ;  /* 0x000000041f057c20 */ /* 0x000fe20008410000 */
[----:B------:R-:W-:Y:S01]  /*138d0*/  FMUL.FTZ R37, R37, UR4 ;  /* 0x0000000425257c20 */ /* 0x000fe20008410000 */
[----:B------:R-:W-:Y:S01]  /*138e0*/  FMUL.FTZ R15, R39, UR4 ;  /* 0x00000004270f7c20 */ /* 0x000fe20008410000 */
[----:B------:R-:W-:Y:S01]  /*138f0*/  IMAD.IADD R6, R196, 0x1, R51 ;  /* 0x00000001c4067824 */ /* 0x000fe200078e0233 */
[----:B------:R0:W-:Y:S01]  /*13900*/  STL [R1+0x38], R2 ;  /* 0x0000380201007387 */ /* 0x0001e20000100800 */
[----:B------:R-:W2:Y:S01]  /*13910*/  MUFU.TANH R90, R29 ;  /* 0x0000001d005a7308 */ /* 0x000ea20000002400 */
[----:B------:R-:W-:Y:S01]  /*13920*/  FMUL.FTZ R7, R24, UR4 ;  /* 0x0000000418077c20 */ /* 0x000fe20008410000 */
[----:B------:R-:W-:Y:S01]  /*13930*/  FMUL.FTZ R0, R26, UR4 ;  /* 0x000000041a007c20 */ /* 0x000fe20008410000 */
[----:B------:R-:W-:Y:S01]  /*13940*/  FMUL.FTZ R30, R30, UR4 ;  /* 0x000000041e1e7c20 */ /* 0x000fe20008410000 */
[----:B------:R-:W-:Y:S01]  /*13950*/  FMUL.FTZ R32, R32, UR4 ;  /* 0x0000000420207c20 */ /* 0x000fe20008410000 */
[----:B------:R-:W-:Y:S01]  /*13960*/  FMUL.FTZ R34, R34, UR4 ;  /* 0x0000000422227c20 */ /* 0x000fe20008410000 */
[----:B------:R-:W-:Y:S01]  /*13970*/  FMUL.FTZ R36, R36, UR4 ;  /* 0x0000000424247c20 */ /* 0x000fe20008410000 */
[----:B------:R-:W-:Y:S01]  /*13980*/  FMUL.FTZ R38, R38, UR4 ;  /* 0x0000000426267c20 */ /* 0x000fe20008410000 */
[----:B------:R3:W4:Y:S01]  /*13990*/  MUFU.TANH R84, R33 ;  /* 0x0000002100547308 */ /* 0x0007220000002400 */
[----:B------:R-:W-:Y:S01]  /*139a0*/  FMUL.FTZ R40, R40, UR4 ;  /* 0x0000000428287c20 */ /* 0x000fe20008410000 */
[----:B------:R-:W-:Y:S01]  /*139b0*/  FMUL.FTZ R42, R42, UR4 ;  /* 0x000000042a2a7c20 */ /* 0x000fe20008410000 */
[----:B------:R-:W-:Y:S01]  /*139c0*/  FMUL.FTZ R31, R43, UR4 ;  /* 0x000000042b1f7c20 */ /* 0x000fe20008410000 */
[----:B------:R-:W-:Y:S01]  /*139d0*/  FMUL.FTZ R44, R44, UR4 ;  /* 0x000000042c2c7c20 */ /* 0x000fe20008410000 */
[----:B------:R-:W-:Y:S01]  /*139e0*/  FMUL.FTZ R45, R45, UR4 ;  /* 0x000000042d2d7c20 */ /* 0x000fe20008410000 */
[----:B------:R-:W-:Y:S01]  /*139f0*/  FMUL.FTZ R46, R46, UR4 ;  /* 0x000000042e2e7c20 */ /* 0x000fe20008410000 */
[----:B------:R-:W-:Y:S01]  /*13a00*/  FMUL.FTZ R48, R48, UR4 ;  /* 0x0000000430307c20 */ /* 0x000fe20008410000 */
[----:B------:R1:W0:Y:S01]  /*13a10*/  MUFU.TANH R76, R41 ;  /* 0x00000029004c7308 */ /* 0x0002220000002400 */
[----:B---3--:R-:W-:Y:S01]  /*13a20*/  FMUL.FTZ R33, R47, UR4 ;  /* 0x000000042f217c20 */ /* 0x008fe20008410000 */
        /* <DEDUP_REMOVED lines=19> */
[----:B------:R1:W3:Y:S01]  /*13b60*/  MUFU.TANH R80, R37 ;  /* 0x0000002500507308 */ /* 0x0002e20000002400 */
[----:B------:R-:W-:Y:S01]  /*13b70*/  FMUL.FTZ R56, R56, UR4 ;  /* 0x0000000438387c20 */ /* 0x000fe20008410000 */
[----:B------:R-:W-:Y:S01]  /*13b80*/  FMUL.FTZ R57, R57, UR4 ;  /* 0x0000000439397c20 */ /* 0x000fe20008410000 */
[----:B------:R-:W-:Y:S01]  /*13b90*/  FMUL.FTZ R28, R28, UR4 ;  /* 0x000000041c1c7c20 */ /* 0x000fe20008410000 */
[----:B------:R-:W-:Y:S01]  /*13ba0*/  FMUL.FTZ R59, R59, UR4 ;  /* 0x000000043b3b7c20 */ /* 0x000fe20008410000 */
[----:B------:R-:W-:-:S03]  /*13bb0*/  IMAD R55, R206, -0x2, R6 ;  /* 0xfffffffece377824 */ /* 0x000fc600078e0206 */
[----:B------:R-:W0:Y:S01]  /*13bc0*/  MUFU.TANH R7, R7 ;  /* 0x0000000700077308 */ /* 0x000e220000002400 */
[----:B-1----:R-:W-:-:S05]  /*13bd0*/  IADD3 R37, -R197, 0x1, R6 ;  /* 0x00000001c5257810 */ /* 0x002fca0007ffe106 */
[----:B------:R-:W-:Y:S02]  /*13be0*/  IMAD R37, R206, -0x2, R37 ;  /* 0xfffffffece257824 */ /* 0x000fe400078e0225 */
[----:B------:R-:W1:Y:S08]  /*13bf0*/  MUFU.TANH R0, R0 ;  /* 0x0000000000007308 */ /* 0x000e700000002400 */
        /* <DEDUP_REMOVED lines=37> */
[----:B------:R2:W0:Y:S08]  /*13e50*/  MUFU.TANH R24, R56 ;  /* 0x0000003800187308 */ /* 0x0004300000002400 */
[----:B------:R4:W0:Y:S01]  /*13e60*/  MUFU.TANH R20, R57 ;  /* 0x0000003900147308 */ /* 0x0008220000002400 */
[----:B--2---:R-:W-:-:S05]  /*13e70*/  IMAD.IADD R56, R37, 0x1, R10 ;  /* 0x0000000125387824 */ /* 0x004fca00078e020a */
[----:B------:R-:W-:Y:S02]  /*13e80*/  VIADDMNMX R26, R200, R56, R55, PT ;  /* 0x00000038c81a7246 */ /* 0x000fe40003800137 */
[----:B------:R2:W0:Y:S01]  /*13e90*/  MUFU.TANH R92, R28 ;  /* 0x0000001c005c7308 */ /* 0x0004220000002400 */
[----:B----4-:R-:W-:-:S07]  /*13ea0*/  VIADD R57, R37, UR6 ;  /* 0x0000000625397c36 */ /* 0x010fce0008000000 */
[----:B------:R4:W0:Y:S01]  /*13eb0*/  MUFU.TANH R58, R59 ;  /* 0x0000003b003a7308 */ /* 0x0008220000002400 */
[----:B--2---:R-:W-:Y:S02]  /*13ec0*/  IMAD.IADD R28, R57, 0x1, R200 ;  /* 0x00000001391c7824 */ /* 0x004fe400078e02c8 */
[----:B----4-:R-:W-:Y:S01]  /*13ed0*/  IMAD R59, R206, -0x2, R51 ;  /* 0xfffffffece3b7824 */ /* 0x010fe200078e0233 */
[----:B-1-3--:R-:W-:Y:S06]  /*13ee0*/  @!P2 BRA `(.L_x_1513) ;  /* 0x00000000004ca947 */ /* 0x00afec0003800000 */
[----:B0-----:R-:W-:Y:S01]  /*13ef0*/  IADD3 R2, -R197, R196, R200 ;  /* 0x000000c4c5027210 */ /* 0x001fe20007ffe1c8 */
[----:B------:R-:W-:Y:S03]  /*13f00*/  BSSY B0, `(.L_x_1514) ;  /* 0x000000e000007945 */ /* 0x000fe60003800000 */
        /* <DEDUP_REMOVED lines=9> */
.L_x_1515:
[----:B------:R-:W-:-:S13]  /*13fa0*/  ISETP.NE.AND P2, PT, R11, 0x1, PT ;  /* 0x000000010b00780c */ /* 0x000fda0003f45270 */
[----:B------:R-:W0:Y:S02]  /*13fb0*/  @P2 LDC.64 R62, c[0x0][0x9e8] ;  /* 0x00027a00ff3e2b82 */ /* 0x000e240000000a00 */
[----:B0-----:R-:W-:-:S05]  /*13fc0*/  @P2 IMAD.HI.U32 R6, R2, R62, RZ ;  /* 0x0000003e02062227 */ /* 0x001fca00078e00ff */
[----:B------:R-:W-:-:S07]  /*13fd0*/  @P2 SHF.R.U32.HI R2, RZ, R63, R6 ;  /* 0x0000003fff022219 */ /* 0x000fce0000011606 */
.L_x_1516:
[----:B------:R-:W-:Y:S05]  /*13fe0*/  BSYNC B0 ;  /* 0x0000000000007941 */ /* 0x000fea0003800000 */
.L_x_1514:
[----:B------:R-:W-:-:S05]  /*13ff0*/  IMAD R37, R2, R11, R59 ;  /* 0x0000000b02257224 */ /* 0x000fca00078e023b */
[----:B------:R-:W-:Y:S02]  /*14000*/  VIMNMX R28, R28, R37, !PT ;  /* 0x000000251c1c7248 */ /* 0x000fe40007fe0100 */
[----:B------:R-:W-:-:S07]  /*14010*/  VIADDMNMX R26, R37, R11, R26, PT ;  /* 0x0000000b251a7246 */ /* 0x000fce000380011a */
.L_x_1513:
[C---:B------:R-:W-:Y:S01]  /*14020*/  ISETP.GE.AND P3, PT, R51.reuse, 0x9, PT ;  /* 0x000000093300780c */ /* 0x040fe20003f66270 */
[----:B------:R-:W-:Y:S01]  /*14030*/  VIADD R88, R200, 0x8 ;  /* 0x00000008c8587836 */ /* 0x000fe20000000000 */
[----:B------:R-:W-:Y:S02]  /*14040*/  ISETP.GE.AND P2, PT, R51, 0x2, PT ;  /* 0x000000023300780c */ /* 0x000fe40003f46270 */
[----:B------:R-:W-:Y:S02]  /*14050*/  P2R R61, PR, RZ, 0x8 ;  /* 0x00000008ff3d7803 */ /* 0x000fe40000000000 */
[C---:B------:R-:W-:Y:S02]  /*14060*/  ISETP.GT.AND P3, PT, R28.reuse, 0x8, !P3 ;  /* 0x000000081c00780c */ /* 0x040fe40005f64270 */
[----:B------:R-:W-:Y:S02]  /*14070*/  ISETP.GT.AND P4, PT, R28, 0x1, !P2 ;  /* 0x000000011c00780c */ /* 0x000fe40005784270 */
[----:B------:R-:W-:-:S02]  /*14080*/  ISETP.LT.OR P3, PT, R26, 0x9, P3 ;  /* 0x000000091a00780c */ /* 0x000fc40001f61670 */
[----:B------:R-:W-:Y:S02]  /*14090*/  ISETP.GE.AND P5, PT, R51, 0xa, PT ;  /* 0x0000000a3300780c */ /* 0x000fe40003fa6270 */
[----:B0-----:R-:W-:Y:S02]  /*140a0*/  FSEL R92, R92, -INF , !P3 ;  /* 0xff8000005c5c7808 */ /* 0x001fe40005800000 */
[----:B------:R-:W-:Y:S02]  /*140b0*/  ISETP.LT.OR P4, PT, R26, 0x2, P4 ;  /* 0x000000021a00780c */ /* 0x000fe40002781670 */
[----:B------:R-:W-:Y:S02]  /*140c0*/  ISETP.GT.AND P3, PT, R28, 0x9, !P5 ;  /* 0x000000091c00780c */ /* 0x000fe40006f64270 */
[----:B------:R-:W-:Y:S02]  /*140d0*/  FSEL R94, R8, -INF , !P4 ;  /* 0xff800000085e7808 */ /* 0x000fe40006000000 */
        /* <DEDUP_REMOVED lines=88> */
[C---:B------:R-:W-:Y:S02]  /*14660*/  ISETP.GE.AND P3, PT, R51.reuse, 0x52, PT ;  /* 0x000000523300780c */ /* 0x040fe40003f66270 */
[----:B------:R-:W-:Y:S02]  /*14670*/  ISETP.GE.AND P6, PT, R51, 0x1, PT ;  /* 0x000000013300780c */ /* 0x000fe40003fc6270 */
[----:B------:R-:W-:-:S02]  /*14680*/  ISETP.GT.AND P4, PT, R28, 0x51, !P3 ;  /* 0x000000511c00780c */ /* 0x000fc40005f84270 */
[----:B------:R-:W-:Y:S02]  /*14690*/  VIADDMNMX R88, R88, R56, R55, PT ;  /* 0x0000003858587246 */ /* 0x000fe40003800137 */
[----:B------:R-:W-:-:S04]  /*146a0*/  ISETP.LT.OR P4, PT, R26, 0x52, P4 ;  /* 0x000000521a00780c */ /* 0x000fc80002781670 */
[----:B------:R-:W-:Y:S02]  /*146b0*/  FSEL R12, R65, -INF , !P4 ;  /* 0xff800000410c7808 */ /* 0x000fe40006000000 */
[----:B------:R-:W-:-:S04]  /*146c0*/  ISETP.GE.AND P4, PT, R51, 0x59, PT ;  /* 0x000000593300780c */ /* 0x000fc80003f86270 */
[----:B------:R-:W-:-:S04]  /*146d0*/  ISETP.GT.AND P5, PT, R28, 0x58, !P4 ;  /* 0x000000581c00780c */ /* 0x000fc800067a4270 */
[----:B------:R-:W-:-:S04]  /*146e0*/  ISETP.LT.OR P5, PT, R26, 0x59, P5 ;  /* 0x000000591a00780c */ /* 0x000fc80002fa1670 */
[----:B------:R-:W-:Y:S02]  /*146f0*/  FSEL R2, R43, -INF , !P5 ;  /* 0xff8000002b027808 */ /* 0x000fe40006800000 */
[----:B------:R-:W-:Y:S02]  /*14700*/  ISETP.GT.AND P5, PT, R28, RZ, !P6 ;  /* 0x000000ff1c00720c */ /* 0x000fe400077a4270 */
[----:B------:R-:W-:Y:S02]  /*14710*/  IADD3 R43, R57, 0x8, R200 ;  /* 0x00000008392b7810 */ /* 0x000fe40007ffe0c8 */
        /* <DEDUP_REMOVED lines=9> */
[----:B------:R-:W-:Y:S01]  /*147b0*/  IADD3 R28, R196, 0x8, R200 ;  /* 0x00000008c41c7810 */ /* 0x000fe20007ffe0c8 */
[----:B------:R-:W-:Y:S04]  /*147c0*/  BSSY B0, `(.L_x_1518) ;  /* 0x000000f000007945 */ /* 0x000fe80003800000 */
[----:B------:R-:W-:-:S05]  /*147d0*/  IMAD.IADD R28, R28, 0x1, -R197 ;  /* 0x000000011c1c7824 */ /* 0x000fca00078e0ac5 */
        /* <DEDUP_REMOVED lines=9> */
.L_x_1519:
[----:B------:R-:W-:-:S13]  /*14870*/  ISETP.NE.AND P5, PT, R11, 0x1, PT ;  /* 0x000000010b00780c */ /* 0x000fda0003fa5270 */
[----:B------:R-:W0:Y:S02]  /*14880*/  @P5 LDC.64 R36, c[0x0][0x9e8] ;  /* 0x00027a00ff245b82 */ /* 0x000e240000000a00 */
[----:B0-----:R-:W-:-:S05]  /*14890*/  @P5 IMAD.HI.U32 R36, R28, R36, RZ ;  /* 0x000000241c245227 */ /* 0x001fca00078e00ff */
[----:B------:R-:W-:-:S07]  /*148a0*/  @P5 SHF.R.U32.HI R28, RZ, R37, R36 ;  /* 0x00000025ff1c5219 */ /* 0x000fce0000011624 */
.L_x_1520:
[----:B------:R-:W-:Y:S05]  /*148b0*/  BSYNC B0 ;  /* 0x0000000000007941 */ /* 0x000fea0003800000 */
.L_x_1518:
[----:B------:R-:W-:-:S05]  /*148c0*/  IMAD R28, R28, R11, R59 ;  /* 0x0000000b1c1c7224 */ /* 0x000fca00078e023b */
[----:B------:R-:W-:Y:S02]  /*148d0*/  VIMNMX R43, R43, R28, !PT ;  /* 0x0000001c2b2b7248 */ /* 0x000fe40007fe0100 */
[----:B------:R-:W-:-:S07]  /*148e0*/  VIADDMNMX R88, R28, R11, R88, PT ;  /* 0x0000000b1c587246 */ /* 0x000fce0003800158 */
.L_x_1517:
[C---:B------:R-:W-:Y:S01]  /*148f0*/  ISETP.GT.AND P2, PT, R43.reuse, 0x1, !P2 ;  /* 0x000000012b00780c */ /* 0x040fe20005744270 */
[----:B------:R-:W-:Y:S01]  /*14900*/  ULDC UR4, c[0x0][0x988] ;  /* 0x0002620000047ab9 */ /* 0x000fe20000000800 */
[----:B------:R-:W-:Y:S01]  /*14910*/  ISETP.NE.AND P5, PT, R32, RZ, PT ;  /* 0x000000ff2000720c */ /* 0x000fe20003fa5270 */
[----:B------:R-:W-:Y:S01]  /*14920*/  IMAD.U32 R7, RZ, RZ, UR4 ;  /* 0x00000004ff077e24 */ /* 0x000fe2000f8e00ff */
[----:B------:R-:W-:Y:S02]  /*14930*/  ISETP.LT.OR P2, PT, R88, 0x2, P2 ;  /* 0x000000025800780c */ /* 0x000fe40001741670 */
[----:B------:R-:W-:Y:S02]  /*14940*/  ISETP.GT.AND P6, PT, R43, RZ, !P6 ;  /* 0x000000ff2b00720c */ /* 0x000fe400077c4270 */
[----:B------:R-:W-:Y:S02]  /*14950*/  FSEL R28, R4, -INF , !P2 ;  /* 0xff800000041c7808 */ /* 0x000fe40005000000 */
[----:B------:R-:W-:-:S02]  /*14960*/  ISETP.NE.AND P2, PT, R61, RZ, PT ;  /* 0x000000ff3d00720c */ /* 0x000fc40003f45270 */
[C---:B------:R-:W-:Y:S02]  /*14970*/  ISETP.LT.OR P6, PT, R88.reuse, 0x1, P6 ;  /* 0x000000015800780c */ /* 0x040fe400037c1670 */
[C---:B------:R-:W-:Y:S02]  /*14980*/  ISETP.GT.AND P2, PT, R43.reuse, 0x8, !P2 ;  /* 0x000000082b00780c */ /* 0x040fe40005744270 */
[C---:B------:R-:W-:Y:S02]  /*14990*/  ISETP.GT.AND P3, PT, R43.reuse, 0x51, !P3 ;  /* 0x000000512b00780c */ /* 0x040fe40005f64270 */
[----:B------:R-:W-:Y:S02]  /*149a0*/  ISETP.LT.OR P2, PT, R88, 0x9, P2 ;  /* 0x000000095800780c */ /* 0x000fe40001741670 */
[----:B------:R-:W-:Y:S02]  /*149b0*/  ISETP.GT.AND P4, PT, R43, 0x58, !P4 ;  /* 0x000000582b00780c */ /* 0x000fe40006784270 */
[----:B------:R-:W-:-:S02]  /*149c0*/  FSEL R30, R30, -INF , !P2 ;  /* 0xff8000001e1e7808 */ /* 0x000fc40005000000 */
[----:B------:R-:W-:Y:S02]  /*149d0*/  ISETP.NE.AND P2, PT, R62, RZ, PT ;  /* 0x000000ff3e00720c */ /* 0x000fe40003f45270 */
[C---:B------:R-:W-:Y:S02]  /*149e0*/  ISETP.LT.OR P3, PT, R88.reuse, 0x52, P3 ;  /* 0x000000525800780c */ /* 0x040fe40001f61670 */
[----:B------:R-:W-:Y:S02]  /*149f0*/  ISETP.GT.AND P2, PT, R43, 0x9, !P2 ;  /* 0x000000092b00780c */ /* 0x000fe40005744270 */
[C---:B------:R-:W-:Y:S02]  /*14a00*/  ISETP.LT.OR P4, PT, R88.reuse, 0x59, P4 ;  /* 0x000000595800780c */ /* 0x040fe40002781670 */
[----:B------:R-:W-:-:S04]  /*14a10*/  ISETP.LT.OR P2, PT, R88, 0xa, P2 ;  /* 0x0000000a5800780c */ /* 0x000fc80001741670 */
        /* <DEDUP_REMOVED lines=22> */
[----:B------:R-:W-:Y:S02]  /*14b80*/  ISETP.GT.AND P2, PT, R43, 0x19, !P5 ;  /* 0x000000192b00780c */ /* 0x000fe40006f44270 */
[----:B------:R-:W-:-:S02]  /*14b90*/  ISETP.NE.AND P5, PT, R40, RZ, PT ;  /* 0x000000ff2800720c */ /* 0x000fc40003fa5270 */
        /* <DEDUP_REMOVED lines=34> */
[----:B------:R-:W-:Y:S02]  /*14dc0*/  FSEL R31, R0, -INF , !P6 ;  /* 0xff800000001f7808 */ /* 0x000fe40007000000 */
[----:B------:R-:W-:Y:S01]  /*14dd0*/  ISETP.LT.OR P2, PT, R88, 0x31, P2 ;  /* 0x000000315800780c */ /* 0x000fe20001741670 */
[----:B------:R-:W0:Y:S01]  /*14de0*/  SHFL.BFLY PT, R0, R5, 0x2, 0x1f ;  /* 0x0c401f0005007f89 */ /* 0x000e2200000e0000 */
[----:B------:R-:W-:-:S02]  /*14df0*/  ISETP.NE.AND P6, PT, R87, RZ, PT ;  /* 0x000000ff5700720c */ /* 0x000fc40003fc5270 */
[----:B------:R-:W-:Y:S02]  /*14e00*/  FSEL R50, R50, -INF , !P2 ;  /* 0xff80000032327808 */ /* 0x000fe40005000000 */
[----:B------:R-:W-:-:S04]  /*14e10*/  ISETP.NE.AND P2, PT, R81, RZ, PT ;  /* 0x000000ff5100720c */ /* 0x000fc80003f45270 */
[----:B------:R-:W-:-:S04]  /*14e20*/  ISETP.GT.AND P2, PT, R43, 0x31, !P2 ;  /* 0x000000312b00780c */ /* 0x000fc80005744270 */
[----:B------:R-:W-:-:S04]  /*14e30*/  ISETP.LT.OR P2, PT, R88, 0x32, P2 ;  /* 0x000000325800780c */ /* 0x000fc80001741670 */
[----:B------:R-:W-:Y:S02]  /*14e40*/  FSEL R52, R35, -INF , !P2 ;  /* 0xff80000023347808 */ /* 0x000fe40005000000 */
[----:B------:R-:W-:-:S04]  /*14e50*/  ISETP.NE.AND P2, PT, R49, RZ, PT ;  /* 0x000000ff3100720c */ /* 0x000fc80003f45270 */
[----:B------:R-:W-:Y:S02]  /*14e60*/  ISETP.GT.AND P2, PT, R43, 0x38, !P2 ;  /* 0x000000382b00780c */ /* 0x000fe40005744270 */
[----:B0-----:R-:W-:Y:S02]  /*14e70*/  FMNMX.FTZ R13, R5, R0, !PT ;  /* 0x00000000050d7209 */ /* 0x001fe40007810000 */
[----:B------:R-:W-:Y:S02]  /*14e80*/  ISETP.LT.OR P2, PT, R88, 0x39, P2 ;  /* 0x000000395800780c */ /* 0x000fe40001741670 */
[----:B------:R-:W-:Y:S01]  /*14e90*/  FMNMX.FTZ R5, R31, R28, !PT ;  /* 0x0000001c1f057209 */ /* 0x000fe20007810000 */
[----:B------:R-:W0:Y:S01]  /*14ea0*/  SHFL.BFLY PT, R4, R13, 0x1, 0x1f ;  /* 0x0c201f000d047f89 */ /* 0x000e2200000e0000 */
[----:B------:R-:W-:Y:S02]  /*14eb0*/  FSEL R54, R54, -INF , !P2 ;  /* 0xff80000036367808 */ /* 0x000fe40005000000 */
[----:B------:R-:W-:-:S02]  /*14ec0*/  ISETP.NE.AND P2, PT, R83, RZ, PT ;  /* 0x000000ff5300720c */ /* 0x000fc40003f45270 */
[----:B------:R-:W-:Y:S02]  /*14ed0*/  FMNMX.FTZ R5, R30, R5, !PT ;  /* 0x000000051e057209 */ /* 0x000fe40007810000 */
[----:B------:R-:W-:Y:S02]  /*14ee0*/  ISETP.GT.AND P2, PT, R43, 0x39, !P2 ;  /* 0x000000392b00780c */ /* 0x000fe40005744270 */
[----:B------:R-:W-:Y:S02]  /*14ef0*/  FMNMX.FTZ R5, R32, R5, !PT ;  /* 0x0000000520057209 */ /* 0x000fe40007810000 */
[----:B------:R-:W-:-:S04]  /*14f00*/  ISETP.LT.OR P2, PT, R88, 0x3a, P2 ;  /* 0x0000003a5800780c */ /* 0x000fc80001741670 */
[----:B------:R-:W-:Y:S02]  /*14f10*/  FSEL R56, R39, -INF , !P2 ;  /* 0xff80000027387808 */ /* 0x000fe40005000000 */
[----:B------:R-:W-:-:S04]  /*14f20*/  ISETP.NE.AND P2, PT, R53, RZ, PT ;  /* 0x000000ff3500720c */ /* 0x000fc80003f45270 */
[----:B------:R-:W-:Y:S02]  /*14f30*/  ISETP.GT.AND P2, PT, R43, 0x40, !P2 ;  /* 0x000000402b00780c */ /* 0x000fe40005744270 */
[----:B0-----:R-:W-:Y:S02]  /*14f40*/  FMNMX.FTZ R4, R13, R4, !PT ;  /* 0x000000040d047209 */ /* 0x001fe40007810000 */
[----:B------:R-:W-:Y:S02]  /*14f50*/  ISETP.LT.OR P2, PT, R88, 0x41, P2 ;  /* 0x000000415800780c */ /* 0x000fe40001741670 */
[----:B------:R-:W-:Y:S01]  /*14f60*/  FMNMX.FTZ R13, R34, R5, !PT ;  /* 0x00000005220d7209 */ /* 0x000fe20007810000 */
[----:B------:R-:W-:Y:S01]  /*14f70*/  FMUL.FTZ R0, R4, R7 ;  /* 0x0000000704007220 */ /* 0x000fe20000410000 */
        /* <DEDUP_REMOVED lines=8> */
[----:B------:R-:W-:Y:S02]  /*15000*/  ISETP.GT.AND P2, PT, R43, 0x48, !P5 ;  /* 0x000000482b00780c */ /* 0x000fe40006f44270 */
[----:B------:R-:W-:Y:S02]  /*15010*/  ISETP.NE.AND P5, PT, R60, RZ, PT ;  /* 0x000000ff3c00720c */ /* 0x000fe40003fa5270 */
[----:B------:R-:W-:Y:S02]  /*15020*/  ISETP.LT.OR P2, PT, R88, 0x49, P2 ;  /* 0x000000495800780c */ /* 0x000fe40001741670 */
[----:B------:R-:W-:Y:S02]  /*15030*/  FMNMX.FTZ R15, R42, R13, !PT ;  /* 0x0000000d2a0f7209 */ /* 0x000fe40007810000 */
[----:B------:R-:W-:Y:S02]  /*15040*/  FSEL R60, R47, -INF , !P2 ;  /* 0xff8000002f3c7808 */ /* 0x000fe40005000000 */
[----:B------:R-:W-:-:S02]  /*15050*/  FSETP.NEU.FTZ.AND P2, PT, R4, -INF , PT ;  /* 0xff8000000400780b */ /* 0x000fc40003f5d000 */
[----:B------:R-:W-:Y:S02]  /*15060*/  FMNMX.FTZ R15, R44, R15, !PT ;  /* 0x0000000f2c0f7209 */ /* 0x000fe40007810000 */
[----:B------:R-:W-:Y:S02]  /*15070*/  FSEL R35, R0, RZ, P2 ;  /* 0x000000ff00237208 */ /* 0x000fe40001000000 */
[----:B------:R-:W-:Y:S02]  /*15080*/  ISETP.GT.AND P2, PT, R43, 0x49, !P5 ;  /* 0x000000492b00780c */ /* 0x000fe40006f44270 */
[----:B------:R-:W-:Y:S01]  /*15090*/  FMNMX.FTZ R15, R46, R15, !PT ;  /* 0x0000000f2e0f7209 */ /* 0x000fe20007810000 */
[-CC-:B------:R-:W-:Y:S01]  /*150a0*/  FFMA.FTZ R80, R80, R7.reuse, -R35.reuse ;  /* 0x0000000750507223 */ /* 0x180fe20000010823 */
[----:B------:R-:W-:Y:S01]  /*150b0*/  ISETP.LT.OR P2, PT, R88, 0x4a, P2 ;  /* 0x0000004a5800780c */ /* 0x000fe20001741670 */
[--C-:B------:R-:W-:Y:S01]  /*150c0*/  FFMA.FTZ R180, R78, R7, -R35.reuse ;  /* 0x000000074eb47223 */ /* 0x100fe20000010823 */
[----:B------:R-:W-:Y:S01]  /*150d0*/  FMNMX.FTZ R15, R48, R15, !PT ;  /* 0x0000000f300f7209 */ /* 0x000fe20007810000 */
[-CC-:B------:R-:W-:Y:S01]  /*150e0*/  FFMA.FTZ R186, R82, R7.reuse, -R35.reuse ;  /* 0x0000000752ba7223 */ /* 0x180fe20000010823 */
[----:B------:R-:W-:Y:S01]  /*150f0*/  FSEL R0, R21, -INF , !P2 ;  /* 0xff80000015007808 */ /* 0x000fe20005000000 */
[-CC-:B------:R-:W-:Y:S01]  /*15100*/  FFMA.FTZ R21, R94, R7.reuse, -R35.reuse ;  /* 0x000000075e157223 */ /* 0x180fe20000010823 */
[----:B------:R-:W-:Y:S01]  /*15110*/  ISETP.GT.AND P2, PT, R43, 0x50, !P6 ;  /* 0x000000502b00780c */ /* 0x000fe20007744270 */
[-CC-:B------:R-:W-:Y:S01]  /*15120*/  FFMA.FTZ R20, R20, R7.reuse, -R35.reuse ;  /* 0x0000000714147223 */ /* 0x180fe20000010823 */
[----:B------:R-:W-:Y:S01]  /*15130*/  ISETP.NE.AND P5, PT, R51, RZ, PT ;  /* 0x000000ff3300720c */ /* 0x000fe20003fa5270 */
[----:B------:R0:W-:Y:S01]  /*15140*/  MUFU.EX2 R5, R21 ;  /* 0x0000001500057308 */ /* 0x0001e20000000800 */
[----:B------:R-:W-:Y:S01]  /*15150*/  ISETP.LT.OR P2, PT, R88, 0x51, P2 ;  /* 0x000000515800780c */ /* 0x000fe20001741670 */
[-CC-:B------:R-:W-:Y:S01]  /*15160*/  FFMA.FTZ R188, R188, R7.reuse, -R35.reuse ;  /* 0x00000007bcbc7223 */ /* 0x180fe20000010823 */
[----:B------:R-:W-:Y:S01]  /*15170*/  ISETP.GT.AND P5, PT, R43, 0x59, !P5 ;  /* 0x000000592b00780c */ /* 0x000fe20006fa4270 */
[-CC-:B------:R-:W-:Y:S01]  /*15180*/  FFMA.FTZ R190, R92, R7.reuse, -R35.reuse ;  /* 0x000000075cbe7223 */ /* 0x180fe20000010823 */
[----:B------:R-:W-:Y:S01]  /*15190*/  FSEL R78, R25, -INF , !P2 ;  /* 0xff800000194e7808 */ /* 0x000fe20005000000 */
[--C-:B------:R-:W-:Y:S01]  /*151a0*/  FFMA.FTZ R25, R76, R7, -R35.reuse ;  /* 0x000000074c197223 */ /* 0x100fe20000010823 */
[----:B------:R-:W-:Y:S01]  /*151b0*/  ISETP.LT.OR P5, PT, R88, 0x5a, P5 ;  /* 0x0000005a5800780c */ /* 0x000fe20002fa1670 */
[----:B------:R-:W1:Y:S01]  /*151c0*/  MUFU.EX2 R188, R188 ;  /* 0x000000bc00bc7308 */ /* 0x000e620000000800 */
[----:B0-----:R-:W-:Y:S01]  /*151d0*/  FMNMX.FTZ R21, R50, R15, !PT ;  /* 0x0000000f32157209 */ /* 0x001fe20007810000 */
[-CC-:B------:R-:W-:Y:S01]  /*151e0*/  FFMA.FTZ R90, R90, R7.reuse, -R35.reuse ;  /* 0x000000075a5a7223 */ /* 0x180fe20000010823 */
[----:B------:R-:W-:Y:S01]  /*151f0*/  FSEL R76, R27, -INF , !P4 ;  /* 0xff8000001b4c7808 */ /* 0x000fe20006000000 */
[--C-:B------:R-:W-:Y:S01]  /*15200*/  FFMA.FTZ R184, R86, R7, -R35.reuse ;  /* 0x0000000756b87223 */ /* 0x100fe20000010823 */
[----:B------:R-:W-:Y:S01]  /*15210*/  FMNMX.FTZ R21, R52, R21, !PT ;  /* 0x0000001534157209 */ /* 0x000fe20007810000 */
[--C-:B------:R-:W-:Y:S01]  /*15220*/  FFMA.FTZ R84, R84, R7, -R35.reuse ;  /* 0x0000000754547223 */ /* 0x100fe20000010823 */
[----:B------:R-:W-:Y:S01]  /*15230*/  FSEL R82, R29, -INF , !P5 ;  /* 0xff8000001d527808 */ /* 0x000fe20006800000 */
[----:B------:R-:W0:Y:S01]  /*15240*/  MUFU.EX2 R190, R190 ;  /* 0x000000be00be7308 */ /* 0x000e220000000800 */
[----:B------:R-:W-:Y:S01]  /*15250*/  FMNMX.FTZ R21, R54, R21, !PT ;  /* 0x0000001536157209 */ /* 0x000fe20007810000 */
[-CC-:B------:R-:W-:Y:S01]  /*15260*/  FFMA.FTZ R12, R12, R7.reuse, -R35.reuse ;  /* 0x000000070c0c7223 */ /* 0x180fe20000010823 */
[-CC-:B------:R-:W-:Y:S01]  /*15270*/  FFMA.FTZ R74, R74, R7.reuse, -R35.reuse ;  /* 0x000000074a4a7223 */ /* 0x180fe20000010823 */
[--C-:B------:R-:W-:Y:S01]  /*15280*/  FFMA.FTZ R14, R14, R7, -R35.reuse ;  /* 0x000000070e0e7223 */ /* 0x100fe20000010823 */
[----:B------:R-:W-:Y:S01]  /*15290*/  FMNMX.FTZ R21, R56, R21, !PT ;  /* 0x0000001538157209 */ /* 0x000fe20007810000 */
[-CC-:B------:R-:W-:Y:S01]  /*152a0*/  FFMA.FTZ R70, R70, R7.reuse, -R35.reuse ;  /* 0x0000000746467223 */ /* 0x180fe20000010823 */
[----:B------:R-:W-:Y:S01]  /*152b0*/  FFMA.FTZ R68, R68, R7, -R35 ;  /* 0x0000000744447223 */ /* 0x000fe20000010823 */
[----:B------:R-:W2:Y:S01]  /*152c0*/  MUFU.EX2 R13, R90 ;  /* 0x0000005a000d7308 */ /* 0x000ea20000000800 */
[----:B------:R-:W-:Y:S01]  /*152d0*/  FMNMX.FTZ R33, R62, R21, !PT ;  /* 0x000000153e217209 */ /* 0x000fe20007810000 */
[----:B-1----:R-:W-:Y:S01]  /*152e0*/  FADD.FTZ R45, R188, R5 ;  /* 0x00000005bc2d7221 */ /* 0x002fe20000010000 */
        /* <DEDUP_REMOVED lines=8> */
[----:B------:R-:W-:Y:S01]  /*15370*/  F2FP.BF16.F32.PACK_AB R188, R5, R188 ;  /* 0x000000bc05bc723e */ /* 0x000fe200000010ff */
[--C-:B------:R-:W-:Y:S01]  /*15380*/  FFMA.FTZ R2, R2, R7, -R35.reuse ;  /* 0x0000000702027223 */ /* 0x100fe20000010823 */
[----:B------:R-:W-:Y:S01]  /*15390*/  FMNMX.FTZ R33, R0, R33, !PT ;  /* 0x0000002100217209 */ /* 0x000fe20007810000 */
[-CC-:B------:R-:W-:Y:S01]  /*153a0*/  FFMA.FTZ R26, R26, R7.reuse, -R35.reuse ;  /* 0x000000071a1a7223 */ /* 0x180fe20000010823 */
[----:B------:R-:W-:Y:S01]  /*153b0*/  ISETP.GE.AND P6, PT, R11, 0x1, PT ;  /* 0x000000010b00780c */ /* 0x000fe20003fc6270 */
[----:B------:R-:W3:Y:S01]  /*153c0*/  MUFU.EX2 R184, R184 ;  /* 0x000000b800b87308 */ /* 0x000ee20000000800 */
[----:B-1----:R-:W-:Y:S01]  /*153d0*/  FSEL R80, R3, -INF , !P3 ;  /* 0xff80000003507808 */ /* 0x002fe20005800000 */
[----:B------:R-:W-:Y:S01]  /*153e0*/  FFMA.FTZ R3, R72, R7, -R35 ;  /* 0x0000000748037223 */ /* 0x000fe20000010823 */
[----:B------:R-:W-:-:S04]  /*153f0*/  FMNMX.FTZ R33, R78, R33, !PT ;  /* 0x000000214e217209 */ /* 0x000fc80007810000 */
[----:B------:R-:W-:Y:S01]  /*15400*/  FMNMX.FTZ R33, R80, R33, !PT ;  /* 0x0000002150217209 */ /* 0x000fe20007810000 */
[----:B------:R-:W-:Y:S03]  /*15410*/  MUFU.EX2 R27, R3 ;  /* 0x00000003001b7308 */ /* 0x000fe60000000800 */
[----:B------:R-:W-:-:S04]  /*15420*/  FMNMX.FTZ R33, R76, R33, !PT ;  /* 0x000000214c217209 */ /* 0x000fc80007810000 */
[----:B------:R-:W-:Y:S01]  /*15430*/  FMNMX.FTZ R33, R82, R33, !PT ;  /* 0x0000002152217209 */ /* 0x000fe20007810000 */
[----:B------:R-:W1:Y:S04]  /*15440*/  MUFU.EX2 R15, R84 ;  /* 0x00000054000f7308 */ /* 0x000e680000000800 */
[----:B------:R-:W4:Y:S04]  /*15450*/  SHFL.BFLY PT, R72, R33, 0x2, 0x1f ;  /* 0x0c401f0021487f89 */ /* 0x000f2800000e0000 */
[----:B------:R0:W-:Y:S08]  /*15460*/  MUFU.EX2 R41, R12 ;  /* 0x0000000c00297308 */ /* 0x0001f00000000800 */
[----:B------:R-:W4:Y:S01]  /*15470*/  MUFU.EX2 R186, R186 ;  /* 0x000000ba00ba7308 */ /* 0x000f220000000800 */
[----:B0-----:R-:W-:Y:S01]  /*15480*/  FADD.FTZ R12, R190, R45 ;  /* 0x0000002dbe0c7221 */ /* 0x001fe20000010000 */
[----:B--2---:R-:W-:-:S03]  /*15490*/  F2FP.BF16.F32.PACK_AB R190, R13, R190 ;  /* 0x000000be0dbe723e */ /* 0x004fc600000010ff */
[----:B------:R-:W-:-:S03]  /*154a0*/  FADD.FTZ R45, R13, R12 ;  /* 0x0000000c0d2d7221 */ /* 0x000fc60000010000 */
[----:B------:R-:W-:Y:S01]  /*154b0*/  MUFU.EX2 R180, R180 ;  /* 0x000000b400b47308 */ /* 0x000fe20000000800 */
[----:B---3--:R-:W-:Y:S01]  /*154c0*/  FADD.FTZ R12, R184, R45 ;  /* 0x0000002db80c7221 */ /* 0x008fe20000010000 */
[----:B-1----:R-:W-:Y:S02]  /*154d0*/  F2FP.BF16.F32.PACK_AB R184, R15, R184 ;  /* 0x000000b80fb8723e */ /* 0x002fe400000010ff */
[----:B----4-:R-:W-:Y:S01]  /*154e0*/  FMNMX.FTZ R72, R33, R72, !PT ;  /* 0x0000004821487209 */ /* 0x010fe20007810000 */
[----:B------:R-:W-:-:S03]  /*154f0*/  FADD.FTZ R47, R15, R12 ;  /* 0x0000000c0f2f7221 */ /* 0x000fc60000010000 */
[----:B------:R0:W-:Y:S01]  /*15500*/  MUFU.EX2 R33, R20 ;  /* 0x0000001400217308 */ /* 0x0001e20000000800 */
[----:B------:R-:W1:Y:S07]  /*15510*/  SHFL.BFLY PT, R3, R72, 0x1, 0x1f ;  /* 0x0c201f0048037f89 */ /* 0x000e6e00000e0000 */
[----:B------:R-:W-:Y:S08]  /*15520*/  MUFU.EX2 R25, R25 ;  /* 0x0000001900197308 */ /* 0x000ff00000000800 */
[----:B------:R-:W2:Y:S08]  /*15530*/  MUFU.EX2 R74, R74 ;  /* 0x0000004a004a7308 */ /* 0x000eb00000000800 */
[----:B------:R3:W-:Y:S01]  /*15540*/  MUFU.EX2 R39, R14 ;  /* 0x0000000e00277308 */ /* 0x0007e20000000800 */
[----:B-1----:R-:W-:-:S04]  /*15550*/  FMNMX.FTZ R3, R72, R3, !PT ;  /* 0x0000000348037209 */ /* 0x002fc80007810000 */
[C---:B------:R-:W-:Y:S01]  /*15560*/  FSETP.NEU.FTZ.AND P2, PT, R3.reuse, -INF , PT ;  /* 0xff8000000300780b */ /* 0x040fe20003f5d000 */
[-C--:B0-----:R-:W-:Y:S02]  /*15570*/  FMUL.FTZ R20, R3, R7.reuse ;  /* 0x0000000703147220 */ /* 0x081fe40000410000 */
[----:B------:R-:W-:Y:S01]  /*15580*/  MUFU.EX2 R70, R70 ;  /* 0x0000004600467308 */ /* 0x000fe20000000800 */
[----:B---3--:R-:W-:Y:S01]  /*15590*/  FADD.FTZ R14, R186, R47 ;  /* 0x0000002fba0e7221 */ /* 0x008fe20000010000 */
[C---:B------:R-:W-:Y:S02]  /*155a0*/  F2FP.BF16.F32.PACK_AB R186, R21.reuse, R186 ;  /* 0x000000ba15ba723e */ /* 0x040fe400000010ff */
[----:B------:R-:W-:Y:S01]  /*155b0*/  FSEL R43, R20, RZ, P2 ;  /* 0x000000ff142b7208 */ /* 0x000fe20001000000 */
[----:B------:R-:W-:Y:S01]  /*155c0*/  FADD.FTZ R47, R21, R14 ;  /* 0x0000000e152f7221 */ /* 0x000fe20000010000 */
[----:B------:R-:W-:Y:S01]  /*155d0*/  IMAD.IADD R21, R196, 0x1, -R197 ;  /* 0x00000001c4157824 */ /* 0x000fe200078e0ac5 */
[----:B--2---:R-:W-:Y:S01]  /*155e0*/  F2FP.BF16.F32.PACK_AB R182, R27, R74 ;  /* 0x0000004a1bb6723e */ /* 0x004fe200000010ff */
        /* <DEDUP_REMOVED lines=15> */
[-C--:B------:R-:W-:Y:S01]  /*156e0*/  FFMA.FTZ R52, R52, R7.reuse, -R43 ;  /* 0x0000000734347223 */ /* 0x080fe2000001082b */
[----:B------:R-:W0:Y:S01]  /*156f0*/  MUFU.EX2 R28, R28 ;  /* 0x0000001c001c7308 */ /* 0x000e220000000800 */
[----:B------:R-:W-:Y:S01]  /*15700*/  FADD.FTZ R14, R180, R47 ;  /* 0x0000002fb40e7221 */ /* 0x000fe20000010000 */
[-CC-:B------:R-:W-:Y:S01]  /*15710*/  FFMA.FTZ R54, R54, R7.reuse, -R43.reuse ;  /* 0x0000000736367223 */ /* 0x180fe2000001082b */
[-CC-:B------:R-:W-:Y:S01]  /*15720*/  FFMA.FTZ R56, R56, R7.reuse, -R43.reuse ;  /* 0x0000000738387223 */ /* 0x180fe2000001082b */
[-CC-:B------:R-:W-:Y:S01]  /*15730*/  FFMA.FTZ R62, R62, R7.reuse, -R43.reuse ;  /* 0x000000073e3e7223 */ /* 0x180fe2000001082b */
[----:B------:R-:W-:Y:S01]  /*15740*/  FADD.FTZ R47, R25, R14 ;  /* 0x0000000e192f7221 */ /* 0x000fe20000010000 */
[-CC-:B------:R-:W-:Y:S01]  /*15750*/  FFMA.FTZ R58, R58, R7.reuse, -R43.reuse ;  /* 0x000000073a3a7223 */ /* 0x180fe2000001082b */
[-C--:B------:R-:W-:Y:S01]  /*15760*/  FFMA.FTZ R60, R60, R7.reuse, -R43 ;  /* 0x000000073c3c7223 */ /* 0x080fe2000001082b */
[----:B------:R-:W1:Y:S01]  /*15770*/  MUFU.EX2 R30, R30 ;  /* 0x0000001e001e7308 */ /* 0x000e620000000800 */
[----:B------:R-:W-:Y:S01]  /*15780*/  FADD.FTZ R14, R74, R47 ;  /* 0x0000002f4a0e7221 */ /* 0x000fe20000010000 */
[-CC-:B------:R-:W-:Y:S01]  /*15790*/  FFMA.FTZ R0, R0, R7.reuse, -R43.reuse ;  /* 0x0000000700007223 */ /* 0x180fe2000001082b */
[-CC-:B------:R-:W-:Y:S01]  /*157a0*/  FFMA.FTZ R78, R78, R7.reuse, -R43.reuse ;  /* 0x000000074e4e7223 */ /* 0x180fe2000001082b */
[-CC-:B------:R-:W-:Y:S01]  /*157b0*/  FFMA.FTZ R80, R80, R7.reuse, -R43.reuse ;  /* 0x0000000750507223 */ /* 0x180fe2000001082b */
[----:B------:R-:W-:Y:S01]  /*157c0*/  FADD.FTZ R47, R27, R14 ;  /* 0x0000000e1b2f7221 */ /* 0x000fe20000010000 */
[-CC-:B------:R-:W-:Y:S01]  /*157d0*/  FFMA.FTZ R76, R76, R7.reuse, -R43.reuse ;  /* 0x000000074c4c7223 */ /* 0x180fe2000001082b */
[----:B------:R-:W-:Y:S01]  /*157e0*/  FFMA.FTZ R43, R82, R7, -R43 ;  /* 0x00000007522b7223 */ /* 0x000fe2000001082b */
[----:B------:R-:W2:Y:S01]  /*157f0*/  MUFU.EX2 R191, R32 ;  /* 0x0000002000bf7308 */ /* 0x000ea20000000800 */
[----:B0-----:R-:W-:Y:S01]  /*15800*/  FADD.FTZ R45, R31, R28 ;  /* 0x0000001c1f2d7221 */ /* 0x001fe20000010000 */
[----:B------:R-:W-:Y:S01]  /*15810*/  FADD.FTZ R14, R70, R47 ;  /* 0x0000002f460e7221 */ /* 0x000fe20000010000 */
[----:B------:R-:W-:-:S02]  /*15820*/  F2FP.BF16.F32.PACK_AB R180, R25, R180 ;  /* 0x000000b419b4723e */ /* 0x000fc400000010ff */
[C---:B------:R-:W-:Y:S01]  /*15830*/  F2FP.BF16.F32.PACK_AB R176, R29.reuse, R70 ;  /* 0x000000461db0723e */ /* 0x040fe200000010ff */
[----:B------:R-:W-:Y:S01]  /*15840*/  FADD.FTZ R47, R29, R14 ;  /* 0x0000000e1d2f7221 */ /* 0x000fe20000010000 */
[----:B------:R-:W-:Y:S01]  /*15850*/  F2FP.BF16.F32.PACK_AB R189, R28, R31 ;  /* 0x0000001f1cbd723e */ /* 0x000fe200000010ff */
[----:B------:R-:W0:Y:S01]  /*15860*/  MUFU.EX2 R34, R34 ;  /* 0x0000002200227308 */ /* 0x000e220000000800 */
[----:B-1----:R-:W-:-:S07]  /*15870*/  FADD.FTZ R12, R30, R45 ;  /* 0x0000002d1e0c7221 */ /* 0x002fce0000010000 */
[----:B------:R-:W1:Y:S01]  /*15880*/  MUFU.EX2 R185, R36 ;  /* 0x0000002400b97308 */ /* 0x000e620000000800 */
[C---:B--2---:R-:W-:Y:S01]  /*15890*/  FADD.FTZ R45, R191.reuse, R12 ;  /* 0x0000000cbf2d7221 */ /* 0x044fe20000010000 */
[----:B------:R-:W-:-:S06]  /*158a0*/  F2FP.BF16.F32.PACK_AB R191, R191, R30 ;  /* 0x0000001ebfbf723e */ /* 0x000fcc00000010ff */
[----:B------:R-:W2:Y:S01]  /*158b0*/  MUFU.EX2 R38, R38 ;  /* 0x0000002600267308 */ /* 0x000ea20000000800 */
[----:B0-----:R-:W-:-:S07]  /*158c0*/  FADD.FTZ R12, R34, R45 ;  /* 0x0000002d220c7221 */ /* 0x001fce0000010000 */
[----:B------:R-:W0:Y:S01]  /*158d0*/  MUFU.EX2 R187, R40 ;  /* 0x0000002800bb7308 */ /* 0x000e220000000800 */
[C---:B-1----:R-:W-:Y:S01]  /*158e0*/  FADD.FTZ R45, R185.reuse, R12 ;  /* 0x0000000cb92d7221 */ /* 0x042fe20000010000 */
[----:B------:R-:W-:-:S06]  /*158f0*/  F2FP.BF16.F32.PACK_AB R185, R185, R34 ;  /* 0x00000022b9b9723e */ /* 0x000fcc00000010ff */
[----:B------:R-:W1:Y:S01]  /*15900*/  MUFU.EX2 R42, R42 ;  /* 0x0000002a002a7308 */ /* 0x000e620000000800 */
[----:B--2---:R-:W-:-:S07]  /*15910*/  FADD.FTZ R12, R38, R45 ;  /* 0x0000002d260c7221 */ /* 0x004fce0000010000 */
[----:B------:R-:W2:Y:S01]  /*15920*/  MUFU.EX2 R181, R44 ;  /* 0x0000002c00b57308 */ /* 0x000ea20000000800 */
[C---:B0-----:R-:W-:Y:S01]  /*15930*/  FADD.FTZ R45, R187.reuse, R12 ;  /* 0x0000000cbb2d7221 */ /* 0x041fe20000010000 */
[----:B------:R-:W-:-:S06]  /*15940*/  F2FP.BF16.F32.PACK_AB R187, R187, R38 ;  /* 0x00000026bbbb723e */ /* 0x000fcc00000010ff */
        /* <DEDUP_REMOVED lines=12> */
[----:B------:R-:W-:Y:S01]  /*15a10*/  MUFU.EX2 R54, R54 ;  /* 0x0000003600367308 */ /* 0x000fe20000000800 */
[C---:B0-----:R-:W-:Y:S01]  /*15a20*/  FADD.FTZ R5, R177.reuse, R12 ;  /* 0x0000000cb1057221 */ /* 0x041fe20000010000 */
[----:B------:R-:W-:-:S06]  /*15a30*/  F2FP.BF16.F32.PACK_AB R177, R177, R50 ;  /* 0x00000032b1b1723e */ /* 0x000fcc00000010ff */
[----:B------:R-:W0:Y:S01]  /*15a40*/  MUFU.EX2 R37, R64 ;  /* 0x0000004000257308 */ /* 0x000e220000000800 */
[----:B-1----:R-:W-:-:S07]  /*15a50*/  FADD.FTZ R14, R66, R47 ;  /* 0x0000002f420e7221 */ /* 0x002fce0000010000 */
[----:B------:R-:W-:Y:S08]  /*15a60*/  MUFU.EX2 R179, R56 ;  /* 0x0000003800b37308 */ /* 0x000ff00000000800 */
[----:B------:R-:W1:Y:S01]  /*15a70*/  MUFU.EX2 R24, R24 ;  /* 0x0000001800187308 */ /* 0x000e620000000800 */
[C---:B0-----:R-:W-:Y:S01]  /*15a80*/  FADD.FTZ R47, R37.reuse, R14 ;  /* 0x0000000e252f7221 */ /* 0x041fe20000010000 */
[----:B------:R-:W-:-:S06]  /*15a90*/  F2FP.BF16.F32.PACK_AB R178, R37, R66 ;  /* 0x0000004225b2723e */ /* 0x000fcc00000010ff */
[----:B------:R-:W-:Y:S08]  /*15aa0*/  MUFU.EX2 R62, R62 ;  /* 0x0000003e003e7308 */ /* 0x000ff00000000800 */
[----:B------:R-:W-:Y:S01]  /*15ab0*/  MUFU.EX2 R173, R58 ;  /* 0x0000003a00ad7308 */ /* 0x000fe20000000800 */
[----:B-1----:R-:W-:Y:S01]  /*15ac0*/  FADD.FTZ R14, R24, R47 ;  /* 0x0000002f180e7221 */ /* 0x002fe20000010000 */
[----:B------:R-:W-:-:S03]  /*15ad0*/  F2FP.BF16.F32.PACK_AB R172, R33, R24 ;  /* 0x0000001821ac723e */ /* 0x000fc600000010ff */
[----:B------:R-:W-:-:S03]  /*15ae0*/  FADD.FTZ R13, R33, R14 ;  /* 0x0000000e210d7221 */ /* 0x000fc60000010000 */
[----:B------:R-:W0:Y:S08]  /*15af0*/  MUFU.EX2 R6, R6 ;  /* 0x0000000600067308 */ /* 0x000e300000000800 */
[----:B------:R-:W1:Y:S08]  /*15b00*/  MUFU.EX2 R60, R60 ;  /* 0x0000003c003c7308 */ /* 0x000e700000000800 */
[----:B------:R2:W-:Y:S01]  /*15b10*/  MUFU.EX2 R175, R0 ;  /* 0x0000000000af7308 */ /* 0x0005e20000000800 */
[----:B0-----:R-:W-:Y:S01]  /*15b20*/  FADD.FTZ R12, R6, R13 ;  /* 0x0000000d060c7221 */ /* 0x001fe20000010000 */
[----:B------:R-:W-:-:S03]  /*15b30*/  F2FP.BF16.F32.PACK_AB R174, R39, R6 ;  /* 0x0000000627ae723e */ /* 0x000fc600000010ff */
[----:B------:R-:W-:-:S03]  /*15b40*/  FADD.FTZ R13, R39, R12 ;  /* 0x0000000c270d7221 */ /* 0x000fc60000010000 */
[----:B------:R-:W0:Y:S01]  /*15b50*/  MUFU.EX2 R8, R8 ;  /* 0x0000000800087308 */ /* 0x000e220000000800 */
[----:B--2---:R-:W-:-:S04]  /*15b60*/  FADD.FTZ R0, R54, R5 ;  /* 0x0000000536007221 */ /* 0x004fc80000010000 */
[C---:B------:R-:W-:Y:S01]  /*15b70*/  FADD.FTZ R5, R179.reuse, R0 ;  /* 0x00000000b3057221 */ /* 0x040fe20000010000 */
[----:B------:R-:W-:Y:S02]  /*15b80*/  F2FP.BF16.F32.PACK_AB R179, R179, R54 ;  /* 0x00000036b3b3723e */ /* 0x000fe400000010ff */
[----:B------:R-:W2:Y:S01]  /*15b90*/  MUFU.EX2 R78, R78 ;  /* 0x0000004e004e7308 */ /* 0x000ea20000000800 */
[----:B------:R-:W-:-:S04]  /*15ba0*/  FADD.FTZ R0, R62, R5 ;  /* 0x000000053e007221 */ /* 0x000fc80000010000 */
[C---:B------:R-:W-:Y:S01]  /*15bb0*/  FADD.FTZ R5, R173.reuse, R0 ;  /* 0x00000000ad057221 */ /* 0x040fe20000010000 */
[----:B------:R-:W-:Y:S02]  /*15bc0*/  F2FP.BF16.F32.PACK_AB R173, R173, R62 ;  /* 0x0000003eadad723e */ /* 0x000fe400000010ff */
[----:B------:R-:W3:Y:S01]  /*15bd0*/  MUFU.EX2 R169, R80 ;  /* 0x0000005000a97308 */ /* 0x000ee20000000800 */
[----:B-1----:R-:W-:Y:S01]  /*15be0*/  FADD.FTZ R0, R60, R5 ;  /* 0x000000053c007221 */ /* 0x002fe20000010000 */
[----:B0-----:R-:W-:Y:S01]  /*15bf0*/  FADD.FTZ R12, R8, R13 ;  /* 0x0000000d080c7221 */ /* 0x001fe20000010000 */
[----:B------:R-:W-:Y:S01]  /*15c00*/  F2FP.BF16.F32.PACK_AB R168, R41, R8 ;  /* 0x0000000829a8723e */ /* 0x000fe200000010ff */
[----:B------:R-:W-:Y:S02]  /*15c10*/  VIADD R8, R150, 0xfffffffe ;  /* 0xfffffffe96087836 */ /* 0x000fe40000000000 */
[----:B------:R-:W-:Y:S01]  /*15c20*/  FADD.FTZ R5, R175, R0 ;  /* 0x00000000af057221 */ /* 0x000fe20000010000 */
[----:B------:R-:W-:Y:S01]  /*15c30*/  FADD.FTZ R13, R41, R12 ;  /* 0x0000000c290d7221 */ /* 0x000fe20000010000 */
[----:B------:R-:W-:Y:S01]  /*15c40*/  F2FP.BF16.F32.PACK_AB R175, R175, R60 ;  /* 0x0000003cafaf723e */ /* 0x000fe200000010ff */
[----:B------:R-:W0:Y:S01]  /*15c50*/  MUFU.EX2 R2, R2 ;  /* 0x0000000200027308 */ /* 0x000e220000000800 */
[----:B--2---:R-:W-:-:S07]  /*15c60*/  FADD.FTZ R0, R78, R5 ;  /* 0x000000054e007221 */ /* 0x004fce0000010000 */
[----:B------:R-:W1:Y:S01]  /*15c70*/  MUFU.EX2 R76, R76 ;  /* 0x0000004c004c7308 */ /* 0x000e620000000800 */
[C---:B---3--:R-:W-:Y:S01]  /*15c80*/  FADD.FTZ R5, R169.reuse, R0 ;  /* 0x00000000a9057221 */ /* 0x048fe20000010000 */
[----:B------:R-:W-:-:S06]  /*15c90*/  F2FP.BF16.F32.PACK_AB R169, R169, R78 ;  /* 0x0000004ea9a9723e */ /* 0x000fcc00000010ff */
[----:B------:R-:W2:Y:S01]  /*15ca0*/  MUFU.EX2 R35, R26 ;  /* 0x0000001a00237308 */ /* 0x000ea20000000800 */
[----:B0-----:R-:W-:Y:S01]  /*15cb0*/  FADD.FTZ R12, R2, R13 ;  /* 0x0000000d020c7221 */ /* 0x001fe20000010000 */
[----:B------:R-:W-:-:S04]  /*15cc0*/  IMAD R13, R201, 0x80, R21 ;  /* 0x00000080c90d7824 */ /* 0x000fc800078e0215 */
[----:B------:R-:W-:Y:S02]  /*15cd0*/  IMAD.IADD R10, R13, 0x1, R10 ;  /* 0x000000010d0a7824 */ /* 0x000fe400078e020a */
[----:B------:R-:W0:Y:S01]  /*15ce0*/  MUFU.EX2 R43, R43 ;  /* 0x0000002b002b7308 */ /* 0x000e220000000800 */
[----:B-1----:R-:W-:Y:S01]  /*15cf0*/  FADD.FTZ R0, R76, R5 ;  /* 0x000000054c007221 */ /* 0x002fe20000010000 */
[C---:B--2---:R-:W-:Y:S01]  /*15d00*/  FADD.FTZ R6, R35.reuse, R12 ;  /* 0x0000000c23067221 */ /* 0x044fe20000010000 */
[----:B------:R-:W-:Y:S02]  /*15d10*/  F2FP.BF16.F32.PACK_AB R170, R35, R2 ;  /* 0x0000000223aa723e */ /* 0x000fe400000010ff */
[C---:B0-----:R-:W-:Y:S01]  /*15d20*/  FADD.FTZ R5, R43.reuse, R0 ;  /* 0x000000002b057221 */ /* 0x041fe20000010000 */
[----:B------:R-:W-:Y:S01]  /*15d30*/  F2FP.BF16.F32.PACK_AB R171, R43, R76 ;  /* 0x0000004c2bab723e */ /* 0x000fe200000010ff */
[----:B------:R-:W-:Y:S06]  /*15d40*/  @!P6 BRA `(.L_x_1521) ;  /* 0x000000000048e947 */ /* 0x000fec0003800000 */
        /* <DEDUP_REMOVED lines=11> */
.L_x_1523:
[----:B------:R-:W-:-:S13]  /*15e00*/  ISETP.NE.AND P2, PT, R11, 0x1, PT ;  /* 0x000000010b00780c */ /* 0x000fda0003f45270 */
[----:B------:R-:W0:Y:S02]  /*15e10*/  @P2 LDC.64 R12, c[0x0][0x9e8] ;  /* 0x00027a00ff0c2b82 */ /* 0x000e240000000a00 */
[----:B0-----:R-:W-:-:S05]  /*15e20*/  @P2 IMAD.HI.U32 R2, R0, R12, RZ ;  /* 0x0000000c00022227 */ /* 0x001fca00078e00ff */
[----:B------:R-:W-:-:S07]  /*15e30*/  @P2 SHF.R.U32.HI R0, RZ, R13, R2 ;  /* 0x0000000dff002219 */ /* 0x000fce0000011602 */
.L_x_1524:
[----:B------:R-:W-:Y:S05]  /*15e40*/  BSYNC B0 ;  /* 0x0000000000007941 */ /* 0x000fea0003800000 */
.L_x_1522:
[----:B------:R-:W-:-:S05]  /*15e50*/  IMAD R11, R0, R11, R11 ;  /* 0x0000000b000b7224 */ /* 0x000fca00078e020b */
[----:B------:R-:W-:-:S07]  /*15e60*/  VIMNMX R10, R10, R11, PT ;  /* 0x0000000b0a0a7248 */ /* 0x000fce0003fe0100 */
.L_x_1521:
[----:B------:R-:W-:Y:S01]  /*15e70*/  IMAD.HI R10, R10, 0x2aaaaaab, RZ ;  /* 0x2aaaaaab0a0a7827 */ /* 0x000fe200078e02ff */
[----:B------:R-:W-:Y:S01]  /*15e80*/  ULDC UR46, c[0x0][0x9e4] ;  /* 0x00027900002e7ab9 */ /* 0x000fe20000000800 */
[----:B------:R-:W-:Y:S01]  /*15e90*/  ULDC UR39, c[0x0][0x9e4] ;  /* 0x0002790000277ab9 */ /* 0x000fe20000000800 */
[----:B------:R-:W-:Y:S01]  /*15ea0*/  ULDC UR38, c[0x0][0x988] ;  /* 0x0002620000267ab9 */ /* 0x000fe20000000800 */
[----:B------:R-:W-:Y:S01]  /*15eb0*/  ULDC UR43, c[0x0][0x988] ;  /* 0x00026200002b7ab9 */ /* 0x000fe20000000800 */
[----:B------:R-:W-:Y:S01]  /*15ec0*/  SHF.R.U32.HI R11, RZ, 0x1f, R10 ;  /* 0x0000001fff0b7819 */ /* 0x000fe2000001160a */
[----:B------:R-:W-:Y:S01]  /*15ed0*/  ULDC UR42, c[0x0][0x988] ;  /* 0x00026200002a7ab9 */ /* 0x000fe20000000800 */
[----:B------:R-:W-:Y:S01]  /*15ee0*/  ULDC UR55, c[0x0][0x9d8] ;  /* 0x0002760000377ab9 */ /* 0x000fe20000000800 */
[----:B------:R-:W-:Y:S01]  /*15ef0*/  ULDC UR51, c[0x0][0x9d8] ;  /* 0x0002760000337ab9 */ /* 0x000fe20000000800 */
[----:B------:R-:W-:Y:S01]  /*15f00*/  LEA.HI.SX32 R10, R10, R11, 0x1c ;  /* 0x0000000b0a0a7211 */ /* 0x000fe200078fe2ff */
[----:B------:R-:W-:Y:S01]  /*15f10*/  ULDC UR50, c[0x0][0x9d8] ;  /* 0x0002760000327ab9 */ /* 0x000fe20000000800 */
[----:B------:R-:W-:Y:S01]  /*15f20*/  ULDC UR54, c[0x0][0x9e0] ;  /* 0x0002780000367ab9 */ /* 0x000fe20000000800 */
[----:B------:R-:W-:Y:S01]  /*15f30*/  ULDC UR47, c[0x0][0x9e0] ;  /* 0x00027800002f7ab9 */ /* 0x000fe20000000800 */
[----:B------:R-:W-:Y:S01]  /*15f40*/  VIMNMX R203, R211, R10, !PT ;  /* 0x0000000ad3cb7248 */ /* 0x000fe20007fe0100 */
[----:B------:R-:W-:Y:S01]  /*15f50*/  BSSY B1, `(.L_x_1525) ;  /* 0x00003e1000017945 */ /* 0x000fe20003800000 */
[----:B------:R-:W-:Y:S01]  /*15f60*/  IMAD.MOV.U32 R2, RZ, RZ, 0x3f800000 ;  /* 0x3f800000ff027424 */ /* 0x000fe200078e00ff */
[----:B------:R-:W-:-:S02]  /*15f70*/  CS2R R118, SRZ ;  /* 0x0000000000767805 */ /* 0x000fc4000001ff00 */
[----:B------:R-:W-:Y:S01]  /*15f80*/  ISETP.GE.AND P2, PT, R8, R203, PT ;  /* 0x000000cb0800720c */ /* 0x000fe20003f46270 */
[----:B------:R-:W-:Y:S01]  /*15f90*/  IMAD.MOV.U32 R0, RZ, RZ, 0x3f800000 ;  /* 0x3f800000ff007424 */ /* 0x000fe200078e00ff */
        /* <DEDUP_REMOVED lines=46> */
[----:B------:R-:W-:Y:S01]  /*16280*/  CS2R R24, SRZ ;  /* 0x0000000000187805 */ /* 0x000fe2000001ff00 */
[----:B------:R-:W-:Y:S06]  /*16290*/  @!P2 BRA `(.L_x_1526) ;  /* 0x0000003800b0a947 */ /* 0x000fec0003800000 */
[----:B------:R-:W-:Y:S01]  /*162a0*/  IMAD.IADD R202, R200, 0x1, R21 ;  /* 0x00000001c8ca7824 */ /* 0x000fe200078e0215 */
[----:B------:R-:W-:Y:S01]  /*162b0*/  BSSY B0, `(.L_x_1527) ;  /* 0x00003a6000007945 */ /* 0x000fe20003800000 */
[----:B------:R-:W-:Y:S02]  /*162c0*/  IMAD.MOV.U32 R2, RZ, RZ, 0x3f800000 ;  /* 0x3f800000ff027424 */ /* 0x000fe400078e00ff */
[----:B------:R-:W-:Y:S02]  /*162d0*/  IMAD.MOV.U32 R119, RZ, RZ, RZ ;  /* 0x000000ffff777224 */ /* 0x000fe400078e00ff */
[----:B------:R-:W-:-:S07]  /*162e0*/  VIADD R20, R202, 0x8 ;  /* 0x00000008ca147836 */ /* 0x000fce0000000000 */
.L_x_1546:
[----:B------:R-:W-:-:S05]  /*162f0*/  VIADD R11, R23, 0x1 ;  /* 0x00000001170b7836 */ /* 0x000fca0000000000 */
[----:B------:R-:W-:-:S04]  /*16300*/  ISETP.NE.AND P2, PT, R11, 0x2, PT ;  /* 0x000000020b00780c */ /* 0x000fc80003f45270 */
[----:B------:R-:W-:Y:S02]  /*16310*/  SEL R7, RZ, 0x1, P2 ;  /* 0x00000001ff077807 */ /* 0x000fe40001000000 */
[----:B------:R-:W-:Y:S02]  /*16320*/  SEL R11, R11, RZ, P2 ;  /* 0x000000ff0b0b7207 */ /* 0x000fe40001000000 */
[----:B------:R-:W-:Y:S01]  /*16330*/  LOP3.LUT R10, R194, R7, RZ, 0x3c, !PT ;  /* 0x00000007c20a7212 */ /* 0x000fe200078e3cff */
[----:B------:R-:W-:Y:S06]  /*16340*/  @!P0 BRA `(.L_x_1528) ;  /* 0x0000000000048947 */ /* 0x000fec0003800000 */
[----:B------:R-:W-:Y:S01]  /*16350*/  BPT.TRAP 0x1 ;  /* 0x000000040000795c */ /* 0x000fe20000300000 */
.L_x_1528:
[----:B------:R-:W-:Y:S01]  /*16360*/  IMAD R7, R11, 0x8, R17 ;  /* 0x000000080b077824 */ /* 0x000fe200078e0211 */
[----:B------:R-:W-:-:S04]  /*16370*/  SHF.L.U32 R14, R10, 0x1f, RZ ;  /* 0x0000001f0a0e7819 */ /* 0x000fc800000006ff */
[----:B------:R0:W1:Y:S01]  /*16380*/  SYNCS.PHASECHK.TRANS64.TRYWAIT P2, [R7+URZ+0x30830], R14 ;  /* 0x0308300e070075a7 */ /* 0x000062000804017f */
[----:B------:R-:W-:Y:S05]  /*16390*/  @!P0 BRA `(.L_x_1529) ;  /* 0x0000000000048947 */ /* 0x000fea0003800000 */
[----:B------:R-:W-:Y:S01]  /*163a0*/  BPT.TRAP 0x1 ;  /* 0x000000040000795c */ /* 0x000fe20000300000 */
.L_x_1529:
[----:B------:R-:W-:Y:S01]  /*163b0*/  BSSY B2, `(.L_x_1530) ;  /* 0x0000006000027945 */ /* 0x000fe20003800000 */
[----:B------:R-:W-:Y:S02]  /*163c0*/  IMAD R12, R11, 0x900, R9 ;  /* 0x000009000b0c7824 */ /* 0x000fe400078e0209 */
[----:B------:R-:W-:Y:S01]  /*163d0*/  IMAD.MOV.U32 R13, RZ, RZ, 0x40000040 ;  /* 0x40000040ff0d7424 */ /* 0x000fe200078e00ff */
[----:B-1----:R-:W-:Y:S06]  /*163e0*/  @P2 BRA `(.L_x_1531) ;  /* 0x0000000000082947 */ /* 0x002fec0003800000 */
[----:B------:R-:W1:Y:S02]  /*163f0*/  SYNCS.PHASECHK.TRANS64.TRYWAIT P2, [R7+URZ+0x30830], R14 ;  /* 0x0308300e070075a7 */ /* 0x000e64000804017f */
[----:B-1----:R-:W-:Y:S05]  /*16400*/  @!P2 BRA `(.L_x_1532) ;  /* 0x000001480074a947 */ /* 0x002fea0003800000 */
.L_x_1531:
[----:B------:R-:W-:Y:S05]  /*16410*/  BSYNC B2 ;  /* 0x0000000000027941 */ /* 0x000fea0003800000 */
.L_x_1530:
[----:B------:R-:W2:Y:S04]  /*16420*/  LDL.64 R120, [R1+0x30] ;  /* 0x0000300001787983 */ /* 0x000ea80000100a00 */
[----:B------:R3:W-:Y:S04]  /*16430*/  STL.64 [R1+0x50], R8 ;  /* 0x0000500801007387 */ /* 0x0007e80000100a00 */
[----:B---3--:R-:W3:Y:S04]  /*16440*/  LDL.64 R8, [R1+0x28] ;  /* 0x0000280001087983 */ /* 0x008ee80000100a00 */
[----:B------:R0:W-:Y:S04]  /*16450*/  STL.64 [R1+0x48], R6 ;  /* 0x0000480601007387 */ /* 0x0001e80000100a00 */
[----:B01----:R-:W4:Y:S01]  /*16460*/  LDL.64 R6, [R1+0x20] ;  /* 0x0000200001067983 */ /* 0x003f220000100a00 */
[----:B------:R-:W-:-:S02]  /*16470*/  R2UR UR6, R12 ;  /* 0x000000000c0672ca */ /* 0x000fc400000e0000 */
[----:B------:R-:W-:Y:S01]  /*16480*/  R2UR UR7, R13 ;  /* 0x000000000d0772ca */ /* 0x000fe200000e0000 */
[----:B------:R0:W-:Y:S04]  /*16490*/  STL.64 [R1+0x40], R4 ;  /* 0x0000400401007387 */ /* 0x0001e80000100a00 */
[----:B0-----:R-:W4:Y:S01]  /*164a0*/  LDL.64 R4, [R1+0x18] ;  /* 0x0000180001047983 */ /* 0x001f220000100a00 */
[----:B------:R-:W-:Y:S02]  /*164b0*/  VIADD R14, R12, 0x2 ;  /* 0x000000020c0e7836 */ /* 0x000fe40000000000 */
[----:B------:R-:W-:Y:S01]  /*164c0*/  IMAD.MOV.U32 R15, RZ, RZ, 0x40000040 ;  /* 0x40000040ff0f7424 */ /* 0x000fe200078e00ff */
[----:B--2---:R-:W-:Y:S02]  /*164d0*/  R2UR UR4, R120 ;  /* 0x00000000780472ca */ /* 0x004fe400000e0000 */
[----:B------:R-:W-:-:S02]  /*164e0*/  R2UR UR5, R121 ;  /* 0x00000000790572ca */ /* 0x000fc400000e0000 */
[----:B-----5:R-:W-:-:S11]  /*164f0*/  WARPGROUP.ARRIVE ;  /* 0x00000000000079c5 */ /* 0x020fd60000000000 */
[----:B------:R-:W-:Y:S01]  /*16500*/  HGMMA.64x96x16.F32.BF16 R120, gdesc[UR4], RZ, !UPT, gsb0 ;  /* 0x01600000047879f0 */ /* 0x000fe2000c0018ff */
[----:B---3--:R-:W-:Y:S02]  /*16510*/  R2UR UR4, R8 ;  /* 0x00000000080472ca */ /* 0x008fe400000e0000 */
[----:B------:R-:W-:Y:S02]  /*16520*/  R2UR UR5, R9 ;  /* 0x00000000090572ca */ /* 0x000fe400000e0000 */
[----:B------:R-:W2:Y:S01]  /*16530*/  LDL.64 R8, [R1+0x10] ;  /* 0x0000100001087983 */ /* 0x000ea20000100a00 */
[----:B------:R-:W-:Y:S02]  /*16540*/  R2UR UR6, R14 ;  /* 0x000000000e0672ca */ /* 0x000fe400000e0000 */
[----:B------:R-:W-:Y:S01]  /*16550*/  R2UR UR7, R15 ;  /* 0x000000000f0772ca */ /* 0x000fe200000e0000 */
[----:B------:R-:W-:Y:S02]  /*16560*/  VIADD R14, R12, 0x4 ;  /* 0x000000040c0e7836 */ /* 0x000fe40000000000 */
[----:B------:R-:W-:Y:S01]  /*16570*/  IMAD.MOV.U32 R15, RZ, RZ, 0x40000040 ;  /* 0x40000040ff0f7424 */ /* 0x000fe200078e00ff */
[----:B------:R-:W-:-:S02]  /*16580*/  WARPGROUP.DEPBAR.LE gsb0, 0x0 ;  /* 0x00008000000079c5 */ /* 0x000fc40000010000 */
[----:B------:R-:W-:-:S07]  /*16590*/  WARPGROUP.ARRIVE ;  /* 0x00000000000079c5 */ /* 0x000fce0000000000 */
[----:B------:R-:W-:Y:S01]  /*165a0*/  HGMMA.64x96x16.F32.BF16 R120, gdesc[UR4], R120, gsb0 ;  /* 0x01600000047879f0 */ /* 0x000fe20008001878 */
[----:B----4-:R-:W-:Y:S02]  /*165b0*/  R2UR UR4, R6 ;  /* 0x00000000060472ca */ /* 0x010fe400000e0000 */
[----:B------:R-:W-:Y:S02]  /*165c0*/  R2UR UR5, R7 ;  /* 0x00000000070572ca */ /* 0x000fe400000e0000 */
[----:B------:R-:W3:Y:S01]  /*165d0*/  LDL.64 R6, [R1+0x8] ;  /* 0x0000080001067983 */ /* 0x000ee20000100a00 */
[----:B------:R-:W-:Y:S02]  /*165e0*/  R2UR UR6, R14 ;  /* 0x000000000e0672ca */ /* 0x000fe400000e0000 */
[----:B------:R-:W-:Y:S01]  /*165f0*/  R2UR UR7, R15 ;  /* 0x000000000f0772ca */ /* 0x000fe200000e0000 */
[----:B------:R-:W-:Y:S02]  /*16600*/  VIADD R14, R12, 0x6 ;  /* 0x000000060c0e7836 */ /* 0x000fe40000000000 */
[----:B------:R-:W-:Y:S01]  /*16610*/  IMAD.MOV.U32 R15, RZ, RZ, 0x40000040 ;  /* 0x40000040ff0f7424 */ /* 0x000fe200078e00ff */
[----:B------:R-:W-:-:S02]  /*16620*/  WARPGROUP.DEPBAR.LE gsb0, 0x0 ;  /* 0x00008000000079c5 */ /* 0x000fc40000010000 */
[----:B------:R-:W-:-:S07]  /*16630*/  WARPGROUP.ARRIVE ;  /* 0x00000000000079c5 */ /* 0x000fce0000000000 */
[----:B------:R-:W-:Y:S01]  /*16640*/  HGMMA.64x96x16.F32.BF16 R120, gdesc[UR4], R120, gsb0 ;  /* 0x01600000047879f0 */ /* 0x000fe20008001878 */
[----:B------:R-:W-:Y:S02]  /*16650*/  R2UR UR4, R4 ;  /* 0x00000000040472ca */ /* 0x000fe400000e0000 */
[----:B------:R-:W-:Y:S02]  /*16660*/  R2UR UR5, R5 ;  /* 0x00000000050572ca */ /* 0x000fe400000e0000 */
[----:B------:R-:W4:Y:S01]  /*16670*/  LDL.64 R4, [R1] ;  /* 0x0000000001047983 */ /* 0x000f220000100a00 */
        /* <DEDUP_REMOVED lines=9> */
[----:B--2---:R-:W-:Y:S02]  /*16710*/  R2UR UR4, R8 ;  /* 0x00000000080472ca */ /* 0x004fe400000e0000 */
[----:B------:R-:W-:Y:S01]  /*16720*/  R2UR UR5, R9 ;  /* 0x00000000090572ca */ /* 0x000fe200000e0000 */
[----:B------:R-:W-:Y:S01]  /*16730*/  VIADD R14, R12, 0x302 ;  /* 0x000003020c0e7836 */ /* 0x000fe20000000000 */
[----:B------:R0:W5:Y:S01]  /*16740*/  LDL.LU.64 R8, [R1+0x50] ;  /* 0x0000500001087983 */ /* 0x0001620000300a00 */
[----:B------:R-:W-:Y:S01]  /*16750*/  IMAD.MOV.U32 R15, RZ, RZ, 0x40000040 ;  /* 0x40000040ff0f7424 */ /* 0x000fe200078e00ff */
[----:B------:R-:W-:-:S02]  /*16760*/  WARPGROUP.DEPBAR.LE gsb0, 0x0 ;  /* 0x00008000000079c5 */ /* 0x000fc40000010000 */
[----:B------:R-:W-:-:S07]  /*16770*/  WARPGROUP.ARRIVE ;  /* 0x00000000000079c5 */ /* 0x000fce0000000000 */
[----:B------:R-:W-:Y:S01]  /*16780*/  HGMMA.64x96x16.F32.BF16 R120, gdesc[UR4], R120, gsb0 ;  /* 0x01600000047879f0 */ /* 0x000fe20008001878 */
[----:B------:R-:W-:Y:S02]  /*16790*/  R2UR UR6, R14 ;  /* 0x000000000e0672ca */ /* 0x000fe400000e0000 */
[----:B------:R-:W-:Y:S02]  /*167a0*/  R2UR UR7, R15 ;  /* 0x000000000f0772ca */ /* 0x000fe400000e0000 */
[----:B---3--:R-:W-:Y:S02]  /*167b0*/  R2UR UR4, R6 ;  /* 0x00000000060472ca */ /* 0x008fe400000e0000 */
        /* <DEDUP_REMOVED lines=9> */
[----:B----4-:R-:W-:Y:S02]  /*16850*/  R2UR UR4, R4 ;  /* 0x00000000040472ca */ /* 0x010fe400000e0000 */
        /* <DEDUP_REMOVED lines=8> */
[----:B------:R-:W-:Y:S01]  /*168e0*/  R2UR UR7, R15 ;  /* 0x000000000f0772ca */ /* 0x000fe200000e0000 */
[----:B------:R-:W-:Y:S01]  /*168f0*/  UMOV UR4, UR52 ;  /* 0x0000003400047c82 */ /* 0x000fe20008000000 */
[----:B------:R-:W-:Y:S01]  /*16900*/  UMOV UR5, UR53 ;  /* 0x0000003500057c82 */ /* 0x000fe20008000000 */
[----:B------:R-:W-:Y:S02]  /*16910*/  VIADD R14, R12, 0x600 ;  /* 0x000006000c0e7836 */ /* 0x000fe40000000000 */
[----:B------:R-:W-:Y:S01]  /*16920*/  IMAD.MOV.U32 R15, RZ, RZ, 0x40000040 ;  /* 0x40000040ff0f7424 */ /* 0x000fe200078e00ff */
[----:B------:R-:W-:Y:S02]  /*16930*/  WARPGROUP.DEPBAR.LE gsb0, 0x0 ;  /* 0x00008000000079c5 */ /* 0x000fe40000010000 */
[----:B------:R-:W-:-:S06]  /*16940*/  WARPGROUP.ARRIVE ;  /* 0x00000000000079c5 */ /* 0x000fcc0000000000 */
        /* <DEDUP_REMOVED lines=32> */
[----:B------:R-:W-:Y:S02]  /*16b50*/  WARPGROUP.DEPBAR.LE gsb0, 0x0 ;  /* 0x00008000000079c5 */ /* 0x000fe40000010000 */
[----:B------:R-:W-:-:S08]  /*16b60*/  WARPGROUP.ARRIVE ;  /* 0x00000000000079c5 */ /* 0x000fd00000000000 */
[----:B------:R-:W-:Y:S01]  /*16b70*/  HGMMA.64x96x16.F32.BF16 R120, gdesc[UR4], R120, gsb0 ;  /* 0x01600000047879f0 */ /* 0x000fe20008001878 */
        /* <DEDUP_REMOVED lines=97> */
[----:B0-----:R-:W-:Y:S05]  /*17190*/  @!P0 BRA `(.L_x_1533) ;  /* 0x0000000000048947 */ /* 0x001fea0003800000 */
[----:B------:R-:W-:Y:S01]  /*171a0*/  BPT.TRAP 0x1 ;  /* 0x000000040000795c */ /* 0x000fe20000300000 */
.L_x_1533:
[----:B------:R-:W-:Y:S01]  /*171b0*/  SHF.L.U32 R2, R194, 0x1f, RZ ;  /* 0x0000001fc2027819 */ /* 0x000fe200000006ff */
[----:B------:R-:W-:-:S04]  /*171c0*/  IMAD R14, R23, 0x8, R17 ;  /* 0x00000008170e7824 */ /* 0x000fc800078e0211 */
[----:B------:R0:W1:Y:S01]  /*171d0*/  SYNCS.PHASECHK.TRANS64.TRYWAIT P2, [R14+URZ+0x30850], R2 ;  /* 0x030850020e0075a7 */ /* 0x000062000804017f */
[----:B------:R-:W-:Y:S05]  /*171e0*/  @!P0 BRA `(.L_x_1534) ;  /* 0x0000000000048947 */ /* 0x000fea0003800000 */
[----:B------:R-:W-:Y:S01]  /*171f0*/  BPT.TRAP 0x1 ;  /* 0x000000040000795c */ /* 0x000fe20000300000 */
.L_x_1534:
        /* <DEDUP_REMOVED lines=9> */
.L_x_1536:
[----:B------:R-:W-:Y:S05]  /*17290*/  BSYNC B2 ;  /* 0x0000000000027941 */ /* 0x000fea0003800000 */
.L_x_1535:
[----:B------:R-:W2:Y:S01]  /*172a0*/  LDL R12, [R1+0x38] ;  /* 0x00003800010c7983 */ /* 0x000ea20000100800 */
[----:B------:R-:W-:Y:S01]  /*172b0*/  IMAD.MOV.U32 R13, RZ, RZ, 0x40000040 ;  /* 0x40000040ff0d7424 */ /* 0x000fe200078e00ff */
[----:B------:R-:W-:Y:S01]  /*172c0*/  WARPGROUP.ARRIVE ;  /* 0x00000000000079c5 */ /* 0x000fe20000000000 */
[----:B------:R-:W-:Y:S01]  /*172d0*/  FMUL.FTZ R15, R121, UR55 ;  /* 0x00000037790f7c20 */ /* 0x000fe20008410000 */
[----:B------:R-:W-:Y:S01]  /*172e0*/  FMUL.FTZ R121, R124, UR55 ;  /* 0x000000377c797c20 */ /* 0x000fe20008410000 */
[----:B------:R-:W-:Y:S01]  /*172f0*/  FMUL.FTZ R124, R127, UR55 ;  /* 0x000000377f7c7c20 */ /* 0x000fe20008410000 */
[----:B------:R-:W-:Y:S01]  /*17300*/  R2UR UR7, R13 ;  /* 0x000000000d0772ca */ /* 0x000fe200000e0000 */
[----:B------:R-:W-:Y:S02]  /*17310*/  IMAD.MOV.U32 R13, RZ, RZ, 0x40000040 ;  /* 0x40000040ff0d7424 */ /* 0x000fe400078e00ff */
[----:B01----:R-:W-:Y:S01]  /*17320*/  FMUL.FTZ R2, R120, UR55 ;  /* 0x0000003778027c20 */ /* 0x003fe20008410000 */
        /* <DEDUP_REMOVED lines=30> */
[----:B-----5:R-:W-:-:S02]  /*17510*/  @!P1 VIADD R7, R7, 0x30840 ;  /* 0x0003084007079836 */ /* 0x020fc40000000000 */
[----:B------:R-:W-:Y:S01]  /*17520*/  FMUL.FTZ R150, R152, UR55 ;  /* 0x0000003798967c20 */ /* 0x000fe20008410000 */
[----:B------:R-:W-:Y:S02]  /*17530*/  IMAD R164, R8, -0x60, RZ ;  /* 0xffffffa008a47824 */ /* 0x000fe400078e02ff */
[----:B------:R-:W-:Y:S01]  /*17540*/  FMUL.FTZ R151, R153, UR55 ;  /* 0x0000003799977c20 */ /* 0x000fe20008410000 */
[----:B------:R-:W-:Y:S01]  /*17550*/  FMUL.FTZ R152, R158, UR55 ;  /* 0x000000379e987c20 */ /* 0x000fe20008410000 */
[----:B------:R-:W-:Y:S01]  /*17560*/  FMUL.FTZ R153, R159, UR55 ;  /* 0x000000379f997c20 */ /* 0x000fe20008410000 */
[----:B------:R-:W-:Y:S01]  /*17570*/  FMUL.FTZ R158, R160, UR55 ;  /* 0x00000037a09e7c20 */ /* 0x000fe20008410000 */
[----:B------:R-:W-:Y:S01]  /*17580*/  FMUL.FTZ R159, R161, UR55 ;  /* 0x00000037a19f7c20 */ /* 0x000fe20008410000 */
[----:B------:R-:W-:Y:S01]  /*17590*/  FMUL.FTZ R160, R166, UR55 ;  /* 0x00000037a6a07c20 */ /* 0x000fe20008410000 */
[----:B------:R-:W-:Y:S01]  /*175a0*/  FMUL.FTZ R161, R167, UR55 ;  /* 0x00000037a7a17c20 */ /* 0x000fe20008410000 */
[----:B------:R-:W-:Y:S01]  /*175b0*/  @!P1 PRMT R7, RZ, 0x654, R7 ;  /* 0x00000654ff079816 */ /* 0x000fe20000000007 */
[----:B------:R-:W0:Y:S01]  /*175c0*/  MUFU.TANH R2, R2 ;  /* 0x0000000200027308 */ /* 0x000e220000002400 */
[----:B------:R-:W-:-:S07]  /*175d0*/  LOP3.LUT P2, RZ, R16, 0x100000, RZ, 0xc0, !PT ;  /* 0x0010000010ff7812 */ /* 0x000fce000784c0ff */
[----:B------:R-:W1:Y:S08]  /*175e0*/  MUFU.TANH R15, R15 ;  /* 0x0000000f000f7308 */ /* 0x000e700000002400 */
        /* <DEDUP_REMOVED lines=30> */
[----:B--2---:R-:W-:Y:S01]  /*177d0*/  R2UR UR4, R12 ;  /* 0x000000000c0472ca */ /* 0x004fe200000e0000 */
[----:B------:R-:W-:-:S05]  /*177e0*/  IMAD.MOV.U32 R12, RZ, RZ, R0 ;  /* 0x000000ffff0c7224 */ /* 0x000fca00078e0000 */
[----:B------:R-:W-:Y:S01]  /*177f0*/  R2UR UR6, R12 ;  /* 0x000000000c0672ca */ /* 0x000fe200000e0000 */
[----:B------:R-:W-:Y:S01]  /*17800*/  VIADD R12, R0, 0x80 ;  /* 0x00000080000c7836 */ /* 0x000fe20000000000 */
[----:B------:R-:W2:Y:S08]  /*17810*/  MUFU.TANH R149, R149 ;  /* 0x0000009500957308 */ /* 0x000eb00000002400 */
[----:B------:R-:W0:Y:S03]  /*17820*/  MUFU.TANH R155, R155 ;  /* 0x0000009b009b7308 */ /* 0x000e260000002400 */
[----:B------:R-:W-:Y:S01]  /*17830*/  HGMMA.64x192x16.F32.BF16 R24, R188, gdesc[UR4].tnspB, R24, gsb0 ;  /* 0x42e00004bc187df0 */ /* 0x000fe20008001818 */
[----:B------:R-:W-:Y:S01]  /*17840*/  R2UR UR6, R12 ;  /* 0x000000000c0672ca */ /* 0x000fe200000e0000 */
[----:B------:R-:W-:Y:S01]  /*17850*/  VIADD R12, R0, 0x100 ;  /* 0x00000100000c7836 */ /* 0x000fe20000000000 */
[----:B------:R-:W-:Y:S01]  /*17860*/  R2UR UR7, R13 ;  /* 0x000000000d0772ca */ /* 0x000fe200000e0000 */
[----:B------:R-:W-:Y:S01]  /*17870*/  IMAD.MOV.U32 R13, RZ, RZ, 0x40000040 ;  /* 0x40000040ff0d7424 */ /* 0x000fe200078e00ff */
        /* <DEDUP_REMOVED lines=28> */
[----:B------:R-:W-:Y:S02]  /*17a40*/  IMAD.MOV.U32 R13, RZ, RZ, 0x40000040 ;  /* 0x40000040ff0d7424 */ /* 0x000fe400078e00ff */
        /* <DEDUP_REMOVED lines=15> */
[----:B------:R-:W-:Y:S02]  /*17b40*/  R2UR UR6, R12 ;  /* 0x000000000c0672ca */ /* 0x000fe400000e0000 */
[----:B------:R-:W-:Y:S02]  /*17b50*/  R2UR UR7, R13 ;  /* 0x000000000d0772ca */ /* 0x000fe400000e0000 */
[----:B------:R-:W-:Y:S01]  /*17b60*/  IADD3 R12, R164, 0x1, R196 ;  /* 0x00000001a40c7810 */ /* 0x000fe20007ffe0c4 */
[----:B------:R-:W-:Y:S02]  /*17b70*/  WARPGROUP.DEPBAR.LE gsb0, 0x0 ;  /* 0x00008000000079c5 */ /* 0x000fe40000010000 */
[----:B------:R-:W-:-:S12]  /*17b80*/  WARPGROUP.ARRIVE ;  /* 0x00000000000079c5 */ /* 0x000fd80000000000 */
[----:B------:R-:W-:Y:S03]  /*17b90*/  HGMMA.64x192x16.F32.BF16 R24, R168, gdesc[UR4].tnspB, R24, gsb0 ;  /* 0x42e00004a8187df0 */ /* 0x000fe60008001818 */
[----:B------:R-:W-:Y:S02]  /*17ba0*/  WARPGROUP.DEPBAR.LE gsb0, 0x0 ;  /* 0x00008000000079c5 */ /* 0x000fe40000010000 */
[----:B------:R1:W-:Y:S02]  /*17bb0*/  @!P1 SYNCS.ARRIVE.TRANS64.RED.A1T0 RZ, [R7+URZ], RZ ;  /* 0x000000ff07ff99a7 */ /* 0x0003e4000810043f */
[----:B-1----:R-:W-:-:S04]  /*17bc0*/  IMAD.IADD R7, R12, 0x1, -R197 ;  /* 0x000000010c077824 */ /* 0x002fc800078e0ac5 */
[----:B------:R-:W-:-:S04]  /*17bd0*/  IMAD R7, R206, -0x2, R7 ;  /* 0xfffffffece077824 */ /* 0x000fc800078e0207 */
[C---:B------:R-:W-:Y:S02]  /*17be0*/  VIADD R168, R7.reuse, UR54 ;  /* 0x0000003607a87c36 */ /* 0x040fe40008000000 */
[----:B------:R-:W-:Y:S02]  /*17bf0*/  VIADD R167, R7, UR4 ;  /* 0x0000000407a77c36 */ /* 0x000fe40008000000 */
[----:B------:R-:W-:Y:S02]  /*17c00*/  IMAD R7, R206, -0x2, R164 ;  /* 0xfffffffece077824 */ /* 0x000fe400078e02a4 */
[C---:B------:R-:W-:Y:S02]  /*17c10*/  IMAD.IADD R166, R200.reuse, 0x1, R168 ;  /* 0x00000001c8a67824 */ /* 0x040fe400078e02a8 */
[----:B------:R-:W-:Y:S01]  /*17c20*/  IMAD.IADD R165, R200, 0x1, R167 ;  /* 0x00000001c8a57824 */ /* 0x000fe200078e02a7 */
[----:B0-234-:R-:W-:Y:S06]  /*17c30*/  @!P2 BRA `(.L_x_1538) ;  /* 0x000000000058a947 */ /* 0x01dfec0003800000 */
[----:B------:R-:W-:Y:S01]  /*17c40*/  IMAD.IADD R171, R200, 0x1, R21 ;  /* 0x00000001c8ab7824 */ /* 0x000fe200078e0215 */
[----:B------:R-:W-:Y:S04]  /*17c50*/  BSSY B2, `(.L_x_1539) ;  /* 0x0000011000027945 */ /* 0x000fe80003800000 */
[----:B------:R-:W-:-:S13]  /*17c60*/  ISETP.GT.AND P2, PT, R171, -0x1, PT ;  /* 0xffffffffab00780c */ /* 0x000fda0003f44270 */
[----:B------:R-:W-:Y:S05]  /*17c70*/  @P2 BRA `(.L_x_1540) ;  /* 0x0000000000202947 */ /* 0x000fea0003800000 */
[----:B------:R-:W-:Y:S01]  /*17c80*/  IMAD.U32 R169, RZ, RZ, UR46 ;  /* 0x0000002effa97e24 */ /* 0x000fe2000f8e00ff */
[----:B------:R-:W-:-:S04]  /*17c90*/  LOP3.LUT R171, RZ, R171, RZ, 0x33, !PT ;  /* 0x000000abffab7212 */ /* 0x000fc800078e33ff */
[----:B------:R-:W-:-:S13]  /*17ca0*/  ISETP.NE.AND P2, PT, R169, 0x1, PT ;  /* 0x00000001a900780c */ /* 0x000fda0003f45270 */
[----:B------:R-:W0:Y:S02]  /*17cb0*/  @P2 LDC.64 R12, c[0x0][0x9e8] ;  /* 0x00027a00ff0c2b82 */ /* 0x000e240000000a00 */
[----:B0-----:R-:W-:-:S05]  /*17cc0*/  @P2 IMAD.HI.U32 R12, R171, R12, RZ ;  /* 0x0000000cab0c2227 */ /* 0x001fca00078e00ff */
[----:B------:R-:W-:-:S04]  /*17cd0*/  @P2 SHF.R.U32.HI R171, RZ, R13, R12 ;  /* 0x0000000dffab2219 */ /* 0x000fc8000001160c */
[----:B------:R-:W-:Y:S01]  /*17ce0*/  LOP3.LUT R12, RZ, R171, RZ, 0x33, !PT ;  /* 0x000000abff0c7212 */ /* 0x000fe200078e33ff */
[----:B------:R-:W-:Y:S06]  /*17cf0*/  BRA `(.L_x_1541) ;  /* 0x0000000000187947 */ /* 0x000fec0003800000 */
.L_x_1540:
[----:B------:R-:W-:-:S05]  /*17d00*/  IMAD.U32 R169, RZ, RZ, UR46 ;  /* 0x0000002effa97e24 */ /* 0x000fca000f8e00ff */
[----:B------:R-:W-:-:S13]  /*17d10*/  ISETP.NE.AND P2, PT, R169, 0x1, PT ;  /* 0x00000001a900780c */ /* 0x000fda0003f45270 */
[----:B------:R-:W0:Y:S02]  /*17d20*/  @P2 LDC.64 R12, c[0x0][0x9e8] ;  /* 0x00027a00ff0c2b82 */ /* 0x000e240000000a00 */
[----:B0-----:R-:W-:-:S04]  /*17d30*/  @P2 IMAD.HI.U32 R170, R171, R12, RZ ;  /* 0x0000000cabaa2227 */ /* 0x001fc800078e00ff */
[----:B------:R-:W-:Y:S01]  /*17d40*/  IMAD.MOV.U32 R12, RZ, RZ, R171 ;  /* 0x000000ffff0c7224 */ /* 0x000fe200078e00ab */
[----:B------:R-:W-:-:S07]  /*17d50*/  @P2 SHF.R.U32.HI R12, RZ, R13, R170 ;  /* 0x0000000dff0c2219 */ /* 0x000fce00000116aa */
.L_x_1541:
[----:B------:R-:W-:Y:S05]  /*17d60*/  BSYNC B2 ;  /* 0x0000000000027941 */ /* 0x000fea0003800000 */
.L_x_1539:
[----:B------:R-:W-:-:S05]  /*17d70*/  IMAD R12, R12, R169, R7 ;  /* 0x000000a90c0c7224 */ /* 0x000fca00078e0207 */
[----:B------:R-:W-:Y:S02]  /*17d80*/  VIADDMNMX R166, R12, R169, R166, PT ;  /* 0x000000a90ca67246 */ /* 0x000fe400038001a6 */
[----:B------:R-:W-:-:S07]  /*17d90*/  VIMNMX R165, R165, R12, !PT ;  /* 0x0000000ca5a57248 */ /* 0x000fce0007fe0100 */
.L_x_1538:
[C---:B------:R-:W-:Y:S02]  /*17da0*/  ISETP.GE.AND P2, PT, R164.reuse, 0x2, PT ;  /* 0x00000002a400780c */ /* 0x040fe40003f46270 */
[C---:B------:R-:W-:Y:S02]  /*17db0*/  ISETP.GE.AND P3, PT, R164.reuse, 0x9, PT ;  /* 0x00000009a400780c */ /* 0x040fe40003f66270 */
[C---:B------:R-:W-:Y:S02]  /*17dc0*/  ISETP.GT.AND P5, PT, R165.reuse, 0x1, !P2 ;  /* 0x00000001a500780c */ /* 0x040fe400057a4270 */
[----:B------:R-:W-:Y:S02]  /*17dd0*/  ISETP.GE.AND P6, PT, R164, 0xa, PT ;  /* 0x0000000aa400780c */ /* 0x000fe40003fc6270 */
[----:B------:R-:W-:Y:S02]  /*17de0*/  ISETP.GT.AND P4, PT, R165, 0x8, !P3 ;  /* 0x00000008a500780c */ /* 0x000fe40005f84270 */
[----:B------:R-:W-:-:S02]  /*17df0*/  ISETP.LT.OR P5, PT, R166, 0x2, P5 ;  /* 0x00000002a600780c */ /* 0x000fc40002fa1670 */
[----:B------:R-:W-:Y:S02]  /*17e00*/  ISETP.LT.OR P4, PT, R166, 0x9, P4 ;  /* 0x00000009a600780c */ /* 0x000fe40002781670 */
[----:B------:R-:W-:Y:S02]  /*17e10*/  FSEL R15, R15, -INF , !P5 ;  /* 0xff8000000f0f7808 */ /* 0x000fe40006800000 */
[----:B------:R-:W-:Y:S02]  /*17e20*/  ISETP.GE.AND P5, PT, R164, 0x11, PT ;  /* 0x00000011a400780c */ /* 0x000fe40003fa6270 */
[----:B------:R-:W-:Y:S02]  /*17e30*/  LOP3.LUT R16, R16, 0xfffffffb, RZ, 0xc0, !PT ;  /* 0xfffffffb10107812 */ /* 0x000fe400078ec0ff */
[----:B------:R-:W-:Y:S02]  /*17e40*/  FSEL R121, R121, -INF , !P4 ;  /* 0xff80000079797808 */ /* 0x000fe40006000000 */
[----:B------:R-:W-:-:S02]  /*17e50*/  ISETP.GT.AND P4, PT, R165, 0x9, !P6 ;  /* 0x00000009a500780c */ /* 0x000fc40007784270 */
[----:B------:R-:W-:Y:S02]  /*17e60*/  @P6 LOP3.LUT R16, R16, 0x4, RZ, 0xfc, !PT ;  /* 0x0000000410106812 */ /* 0x000fe400078efcff */
[----:B------:R-:W-:Y:S02]  /*17e70*/  ISETP.LT.OR P4, PT, R166, 0xa, P4 ;  /* 0x0000000aa600780c */ /* 0x000fe40002781670 */
[----:B------:R-:W-:Y:S02]  /*17e80*/  LOP3.LUT R16, R16, 0xfffffff7, RZ, 0xc0, !PT ;  /* 0xfffffff710107812 */ /* 0x000fe400078ec0ff */
[----:B------:R-:W-:Y:S02]  /*17e90*/  FSEL R122, R122, -INF , !P4 ;  /* 0xff8000007a7a7808 */ /* 0x000fe40006000000 */
[----:B------:R-:W-:Y:S02]  /*17ea0*/  @P5 LOP3.LUT R16, R16, 0x8, RZ, 0xfc, !PT ;  /* 0x0000000810105812 */ /* 0x000fe400078efcff */
[----:B------:R-:W-:-:S02]  /*17eb0*/  ISETP.GT.AND P4, PT, R165, 0x10, !P5 ;  /* 0x00000010a500780c */ /* 0x000fc40006f84270 */
[----:B------:R-:W-:Y:S02]  /*17ec0*/  ISETP.GE.AND P5, PT, R164, 0x12, PT ;  /* 0x00000012a400780c */ /* 0x000fe40003fa6270 */
[----:B------:R-:W-:Y:S02]  /*17ed0*/  ISETP.LT.OR P4, PT, R166, 0x11, P4 ;  /* 0x00000011a600780c */ /* 0x000fe40002781670 */
[----:B------:R-:W-:Y:S02]  /*17ee0*/  LOP3.LUT R16, R16, 0xfff7ffff, RZ, 0xc0, !PT ;  /* 0xfff7ffff10107812 */ /* 0x000fe400078ec0ff */
[----:B------:R-:W-:Y:S02]  /*17ef0*/  FSEL R125, R125, -INF , !P4 ;  /* 0xff8000007d7d7808 */ /* 0x000fe40006000000 */
[----:B------:R-:W-:Y:S02]  /*17f00*/  ISETP.GT.AND P4, PT, R165, 0x11, !P5 ;  /* 0x00000011a500780c */ /* 0x000fe40006f84270 */
[----:B------:R-:W-:-:S02]  /*17f10*/  IADD3 R168, R168, 0x8, R200 ;  /* 0x00000008a8a87810 */ /* 0x000fc40007ffe0c8 */
[----:B------:R-:W-:Y:S02]  /*17f20*/  ISETP.LT.OR P4, PT, R166, 0x12, P4 ;  /* 0x00000012a600780c */ /* 0x000fe40002781670 */
[----:B------:R-:W-:Y:S02]  /*17f30*/  @P5 LOP3.LUT R16, R16, 0x80000, RZ, 0xfc, !PT ;  /* 0x0008000010105812 */ /* 0x000fe400078efcff */
[----:B------:R-:W-:Y:S02]  /*17f40*/  ISETP.GE.AND P5, PT, R164, 0x19, PT ;  /* 0x00000019a400780c */ /* 0x000fe40003fa6270 */
[----:B------:R-:W-:Y:S02]  /*17f50*/  LOP3.LUT R16, R16, 0xfffbffff, RZ, 0xc0, !PT ;  /* 0xfffbffff10107812 */ /* 0x000fe400078ec0ff */
[----:B------:R-:W-:Y:S02]  /*17f60*/  FSEL R126, R126, -INF , !P4 ;  /* 0xff8000007e7e7808 */ /* 0x000fe40006000000 */
[----:B------:R-:W-:-:S02]  /*17f70*/  ISETP.GT.AND P4, PT, R165, 0x18, !P5 ;  /* 0x00000018a500780c */ /* 0x000fc40006f84270 */
[----:B------:R-:W-:Y:S02]  /*17f80*/  IADD3 R167, R167, 0x8, R200 ;  /* 0x00000008a7a77810 */ /* 0x000fe40007ffe0c8 */
[----:B------:R-:W-:-:S03]  /*17f90*/  ISETP.LT.OR P4, PT, R166, 0x19, P4 ;  /* 0x00000019a600780c */ /* 0x000fc60002781670 */
[----:B------:R-:W-:Y:S02]  /*17fa0*/  @P5 LOP3.LUT R16, R16, 0x40000, RZ, 0xfc, !PT ;  /* 0x0004000010105812 */ /* 0x000fe400078efcff */
[----:B------:R-:W-:Y:S02]  /*17fb0*/  ISETP.GE.AND P5, PT, R164, 0x1a, PT ;  /* 0x0000001aa400780c */ /* 0x000fe40003fa6270 */
[----:B------:R-:W-:Y:S02]  /*17fc0*/  LOP3.LUT R16, R16, 0xfffdffff, RZ, 0xc0, !PT ;  /* 0xfffdffff10107812 */ /* 0x000fe400078ec0ff */
[----:B------:R-:W-:Y:S02]  /*17fd0*/  FSEL R129, R129, -INF , !P4 ;  /* 0xff80000081817808 */ /* 0x000fe40006000000 */
[----:B------:R-:W-:-:S04]  /*17fe0*/  ISETP.GT.AND P4, PT, R165, 0x19, !P5 ;  /* 0x00000019a500780c */ /* 0x000fc80006f84270 */
        /* <DEDUP_REMOVED lines=69> */
[----:B------:R-:W-:Y:S02]  /*18440*/  FSEL R154, R154, -INF , !P4 ;  /* 0xff8000009a9a7808 */ /* 0x000fe40006000000 */
[----:B------:R-:W-:Y:S02]  /*18450*/  LOP3.LUT R16, R16, 0xffffffdf, RZ, 0xc0, !PT ;  /* 0xffffffdf10107812 */ /* 0x000fe400078ec0ff */
[----:B------:R-:W-:-:S04]  /*18460*/  ISETP.GT.AND P4, PT, R165, 0x49, !P5 ;  /* 0x00000049a500780c */ /* 0x000fc80006f84270 */
[----:B------:R-:W-:-:S03]  /*18470*/  ISETP.LT.OR P4, PT, R166, 0x4a, P4 ;  /* 0x0000004aa600780c */ /* 0x000fc60002781670 */
[----:B------:R-:W-:Y:S02]  /*18480*/  @P5 LOP3.LUT R16, R16, 0x20, RZ, 0xfc, !PT ;  /* 0x0000002010105812 */ /* 0x000fe400078efcff */
[----:B------:R-:W-:Y:S02]  /*18490*/  ISETP.GE.AND P5, PT, R164, 0x51, PT ;  /* 0x00000051a400780c */ /* 0x000fe40003fa6270 */
[----:B------:R-:W-:Y:S02]  /*184a0*/  FSEL R155, R155, -INF , !P4 ;  /* 0xff8000009b9b7808 */ /* 0x000fe40006000000 */
[----:B------:R-:W-:Y:S02]  /*184b0*/  ISETP.GT.AND P4, PT, R165, 0x50, !P5 ;  /* 0x00000050a500780c */ /* 0x000fe40006f84270 */
[----:B------:R-:W-:Y:S02]  /*184c0*/  LOP3.LUT R16, R16, 0xffffffef, RZ, 0xc0, !PT ;  /* 0xffffffef10107812 */ /* 0x000fe400078ec0ff */
[----:B------:R-:W-:-:S04]  /*184d0*/  ISETP.LT.OR P4, PT, R166, 0x51, P4 ;  /* 0x00000051a600780c */ /* 0x000fc80002781670 */
[----:B------:R-:W-:Y:S02]  /*184e0*/  FSEL R158, R158, -INF , !P4 ;  /* 0xff8000009e9e7808 */ /* 0x000fe40006000000 */
[----:B------:R-:W-:Y:S02]  /*184f0*/  ISETP.GE.AND P4, PT, R164, 0x52, PT ;  /* 0x00000052a400780c */ /* 0x000fe40003f86270 */
[----:B------:R-:W-:Y:S02]  /*18500*/  @P5 LOP3.LUT R16, R16, 0x10, RZ, 0xfc, !PT ;  /* 0x0000001010105812 */ /* 0x000fe400078efcff */
[----:B------:R-:W-:Y:S02]  /*18510*/  ISETP.GT.AND P5, PT, R165, 0x51, !P4 ;  /* 0x00000051a500780c */ /* 0x000fe400067a4270 */
[----:B------:R-:W-:Y:S02]  /*18520*/  LOP3.LUT R16, R16, 0xfffffffd, RZ, 0xc0, !PT ;  /* 0xfffffffd10107812 */ /* 0x000fe400078ec0ff */
[----:B------:R-:W-:-:S04]  /*18530*/  ISETP.LT.OR P5, PT, R166, 0x52, P5 ;  /* 0x00000052a600780c */ /* 0x000fc80002fa1670 */
[----:B------:R-:W-:Y:S02]  /*18540*/  FSEL R159, R159, -INF , !P5 ;  /* 0xff8000009f9f7808 */ /* 0x000fe40006800000 */
[----:B------:R-:W-:-:S04]  /*18550*/  ISETP.GE.AND P5, PT, R164, 0x59, PT ;  /* 0x00000059a400780c */ /* 0x000fc80003fa6270 */
[----:B------:R-:W-:-:S04]  /*18560*/  ISETP.GT.AND P6, PT, R165, 0x58, !P5 ;  /* 0x00000058a500780c */ /* 0x000fc80006fc4270 */
[----:B------:R-:W-:-:S04]  /*18570*/  ISETP.LT.OR P6, PT, R166, 0x59, P6 ;  /* 0x00000059a600780c */ /* 0x000fc800037c1670 */
[----:B------:R-:W-:Y:S02]  /*18580*/  FSEL R162, R162, -INF , !P6 ;  /* 0xff800000a2a27808 */ /* 0x000fe40007000000 */
[----:B------:R-:W-:-:S13]  /*18590*/  ISETP.GE.AND P6, PT, R164, 0x1, PT ;  /* 0x00000001a400780c */ /* 0x000fda0003fc6270 */
[----:B------:R-:W-:Y:S02]  /*185a0*/  @P6 LOP3.LUT R16, R16, 0x2, RZ, 0xfc, !PT ;  /* 0x0000000210106812 */ /* 0x000fe400078efcff */
[----:B------:R-:W-:Y:S02]  /*185b0*/  ISETP.GT.AND P6, PT, R165, RZ, !P6 ;  /* 0x000000ffa500720c */ /* 0x000fe400077c4270 */
[----:B------:R-:W-:Y:S02]  /*185c0*/  LOP3.LUT R16, R16, 0xfffffffe, RZ, 0xc0, !PT ;  /* 0xfffffffe10107812 */ /* 0x000fe400078ec0ff */
[----:B------:R-:W-:-:S04]  /*185d0*/  ISETP.LT.OR P6, PT, R166, 0x1, P6 ;  /* 0x00000001a600780c */ /* 0x000fc800037c1670 */
[----:B------:R-:W-:Y:S02]  /*185e0*/  FSEL R2, R2, -INF , !P6 ;  /* 0xff80000002027808 */ /* 0x000fe40007000000 */
[----:B------:R-:W-:-:S13]  /*185f0*/  ISETP.GE.AND P6, PT, R164, 0x5a, PT ;  /* 0x0000005aa400780c */ /* 0x000fda0003fc6270 */
[----:B------:R-:W-:Y:S02]  /*18600*/  @P6 LOP3.LUT R16, R16, 0x1, RZ, 0xfc, !PT ;  /* 0x0000000110106812 */ /* 0x000fe400078efcff */
[----:B------:R-:W-:-:S04]  /*18610*/  ISETP.GT.AND P6, PT, R165, 0x59, !P6 ;  /* 0x00000059a500780c */ /* 0x000fc800077c4270 */
[----:B------:R-:W-:-:S04]  /*18620*/  ISETP.LT.OR P6, PT, R166, 0x5a, P6 ;  /* 0x0000005aa600780c */ /* 0x000fc800037c1670 */
[----:B------:R-:W-:Y:S02]  /*18630*/  FSEL R163, R163, -INF , !P6 ;  /* 0xff800000a3a37808 */ /* 0x000fe40007000000 */
[----:B------:R-:W-:-:S13]  /*18640*/  LOP3.LUT P6, RZ, R16, 0x100000, RZ, 0xc0, !PT ;  /* 0x0010000010ff7812 */ /* 0x000fda00078cc0ff */
[----:B------:R-:W-:Y:S05]  /*18650*/  @!P6 BRA `(.L_x_1542) ;  /* 0x000000000058e947 */ /* 0x000fea0003800000 */
[----:B------:R-:W-:Y:S01]  /*18660*/  ISETP.GT.AND P6, PT, R20, -0x1, PT ;  /* 0xffffffff1400780c */ /* 0x000fe20003fc4270 */
[----:B------:R-:W-:-:S12]  /*18670*/  BSSY B2, `(.L_x_1543) ;  /* 0x0000011000027945 */ /* 0x000fd80003800000 */
[----:B------:R-:W-:Y:S05]  /*18680*/  @P6 BRA `(.L_x_1544) ;  /* 0x0000000000246947 */ /* 0x000fea0003800000 */
[----:B------:R-:W-:Y:S02]  /*18690*/  IMAD.U32 R166, RZ, RZ, UR46 ;  /* 0x0000002effa67e24 */ /* 0x000fe4000f8e00ff */
[----:B------:R-:W-:-:S03]  /*186a0*/  VIADD R165, R202, 0x8 ;  /* 0x00000008caa57836 */ /* 0x000fc60000000000 */
[----:B------:R-:W-:Y:S02]  /*186b0*/  ISETP.NE.AND P6, PT, R166, 0x1, PT ;  /* 0x00000001a600780c */ /* 0x000fe40003fc5270 */
[----:B------:R-:W-:-:S11]  /*186c0*/  LOP3.LUT R165, RZ, R165, RZ, 0x33, !PT ;  /* 0x000000a5ffa57212 */ /* 0x000fd600078e33ff */
[----:B------:R-:W0:Y:S02]  /*186d0*/  @P6 LDC.64 R12, c[0x0][0x9e8] ;  /* 0x00027a00ff0c6b82 */ /* 0x000e240000000a00 */
[----:B0-----:R-:W-:-:S05]  /*186e0*/  @P6 IMAD.HI.U32 R12, R165, R12, RZ ;  /* 0x0000000ca50c6227 */ /* 0x001fca00078e00ff */
[----:B------:R-:W-:-:S04]  /*186f0*/  @P6 SHF.R.U32.HI R165, RZ, R13, R12 ;  /* 0x0000000dffa56219 */ /* 0x000fc8000001160c */
[----:B------:R-:W-:Y:S01]  /*18700*/  LOP3.LUT R12, RZ, R165, RZ, 0x33, !PT ;  /* 0x000000a5ff0c7212 */ /* 0x000fe200078e33ff */
[----:B------:R-:W-:Y:S06]  /*18710*/  BRA `(.L_x_1545) ;  /* 0x0000000000187947 */ /* 0x000fec0003800000 */
.L_x_1544:
[----:B------:R-:W-:-:S05]  /*18720*/  IMAD.U32 R166, RZ, RZ, UR46 ;  /* 0x0000002effa67e24 */ /* 0x000fca000f8e00ff */
[----:B------:R-:W-:-:S13]  /*18730*/  ISETP.NE.AND P6, PT, R166, 0x1, PT ;  /* 0x00000001a600780c */ /* 0x000fda0003fc5270 */
[----:B------:R-:W0:Y:S02]  /*18740*/  @P6 LDC.64 R12, c[0x0][0x9e8] ;  /* 0x00027a00ff0c6b82 */ /* 0x000e240000000a00 */
[----:B0-----:R-:W-:-:S04]  /*18750*/  @P6 IMAD.HI.U32 R164, R20, R12, RZ ;  /* 0x0000000c14a46227 */ /* 0x001fc800078e00ff */
[----:B------:R-:W-:Y:S01]  /*18760*/  IMAD.MOV.U32 R12, RZ, RZ, R20 ;  /* 0x000000ffff0c7224 */ /* 0x000fe200078e0014 */
[----:B------:R-:W-:-:S07]  /*18770*/  @P6 SHF.R.U32.HI R12, RZ, R13, R164 ;  /* 0x0000000dff0c6219 */ /* 0x000fce00000116a4 */
.L_x_1545:
[----:B------:R-:W-:Y:S05]  /*18780*/  BSYNC B2 ;  /* 0x0000000000027941 */ /* 0x000fea0003800000 */
.L_x_1543:
[----:B------:R-:W-:-:S05]  /*18790*/  IMAD R7, R12, R166, R7 ;  /* 0x000000a60c077224 */ /* 0x000fca00078e0207 */
[----:B------:R-:W-:Y:S02]  /*187a0*/  VIADDMNMX R168, R7, R166, R168, PT ;  /* 0x000000a607a87246 */ /* 0x000fe400038001a8 */
[----:B------:R-:W-:-:S07]  /*187b0*/  VIMNMX R167, R167, R7, !PT ;  /* 0x00000007a7a77248 */ /* 0x000fce0007fe0100 */
.L_x_1542:
[C---:B------:R-:W-:Y:S01]  /*187c0*/  ISETP.GT.AND P2, PT, R167.reuse, 0x1, !P2 ;  /* 0x00000001a700780c */ /* 0x040fe20005744270 */
[----:B------:R-:W-:Y:S01]  /*187d0*/  @!P1 VIADD R14, R14, 0x30860 ;  /* 0x000308600e0e9836 */ /* 0x000fe20000000000 */
[----:B------:R-:W-:Y:S01]  /*187e0*/  LOP3.LUT P6, RZ, R16, 0x8000, RZ, 0xc0, !PT ;  /* 0x0000800010ff7812 */ /* 0x000fe200078cc0ff */
[----:B------:R-:W-:Y:S01]  /*187f0*/  IMAD.MOV.U32 R194, RZ, RZ, R10 ;  /* 0x000000ffffc27224 */ /* 0x000fe200078e000a */
[----:B------:R-:W-:Y:S02]  /*18800*/  ISETP.LT.OR P2, PT, R168, 0x2, P2 ;  /* 0x00000002a800780c */ /* 0x000fe40001741670 */
[----:B------:R-:W-:Y:S02]  /*18810*/  ISETP.GT.AND P3, PT, R167, 0x8, !P3 ;  /* 0x00000008a700780c */ /* 0x000fe40005f64270 */
[----:B------:R-:W-:Y:S02]  /*18820*/  FSEL R120, R120, -INF , !P2 ;  /* 0xff80000078787808 */ /* 0x000fe40005000000 */
[----:B------:R-:W-:-:S02]  /*18830*/  LOP3.LUT P2, RZ, R16, 0x4, RZ, 0xc0, !PT ;  /* 0x0000000410ff7812 */ /* 0x000fc4000784c0ff */
[C---:B------:R-:W-:Y:S02]  /*18840*/  ISETP.LT.OR P3, PT, R168.reuse, 0x9, P3 ;  /* 0x00000009a800780c */ /* 0x040fe40001f61670 */
[----:B------:R-:W-:Y:S02]  /*18850*/  ISETP.GT.AND P2, PT, R167, 0x9, !P2 ;  /* 0x00000009a700780c */ /* 0x000fe40005744270 */
[----:B------:R-:W-:Y:S02]  /*18860*/  FSEL R123, R123, -INF , !P3 ;  /* 0xff8000007b7b7808 */ /* 0x000fe40005800000 */
[----:B------:R-:W-:Y:S02]  /*18870*/  ISETP.LT.OR P2, PT, R168, 0xa, P2 ;  /* 0x0000000aa800780c */ /* 0x000fe40001741670 */
[----:B------:R-:W-:Y:S02]  /*18880*/  LOP3.LUT P3, RZ, R16, 0x4000, RZ, 0xc0, !PT ;  /* 0x0000400010ff7812 */ /* 0x000fe4000786c0ff */
[----:B------:R-:W-:-:S02]  /*18890*/  FSEL R124, R124, -INF , !P2 ;  /* 0xff8000007c7c7808 */ /* 0x000fc40005000000 */
[----:B------:R-:W-:Y:S02]  /*188a0*/  LOP3.LUT P2, RZ, R16, 0x8, RZ, 0xc0, !PT ;  /* 0x0000000810ff7812 */ /* 0x000fe4000784c0ff */
[C---:B------:R-:W-:Y:S02]  /*188b0*/  ISETP.GT.AND P4, PT, R167.reuse, 0x51, !P4 ;  /* 0x00000051a700780c */ /* 0x040fe40006784270 */
[C---:B------:R-:W-:Y:S02]  /*188c0*/  ISETP.GT.AND P2, PT, R167.reuse, 0x10, !P2 ;  /* 0x00000010a700780c */ /* 0x040fe40005744270 */
[----:B------:R-:W-:Y:S02]  /*188d0*/  ISETP.GT.AND P5, PT, R167, 0x58, !P5 ;  /* 0x00000058a700780c */ /* 0x000fe40006fa4270 */
[C---:B------:R-:W-:Y:S02]  /*188e0*/  ISETP.LT.OR P2, PT, R168.reuse, 0x11, P2 ;  /* 0x00000011a800780c */ /* 0x040fe40001741670 */
[----:B------:R-:W-:-:S02]  /*188f0*/  ISETP.LT.OR P4, PT, R168, 0x52, P4 ;  /* 0x00000052a800780c */ /* 0x000fc40002781670 */
[----:B------:R-:W-:Y:S02]  /*18900*/  FSEL R127, R127, -INF , !P2 ;  /* 0xff8000007f7f7808 */ /* 0x000fe40005000000 */
[----:B------:R-:W-:Y:S02]  /*18910*/  LOP3.LUT P2, RZ, R16, 0x80000, RZ, 0xc0, !PT ;  /* 0x0008000010ff7812 */ /* 0x000fe4000784c0ff */
[----:B------:R-:W-:Y:S02]  /*18920*/  ISETP.LT.OR P5, PT, R168, 0x59, P5 ;  /* 0x00000059a800780c */ /* 0x000fe40002fa1670 */
[----:B------:R-:W-:Y:S02]  /*18930*/  ISETP.GT.AND P2, PT, R167, 0x11, !P2 ;  /* 0x00000011a700780c */ /* 0x000fe40005744270 */
[----:B------:R-:W-:Y:S02]  /*18940*/  FSEL R156, R156, -INF , !P4 ;  /* 0xff8000009c9c7808 */ /* 0x000fe40006000000 */
[----:B------:R-:W-:-:S02]  /*18950*/  ISETP.LT.OR P2, PT, R168, 0x12, P2 ;  /* 0x00000012a800780c */ /* 0x000fc40001741670 */
[----:B------:R-:W-:Y:S02]  /*18960*/  FSEL R160, R160, -INF , !P5 ;  /* 0xff800000a0a07808 */ /* 0x000fe40006800000 */
[----:B------:R-:W-:Y:S02]  /*18970*/  FSEL R128, R128, -INF , !P2 ;  /* 0xff80000080807808 */ /* 0x000fe40005000000 */
[----:B------:R-:W-:-:S04]  /*18980*/  LOP3.LUT P2, RZ, R16, 0x40000, RZ, 0xc0, !PT ;  /* 0x0004000010ff7812 */ /* 0x000fc8000784c0ff */
[----:B------:R-:W-:-:S04]  /*18990*/  ISETP.GT.AND P2, PT, R167, 0x18, !P2 ;  /* 0x00000018a700780c */ /* 0x000fc80005744270 */
[----:B------:R-:W-:-:S04]  /*189a0*/  ISETP.LT.OR P2, PT, R168, 0x19, P2 ;  /* 0x00000019a800780c */ /* 0x000fc80001741670 */
        /* <DEDUP_REMOVED lines=9> */
[----:B------:R-:W-:Y:S02]  /*18a40*/  ISETP.GT.AND P2, PT, R167, 0x21, !P6 ;  /* 0x00000021a700780c */ /* 0x000fe40007744270 */
[----:B------:R-:W-:Y:S02]  /*18a50*/  LOP3.LUT P6, RZ, R16, 0x20, RZ, 0xc0, !PT ;  /* 0x0000002010ff7812 */ /* 0x000fe400078cc0ff */
[----:B------:R-:W-:-:S04]  /*18a60*/  ISETP.LT.OR P2, PT, R168, 0x22, P2 ;  /* 0x00000022a800780c */ /* 0x000fc80001741670 */
[----:B------:R-:W-:Y:S02]  /*18a70*/  FSEL R134, R134, -INF , !P2 ;  /* 0xff80000086867808 */ /* 0x000fe40005000000 */
[----:B------:R-:W-:Y:S02]  /*18a80*/  ISETP.GT.AND P2, PT, R167, 0x28, !P3 ;  /* 0x00000028a700780c */ /* 0x000fe40005f44270 */
[----:B------:R-:W-:Y:S02]  /*18a90*/  LOP3.LUT P3, RZ, R16, 0x10, RZ, 0xc0, !PT ;  /* 0x0000001010ff7812 */ /* 0x000fe4000786c0ff */
        /* <DEDUP_REMOVED lines=10> */
[----:B------:R-:W-:Y:S02]  /*18b40*/  FMNMX.FTZ R0, R2, R4, !PT ;  /* 0x0000000402007209 */ /* 0x000fe40007810000 */
[----:B------:R-:W-:Y:S02]  /*18b50*/  LOP3.LUT P2, RZ, R16, 0x800, RZ, 0xc0, !PT ;  /* 0x0000080010ff7812 */ /* 0x000fe4000784c0ff */
[----:B------:R-:W-:Y:S02]  /*18b60*/  FMNMX.FTZ R0, R15, R0, !PT ;  /* 0x000000000f007209 */ /* 0x000fe40007810000 */
[----:B------:R-:W-:Y:S02]  /*18b70*/  ISETP.GT.AND P2, PT, R167, 0x31, !P2 ;  /* 0x00000031a700780c */ /* 0x000fe40005744270 */
[----:B------:R-:W-:-:S02]  /*18b80*/  FMNMX.FTZ R7, R121, R0, !PT ;  /* 0x0000000079077209 */ /* 0x000fc40007810000 */
[----:B------:R-:W-:Y:S02]  /*18b90*/  ISETP.LT.OR P2, PT, R168, 0x32, P2 ;  /* 0x00000032a800780c */ /* 0x000fe40001741670 */
[----:B------:R-:W-:Y:S02]  /*18ba0*/  FMNMX.FTZ R0, R122, R7, !PT ;  /* 0x000000077a007209 */ /* 0x000fe40007810000 */
[----:B------:R-:W-:Y:S02]  /*18bb0*/  FSEL R143, R143, -INF , !P2 ;  /* 0xff8000008f8f7808 */ /* 0x000fe40005000000 */
[----:B------:R-:W-:Y:S02]  /*18bc0*/  FMNMX.FTZ R7, R125, R0, !PT ;  /* 0x000000007d077209 */ /* 0x000fe40007810000 */
[----:B------:R-:W-:Y:S02]  /*18bd0*/  LOP3.LUT P2, RZ, R16, 0x400, RZ, 0xc0, !PT ;  /* 0x0000040010ff7812 */ /* 0x000fe4000784c0ff */
[----:B------:R-:W-:-:S02]  /*18be0*/  FMNMX.FTZ R0, R126, R7, !PT ;  /* 0x000000077e007209 */ /* 0x000fc40007810000 */
[----:B------:R-:W-:Y:S02]  /*18bf0*/  ISETP.GT.AND P2, PT, R167, 0x38, !P2 ;  /* 0x00000038a700780c */ /* 0x000fe40005744270 */
[----:B------:R-:W-:Y:S02]  /*18c00*/  FMNMX.FTZ R7, R129, R0, !PT ;  /* 0x0000000081077209 */ /* 0x000fe40007810000 */
[----:B------:R-:W-:Y:S02]  /*18c10*/  ISETP.LT.OR P2, PT, R168, 0x39, P2 ;  /* 0x00000039a800780c */ /* 0x000fe40001741670 */
[----:B------:R-:W-:Y:S02]  /*18c20*/  FMNMX.FTZ R0, R130, R7, !PT ;  /* 0x0000000782007209 */ /* 0x000fe40007810000 */
[----:B------:R-:W-:Y:S02]  /*18c30*/  FSEL R144, R144, -INF , !P2 ;  /* 0xff80000090907808 */ /* 0x000fe40005000000 */
[----:B------:R-:W-:-:S02]  /*18c40*/  FMNMX.FTZ R7, R135, R0, !PT ;  /* 0x0000000087077209 */ /* 0x000fc40007810000 */
[----:B------:R-:W-:Y:S02]  /*18c50*/  LOP3.LUT P2, RZ, R16, 0x200, RZ, 0xc0, !PT ;  /* 0x0000020010ff7812 */ /* 0x000fe4000784c0ff */
[----:B------:R-:W-:Y:S02]  /*18c60*/  FMNMX.FTZ R0, R136, R7, !PT ;  /* 0x0000000788007209 */ /* 0x000fe40007810000 */
[----:B------:R-:W-:Y:S02]  /*18c70*/  ISETP.GT.AND P2, PT, R167, 0x39, !P2 ;  /* 0x00000039a700780c */ /* 0x000fe40005744270 */
[----:B------:R-:W-:Y:S02]  /*18c80*/  FMNMX.FTZ R7, R139, R0, !PT ;  /* 0x000000008b077209 */ /* 0x000fe40007810000 */
[----:B------:R-:W-:Y:S02]  /*18c90*/  ISETP.LT.OR P2, PT, R168, 0x3a, P2 ;  /* 0x0000003aa800780c */ /* 0x000fe40001741670 */
[----:B------:R-:W-:-:S02]  /*18ca0*/  FMNMX.FTZ R0, R140, R7, !PT ;  /* 0x000000078c007209 */ /* 0x000fc40007810000 */
        /* <DEDUP_REMOVED lines=25> */
[----:B------:R-:W-:Y:S01]  /*18e40*/  ISETP.GT.AND P2, PT, R167, 0x49, !P6 ;  /* 0x00000049a700780c */ /* 0x000fe20007744270 */
[----:B------:R-:W0:Y:S01]  /*18e50*/  SHFL.BFLY PT, R7, R164, 0x2, 0x1f ;  /* 0x0c401f00a4077f89 */ /* 0x000e2200000e0000 */
[----:B------:R-:W-:Y:S02]  /*18e60*/  LOP3.LUT P6, RZ, R16, 0x2, RZ, 0xc0, !PT ;  /* 0x0000000210ff7812 */ /* 0x000fe400078cc0ff */
[----:B------:R-:W-:-:S04]  /*18e70*/  ISETP.LT.OR P2, PT, R168, 0x4a, P2 ;  /* 0x0000004aa800780c */ /* 0x000fc80001741670 */
[----:B------:R-:W-:Y:S02]  /*18e80*/  FSEL R153, R153, -INF , !P2 ;  /* 0xff80000099997808 */ /* 0x000fe40005000000 */
[----:B------:R-:W-:-:S04]  /*18e90*/  ISETP.GT.AND P2, PT, R167, 0x50, !P3 ;  /* 0x00000050a700780c */ /* 0x000fc80005f44270 */
[----:B------:R-:W-:-:S04]  /*18ea0*/  ISETP.LT.OR P2, PT, R168, 0x51, P2 ;  /* 0x00000051a800780c */ /* 0x000fc80001741670 */
[----:B------:R-:W-:Y:S02]  /*18eb0*/  FSEL R157, R157, -INF , !P2 ;  /* 0xff8000009d9d7808 */ /* 0x000fe40005000000 */
[----:B------:R-:W-:Y:S02]  /*18ec0*/  ISETP.GT.AND P2, PT, R167, RZ, !P6 ;  /* 0x000000ffa700720c */ /* 0x000fe40007744270 */
[----:B------:R-:W-:Y:S02]  /*18ed0*/  LOP3.LUT P6, RZ, R16, 0x1, RZ, 0xc0, !PT ;  /* 0x0000000110ff7812 */ /* 0x000fe400078cc0ff */
[----:B------:R-:W-:Y:S02]  /*18ee0*/  ISETP.LT.OR P2, PT, R168, 0x1, P2 ;  /* 0x00000001a800780c */ /* 0x000fe40001741670 */
[----:B0-----:R-:W-:Y:S01]  /*18ef0*/  FMNMX.FTZ R165, R164, R7, !PT ;  /* 0x00000007a4a57209 */ /* 0x001fe20007810000 */
[----:B------:R-:W-:Y:S01]  /*18f00*/  IMAD.U32 R7, RZ, RZ, UR43 ;  /* 0x0000002bff077e24 */ /* 0x000fe2000f8e00ff */
[----:B------:R-:W-:-:S02]  /*18f10*/  FSEL R23, R23, -INF , !P2 ;  /* 0xff80000017177808 */ /* 0x000fc40005000000 */
[----:B------:R-:W-:Y:S01]  /*18f20*/  ISETP.GT.AND P3, PT, R167, 0x59, !P6 ;  /* 0x00000059a700780c */ /* 0x000fe20007764270 */
[----:B------:R-:W0:Y:S03]  /*18f30*/  SHFL.BFLY PT, R12, R165, 0x1, 0x1f ;  /* 0x0c201f00a50c7f89 */ /* 0x000e2600000e0000 */
[----:B------:R-:W-:-:S04]  /*18f40*/  ISETP.LT.OR P3, PT, R168, 0x5a, P3 ;  /* 0x0000005aa800780c */ /* 0x000fc80001f61670 */
[----:B------:R-:W-:Y:S02]  /*18f50*/  FSEL R161, R161, -INF , !P3 ;  /* 0xff800000a1a17808 */ /* 0x000fe40005800000 */
[----:B0-----:R-:W-:Y:S02]  /*18f60*/  FMNMX.FTZ R12, R165, R12, !PT ;  /* 0x0000000ca50c7209 */ /* 0x001fe40007810000 */
[----:B------:R-:W-:Y:S02]  /*18f70*/  FMNMX.FTZ R165, R23, R3, !PT ;  /* 0x0000000317a57209 */ /* 0x000fe40007810000 */
[C---:B------:R-:W-:Y:S01]  /*18f80*/  FSETP.NEU.FTZ.AND P2, PT, R12.reuse, -INF , PT ;  /* 0xff8000000c00780b */ /* 0x040fe20003f5d000 */
[----:B------:R-:W-:-:S05]  /*18f90*/  FMUL.FTZ R0, R12, R7 ;  /* 0x000000070c007220 */ /* 0x000fca0000410000 */
[----:B------:R-:W-:-:S05]  /*18fa0*/  FSEL R0, R0, RZ, P2 ;  /* 0x000000ff00007208 */ /* 0x000fca0001000000 */
[--C-:B------:R-:W-:Y:S01]  /*18fb0*/  FFMA.FTZ R188, R2, R7, -R0.reuse ;  /* 0x0000000702bc7223 */ /* 0x100fe20000010800 */
[----:B------:R-:W-:Y:S01]  /*18fc0*/  FMNMX.FTZ R2, R120, R165, !PT ;  /* 0x000000a578027209 */ /* 0x000fe20007810000 */
[-CC-:B------:R-:W-:Y:S01]  /*18fd0*/  FFMA.FTZ R190, R121, R7.reuse, -R0.reuse ;  /* 0x0000000779be7223 */ /* 0x180fe20000010800 */
[-CC-:B------:R-:W-:Y:S01]  /*18fe0*/  FFMA.FTZ R184, R125, R7.reuse, -R0.reuse ;  /* 0x000000077db87223 */ /* 0x180fe20000010800 */
[-CC-:B------:R-:W-:Y:S01]  /*18ff0*/  FFMA.FTZ R186, R129, R7.reuse, -R0.reuse ;  /* 0x0000000781ba7223 */ /* 0x180fe20000010800 */
[----:B------:R-:W-:Y:S01]  /*19000*/  FMNMX.FTZ R165, R123, R2, !PT ;  /* 0x000000027ba57209 */ /* 0x000fe20007810000 */
[-CC-:B------:R-:W-:Y:S01]  /*19010*/  FFMA.FTZ R180, R135, R7.reuse, -R0.reuse ;  /* 0x0000000787b47223 */ /* 0x180fe20000010800 */
[-CC-:B------:R-:W-:Y:S01]  /*19020*/  FFMA.FTZ R176, R141, R7.reuse, -R0.reuse ;  /* 0x000000078db07223 */ /* 0x180fe20000010800 */
[--C-:B------:R-:W-:Y:S01]  /*19030*/  FFMA.FTZ R122, R122, R7, -R0.reuse ;  /* 0x000000077a7a7223 */ /* 0x100fe20000010800 */
[----:B------:R-:W-:Y:S01]  /*19040*/  FMNMX.FTZ R2, R124, R165, !PT ;  /* 0x000000a57c027209 */ /* 0x000fe20007810000 */
[-CC-:B------:R-:W-:Y:S01]  /*19050*/  FFMA.FTZ R182, R139, R7.reuse, -R0.reuse ;  /* 0x000000078bb67223 */ /* 0x180fe20000010800 */
[-CC-:B------:R-:W-:Y:S01]  /*19060*/  FFMA.FTZ R139, R151, R7.reuse, -R0.reuse ;  /* 0x00000007978b7223 */ /* 0x180fe20000010800 */
[----:B------:R-:W-:Y:S01]  /*19070*/  FSEL R151, R12, RZ, P2 ;  /* 0x000000ff0c977208 */ /* 0x000fe20001000000 */
[-CC-:B------:R-:W-:Y:S01]  /*19080*/  FFMA.FTZ R164, R126, R7.reuse, -R0.reuse ;  /* 0x000000077ea47223 */ /* 0x180fe20000010800 */
[----:B------:R-:W-:Y:S01]  /*19090*/  FMNMX.FTZ R121, R127, R2, !PT ;  /* 0x000000027f797209 */ /* 0x000fe20007810000 */
[-CC-:B------:R-:W-:Y:S01]  /*190a0*/  FFMA.FTZ R126, R130, R7.reuse, -R0.reuse ;  /* 0x00000007827e7223 */ /* 0x180fe20000010800 */
[-CC-:B------:R-:W-:Y:S01]  /*190b0*/  FFMA.FTZ R130, R140, R7.reuse, -R0.reuse ;  /* 0x000000078c827223 */ /* 0x180fe20000010800 */
[--C-:B------:R-:W-:Y:S01]  /*190c0*/  FFMA.FTZ R15, R15, R7, -R0.reuse ;  /* 0x000000070f0f7223 */ /* 0x100fe20000010800 */
[----:B------:R-:W-:Y:S01]  /*190d0*/  FMNMX.FTZ R2, R128, R121, !PT ;  /* 0x0000007980027209 */ /* 0x000fe20007810000 */
[-CC-:B------:R-:W-:Y:S01]  /*190e0*/  FFMA.FTZ R178, R146, R7.reuse, -R0.reuse ;  /* 0x0000000792b27223 */ /* 0x180fe20000010800 */
[----:B------:R0:W-:Y:S01]  /*190f0*/  MUFU.EX2 R121, R122 ;  /* 0x0000007a00797308 */ /* 0x0001e20000000800 */
[-CC-:B------:R-:W-:Y:S01]  /*19100*/  FFMA.FTZ R172, R150, R7.reuse, -R0.reuse ;  /* 0x0000000796ac7223 */ /* 0x180fe20000010800 */
        /* <DEDUP_REMOVED lines=20> */
[----:B------:R-:W-:Y:S01]  /*19250*/  FMNMX.FTZ R2, R148, R129, !PT ;  /* 0x0000008194027209 */ /* 0x000fe20007810000 */
[-CC-:B------:R-:W-:Y:S01]  /*19260*/  FFMA.FTZ R129, R136, R7.reuse, -R0.reuse ;  /* 0x0000000788817223 */ /* 0x180fe20000010800 */
[----:B------:R-:W-:Y:S02]  /*19270*/  FFMA.FTZ R136, R147, R7, -R0 ;  /* 0x0000000793887223 */ /* 0x000fe40000010800 */
        /* <DEDUP_REMOVED lines=9> */
[----:B------:R-:W-:-:S03]  /*19310*/  FFMA.FTZ R135, R142, R7, -R0 ;  /* 0x000000078e877223 */ /* 0x000fc60000010800 */
[----:B------:R-:W-:-:S03]  /*19320*/  FMNMX.FTZ R2, R161, R2, !PT ;  /* 0x00000002a1027209 */ /* 0x000fc60007810000 */
[----:B------:R-:W-:Y:S02]  /*19330*/  MUFU.EX2 R129, R129 ;  /* 0x0000008100817308 */ /* 0x000fe40000000800 */
[----:B------:R-:W0:Y:S06]  /*19340*/  SHFL.BFLY PT, R141, R2, 0x2, 0x1f ;  /* 0x0c401f00028d7f89 */ /* 0x000e2c00000e0000 */
[----:B------:R-:W-:Y:S08]  /*19350*/  MUFU.EX2 R182, R182 ;  /* 0x000000b600b67308 */ /* 0x000ff00000000800 */
[----:B------:R-:W-:Y:S08]  /*19360*/  MUFU.EX2 R130, R130 ;  /* 0x0000008200827308 */ /* 0x000ff00000000800 */
[----:B------:R-:W-:Y:S01]  /*19370*/  MUFU.EX2 R176, R176 ;  /* 0x000000b000b07308 */ /* 0x000fe20000000800 */
[----:B0-----:R-:W-:Y:S01]  /*19380*/  FMNMX.FTZ R122, R2, R141, !PT ;  /* 0x0000008d027a7209 */ /* 0x001fe20007810000 */
[----:B------:R-:W-:Y:S01]  /*19390*/  FFMA.FTZ R141, R159, R7, -R0 ;  /* 0x000000079f8d7223 */ /* 0x000fe20000010800 */
[----:B------:R-:W-:-:S03]  /*193a0*/  FADD.FTZ R0, -R151, R4 ;  /* 0x0000000497007221 */ /* 0x000fc60000010100 */
[----:B------:R-:W0:Y:S01]  /*193b0*/  SHFL.BFLY PT, R147, R122, 0x1, 0x1f ;  /* 0x0c201f007a937f89 */ /* 0x000e2200000e0000 */
[----:B------:R-:W-:Y:S01]  /*193c0*/  FMUL.FTZ R0, R0, R7 ;  /* 0x0000000700007220 */ /* 0x000fe20000410000 */
[----:B------:R-:W-:Y:S08]  /*193d0*/  MUFU.EX2 R135, R135 ;  /* 0x0000008700877308 */ /* 0x000ff00000000800 */
[----:B------:R-:W1:Y:S08]  /*193e0*/  MUFU.EX2 R0, R0 ;  /* 0x0000000000007308 */ /* 0x000e700000000800 */
[----:B------:R-:W-:Y:S01]  /*193f0*/  MUFU.EX2 R178, R178 ;  /* 0x000000b200b27308 */ /* 0x000fe20000000800 */
[----:B0-----:R-:W-:-:S07]  /*19400*/  FMNMX.FTZ R122, R122, R147, !PT ;  /* 0x000000937a7a7209 */ /* 0x001fce0007810000 */
[----:B------:R-:W-:Y:S01]  /*19410*/  MUFU.EX2 R136, R136 ;  /* 0x0000008800887308 */ /* 0x000fe20000000800 */
[----:B-1----:R-:W-:Y:S01]  /*19420*/  FFMA.FTZ R6, R0, R6, R188 ;  /* 0x0000000600067223 */ /* 0x002fe200000100bc */
[C---:B------:R-:W-:Y:S01]  /*19430*/  FSETP.NEU.FTZ.AND P2, PT, R122.reuse, -INF , PT ;  /* 0xff8000007a00780b */ /* 0x040fe20003f5d000 */
[C---:B------:R-:W-:Y:S01]  /*19440*/  FMUL.FTZ R142, R122.reuse, R7 ;  /* 0x000000077a8e7220 */ /* 0x040fe20000410000 */
[----:B------:R-:W-:Y:S02]  /*19450*/  F2FP.BF16.F32.PACK_AB R188, R15, R188 ;  /* 0x000000bc0fbc723e */ /* 0x000fe400000010ff */
[----:B------:R-:W-:Y:S02]  /*19460*/  FSEL R2, R122, RZ, P2 ;  /* 0x000000ff7a027208 */ /* 0x000fe40001000000 */
[----:B------:R-:W-:Y:S01]  /*19470*/  FSEL R142, R142, RZ, P2 ;  /* 0x000000ff8e8e7208 */ /* 0x000fe20001000000 */
[----:B------:R-:W-:Y:S01]  /*19480*/  MUFU.EX2 R172, R172 ;  /* 0x000000ac00ac7308 */ /* 0x000fe20000000800 */
[----:B------:R-:W-:Y:S01]  /*19490*/  ISETP.GT.AND P2, PT, R8, R203, PT ;  /* 0x000000cb0800720c */ /* 0x000fe20003f44270 */
[----:B------:R-:W-:Y:S01]  /*194a0*/  FADD.FTZ R2, -R2, R3 ;  /* 0x0000000302027221 */ /* 0x000fe20000010100 */
[----:B------:R-:W-:-:S02]  /*194b0*/  VIADD R8, R8, 0xffffffff ;  /* 0xffffffff08087836 */ /* 0x000fc40000000000 */
[-CC-:B------:R-:W-:Y:S01]  /*194c0*/  FFMA.FTZ R189, R23, R7.reuse, -R142.reuse ;  /* 0x0000000717bd7223 */ /* 0x180fe2000001088e */
[-CC-:B------:R-:W-:Y:S01]  /*194d0*/  FFMA.FTZ R23, R120, R7.reuse, -R142.reuse ;  /* 0x0000000778177223 */ /* 0x180fe2000001088e */
[-C--:B------:R-:W-:Y:S01]  /*194e0*/  FMUL.FTZ R2, R2, R7.reuse ;  /* 0x0000000702027220 */ /* 0x080fe20000410000 */
[-CC-:B------:R-:W-:Y:S01]  /*194f0*/  FFMA.FTZ R191, R123, R7.reuse, -R142.reuse ;  /* 0x000000077bbf7223 */ /* 0x180fe2000001088e */
[-C--:B------:R-:W-:Y:S01]  /*19500*/  FFMA.FTZ R177, R13, R7.reuse, -R142 ;  /* 0x000000070db17223 */ /* 0x080fe2000001088e */
[----:B------:R-:W-:Y:S01]  /*19510*/  FADD.FTZ R13, R15, R6 ;  /* 0x000000060f0d7221 */ /* 0x000fe20000010000 */
[----:B------:R-:W-:Y:S01]  /*19520*/  MUFU.EX2 R189, R189 ;  /* 0x000000bd00bd7308 */ /* 0x000fe20000000800 */
[-CC-:B------:R-:W-:Y:S01]  /*19530*/  FFMA.FTZ R120, R124, R7.reuse, -R142.reuse ;  /* 0x000000077c787223 */ /* 0x180fe2000001088e */
[-CC-:B------:R-:W-:Y:S01]  /*19540*/  FFMA.FTZ R185, R127, R7.reuse, -R142.reuse ;  /* 0x000000077fb97223 */ /* 0x180fe2000001088e */
[----:B------:R-:W-:Y:S01]  /*19550*/  FADD.FTZ R6, R190, R13 ;  /* 0x0000000dbe067221 */ /* 0x000fe20000010000 */
[-CC-:B------:R-:W-:Y:S01]  /*19560*/  FFMA.FTZ R187, R131, R7.reuse, -R142.reuse ;  /* 0x0000000783bb7223 */ /* 0x180fe2000001088e */
[-CC-:B------:R-:W-:Y:S01]  /*19570*/  FFMA.FTZ R123, R128, R7.reuse, -R142.reuse ;  /* 0x00000007807b7223 */ /* 0x180fe2000001088e */
[-C--:B------:R-:W-:Y:S01]  /*19580*/  FFMA.FTZ R124, R132, R7.reuse, -R142 ;  /* 0x00000007847c7223 */ /* 0x080fe2000001088e */
[----:B------:R-:W-:Y:S01]  /*19590*/  FADD.FTZ R131, R121, R6 ;  /* 0x0000000679837221 */ /* 0x000fe20000010000 */
[----:B------:R-:W0:Y:S01]  /*195a0*/  MUFU.EX2 R2, R2 ;  /* 0x0000000200027308 */ /* 0x000e220000000800 */
[-CC-:B------:R-:W-:Y:S01]  /*195b0*/  FFMA.FTZ R181, R133, R7.reuse, -R142.reuse ;  /* 0x0000000785b57223 */ /* 0x180fe2000001088e */
[-CC-:B------:R-:W-:Y:S01]  /*195c0*/  FFMA.FTZ R127, R134, R7.reuse, -R142.reuse ;  /* 0x00000007867f7223 */ /* 0x180fe2000001088e */
[----:B------:R-:W-:Y:S01]  /*195d0*/  FADD.FTZ R128, R184, R131 ;  /* 0x00000083b8807221 */ /* 0x000fe20000010000 */
        /* <DEDUP_REMOVED lines=9> */
[----:B------:R-:W-:Y:S01]  /*19670*/  FFMA.FTZ R160, R160, R7, -R142 ;  /* 0x00000007a0a07223 */ /* 0x000fe2000001088e */
[----:B------:R-:W-:-:S02]  /*19680*/  F2FP.BF16.F32.PACK_AB R190, R121, R190 ;  /* 0x000000be79be723e */ /* 0x000fc400000010ff */
[----:B------:R-:W2:Y:S01]  /*19690*/  MUFU.EX2 R191, R191 ;  /* 0x000000bf00bf7308 */ /* 0x000ea20000000800 */
[----:B0-----:R-:W-:Y:S01]  /*196a0*/  FFMA.FTZ R6, R2, R5, R189 ;  /* 0x0000000502067223 */ /* 0x001fe200000100bd */
[C---:B------:R-:W-:Y:S01]  /*196b0*/  FADD.FTZ R5, R125.reuse, R128 ;  /* 0x000000807d057221 */ /* 0x040fe20000010000 */
[----:B------:R-:W-:-:S03]  /*196c0*/  F2FP.BF16.F32.PACK_AB R184, R125, R184 ;  /* 0x000000b87db8723e */ /* 0x000fc600000010ff */
[----:B------:R-:W-:Y:S01]  /*196d0*/  FADD.FTZ R133, R186, R5 ;  /* 0x00000005ba857221 */ /* 0x000fe20000010000 */
[----:B------:R-:W-:Y:S01]  /*196e0*/  FFMA.FTZ R5, R145, R7, -R142 ;  /* 0x0000000791057223 */ /* 0x000fe2000001088e */
[----:B------:R-:W0:Y:S01]  /*196f0*/  MUFU.EX2 R120, R120 ;  /* 0x0000007800787308 */ /* 0x000e220000000800 */
[C---:B-1----:R-:W-:Y:S01]  /*19700*/  FADD.FTZ R6, R23.reuse, R6 ;  /* 0x0000000617067221 */ /* 0x042fe20000010000 */
[C---:B------:R-:W-:Y:S01]  /*19710*/  FADD.FTZ R133, R126.reuse, R133 ;  /* 0x000000857e857221 */ /* 0x040fe20000010000 */
[----:B------:R-:W-:Y:S02]  /*19720*/  F2FP.BF16.F32.PACK_AB R186, R126, R186 ;  /* 0x000000ba7eba723e */ /* 0x000fe400000010ff */
[----:B------:R-:W-:Y:S01]  /*19730*/  F2FP.BF16.F32.PACK_AB R189, R23, R189 ;  /* 0x000000bd17bd723e */ /* 0x000fe200000010ff */
[----:B------:R-:W-:Y:S01]  /*19740*/  FADD.FTZ R128, R180, R133 ;  /* 0x00000085b4807221 */ /* 0x000fe20000010000 */
[----:B------:R-:W-:Y:S01]  /*19750*/  F2FP.BF16.F32.PACK_AB R180, R129, R180 ;  /* 0x000000b481b4723e */ /* 0x000fe200000010ff */
[----:B------:R-:W1:Y:S01]  /*19760*/  MUFU.EX2 R185, R185 ;  /* 0x000000b900b97308 */ /* 0x000e620000000800 */
[----:B--2---:R-:W-:Y:S01]  /*19770*/  FADD.FTZ R131, R191, R6 ;  /* 0x00000006bf837221 */ /* 0x004fe20000010000 */
[----:B------:R-:W-:-:S06]  /*19780*/  IMAD.MOV.U32 R23, RZ, RZ, R11 ;  /* 0x000000ffff177224 */ /* 0x000fcc00078e000b */
[----:B------:R-:W2:Y:S01]  /*19790*/  MUFU.EX2 R123, R123 ;  /* 0x0000007b007b7308 */ /* 0x000ea20000000800 */
[C---:B0-----:R-:W-:Y:S01]  /*197a0*/  FADD.FTZ R6, R120.reuse, R131 ;  /* 0x0000008378067221 */ /* 0x041fe20000010000 */
[----:B------:R-:W-:Y:S01]  /*197b0*/  FADD.FTZ R131, R129, R128 ;  /* 0x0000008081837221 */ /* 0x000fe20000010000 */
[----:B------:R-:W-:Y:S01]  /*197c0*/  @!P1 PRMT R128, RZ, 0x654, R14 ;  /* 0x00000654ff809816 */ /* 0x000fe2000000000e */
[----:B------:R-:W-:Y:S01]  /*197d0*/  FFMA.FTZ R14, R149, R7, -R142 ;  /* 0x00000007950e7223 */ /* 0x000fe2000001088e */
[----:B------:R-:W-:Y:S01]  /*197e0*/  F2FP.BF16.F32.PACK_AB R191, R120, R191 ;  /* 0x000000bf78bf723e */ /* 0x000fe200000010ff */
[----:B------:R-:W-:Y:S01]  /*197f0*/  FADD.FTZ R133, R182, R131 ;  /* 0x00000083b6857221 */ /* 0x000fe20000010000 */
[----:B------:R0:W-:Y:S01]  /*19800*/  @!P1 SYNCS.ARRIVE.TRANS64.RED.A1T0 RZ, [R128+URZ], RZ ;  /* 0x000000ff80ff99a7 */ /* 0x0001e2000810043f */
[----:B------:R-:W3:Y:S01]  /*19810*/  MUFU.EX2 R187, R187 ;  /* 0x000000bb00bb7308 */ /* 0x000ee20000000800 */
[----:B-1----:R-:W-:Y:S01]  /*19820*/  FADD.FTZ R6, R185, R6 ;  /* 0x00000006b9067221 */ /* 0x002fe20000010000 */
[C---:B------:R-:W-:Y:S01]  /*19830*/  FADD.FTZ R133, R130.reuse, R133 ;  /* 0x0000008582857221 */ /* 0x040fe20000010000 */
[----:B------:R-:W-:-:S03]  /*19840*/  F2FP.BF16.F32.PACK_AB R182, R130, R182 ;  /* 0x000000b682b6723e */ /* 0x000fc600000010ff */
[----:B------:R-:W-:Y:S01]  /*19850*/  FADD.FTZ R132, R176, R133 ;  /* 0x00000085b0847221 */ /* 0x000fe20000010000 */
[-C--:B0-----:R-:W-:Y:S01]  /*19860*/  FFMA.FTZ R128, R153, R7.reuse, -R142 ;  /* 0x0000000799807223 */ /* 0x081fe2000001088e */
[----:B------:R-:W0:Y:S01]  /*19870*/  MUFU.EX2 R124, R124 ;  /* 0x0000007c007c7308 */ /* 0x000e220000000800 */
[----:B--2---:R-:W-:Y:S01]  /*19880*/  FADD.FTZ R6, R123, R6 ;  /* 0x000000067b067221 */ /* 0x004fe20000010000 */
[----:B------:R-:W-:Y:S01]  /*19890*/  FFMA.FTZ R142, R161, R7, -R142 ;  /* 0x00000007a18e7223 */ /* 0x000fe2000001088e */
[----:B------:R-:W-:Y:S02]  /*198a0*/  F2FP.BF16.F32.PACK_AB R176, R135, R176 ;  /* 0x000000b087b0723e */ /* 0x000fe400000010ff */
[----:B------:R-:W-:-:S03]  /*198b0*/  F2FP.BF16.F32.PACK_AB R185, R123, R185 ;  /* 0x000000b97bb9723e */ /* 0x000fc600000010ff */
[----:B------:R-:W1:Y:S01]  /*198c0*/  MUFU.EX2 R181, R181 ;  /* 0x000000b500b57308 */ /* 0x000e620000000800 */
[----:B---3--:R-:W-:-:S07]  /*198d0*/  FADD.FTZ R131, R187, R6 ;  /* 0x00000006bb837221 */ /* 0x008fce0000010000 */
[----:B------:R-:W2:Y:S01]  /*198e0*/  MUFU.EX2 R127, R127 ;  /* 0x0000007f007f7308 */ /* 0x000ea20000000800 */
[C---:B0-----:R-:W-:Y:S01]  /*198f0*/  FADD.FTZ R6, R124.reuse, R131 ;  /* 0x000000837c067221 */ /* 0x041fe20000010000 */
[----:B------:R-:W-:Y:S01]  /*19900*/  FADD.FTZ R131, R135, R132 ;  /* 0x0000008487837221 */ /* 0x000fe20000010000 */
[----:B------:R-:W-:-:S03]  /*19910*/  F2FP.BF16.F32.PACK_AB R187, R124, R187 ;  /* 0x000000bb7cbb723e */ /* 0x000fc600000010ff */
[----:B------:R-:W-:Y:S01]  /*19920*/  FADD.FTZ R131, R178, R131 ;  /* 0x00000083b2837221 */ /* 0x000fe20000010000 */
[C---:B------:R-:W-:Y:S01]  /*19930*/  F2FP.BF16.F32.PACK_AB R178, R136.reuse, R178 ;  /* 0x000000b288b2723e */ /* 0x040fe200000010ff */
[----:B------:R-:W0:Y:S01]  /*19940*/  MUFU.EX2 R183, R183 ;  /* 0x000000b700b77308 */ /* 0x000e220000000800 */
[----:B-1----:R-:W-:Y:S01]  /*19950*/  FADD.FTZ R6, R181, R6 ;  /* 0x00000006b5067221 */ /* 0x002fe20000010000 */
[----:B------:R-:W-:-:S04]  /*19960*/  FADD.FTZ R131, R136, R131 ;  /* 0x0000008388837221 */ /* 0x000fc80000010000 */
[----:B------:R-:W-:Y:S02]  /*19970*/  FADD.FTZ R132, R172, R131 ;  /* 0x00000083ac847221 */ /* 0x000fe40000010000 */
[----:B------:R-:W1:Y:S01]  /*19980*/  MUFU.EX2 R3, R138 ;  /* 0x0000008a00037308 */ /* 0x000e620000000800 */
[C---:B--2---:R-:W-:Y:S01]  /*19990*/  FADD.FTZ R6, R127.reuse, R6 ;  /* 0x000000067f067221 */ /* 0x044fe20000010000 */
[----:B------:R-:W-:-:S06]  /*199a0*/  F2FP.BF16.F32.PACK_AB R181, R127, R181 ;  /* 0x000000b57fb5723e */ /* 0x000fcc00000010ff */
[----:B------:R-:W2:Y:S01]  /*199b0*/  MUFU.EX2 R177, R177 ;  /* 0x000000b100b17308 */ /* 0x000ea20000000800 */
[----:B0-----:R-:W-:-:S07]  /*199c0*/  FADD.FTZ R6, R183, R6 ;  /* 0x00000006b7067221 */ /* 0x001fce0000010000 */
[----:B------:R-:W0:Y:S01]  /*199d0*/  MUFU.EX2 R139, R139 ;  /* 0x0000008b008b7308 */ /* 0x000e220000000800 */
[C---:B-1----:R-:W-:Y:S01]  /*199e0*/  FADD.FTZ R6, R3.reuse, R6 ;  /* 0x0000000603067221 */ /* 0x042fe20000010000 */
[----:B------:R-:W-:Y:S01]  /*199f0*/  F2FP.BF16.F32.PACK_AB R183, R3, R183 ;  /* 0x000000b703b7723e */ /* 0x000fe200000010ff */
[----:B------:R-:W-:-:S05]  /*19a00*/  IMAD.MOV.U32 R3, RZ, RZ, R122 ;  /* 0x000000ffff037224 */ /* 0x000fca00078e007a */
[----:B------:R-:W1:Y:S01]  /*19a10*/  MUFU.EX2 R13, R13 ;  /* 0x0000000d000d7308 */ /* 0x000e620000000800 */
[----:B--2---:R-:W-:-:S07]  /*19a20*/  FADD.FTZ R6, R177, R6 ;  /* 0x00000006b1067221 */ /* 0x004fce0000010000 */
[----:B------:R-:W2:Y:S01]  /*19a30*/  MUFU.EX2 R174, R174 ;  /* 0x000000ae00ae7308 */ /* 0x000ea20000000800 */
[C---:B0-----:R-:W-:Y:S01]  /*19a40*/  FADD.FTZ R15, R139.reuse, R132 ;  /* 0x000000848b0f7221 */ /* 0x041fe20000010000 */
[----:B------:R-:W-:-:S06]  /*19a50*/  F2FP.BF16.F32.PACK_AB R172, R139, R172 ;  /* 0x000000ac8bac723e */ /* 0x000fcc00000010ff */
[----:B------:R-:W0:Y:S01]  /*19a60*/  MUFU.EX2 R179, R179 ;  /* 0x000000b300b37308 */ /* 0x000e220000000800 */
[C---:B-1----:R-:W-:Y:S01]  /*19a70*/  FADD.FTZ R6, R13.reuse, R6 ;  /* 0x000000060d067221 */ /* 0x042fe20000010000 */
[----:B------:R-:W-:-:S06]  /*19a80*/  F2FP.BF16.F32.PACK_AB R177, R13, R177 ;  /* 0x000000b10db1723e */ /* 0x000fcc00000010ff */
[----:B------:R-:W1:Y:S01]  /*19a90*/  MUFU.EX2 R140, R140 ;  /* 0x0000008c008c7308 */ /* 0x000e620000000800 */
[----:B--2---:R-:W-:-:S07]  /*19aa0*/  FADD.FTZ R15, R174, R15 ;  /* 0x0000000fae0f7221 */ /* 0x004fce0000010000 */
[----:B------:R-:W2:Y:S01]  /*19ab0*/  MUFU.EX2 R5, R5 ;  /* 0x0000000500057308 */ /* 0x000ea20000000800 */
[----:B0-----:R-:W-:-:S07]  /*19ac0*/  FADD.FTZ R6, R179, R6 ;  /* 0x00000006b3067221 */ /* 0x001fce0000010000 */
[----:B------:R-:W0:Y:S01]  /*19ad0*/  MUFU.EX2 R168, R168 ;  /* 0x000000a800a87308 */ /* 0x000e220000000800 */
[C---:B-1----:R-:W-:Y:S01]  /*19ae0*/  FADD.FTZ R15, R140.reuse, R15 ;  /* 0x0000000f8c0f7221 */ /* 0x042fe20000010000 */
[----:B------:R-:W-:-:S06]  /*19af0*/  F2FP.BF16.F32.PACK_AB R174, R140, R174 ;  /* 0x000000ae8cae723e */ /* 0x000fcc00000010ff */
[----:B------:R-:W1:Y:S01]  /*19b00*/  MUFU.EX2 R173, R173 ;  /* 0x000000ad00ad7308 */ /* 0x000e620000000800 */
[C---:B--2---:R-:W-:Y:S01]  /*19b10*/  FADD.FTZ R6, R5.reuse, R6 ;  /* 0x0000000605067221 */ /* 0x044fe20000010000 */
[----:B------:R-:W-:-:S06]  /*19b20*/  F2FP.BF16.F32.PACK_AB R179, R5, R179 ;  /* 0x000000b305b3723e */ /* 0x000fcc00000010ff */
[----:B------:R-:W2:Y:S01]  /*19b30*/  MUFU.EX2 R141, R141 ;  /* 0x0000008d008d7308 */ /* 0x000ea20000000800 */
[----:B0-----:R-:W-:-:S07]  /*19b40*/  FADD.FTZ R126, R168, R15 ;  /* 0x0000000fa87e7221 */ /* 0x001fce0000010000 */
[----:B------:R-:W0:Y:S01]  /*19b50*/  MUFU.EX2 R14, R14 ;  /* 0x0000000e000e7308 */ /* 0x000e220000000800 */
[----:B-1----:R-:W-:-:S07]  /*19b60*/  FADD.FTZ R15, R173, R6 ;  /* 0x00000006ad0f7221 */ /* 0x002fce0000010000 */
[----:B------:R-:W1:Y:S01]  /*19b70*/  MUFU.EX2 R170, R170 ;  /* 0x000000aa00aa7308 */ /* 0x000e620000000800 */
[C---:B--2---:R-:W-:Y:S01]  /*19b80*/  FADD.FTZ R121, R141.reuse, R126 ;  /* 0x0000007e8d797221 */ /* 0x044fe20000010000 */
[----:B------:R-:W-:-:S06]  /*19b90*/  F2FP.BF16.F32.PACK_AB R168, R141, R168 ;  /* 0x000000a88da8723e */ /* 0x000fcc00000010ff */
[----:B------:R-:W2:Y:S01]  /*19ba0*/  MUFU.EX2 R175, R175 ;  /* 0x000000af00af7308 */ /* 0x000ea20000000800 */
[C---:B0-----:R-:W-:Y:S01]  /*19bb0*/  FADD.FTZ R6, R14.reuse, R15 ;  /* 0x0000000f0e067221 */ /* 0x041fe20000010000 */
[----:B------:R-:W-:-:S06]  /*19bc0*/  F2FP.BF16.F32.PACK_AB R173, R14, R173 ;  /* 0x000000ad0ead723e */ /* 0x000fcc00000010ff */
[----:B------:R-:W0:Y:S01]  /*19bd0*/  MUFU.EX2 R4, R163 ;  /* 0x000000a300047308 */ /* 0x000e220000000800 */
[----:B-1----:R-:W-:-:S07]  /*19be0*/  FADD.FTZ R121, R170, R121 ;  /* 0x00000079aa797221 */ /* 0x002fce0000010000 */
        /* <DEDUP_REMOVED lines=9> */
[----:B--2---:R-:W-:Y:S01]  /*19c80*/  FADD.FTZ R15, R169, R4 ;  /* 0x00000004a90f7221 */ /* 0x004fe20000010000 */
[----:B------:R-:W-:-:S06]  /*19c90*/  IMAD.MOV.U32 R4, RZ, RZ, R12 ;  /* 0x000000ffff047224 */ /* 0x000fcc00078e000c */
[----:B------:R-:W2:Y:S01]  /*19ca0*/  MUFU.EX2 R142, R142 ;  /* 0x0000008e008e7308 */ /* 0x000ea20000000800 */
[C---:B0-----:R-:W-:Y:S01]  /*19cb0*/  FADD.FTZ R15, R156.reuse, R15 ;  /* 0x0000000f9c0f7221 */ /* 0x041fe20000010000 */
[----:B------:R-:W-:-:S03]  /*19cc0*/  F2FP.BF16.F32.PACK_AB R169, R156, R169 ;  /* 0x000000a99ca9723e */ /* 0x000fc600000010ff */
[----:B-1----:R-:W-:-:S04]  /*19cd0*/  FADD.FTZ R15, R160, R15 ;  /* 0x0000000fa00f7221 */ /* 0x002fc80000010000 */
[C---:B--2---:R-:W-:Y:S01]  /*19ce0*/  FADD.FTZ R5, R142.reuse, R15 ;  /* 0x0000000f8e057221 */ /* 0x044fe20000010000 */
[----:B------:R-:W-:Y:S01]  /*19cf0*/  F2FP.BF16.F32.PACK_AB R171, R142, R160 ;  /* 0x000000a08eab723e */ /* 0x000fe200000010ff */
[----:B------:R-:W-:Y:S06]  /*19d00*/  @P2 BRA `(.L_x_1546) ;  /* 0xffffffc400782947 */ /* 0x000fec000383ffff */
[----:B------:R-:W-:Y:S05]  /*19d10*/  BSYNC B0 ;  /* 0x0000000000007941 */ /* 0x000fea0003800000 */
.L_x_1527:
[----:B------:R-:W-:Y:S02]  /*19d20*/  IMAD.MOV.U32 R3, RZ, RZ, R122 ;  /* 0x000000ffff037224 */ /* 0x000fe400078e007a */
[----:B------:R-:W-:Y:S02]  /*19d30*/  IMAD.MOV.U32 R4, RZ, RZ, R12 ;  /* 0x000000ffff047224 */ /* 0x000fe400078e000c */
[----:B------:R-:W-:Y:S02]  /*19d40*/  IMAD.MOV.U32 R23, RZ, RZ, R11 ;  /* 0x000000ffff177224 */ /* 0x000fe400078e000b */
[----:B------:R-:W-:-:S07]  /*19d50*/  IMAD.MOV.U32 R194, RZ, RZ, R10 ;  /* 0x000000ffffc27224 */ /* 0x000fce00078e000a */
.L_x_1526:
[----:B------:R-:W-:Y:S05]  /*19d60*/  BSYNC B1 ;  /* 0x0000000000017941 */ /* 0x000fea0003800000 */
.L_x_1525:
[----:B------:R-:W0:Y:S01]  /*19d70*/  LDC R224, c[0x0][0x9e4] ;  /* 0x00027900ffe07b82 */ /* 0x000e220000000800 */
[----:B------:R-:W-:Y:S01]  /*19d80*/  IADD3 R10, R196, 0x80, -R197 ;  /* 0x00000080c40a7810 */ /* 0x000fe20007ffe8c5 */
[----:B------:R-:W-:Y:S01]  /*19d90*/  ULDC UR4, c[0x0][0x9dc] ;  /* 0x0002770000047ab9 */ /* 0x000fe20000000800 */
[----:B------:R-:W-:-:S03]  /*19da0*/  LOP3.LUT R16, R16, 0xffefffff, RZ, 0xc0, !PT ;  /* 0xffefffff10107812 */ /* 0x000fc600078ec0ff */
[----:B------:R-:W-:-:S04]  /*19db0*/  IMAD R10, R201, 0x80, R10 ;  /* 0x00000080c90a7824 */ /* 0x000fc800078e020a */
[----:B------:R-:W-:Y:S01]  /*19dc0*/  VIADD R12, R10, -UR4 ;  /* 0x800000040a0c7c36 */ /* 0x000fe20008000000 */
[----:B0-----:R-:W-:-:S13]  /*19dd0*/  ISETP.GE.AND P2, PT, R224, 0x1, PT ;  /* 0x00000001e000780c */ /* 0x001fda0003f46270 */
[----:B------:R-:W-:Y:S01]  /*19de0*/  @P2 LOP3.LUT R16, R16, 0x100000, RZ, 0xfc, !PT ;  /* 0x0010000010102812 */ /* 0x000fe200078efcff */
[----:B------:R-:W-:Y:S06]  /*19df0*/  @!P2 BRA `(.L_x_1547) ;  /* 0x000000000048a947 */ /* 0x000fec0003800000 */
[----:B------:R-:W-:Y:S01]  /*19e00*/  IMAD.MOV.U32 R13, RZ, RZ, R10 ;  /* 0x000000ffff0d7224 */ /* 0x000fe200078e000a */
[----:B------:R-:W-:Y:S04]  /*19e10*/  BSSY B0, `(.L_x_1548) ;  /* 0x000000e000007945 */ /* 0x000fe80003800000 */
        /* <DEDUP_REMOVED lines=9> */
.L_x_1549:
[----:B------:R-:W-:-:S13]  /*19eb0*/  ISETP.NE.AND P2, PT, R224, 0x1, PT ;  /* 0x00000001e000780c */ /* 0x000fda0003f45270 */
[----:B------:R-:W0:Y:S02]  /*19ec0*/  @P2 LDC.64 R10, c[0x0][0x9e8] ;  /* 0x00027a00ff0a2b82 */ /* 0x000e240000000a00 */
[----:B0-----:R-:W-:-:S05]  /*19ed0*/  @P2 IMAD.HI.U32 R10, R13, R10, RZ ;  /* 0x0000000a0d0a2227 */ /* 0x001fca00078e00ff */
[----:B------:R-:W-:-:S07]  /*19ee0*/  @P2 SHF.R.U32.HI R13, RZ, R11, R10 ;  /* 0x0000000bff0d2219 */ /* 0x000fce000001160a */
.L_x_1550:
[----:B------:R-:W-:Y:S05]  /*19ef0*/  BSYNC B0 ;  /* 0x0000000000007941 */ /* 0x000fea0003800000 */
.L_x_1548:
[----:B------:R-:W-:-:S05]  /*19f00*/  IMAD R13, R13, R224, RZ ;  /* 0x000000e00d0d7224 */ /* 0x000fca00078e02ff */
[----:B------:R-:W-:-:S07]  /*19f10*/  VIMNMX R12, R12, R13, !PT ;  /* 0x0000000d0c0c7248 */ /* 0x000fce0007fe0100 */
.L_x_1547:
[----:B------:R-:W-:Y:S01]  /*19f20*/  VIADD R12, R12, 0x5f ;  /* 0x0000005f0c0c7836 */ /* 0x000fe20000000000 */
[----:B------:R-:W-:Y:S03]  /*19f30*/  BSSY B0, `(.L_x_1551) ;  /* 0x0000289000007945 */ /* 0x000fe60003800000 */
[----:B------:R-:W-:-:S05]  /*19f40*/  IMAD.HI R12, R12, 0x2aaaaaab, RZ ;  /* 0x2aaaaaab0c0c7827 */ /* 0x000fca00078e02ff */
[----:B------:R-:W-:-:S04]  /*19f50*/  SHF.R.U32.HI R11, RZ, 0x1f, R12 ;  /* 0x0000001fff0b7819 */ /* 0x000fc8000001160c */
[----:B------:R-:W-:-:S04]  /*19f60*/  LEA.HI.SX32 R12, R12, R11, 0x1c ;  /* 0x0000000b0c0c7211 */ /* 0x000fc800078fe2ff */
[----:B------:R-:W-:-:S04]  /*19f70*/  VIMNMX R15, R211, R12, !PT ;  /* 0x0000000cd30f7248 */ /* 0x000fc80007fe0100 */
[----:B------:R-:W-:-:S13]  /*19f80*/  ISETP.GE.AND P2, PT, R8, R15, PT ;  /* 0x0000000f0800720c */ /* 0x000fda0003f46270 */
[----:B------:R-:W-:Y:S05]  /*19f90*/  @!P2 BRA `(.L_x_1552) ;  /* 0x000000280008a947 */ /* 0x000fea0003800000 */
[----:B------:R-:W-:Y:S01]  /*19fa0*/  BSSY B1, `(.L_x_1552) ;  /* 0x0000281000017945 */ /* 0x000fe20003800000 */
[----:B------:R-:W-:Y:S02]  /*19fb0*/  IMAD.MOV.U32 R11, RZ, RZ, R3 ;  /* 0x000000ffff0b7224 */ /* 0x000fe400078e0003 */
[----:B------:R-:W-:Y:S02]  /*19fc0*/  IMAD.MOV.U32 R10, RZ, RZ, R4 ;  /* 0x000000ffff0a7224 */ /* 0x000fe400078e0004 */
[----:B------:R-:W-:Y:S02]  /*19fd0*/  IMAD.MOV.U32 R12, RZ, RZ, R194 ;  /* 0x000000ffff0c7224 */ /* 0x000fe400078e00c2 */
[----:B------:R-:W-:-:S07]  /*19fe0*/  IMAD.MOV.U32 R13, RZ, RZ, R23 ;  /* 0x000000ffff0d7224 */ /* 0x000fce00078e0017 */
.L_x_1563:
[----:B------:R-:W-:-:S05]  /*19ff0*/  VIADD R14, R13, 0x1 ;  /* 0x000000010d0e7836 */ /* 0x000fca0000000000 */
[----:B------:R-:W-:-:S04]  /*1a000*/  ISETP.NE.AND P2, PT, R14, 0x2, PT ;  /* 0x000000020e00780c */ /* 0x000fc80003f45270 */
[----:B------:R-:W-:Y:S02]  /*1a010*/  SEL R14, R14, RZ, P2 ;  /* 0x000000ff0e0e7207 */ /* 0x000fe40001000000 */
[----:B------:R-:W-:-:S03]  /*1a020*/  SEL R3, RZ, 0x1, P2 ;  /* 0x00000001ff037807 */ /* 0x000fc60001000000 */
[----:B------:R-:W-:Y:S01]  /*1a030*/  IMAD.MOV.U32 R23, RZ, RZ, R14 ;  /* 0x000000ffff177224 */ /* 0x000fe200078e000e */
[----:B------:R-:W-:Y:S01]  /*1a040*/  LOP3.LUT R194, R12, R3, RZ, 0x3c, !PT ;  /* 0x000000030cc27212 */ /* 0x000fe200078e3cff */
[----:B------:R-:W-:Y:S06]  /*1a050*/  @!P0 BRA `(.L_x_1553) ;  /* 0x0000000000048947 */ /* 0x000fec0003800000 */
[----:B------:R-:W-:Y:S01]  /*1a060*/  BPT.TRAP 0x1 ;  /* 0x000000040000795c */ /* 0x000fe20000300000 */
.L_x_1553:
[----:B------:R-:W-:Y:S01]  /*1a070*/  IMAD R3, R23, 0x8, R17 ;  /* 0x0000000817037824 */ /* 0x000fe200078e0211 */
[----:B------:R-:W-:-:S04]  /*1a080*/  SHF.L.U32 R4, R194, 0x1f, RZ ;  /* 0x0000001fc2047819 */ /* 0x000fc800000006ff */
[----:B------:R0:W1:Y:S01]  /*1a090*/  SYNCS.PHASECHK.TRANS64.TRYWAIT P2, [R3+URZ+0x30830], R4 ;  /* 0x03083004030075a7 */ /* 0x000062000804017f */
[----:B------:R-:W-:Y:S05]  /*1a0a0*/  @!P0 BRA `(.L_x_1554) ;  /* 0x0000000000048947 */ /* 0x000fea0003800000 */
[----:B------:R-:W-:Y:S01]  /*1a0b0*/  BPT.TRAP 0x1 ;  /* 0x000000040000795c */ /* 0x000fe20000300000 */
.L_x_1554:
[----:B------:R-:W-:Y:S01]  /*1a0c0*/  BSSY B2, `(.L_x_1555) ;  /* 0x0000006000027945 */ /* 0x000fe20003800000 */
[----:B------:R-:W-:Y:S02]  /*1a0d0*/  IMAD R20, R23, 0x900, R9 ;  /* 0x0000090017147824 */ /* 0x000fe400078e0209 */
[----:B------:R-:W-:Y:S01]  /*1a0e0*/  IMAD.MOV.U32 R21, RZ, RZ, 0x40000040 ;  /* 0x40000040ff157424 */ /* 0x000fe200078e00ff */
[----:B-1----:R-:W-:Y:S06]  /*1a0f0*/  @P2 BRA `(.L_x_1556) ;  /* 0x0000000000082947 */ /* 0x002fec0003800000 */
[----:B------:R-:W1:Y:S02]  /*1a100*/  SYNCS.PHASECHK.TRANS64.TRYWAIT P2, [R3+URZ+0x30830], R4 ;  /* 0x03083004030075a7 */ /* 0x000e64000804017f */
[----:B-1----:R-:W-:Y:S05]  /*1a110*/  @!P2 BRA `(.L_x_1557) ;  /* 0x0000010c0058a947 */ /* 0x002fea0003800000 */
.L_x_1556:
[----:B------:R-:W-:Y:S05]  /*1a120*/  BSYNC B2 ;  /* 0x0000000000027941 */ /* 0x000fea0003800000 */
.L_x_1555:
[----:B------:R-:W2:Y:S04]  /*1a130*/  LDL.64 R120, [R1+0x30] ;  /* 0x0000300001787983 */ /* 0x000ea80000100a00 */
[----:B------:R3:W-:Y:S04]  /*1a140*/  STL.64 [R1+0x48], R8 ;  /* 0x0000480801007387 */ /* 0x0007e80000100a00 */
[----:B---3--:R-:W3:Y:S04]  /*1a150*/  LDL.64 R8, [R1+0x28] ;  /* 0x0000280001087983 */ /* 0x008ee80000100a00 */
[----:B------:R4:W-:Y:S04]  /*1a160*/  STL [R1+0x44], R6 ;  /* 0x0000440601007387 */ /* 0x0009e80000100800 */
[----:B----4-:R-:W4:Y:S01]  /*1a170*/  LDL.64 R6, [R1+0x20] ;  /* 0x0000200001067983 */ /* 0x010f220000100a00 */
[----:B------:R-:W-:-:S02]  /*1a180*/  R2UR UR6, R20 ;  /* 0x00000000140672ca */ /* 0x000fc400000e0000 */
[----:B------:R-:W-:Y:S01]  /*1a190*/  R2UR UR7, R21 ;  /* 0x00000000150772ca */ /* 0x000fe200000e0000 */
[----:B------:R0:W-:Y:S04]  /*1a1a0*/  STL [R1+0x40], R5 ;  /* 0x0000400501007387 */ /* 0x0001e80000100800 */
[----:B01----:R-:W4:Y:S01]  /*1a1b0*/  LDL.64 R4, [R1+0x18] ;  /* 0x0000180001047983 */ /* 0x003f220000100a00 */
        /* <DEDUP_REMOVED lines=51> */
[----:B------:R0:W5:Y:S01]  /*1a4f0*/  LDL.LU R6, [R1+0x44] ;  /* 0x0000440001067983 */ /* 0x0001620000300800 */
        /* <DEDUP_REMOVED lines=156> */
.L_x_1558:
[----:B------:R-:W-:Y:S01]  /*1aec0*/  SHF.L.U32 R0, R12, 0x1f, RZ ;  /* 0x0000001f0c007819 */ /* 0x000fe200000006ff */
[----:B------:R-:W-:-:S04]  /*1aed0*/  IMAD R20, R13, 0x8, R17 ;  /* 0x000000080d147824 */ /* 0x000fc800078e0211 */
[----:B------:R0:W1:Y:S01]  /*1aee0*/  SYNCS.PHASECHK.TRANS64.TRYWAIT P2, [R20+URZ+0x30850], R0 ;  /* 0x03085000140075a7 */ /* 0x000062000804017f */
[----:B------:R-:W-:Y:S05]  /*1aef0*/  @!P0 BRA `(.L_x_1559) ;  /* 0x0000000000048947 */ /* 0x000fea0003800000 */
[----:B------:R-:W-:Y:S01]  /*1af00*/  BPT.TRAP 0x1 ;  /* 0x000000040000795c */ /* 0x000fe20000300000 */
.L_x_1559:
[----:B------:R-:W-:Y:S04]  /*1af10*/  BSSY B2, `(.L_x_1560) ;  /* 0x0000004000027945 */ /* 0x000fe80003800000 */
[----:B-1----:R-:W-:Y:S05]  /*1af20*/  @P2 BRA `(.L_x_1561) ;  /* 0x0000000000082947 */ /* 0x002fea0003800000 */
[----:B------:R-:W1:Y:S02]  /*1af30*/  SYNCS.PHASECHK.TRANS64.TRYWAIT P2, [R20+URZ+0x30850], R0 ;  /* 0x03085000140075a7 */ /* 0x000e64000804017f */
[----:B-1----:R-:W-:Y:S05]  /*1af40*/  @!P2 BRA `(.L_x_1562) ;  /* 0x000000fc00e0a947 */ /* 0x002fea0003800000 */
.L_x_1561:
[----:B------:R-:W-:Y:S05]  /*1af50*/  BSYNC B2 ;  /* 0x0000000000027941 */ /* 0x000fea0003800000 */
.L_x_1560:
[----:B01----:R-:W-:Y:S01]  /*1af60*/  VIADD R0, R17, 0x400 ;  /* 0x0000040011007836 */ /* 0x003fe20000000000 */
[----:B------:R-:W-:Y:S01]  /*1af70*/  WARPGROUP.ARRIVE ;  /* 0x00000000000079c5 */ /* 0x000fe20000000000 */
[----:B------:R-:W-:Y:S02]  /*1af80*/  IMAD.MOV.U32 R3, RZ, RZ, 0x40000040 ;  /* 0x40000040ff037424 */ /* 0x000fe400078e00ff */
[----:B------:R-:W-:Y:S01]  /*1af90*/  FMUL.FTZ R21, R120, UR51 ;  /* 0x0000003378157c20 */ /* 0x000fe20008410000 */
[----:B------:R-:W-:Y:S01]  /*1afa0*/  FMUL.FTZ R120, R121, UR51 ;  /* 0x0000003379787c20 */ /* 0x000fe20008410000 */
[----:B------:R-:W-:Y:S01]  /*1afb0*/  SHF.R.U32.HI R0, RZ, 0x4, R0 ;  /* 0x00000004ff007819 */ /* 0x000fe20000011600 */
[----:B------:R-:W-:Y:S01]  /*1afc0*/  FMUL.FTZ R121, R123, UR51 ;  /* 0x000000337b797c20 */ /* 0x000fe20008410000 */
[----:B------:R-:W-:Y:S01]  /*1afd0*/  FMUL.FTZ R123, R124, UR51 ;  /* 0x000000337c7b7c20 */ /* 0x000fe20008410000 */
[----:B------:R-:W-:Y:S01]  /*1afe0*/  FMUL.FTZ R124, R125, UR51 ;  /* 0x000000337d7c7c20 */ /* 0x000fe20008410000 */
[----:B------:R-:W-:Y:S01]  /*1aff0*/  LOP3.LUT R0, R0, 0x3fff, RZ, 0xc0, !PT ;  /* 0x00003fff00007812 */ /* 0x000fe200078ec0ff */
[----:B------:R-:W0:Y:S01]  /*1b000*/  MUFU.TANH R21, R21 ;  /* 0x0000001500157308 */ /* 0x000e220000002400 */
[----:B------:R-:W-:Y:S01]  /*1b010*/  FMUL.FTZ R125, R127, UR51 ;  /* 0x000000337f7d7c20 */ /* 0x000fe20008410000 */
[----:B------:R-:W-:Y:S01]  /*1b020*/  FMUL.FTZ R127, R128, UR51 ;  /* 0x00000033807f7c20 */ /* 0x000fe20008410000 */
[----:B------:R-:W-:Y:S01]  /*1b030*/  LOP3.LUT R0, R0, 0x3000000, RZ, 0xfc, !PT ;  /* 0x0300000000007812 */ /* 0x000fe200078efcff */
[----:B------:R-:W-:Y:S01]  /*1b040*/  FMUL.FTZ R128, R129, UR51 ;  /* 0x0000003381807c20 */ /* 0x000fe20008410000 */
[----:B------:R-:W-:Y:S01]  /*1b050*/  FMUL.FTZ R129, R131, UR51 ;  /* 0x0000003383817c20 */ /* 0x000fe20008410000 */
[----:B------:R-:W-:Y:S01]  /*1b060*/  FMUL.FTZ R131, R132, UR51 ;  /* 0x0000003384837c20 */ /* 0x000fe20008410000 */
[----:B------:R-:W-:Y:S01]  /*1b070*/  FMUL.FTZ R133, R133, UR51 ;  /* 0x0000003385857c20 */ /* 0x000fe20008410000 */
[----:B------:R-:W-:Y:S01]  /*1b080*/  IMAD R12, R13, 0x900, R0 ;  /* 0x000009000d0c7824 */ /* 0x000fe200078e0200 */
[----:B------:R-:W1:Y:S01]  /*1b090*/  MUFU.TANH R120, R120 ;  /* 0x0000007800787308 */ /* 0x000e620000002400 */
[----:B------:R-:W-:-:S02]  /*1b0a0*/  IMAD.MOV.U32 R13, RZ, RZ, 0x40000040 ;  /* 0x40000040ff0d7424 */ /* 0x000fc400078e00ff */
[----:B------:R-:W-:Y:S01]  /*1b0b0*/  FMUL.FTZ R132, R135, UR51 ;  /* 0x0000003387847c20 */ /* 0x000fe20008410000 */
[C---:B------:R-:W-:Y:S01]  /*1b0c0*/  VIADD R2, R12.reuse, 0x80 ;  /* 0x000000800c027836 */ /* 0x040fe20000000000 */
[----:B------:R-:W-:Y:S01]  /*1b0d0*/  R2UR UR6, R12 ;  /* 0x000000000c0672ca */ /* 0x000fe200000e0000 */
[----:B------:R-:W-:Y:S01]  /*1b0e0*/  FMUL.FTZ R135, R136, UR51 ;  /* 0x0000003388877c20 */ /* 0x000fe20008410000 */
[----:B------:R-:W-:Y:S01]  /*1b0f0*/  R2UR UR7, R13 ;  /* 0x000000000d0772ca */ /* 0x000fe200000e0000 */
[----:B------:R-:W-:Y:S01]  /*1b100*/  FMUL.FTZ R136, R137, UR51 ;  /* 0x0000003389887c20 */ /* 0x000fe20008410000 */
        /* <DEDUP_REMOVED lines=8> */
[----:B------:R-:W3:Y:S01]  /*1b190*/  MUFU.TANH R124, R124 ;  /* 0x0000007c007c7308 */ /* 0x000ee20000002400 */
[----:B------:R-:W-:Y:S01]  /*1b1a0*/  FMUL.FTZ R130, R134, UR51 ;  /* 0x0000003386827c20 */ /* 0x000fe20008410000 */
[----:B------:R-:W-:Y:S01]  /*1b1b0*/  FMUL.FTZ R134, R138, UR51 ;  /* 0x000000338a867c20 */ /* 0x000fe20008410000 */
[----:B------:R-:W-:Y:S01]  /*1b1c0*/  HGMMA.64x192x16.F32.BF16 R24, R188, gdesc[UR4].tnspB, R24, gsb0 ;  /* 0x42e00004bc187df0 */ /* 0x000fe20008001818 */
[----:B------:R-:W-:Y:S01]  /*1b1d0*/  R2UR UR6, R2 ;  /* 0x00000000020672ca */ /* 0x000fe200000e0000 */
[----:B------:R-:W-:Y:S01]  /*1b1e0*/  VIADD R2, R12, 0x100 ;  /* 0x000001000c027836 */ /* 0x000fe20000000000 */
[----:B------:R-:W-:Y:S01]  /*1b1f0*/  R2UR UR7, R3 ;  /* 0x00000000030772ca */ /* 0x000fe200000e0000 */
[----:B------:R-:W-:Y:S01]  /*1b200*/  IMAD.MOV.U32 R3, RZ, RZ, 0x40000040 ;  /* 0x40000040ff037424 */ /* 0x000fe200078e00ff */
[----:B------:R-:W4:Y:S01]  /*1b210*/  MUFU.TANH R127, R127 ;  /* 0x0000007f007f7308 */ /* 0x000f220000002400 */
        /* <DEDUP_REMOVED lines=22> */
[----:B------:R-:W-:Y:S01]  /*1b380*/  IMAD.U32 R7, RZ, RZ, UR42 ;  /* 0x0000002aff077e24 */ /* 0x000fe2000f8e00ff */
[----:B------:R-:W4:Y:S01]  /*1b390*/  MUFU.TANH R133, R133 ;  /* 0x0000008500857308 */ /* 0x000f220000002400 */
[----:B------:R-:W-:Y:S01]  /*1b3a0*/  FMUL.FTZ R164, R166, UR51 ;  /* 0x00000033a6a47c20 */ /* 0x000fe20008410000 */
[----:B------:R-:W-:Y:S01]  /*1b3b0*/  FMUL.FTZ R159, R159, UR51 ;  /* 0x000000339f9f7c20 */ /* 0x000fe20008410000 */
[----:B------:R-:W-:Y:S01]  /*1b3c0*/  FMUL.FTZ R162, R162, UR51 ;  /* 0x00000033a2a27c20 */ /* 0x000fe20008410000 */
[----:B------:R-:W-:Y:S01]  /*1b3d0*/  FMUL.FTZ R163, R163, UR51 ;  /* 0x00000033a3a37c20 */ /* 0x000fe20008410000 */
[----:B------:R-:W-:Y:S01]  /*1b3e0*/  FMUL.FTZ R165, R167, UR51 ;  /* 0x00000033a7a57c20 */ /* 0x000fe20008410000 */
[C---:B-----5:R-:W-:Y:S01]  /*1b3f0*/  ISETP.GT.AND P2, PT, R8.reuse, R15, PT ;  /* 0x0000000f0800720c */ /* 0x060fe20003f44270 */
[----:B------:R-:W-:Y:S01]  /*1b400*/  VIADD R8, R8, 0xffffffff ;  /* 0xffffffff08087836 */ /* 0x000fe20000000000 */
[----:B------:R-:W4:Y:S08]  /*1b410*/  MUFU.TANH R135, R135 ;  /* 0x0000008700877308 */ /* 0x000f300000002400 */
        /* <DEDUP_REMOVED lines=20> */
[----:B------:R-:W4:Y:S01]  /*1b560*/  MUFU.TANH R129, R129 ;  /* 0x0000008100817308 */ /* 0x000f220000002400 */
[----:B------:R-:W-:-:S02]  /*1b570*/  WARPGROUP.DEPBAR.LE gsb0, 0x0 ;  /* 0x00008000000079c5 */ /* 0x000fc40000010000 */
[----:B------:R-:W-:-:S05]  /*1b580*/  WARPGROUP.ARRIVE ;  /* 0x00000000000079c5 */ /* 0x000fca0000000000 */
[----:B------:R-:W4:Y:S01]  /*1b590*/  MUFU.TANH R130, R130 ;  /* 0x0000008200827308 */ /* 0x000f220000002400 */
[----:B------:R-:W-:Y:S01]  /*1b5a0*/  HGMMA.64x192x16.F32.BF16 R24, R184, gdesc[UR4].tnspB, R24, gsb0 ;  /* 0x42e00004b8187df0 */ /* 0x000fe20008001818 */
[----:B------:R-:W-:Y:S01]  /*1b5b0*/  R2UR UR6, R2 ;  /* 0x00000000020672ca */ /* 0x000fe200000e0000 */
[----:B------:R-:W-:Y:S01]  /*1b5c0*/  VIADD R2, R12, 0x180 ;  /* 0x000001800c027836 */ /* 0x000fe20000000000 */
[----:B------:R-:W-:Y:S02]  /*1b5d0*/  R2UR UR7, R3 ;  /* 0x00000000030772ca */ /* 0x000fe400000e0000 */
[----:B0-----:R-:W-:Y:S02]  /*1b5e0*/  FMNMX.FTZ R3, R21, R10, !PT ;  /* 0x0000000a15037209 */ /* 0x001fe40007810000 */
[----:B------:R-:W0:Y:S02]  /*1b5f0*/  MUFU.TANH R132, R132 ;  /* 0x0000008400847308 */ /* 0x000e240000002400 */
[----:B-1----:R-:W-:-:S04]  /*1b600*/  FMNMX.FTZ R0, R120, R3, !PT ;  /* 0x0000000378007209 */ /* 0x002fc80007810000 */
[----:B--2---:R-:W-:Y:S02]  /*1b610*/  FMNMX.FTZ R3, R123, R0, !PT ;  /* 0x000000007b037209 */ /* 0x004fe40007810000 */
[----:B------:R-:W1:Y:S02]  /*1b620*/  MUFU.TANH R134, R134 ;  /* 0x0000008600867308 */ /* 0x000e640000002400 */
[----:B---3--:R-:W-:-:S04]  /*1b630*/  FMNMX.FTZ R0, R124, R3, !PT ;  /* 0x000000037c007209 */ /* 0x008fc80007810000 */
[----:B----4-:R-:W-:Y:S02]  /*1b640*/  FMNMX.FTZ R3, R127, R0, !PT ;  /* 0x000000007f037209 */ /* 0x010fe40007810000 */
[----:B------:R-:W2:Y:S02]  /*1b650*/  MUFU.TANH R137, R137 ;  /* 0x0000008900897308 */ /* 0x000ea40000002400 */
[----:B------:R-:W-:-:S04]  /*1b660*/  FMNMX.FTZ R0, R128, R3, !PT ;  /* 0x0000000380007209 */ /* 0x000fc80007810000 */
[----:B------:R-:W-:Y:S02]  /*1b670*/  FMNMX.FTZ R0, R131, R0, !PT ;  /* 0x0000000083007209 */ /* 0x000fe40007810000 */
[----:B------:R-:W3:Y:S02]  /*1b680*/  MUFU.TANH R138, R138 ;  /* 0x0000008a008a7308 */ /* 0x000ee40000002400 */
[----:B------:R-:W-:-:S04]  /*1b690*/  FMNMX.FTZ R0, R133, R0, !PT ;  /* 0x0000000085007209 */ /* 0x000fc80007810000 */
[----:B------:R-:W-:Y:S02]  /*1b6a0*/  FMNMX.FTZ R3, R135, R0, !PT ;  /* 0x0000000087037209 */ /* 0x000fe40007810000 */
[----:B------:R-:W4:Y:S02]  /*1b6b0*/  MUFU.TANH R143, R143 ;  /* 0x0000008f008f7308 */ /* 0x000f240000002400 */
[----:B------:R-:W-:-:S04]  /*1b6c0*/  FMNMX.FTZ R0, R136, R3, !PT ;  /* 0x0000000388007209 */ /* 0x000fc80007810000 */
[----:B------:R-:W-:Y:S02]  /*1b6d0*/  FMNMX.FTZ R3, R139, R0, !PT ;  /* 0x000000008b037209 */ /* 0x000fe40007810000 */
[----:B------:R-:W-:Y:S02]  /*1b6e0*/  MUFU.TANH R146, R146 ;  /* 0x0000009200927308 */ /* 0x000fe40000002400 */
        /* <DEDUP_REMOVED lines=16> */
[----:B------:R-:W-:Y:S01]  /*1b7f0*/  FMNMX.FTZ R0, R160, R3, !PT ;  /* 0x00000003a0007209 */ /* 0x000fe20007810000 */
[----:B------:R-:W-:Y:S01]  /*1b800*/  IMAD.MOV.U32 R3, RZ, RZ, 0x40000040 ;  /* 0x40000040ff037424 */ /* 0x000fe200078e00ff */
[----:B------:R-:W-:Y:S02]  /*1b810*/  MUFU.TANH R158, R158 ;  /* 0x0000009e009e7308 */ /* 0x000fe40000002400 */
[----:B------:R-:W-:-:S05]  /*1b820*/  FMNMX.FTZ R0, R161, R0, !PT ;  /* 0x00000000a1007209 */ /* 0x000fca0007810000 */
[----:B------:R-:W0:Y:S01]  /*1b830*/  SHFL.BFLY PT, R4, R0, 0x2, 0x1f ;  /* 0x0c401f0000047f89 */ /* 0x000e2200000e0000 */
[----:B------:R-:W-:Y:S08]  /*1b840*/  MUFU.TANH R159, R159 ;  /* 0x0000009f009f7308 */ /* 0x000ff00000002400 */
[----:B------:R-:W-:Y:S08]  /*1b850*/  MUFU.TANH R162, R162 ;  /* 0x000000a200a27308 */ /* 0x000ff00000002400 */
[----:B------:R-:W-:Y:S01]  /*1b860*/  MUFU.TANH R163, R163 ;  /* 0x000000a300a37308 */ /* 0x000fe20000002400 */
[----:B0-----:R-:W-:-:S07]  /*1b870*/  FMNMX.FTZ R4, R0, R4, !PT ;  /* 0x0000000400047209 */ /* 0x001fce0007810000 */
[----:B------:R-:W-:Y:S08]  /*1b880*/  MUFU.TANH R164, R164 ;  /* 0x000000a400a47308 */ /* 0x000ff00000002400 */
[----:B------:R-:W-:Y:S01]  /*1b890*/  MUFU.TANH R165, R165 ;  /* 0x000000a500a57308 */ /* 0x000fe20000002400 */
[----:B------:R-:W-:Y:S02]  /*1b8a0*/  WARPGROUP.DEPBAR.LE gsb0, 0x0 ;  /* 0x00008000000079c5 */ /* 0x000fe40000010000 */
[----:B------:R-:W-:-:S06]  /*1b8b0*/  WARPGROUP.ARRIVE ;  /* 0x00000000000079c5 */ /* 0x000fcc0000000000 */
[----:B------:R-:W-:Y:S01]  /*1b8c0*/  HGMMA.64x192x16.F32.BF16 R24, R180, gdesc[UR4].tnspB, R24, gsb0 ;  /* 0x42e00004b4187df0 */ /* 0x000fe20008001818 */
[----:B------:R-:W-:Y:S02]  /*1b8d0*/  R2UR UR6, R2 ;  /* 0x00000000020672ca */ /* 0x000fe400000e0000 */
[----:B------:R-:W-:Y:S02]  /*1b8e0*/  R2UR UR7, R3 ;  /* 0x00000000030772ca */ /* 0x000fe400000e0000 */
[----:B------:R-:W0:Y:S01]  /*1b8f0*/  SHFL.BFLY PT, R3, R4, 0x1, 0x1f ;  /* 0x0c201f0004037f89 */ /* 0x000e2200000e0000 */
[----:B------:R-:W-:Y:S02]  /*1b900*/  FMNMX.FTZ R2, R13, R11, !PT ;  /* 0x0000000b0d027209 */ /* 0x000fe40007810000 */
[----:B0-----:R-:W-:Y:S02]  /*1b910*/  FMNMX.FTZ R4, R4, R3, !PT ;  /* 0x0000000304047209 */ /* 0x001fe40007810000 */
[----:B------:R-:W-:-:S03]  /*1b920*/  FMNMX.FTZ R3, R121, R2, !PT ;  /* 0x0000000279037209 */ /* 0x000fc60007810000 */
[----:B------:R-:W-:Y:S01]  /*1b930*/  FMUL.FTZ R166, R4, R7 ;  /* 0x0000000704a67220 */ /* 0x000fe20000410000 */
[----:B------:R-:W-:Y:S01]  /*1b940*/  FMNMX.FTZ R2, R122, R3, !PT ;  /* 0x000000037a027209 */ /* 0x000fe20007810000 */
[----:B------:R-:W-:Y:S02]  /*1b950*/  FADD.FTZ R0, -R4, R10 ;  /* 0x0000000a04007221 */ /* 0x000fe40000010100 */
[-CC-:B------:R-:W-:Y:S01]  /*1b960*/  FFMA.FTZ R190, R123, R7.reuse, -R166.reuse ;  /* 0x000000077bbe7223 */ /* 0x180fe200000108a6 */
[----:B------:R-:W-:Y:S01]  /*1b970*/  FMNMX.FTZ R3, R125, R2, !PT ;  /* 0x000000027d037209 */ /* 0x000fe20007810000 */
[-CC-:B------:R-:W-:Y:S01]  /*1b980*/  FFMA.FTZ R123, R124, R7.reuse, -R166.reuse ;  /* 0x000000077c7b7223 */ /* 0x180fe200000108a6 */
[-CC-:B------:R-:W-:Y:S01]  /*1b990*/  FFMA.FTZ R184, R127, R7.reuse, -R166.reuse ;  /* 0x000000077fb87223 */ /* 0x180fe200000108a6 */
[----:B------:R-:W-:Y:S01]  /*1b9a0*/  FMUL.FTZ R0, R0, R7 ;  /* 0x0000000700007220 */ /* 0x000fe20000410000 */
[----:B------:R-:W-:Y:S01]  /*1b9b0*/  FMNMX.FTZ R2, R126, R3, !PT ;  /* 0x000000037e027209 */ /* 0x000fe20007810000 */
[-CC-:B------:R-:W-:Y:S01]  /*1b9c0*/  FFMA.FTZ R188, R21, R7.reuse, -R166.reuse ;  /* 0x0000000715bc7223 */ /* 0x180fe200000108a6 */
[-CC-:B------:R-:W-:Y:S01]  /*1b9d0*/  FFMA.FTZ R21, R120, R7.reuse, -R166.reuse ;  /* 0x0000000778157223 */ /* 0x180fe200000108a6 */
[-CC-:B------:R-:W-:Y:S01]  /*1b9e0*/  FFMA.FTZ R120, R128, R7.reuse, -R166.reuse ;  /* 0x0000000780787223 */ /* 0x180fe200000108a6 */
[----:B------:R-:W-:Y:S01]  /*1b9f0*/  FMNMX.FTZ R3, R129, R2, !PT ;  /* 0x0000000281037209 */ /* 0x000fe20007810000 */
[-CC-:B------:R-:W-:Y:S01]  /*1ba00*/  FFMA.FTZ R128, R142, R7.reuse, -R166.reuse ;  /* 0x000000078e807223 */ /* 0x180fe200000108a6 */
[----:B------:R-:W-:Y:S01]  /*1ba10*/  MUFU.EX2 R0, R0 ;  /* 0x0000000000007308 */ /* 0x000fe20000000800 */
[--C-:B------:R-:W-:Y:S01]  /*1ba20*/  FFMA.FTZ R186, R131, R7, -R166.reuse ;  /* 0x0000000783ba7223 */ /* 0x100fe200000108a6 */
[----:B------:R-:W-:Y:S01]  /*1ba30*/  FMNMX.FTZ R3, R130, R3, !PT ;  /* 0x0000000382037209 */ /* 0x000fe20007810000 */
[-CC-:B------:R-:W-:Y:S01]  /*1ba40*/  FFMA.FTZ R10, R133, R7.reuse, -R166.reuse ;  /* 0x00000007850a7223 */ /* 0x180fe200000108a6 */
[-CC-:B------:R-:W-:Y:S01]  /*1ba50*/  FFMA.FTZ R136, R136, R7.reuse, -R166.reuse ;  /* 0x0000000788887223 */ /* 0x180fe200000108a6 */
[--C-:B------:R-:W-:Y:S01]  /*1ba60*/  FFMA.FTZ R131, R145, R7, -R166.reuse ;  /* 0x0000000791837223 */ /* 0x100fe200000108a6 */
[----:B------:R-:W-:Y:S01]  /*1ba70*/  FMNMX.FTZ R3, R132, R3, !PT ;  /* 0x0000000384037209 */ /* 0x000fe20007810000 */
[-CC-:B------:R-:W-:Y:S01]  /*1ba80*/  FFMA.FTZ R133, R149, R7.reuse, -R166.reuse ;  /* 0x0000000795857223 */ /* 0x180fe200000108a6 */
[----:B------:R-:W0:Y:S01]  /*1ba90*/  MUFU.EX2 R188, R188 ;  /* 0x000000bc00bc7308 */ /* 0x000e220000000800 */
[--C-:B------:R-:W-:Y:S01]  /*1baa0*/  FFMA.FTZ R160, R160, R7, -R166.reuse ;  /* 0x00000007a0a07223 */ /* 0x100fe200000108a6 */
[----:B-1----:R-:W-:Y:S01]  /*1bab0*/  FMNMX.FTZ R2, R134, R3, !PT ;  /* 0x0000000386027209 */ /* 0x002fe20007810000 */
[----:B------:R-:W-:-:S03]  /*1bac0*/  FFMA.FTZ R161, R161, R7, -R166 ;  /* 0x00000007a1a17223 */ /* 0x000fc600000108a6 */
[----:B--2---:R-:W-:Y:S02]  /*1bad0*/  FMNMX.FTZ R3, R137, R2, !PT ;  /* 0x0000000289037209 */ /* 0x004fe40007810000 */
[----:B------:R-:W1:Y:S02]  /*1bae0*/  MUFU.EX2 R21, R21 ;  /* 0x0000001500157308 */ /* 0x000e640000000800 */
[----:B---3--:R-:W-:-:S04]  /*1baf0*/  FMNMX.FTZ R2, R138, R3, !PT ;  /* 0x000000038a027209 */ /* 0x008fc80007810000 */
[----:B----4-:R-:W-:Y:S02]  /*1bb00*/  FMNMX.FTZ R3, R143, R2, !PT ;  /* 0x000000028f037209 */ /* 0x010fe40007810000 */
[----:B------:R-:W-:Y:S01]  /*1bb10*/  MUFU.EX2 R190, R190 ;  /* 0x000000be00be7308 */ /* 0x000fe20000000800 */
[----:B0-----:R-:W-:Y:S01]  /*1bb20*/  FFMA.FTZ R6, R0, R6, R188 ;  /* 0x0000000600067223 */ /* 0x001fe200000100bc */
[----:B------:R-:W-:-:S04]  /*1bb30*/  FMNMX.FTZ R2, R146, R3, !PT ;  /* 0x0000000392027209 */ /* 0x000fc80007810000 */
[----:B------:R-:W-:Y:S02]  /*1bb40*/  FMNMX.FTZ R3, R147, R2, !PT ;  /* 0x0000000293037209 */ /* 0x000fe40007810000 */
[----:B------:R-:W-:Y:S01]  /*1bb50*/  MUFU.EX2 R123, R123 ;  /* 0x0000007b007b7308 */ /* 0x000fe20000000800 */
[----:B-1----:R-:W-:Y:S02]  /*1bb60*/  F2FP.BF16.F32.PACK_AB R188, R21, R188 ;  /* 0x000000bc15bc723e */ /* 0x002fe400000010ff */
[----:B------:R-:W-:-:S04]  /*1bb70*/  FMNMX.FTZ R2, R150, R3, !PT ;  /* 0x0000000396027209 */ /* 0x000fc80007810000 */
[----:B------:R-:W-:Y:S01]  /*1bb80*/  FMNMX.FTZ R3, R151, R2, !PT ;  /* 0x0000000297037209 */ /* 0x000fe20007810000 */
[----:B------:R-:W-:Y:S03]  /*1bb90*/  MUFU.EX2 R184, R184 ;  /* 0x000000b800b87308 */ /* 0x000fe60000000800 */
[----:B------:R-:W-:-:S04]  /*1bba0*/  FMNMX.FTZ R2, R154, R3, !PT ;  /* 0x000000039a027209 */ /* 0x000fc80007810000 */
[----:B------:R-:W-:Y:S01]  /*1bbb0*/  FMNMX.FTZ R3, R155, R2, !PT ;  /* 0x000000029b037209 */ /* 0x000fe20007810000 */
[C---:B------:R-:W-:Y:S01]  /*1bbc0*/  VIADD R2, R12.reuse, 0x200 ;  /* 0x000002000c027836 */ /* 0x040fe20000000000 */
[----:B------:R-:W-:Y:S01]  /*1bbd0*/  MUFU.EX2 R120, R120 ;  /* 0x0000007800787308 */ /* 0x000fe20000000800 */
[----:B------:R-:W-:Y:S01]  /*1bbe0*/  VIADD R12, R12, 0x280 ;  /* 0x000002800c0c7836 */ /* 0x000fe20000000000 */
[----:B------:R-:W-:Y:S01]  /*1bbf0*/  FMNMX.FTZ R124, R158, R3, !PT ;  /* 0x000000039e7c7209 */ /* 0x000fe20007810000 */
[----:B------:R-:W-:-:S03]  /*1bc00*/  IMAD.MOV.U32 R3, RZ, RZ, 0x40000040 ;  /* 0x40000040ff037424 */ /* 0x000fc600078e00ff */
[----:B------:R-:W-:Y:S02]  /*1bc10*/  FMNMX.FTZ R127, R159, R124, !PT ;  /* 0x0000007c9f7f7209 */ /* 0x000fe40007810000 */
[----:B------:R-:W-:Y:S08]  /*1bc20*/  MUFU.EX2 R186, R186 ;  /* 0x000000ba00ba7308 */ /* 0x000ff00000000800 */
[----:B------:R-:W-:Y:S08]  /*1bc30*/  MUFU.EX2 R10, R10 ;  /* 0x0000000a000a7308 */ /* 0x000ff00000000800 */
[----:B------:R0:W-:Y:S08]  /*1bc40*/  MUFU.EX2 R124, R136 ;  /* 0x00000088007c7308 */ /* 0x0001f00000000800 */
[----:B------:R-:W-:Y:S01]  /*1bc50*/  MUFU.EX2 R128, R128 ;  /* 0x0000008000807308 */ /* 0x000fe20000000800 */
[----:B0-----:R-:W-:-:S07]  /*1bc60*/  FFMA.FTZ R136, R157, R7, -R166 ;  /* 0x000000079d887223 */ /* 0x001fce00000108a6 */
        /* <DEDUP_REMOVED lines=8> */
[--C-:B------:R-:W-:Y:S02]  /*1bcf0*/  FFMA.FTZ R135, R153, R7, -R166.reuse ;  /* 0x0000000799877223 */ /* 0x100fe400000108a6 */
[----:B------:R-:W-:Y:S01]  /*1bd00*/  HGMMA.64x192x16.F32.BF16 R24, R176, gdesc[UR4].tnspB, R24, gsb0 ;  /* 0x42e00004b0187df0 */ /* 0x000fe20008001818 */
[----:B------:R-:W-:Y:S01]  /*1bd10*/  R2UR UR6, R2 ;  /* 0x00000000020672ca */ /* 0x000fe200000e0000 */
[----:B------:R-:W-:Y:S01]  /*1bd20*/  MUFU.EX2 R182, R182 ;  /* 0x000000b600b67308 */ /* 0x000fe20000000800 */
[----:B------:R-:W-:Y:S02]  /*1bd30*/  R2UR UR7, R3 ;  /* 0x00000000030772ca */ /* 0x000fe400000e0000 */
[----:B------:R-:W-:Y:S01]  /*1bd40*/  FMNMX.FTZ R2, R162, R127, !PT ;  /* 0x0000007fa2027209 */ /* 0x000fe20007810000 */
[----:B------:R-:W-:-:S03]  /*1bd50*/  FFMA.FTZ R127, R156, R7, -R166 ;  /* 0x000000079c7f7223 */ /* 0x000fc600000108a6 */
[----:B------:R-:W-:Y:S01]  /*1bd60*/  FMNMX.FTZ R3, R163, R2, !PT ;  /* 0x00000002a3037209 */ /* 0x000fe20007810000 */
[----:B------:R-:W-:Y:S03]  /*1bd70*/  MUFU.EX2 R180, R180 ;  /* 0x000000b400b47308 */ /* 0x000fe60000000800 */
[----:B------:R-:W-:-:S04]  /*1bd80*/  FMNMX.FTZ R2, R164, R3, !PT ;  /* 0x00000003a4027209 */ /* 0x000fc80007810000 */
[----:B------:R-:W-:Y:S01]  /*1bd90*/  FMNMX.FTZ R2, R165, R2, !PT ;  /* 0x00000002a5027209 */ /* 0x000fe20007810000 */
[----:B------:R-:W-:Y:S04]  /*1bda0*/  MUFU.EX2 R139, R139 ;  /* 0x0000008b008b7308 */ /* 0x000fe80000000800 */
[----:B------:R-:W0:Y:S04]  /*1bdb0*/  SHFL.BFLY PT, R3, R2, 0x2, 0x1f ;  /* 0x0c401f0002037f89 */ /* 0x000e2800000e0000 */
[----:B------:R-:W-:Y:S08]  /*1bdc0*/  MUFU.EX2 R135, R135 ;  /* 0x0000008700877308 */ /* 0x000ff00000000800 */
[----:B------:R-:W-:Y:S01]  /*1bdd0*/  MUFU.EX2 R127, R127 ;  /* 0x0000007f007f7308 */ /* 0x000fe20000000800 */
[----:B0-----:R-:W-:-:S05]  /*1bde0*/  FMNMX.FTZ R140, R2, R3, !PT ;  /* 0x00000003028c7209 */ /* 0x001fca0007810000 */
[----:B------:R-:W0:Y:S02]  /*1bdf0*/  SHFL.BFLY PT, R3, R140, 0x1, 0x1f ;  /* 0x0c201f008c037f89 */ /* 0x000e2400000e0000 */
[----:B0-----:R-:W-:Y:S02]  /*1be00*/  FMNMX.FTZ R3, R140, R3, !PT ;  /* 0x000000038c037209 */ /* 0x001fe40007810000 */
[----:B------:R-:W-:Y:S03]  /*1be10*/  MUFU.EX2 R140, R160 ;  /* 0x000000a0008c7308 */ /* 0x000fe60000000800 */
[----:B------:R-:W-:-:S04]  /*1be20*/  FADD.FTZ R2, -R3, R11 ;  /* 0x0000000b03027221 */ /* 0x000fc80000010100 */
[----:B------:R-:W-:Y:S01]  /*1be30*/  FMUL.FTZ R2, R2, R7 ;  /* 0x0000000702027220 */ /* 0x000fe20000410000 */
[----:B------:R-:W-:Y:S08]  /*1be40*/  MUFU.EX2 R11, R161 ;  /* 0x000000a1000b7308 */ /* 0x000ff00000000800 */
[----:B------:R-:W-:Y:S01]  /*1be50*/  MUFU.EX2 R2, R2 ;  /* 0x0000000200027308 */ /* 0x000fe20000000800 */
[----:B------:R-:W-:-:S02]  /*1be60*/  WARPGROUP.DEPBAR.LE gsb0, 0x0 ;  /* 0x00008000000079c5 */ /* 0x000fc40000010000 */
[----:B------:R-:W-:Y:S01]  /*1be70*/  WARPGROUP.ARRIVE ;  /* 0x00000000000079c5 */ /* 0x000fe20000000000 */
[-CC-:B------:R-:W-:Y:S01]  /*1be80*/  FFMA.FTZ R178, R144, R7.reuse, -R166.reuse ;  /* 0x0000000790b27223 */ /* 0x180fe200000108a6 */
[-C--:B------:R-:W-:Y:S01]  /*1be90*/  FMUL.FTZ R144, R3, R7.reuse ;  /* 0x0000000703907220 */ /* 0x080fe20000410000 */
[----:B------:R-:W-:-:S03]  /*1bea0*/  FFMA.FTZ R176, R141, R7, -R166 ;  /* 0x000000078db07223 */ /* 0x000fc600000108a6 */
        /* <DEDUP_REMOVED lines=8> */
[----:B------:R-:W0:Y:S01]  /*1bf30*/  MUFU.EX2 R189, R189 ;  /* 0x000000bd00bd7308 */ /* 0x000e220000000800 */
[----:B------:R-:W-:Y:S02]  /*1bf40*/  @!P1 IMAD R13, R14, 0x8, R17 ;  /* 0x000000080e0d9824 */ /* 0x000fe400078e0211 */
[-CC-:B------:R-:W-:Y:S01]  /*1bf50*/  FFMA.FTZ R122, R129, R7.reuse, -R144.reuse ;  /* 0x00000007817a7223 */ /* 0x180fe20000010890 */
[-CC-:B------:R-:W-:Y:S01]  /*1bf60*/  FFMA.FTZ R187, R130, R7.reuse, -R144.reuse ;  /* 0x0000000782bb7223 */ /* 0x180fe20000010890 */
[----:B------:R-:W-:Y:S01]  /*1bf70*/  FFMA.FTZ R126, R132, R7, -R144 ;  /* 0x00000007847e7223 */ /* 0x000fe20000010890 */
[----:B------:R-:W-:-:S02]  /*1bf80*/  @!P1 VIADD R13, R13, 0x30840 ;  /* 0x000308400d0d9836 */ /* 0x000fc40000000000 */
[-CC-:B------:R-:W-:Y:S01]  /*1bf90*/  FFMA.FTZ R181, R134, R7.reuse, -R144.reuse ;  /* 0x0000000786b57223 */ /* 0x180fe20000010890 */
[-CC-:B------:R-:W-:Y:S01]  /*1bfa0*/  FFMA.FTZ R12, R137, R7.reuse, -R144.reuse ;  /* 0x00000007890c7223 */ /* 0x180fe20000010890 */
[----:B------:R-:W1:Y:S01]  /*1bfb0*/  MUFU.EX2 R142, R142 ;  /* 0x0000008e008e7308 */ /* 0x000e620000000800 */
[-CC-:B------:R-:W-:Y:S01]  /*1bfc0*/  FFMA.FTZ R183, R138, R7.reuse, -R144.reuse ;  /* 0x000000078ab77223 */ /* 0x180fe20000010890 */
[----:B------:R-:W-:Y:S01]  /*1bfd0*/  @!P1 PRMT R13, RZ, 0x654, R13 ;  /* 0x00000654ff0d9816 */ /* 0x000fe2000000000d */
[-CC-:B------:R-:W-:Y:S01]  /*1bfe0*/  FFMA.FTZ R130, R143, R7.reuse, -R144.reuse ;  /* 0x000000078f827223 */ /* 0x180fe20000010890 */
[-CC-:B------:R-:W-:Y:S01]  /*1bff0*/  FFMA.FTZ R177, R146, R7.reuse, -R144.reuse ;  /* 0x0000000792b17223 */ /* 0x180fe20000010890 */
[-CC-:B------:R-:W-:Y:S01]  /*1c000*/  FFMA.FTZ R14, R147, R7.reuse, -R144.reuse ;  /* 0x00000007930e7223 */ /* 0x180fe20000010890 */
[-CC-:B------:R-:W-:Y:S01]  /*1c010*/  FFMA.FTZ R179, R150, R7.reuse, -R144.reuse ;  /* 0x0000000796b37223 */ /* 0x180fe20000010890 */
[--C-:B------:R-:W-:Y:S01]  /*1c020*/  FFMA.FTZ R159, R159, R7, -R144.reuse ;  /* 0x000000079f9f7223 */ /* 0x100fe20000010890 */
[----:B------:R-:W-:Y:S01]  /*1c030*/  MUFU.EX2 R191, R191 ;  /* 0x000000bf00bf7308 */ /* 0x000fe20000000800 */
[----:B0-----:R-:W-:Y:S01]  /*1c040*/  FFMA.FTZ R5, R2, R5, R189 ;  /* 0x0000000502057223 */ /* 0x001fe200000100bd */
[-CC-:B------:R-:W-:Y:S01]  /*1c050*/  FFMA.FTZ R162, R162, R7.reuse, -R144.reuse ;  /* 0x00000007a2a27223 */ /* 0x180fe20000010890 */
[-CC-:B------:R-:W-:Y:S01]  /*1c060*/  FFMA.FTZ R163, R163, R7.reuse, -R144.reuse ;  /* 0x00000007a3a37223 */ /* 0x180fe20000010890 */
[----:B------:R-:W-:-:S04]  /*1c070*/  FFMA.FTZ R164, R164, R7, -R144 ;  /* 0x00000007a4a47223 */ /* 0x000fc80000010890 */
        /* <DEDUP_REMOVED lines=18> */
[----:B------:R-:W-:Y:S01]  /*1c1a0*/  WARPGROUP.ARRIVE ;  /* 0x00000000000079c5 */ /* 0x000fe20000000000 */
[-C--:B------:R-:W-:Y:S01]  /*1c1b0*/  FFMA.FTZ R172, R148, R7.reuse, -R166 ;  /* 0x0000000794ac7223 */ /* 0x080fe200000108a6 */
[-CC-:B------:R-:W-:Y:S01]  /*1c1c0*/  FFMA.FTZ R148, R125, R7.reuse, -R144.reuse ;  /* 0x000000077d947223 */ /* 0x180fe20000010890 */
[-C--:B------:R-:W-:Y:S01]  /*1c1d0*/  FFMA.FTZ R173, R154, R7.reuse, -R144 ;  /* 0x000000079aad7223 */ /* 0x080fe20000010890 */
[-C--:B------:R-:W-:Y:S01]  /*1c1e0*/  FFMA.FTZ R174, R152, R7.reuse, -R166 ;  /* 0x0000000798ae7223 */ /* 0x080fe200000108a6 */
[----:B------:R-:W-:Y:S01]  /*1c1f0*/  FFMA.FTZ R175, R158, R7, -R144 ;  /* 0x000000079eaf7223 */ /* 0x000fe20000010890 */
[----:B------:R-:W-:Y:S01]  /*1c200*/  HGMMA.64x192x16.F32.BF16 R24, R168, gdesc[UR4].tnspB, R24, gsb0 ;  /* 0x42e00004a8187df0 */ /* 0x000fe20008001818 */
[----:B------:R-:W-:Y:S08]  /*1c210*/  MUFU.EX2 R172, R172 ;  /* 0x000000ac00ac7308 */ /* 0x000ff00000000800 */
[----:B------:R-:W1:Y:S08]  /*1c220*/  MUFU.EX2 R148, R148 ;  /* 0x0000009400947308 */ /* 0x000e700000000800 */
[----:B------:R-:W-:Y:S08]  /*1c230*/  MUFU.EX2 R173, R173 ;  /* 0x000000ad00ad7308 */ /* 0x000ff00000000800 */
[----:B------:R-:W-:Y:S08]  /*1c240*/  MUFU.EX2 R174, R174 ;  /* 0x000000ae00ae7308 */ /* 0x000ff00000000800 */
[----:B------:R-:W-:Y:S01]  /*1c250*/  MUFU.EX2 R175, R175 ;  /* 0x000000af00af7308 */ /* 0x000fe20000000800 */
[----:B------:R-:W-:-:S02]  /*1c260*/  WARPGROUP.DEPBAR.LE gsb0, 0x0 ;  /* 0x00008000000079c5 */ /* 0x000fc40000010000 */
[----:B------:R2:W-:Y:S01]  /*1c270*/  @!P1 SYNCS.ARRIVE.TRANS64.RED.A1T0 RZ, [R13+URZ], RZ ;  /* 0x000000ff0dff99a7 */ /* 0x0005e2000810043f */
[----:B------:R-:W-:Y:S02]  /*1c280*/  F2FP.BF16.F32.PACK_AB R170, R11, R140 ;  /* 0x0000008c0baa723e */ /* 0x000fe400000010ff */
[----:B------:R-:W-:Y:S02]  /*1c290*/  F2FP.BF16.F32.PACK_AB R168, R136, R127 ;  /* 0x0000007f88a8723e */ /* 0x000fe400000010ff */
[----:B0-----:R-:W-:Y:S01]  /*1c2a0*/  F2FP.BF16.F32.PACK_AB R169, R163, R162 ;  /* 0x000000a2a3a9723e */ /* 0x001fe200000010ff */
[----:B--2---:R-:W-:Y:S01]  /*1c2b0*/  FADD.FTZ R13, R21, R6 ;  /* 0x00000006150d7221 */ /* 0x004fe20000010000 */
[----:B------:R-:W-:Y:S02]  /*1c2c0*/  @!P1 VIADD R6, R20, 0x30860 ;  /* 0x0003086014069836 */ /* 0x000fe40000000000 */
[----:B------:R-:W-:Y:S01]  /*1c2d0*/  FADD.FTZ R20, R142, R5 ;  /* 0x000000058e147221 */ /* 0x000fe20000010000 */
[----:B------:R-:W-:Y:S01]  /*1c2e0*/  FADD.FTZ R132, R190, R13 ;  /* 0x0000000dbe847221 */ /* 0x000fe20000010000 */
[----:B------:R-:W-:-:S02]  /*1c2f0*/  F2FP.BF16.F32.PACK_AB R190, R123, R190 ;  /* 0x000000be7bbe723e */ /* 0x000fc400000010ff */
[----:B------:R-:W-:Y:S01]  /*1c300*/  FADD.FTZ R5, R191, R20 ;  /* 0x00000014bf057221 */ /* 0x000fe20000010000 */
[----:B------:R-:W-:Y:S01]  /*1c310*/  @!P1 PRMT R121, RZ, 0x654, R6 ;  /* 0x00000654ff799816 */ /* 0x000fe20000000006 */
[----:B------:R-:W-:Y:S01]  /*1c320*/  FADD.FTZ R13, R123, R132 ;  /* 0x000000847b0d7221 */ /* 0x000fe20000010000 */
[-CC-:B------:R-:W-:Y:S01]  /*1c330*/  FFMA.FTZ R6, R151, R7.reuse, -R144.reuse ;  /* 0x0000000797067223 */ /* 0x180fe20000010890 */
[----:B-1----:R-:W-:Y:S01]  /*1c340*/  FADD.FTZ R132, R148, R5 ;  /* 0x0000000594847221 */ /* 0x002fe20000010000 */
[-C--:B------:R-:W-:Y:S01]  /*1c350*/  FFMA.FTZ R20, R155, R7.reuse, -R144 ;  /* 0x000000079b147223 */ /* 0x080fe20000010890 */
[----:B------:R-:W-:Y:S01]  /*1c360*/  FADD.FTZ R13, R184, R13 ;  /* 0x0000000db80d7221 */ /* 0x000fe20000010000 */
[C---:B------:R-:W-:Y:S01]  /*1c370*/  F2FP.BF16.F32.PACK_AB R184, R120.reuse, R184 ;  /* 0x000000b878b8723e */ /* 0x040fe200000010ff */
[----:B------:R-:W-:Y:S01]  /*1c380*/  FADD.FTZ R5, R185, R132 ;  /* 0x00000084b9057221 */ /* 0x000fe20000010000 */
[----:B------:R-:W-:Y:S01]  /*1c390*/  MUFU.EX2 R6, R6 ;  /* 0x0000000600067308 */ /* 0x000fe20000000800 */
[----:B------:R-:W-:Y:S01]  /*1c3a0*/  FADD.FTZ R13, R120, R13 ;  /* 0x0000000d780d7221 */ /* 0x000fe20000010000 */
[----:B------:R-:W-:Y:S01]  /*1c3b0*/  FFMA.FTZ R144, R165, R7, -R144 ;  /* 0x00000007a5907223 */ /* 0x000fe20000010890 */
[----:B------:R-:W-:Y:S01]  /*1c3c0*/  FADD.FTZ R132, R122, R5 ;  /* 0x000000057a847221 */ /* 0x000fe20000010000 */
[----:B------:R0:W-:Y:S01]  /*1c3d0*/  @!P1 SYNCS.ARRIVE.TRANS64.RED.A1T0 RZ, [R121+URZ], RZ ;  /* 0x000000ff79ff99a7 */ /* 0x0001e2000810043f */
[----:B------:R-:W-:Y:S01]  /*1c3e0*/  FADD.FTZ R13, R186, R13 ;  /* 0x0000000dba0d7221 */ /* 0x000fe20000010000 */
[C---:B------:R-:W-:Y:S01]  /*1c3f0*/  F2FP.BF16.F32.PACK_AB R186, R10.reuse, R186 ;  /* 0x000000ba0aba723e */ /* 0x040fe200000010ff */
[----:B------:R-:W-:Y:S01]  /*1c400*/  FADD.FTZ R5, R187, R132 ;  /* 0x00000084bb057221 */ /* 0x000fe20000010000 */
[----:B------:R-:W-:Y:S01]  /*1c410*/  MUFU.EX2 R20, R20 ;  /* 0x0000001400147308 */ /* 0x000fe20000000800 */
[----:B------:R-:W-:Y:S01]  /*1c420*/  FADD.FTZ R13, R10, R13 ;  /* 0x0000000d0a0d7221 */ /* 0x000fe20000010000 */
[----:B------:R-:W-:Y:S01]  /*1c430*/  F2FP.BF16.F32.PACK_AB R191, R148, R191 ;  /* 0x000000bf94bf723e */ /* 0x000fe200000010ff */
[----:B------:R-:W-:Y:S01]  /*1c440*/  FADD.FTZ R132, R126, R5 ;  /* 0x000000057e847221 */ /* 0x000fe20000010000 */
[----:B------:R-:W-:Y:S01]  /*1c450*/  F2FP.BF16.F32.PACK_AB R185, R122, R185 ;  /* 0x000000b97ab9723e */ /* 0x000fe200000010ff */
[----:B------:R-:W-:Y:S01]  /*1c460*/  FADD.FTZ R13, R180, R13 ;  /* 0x0000000db40d7221 */ /* 0x000fe20000010000 */
[----:B------:R-:W-:Y:S01]  /*1c470*/  F2FP.BF16.F32.PACK_AB R187, R126, R187 ;  /* 0x000000bb7ebb723e */ /* 0x000fe200000010ff */
[----:B------:R-:W-:Y:S01]  /*1c480*/  FADD.FTZ R5, R181, R132 ;  /* 0x00000084b5057221 */ /* 0x000fe20000010000 */
[----:B------:R-:W-:Y:S01]  /*1c490*/  F2FP.BF16.F32.PACK_AB R181, R12, R181 ;  /* 0x000000b50cb5723e */ /* 0x000fe200000010ff */
[----:B------:R-:W-:Y:S01]  /*1c4a0*/  FADD.FTZ R13, R124, R13 ;  /* 0x0000000d7c0d7221 */ /* 0x000fe20000010000 */
        /* <DEDUP_REMOVED lines=8> */
[----:B------:R-:W2:Y:S01]  /*1c530*/  MUFU.EX2 R132, R159 ;  /* 0x0000009f00847308 */ /* 0x000ea20000000800 */
[----:B------:R-:W-:-:S02]  /*1c540*/  FADD.FTZ R134, R130, R5 ;  /* 0x0000000582867221 */ /* 0x000fc40000010000 */
[----:B------:R-:W-:Y:S01]  /*1c550*/  FADD.FTZ R13, R176, R13 ;  /* 0x0000000db00d7221 */ /* 0x000fe20000010000 */
[----:B------:R-:W-:Y:S01]  /*1c560*/  F2FP.BF16.F32.PACK_AB R176, R128, R176 ;  /* 0x000000b080b0723e */ /* 0x000fe200000010ff */
[----:B------:R-:W-:Y:S01]  /*1c570*/  FADD.FTZ R5, R177, R134 ;  /* 0x00000086b1057221 */ /* 0x000fe20000010000 */
[----:B------:R-:W-:Y:S01]  /*1c580*/  F2FP.BF16.F32.PACK_AB R177, R14, R177 ;  /* 0x000000b10eb1723e */ /* 0x000fe200000010ff */
[----:B------:R-:W-:Y:S02]  /*1c590*/  FADD.FTZ R13, R128, R13 ;  /* 0x0000000d800d7221 */ /* 0x000fe40000010000 */
[----:B------:R-:W-:Y:S01]  /*1c5a0*/  FADD.FTZ R10, R14, R5 ;  /* 0x000000050e0a7221 */ /* 0x000fe20000010000 */
[----:B-1----:R-:W-:Y:S01]  /*1c5b0*/  F2FP.BF16.F32.PACK_AB R171, R144, R164 ;  /* 0x000000a490ab723e */ /* 0x002fe200000010ff */
[----:B------:R-:W-:Y:S01]  /*1c5c0*/  FADD.FTZ R120, R178, R13 ;  /* 0x0000000db2787221 */ /* 0x000fe20000010000 */
[----:B------:R-:W-:Y:S01]  /*1c5d0*/  F2FP.BF16.F32.PACK_AB R178, R131, R178 ;  /* 0x000000b283b2723e */ /* 0x000fe200000010ff */
[----:B------:R-:W-:Y:S01]  /*1c5e0*/  FADD.FTZ R5, R179, R10 ;  /* 0x0000000ab3057221 */ /* 0x000fe20000010000 */
[----:B------:R-:W-:Y:S01]  /*1c5f0*/  F2FP.BF16.F32.PACK_AB R179, R6, R179 ;  /* 0x000000b306b3723e */ /* 0x000fe200000010ff */
[----:B------:R-:W-:-:S02]  /*1c600*/  FADD.FTZ R13, R131, R120 ;  /* 0x00000078830d7221 */ /* 0x000fc40000010000 */
[----:B------:R-:W-:Y:S02]  /*1c610*/  FADD.FTZ R10, R6, R5 ;  /* 0x00000005060a7221 */ /* 0x000fe40000010000 */
[----:B------:R-:W-:Y:S01]  /*1c620*/  FADD.FTZ R12, R172, R13 ;  /* 0x0000000dac0c7221 */ /* 0x000fe20000010000 */
[----:B------:R-:W-:Y:S01]  /*1c630*/  F2FP.BF16.F32.PACK_AB R172, R133, R172 ;  /* 0x000000ac85ac723e */ /* 0x000fe200000010ff */
[----:B------:R-:W-:Y:S01]  /*1c640*/  FADD.FTZ R5, R173, R10 ;  /* 0x0000000aad057221 */ /* 0x000fe20000010000 */
[C---:B------:R-:W-:Y:S01]  /*1c650*/  F2FP.BF16.F32.PACK_AB R173, R20.reuse, R173 ;  /* 0x000000ad14ad723e */ /* 0x040fe200000010ff */
[----:B------:R-:W-:Y:S02]  /*1c660*/  FADD.FTZ R13, R133, R12 ;  /* 0x0000000c850d7221 */ /* 0x000fe40000010000 */
[----:B------:R-:W-:Y:S02]  /*1c670*/  FADD.FTZ R10, R20, R5 ;  /* 0x00000005140a7221 */ /* 0x000fe40000010000 */
[----:B------:R-:W-:Y:S01]  /*1c680*/  FADD.FTZ R12, R174, R13 ;  /* 0x0000000dae0c7221 */ /* 0x000fe20000010000 */
[----:B------:R-:W-:Y:S01]  /*1c690*/  F2FP.BF16.F32.PACK_AB R174, R135, R174 ;  /* 0x000000ae87ae723e */ /* 0x000fe200000010ff */
[----:B------:R-:W-:Y:S01]  /*1c6a0*/  FADD.FTZ R5, R175, R10 ;  /* 0x0000000aaf057221 */ /* 0x000fe20000010000 */
[----:B--2---:R-:W-:Y:S01]  /*1c6b0*/  F2FP.BF16.F32.PACK_AB R175, R132, R175 ;  /* 0x000000af84af723e */ /* 0x004fe200000010ff */
[----:B------:R-:W-:Y:S01]  /*1c6c0*/  FADD.FTZ R12, R135, R12 ;  /* 0x0000000c870c7221 */ /* 0x000fe20000010000 */
[----:B------:R-:W-:-:S02]  /*1c6d0*/  IMAD.MOV.U32 R10, RZ, RZ, R4 ;  /* 0x000000ffff0a7224 */ /* 0x000fc400078e0004 */
[----:B------:R-:W-:Y:S01]  /*1c6e0*/  FADD.FTZ R5, R132, R5 ;  /* 0x0000000584057221 */ /* 0x000fe20000010000 */
[----:B------:R-:W-:Y:S01]  /*1c6f0*/  FADD.FTZ R13, R127, R12 ;  /* 0x0000000c7f0d7221 */ /* 0x000fe20000010000 */
[----:B------:R-:W-:Y:S02]  /*1c700*/  IMAD.MOV.U32 R12, RZ, RZ, R194 ;  /* 0x000000ffff0c7224 */ /* 0x000fe400078e00c2 */
[----:B------:R-:W-:Y:S01]  /*1c710*/  FADD.FTZ R5, R162, R5 ;  /* 0x00000005a2057221 */ /* 0x000fe20000010000 */
[----:B------:R-:W-:-:S03]  /*1c720*/  FADD.FTZ R13, R136, R13 ;  /* 0x0000000d880d7221 */ /* 0x000fc60000010000 */
[----:B------:R-:W-:Y:S01]  /*1c730*/  FADD.FTZ R5, R163, R5 ;  /* 0x00000005a3057221 */ /* 0x000fe20000010000 */
[----:B------:R-:W-:Y:S01]  /*1c740*/  FADD.FTZ R6, R140, R13 ;  /* 0x0000000d8c067221 */ /* 0x000fe20000010000 */
[----:B------:R-:W-:Y:S02]  /*1c750*/  IMAD.MOV.U32 R13, RZ, RZ, R23 ;  /* 0x000000ffff0d7224 */ /* 0x000fe400078e0017 */
[----:B------:R-:W-:Y:S01]  /*1c760*/  FADD.FTZ R5, R164, R5 ;  /* 0x00000005a4057221 */ /* 0x000fe20000010000 */
[----:B------:R-:W-:Y:S01]  /*1c770*/  FADD.FTZ R6, R11, R6 ;  /* 0x000000060b067221 */ /* 0x000fe20000010000 */
[----:B------:R-:W-:Y:S02]  /*1c780*/  IMAD.MOV.U32 R11, RZ, RZ, R3 ;  /* 0x000000ffff0b7224 */ /* 0x000fe400078e0003 */
[----:B------:R-:W-:Y:S01]  /*1c790*/  FADD.FTZ R5, R144, R5 ;  /* 0x0000000590057221 */ /* 0x000fe20000010000 */
[----:B0-----:R-:W-:Y:S06]  /*1c7a0*/  @P2 BRA `(.L_x_1563) ;  /* 0xffffffd800102947 */ /* 0x001fec000383ffff */
[----:B------:R-:W-:Y:S05]  /*1c7b0*/  BSYNC B1 ;  /* 0x0000000000017941 */ /* 0x000fea0003800000 */
.L_x_1552:
[----:B------:R-:W-:Y:S05]  /*1c7c0*/  BSYNC B0 ;  /* 0x0000000000007941 */ /* 0x000fea0003800000 */
.L_x_1551:
[----:B------:R-:W-:Y:S01]  /*1c7d0*/  ISETP.GE.AND P2, PT, R8, R211, PT ;  /* 0x000000d30800720c */ /* 0x000fe20003f46270 */
[----:B------:R-:W-:-:S12]  /*1c7e0*/  BSSY B0, `(.L_x_1564) ;  /* 0x00003ab000007945 */ /* 0x000fd80003800000 */
[----:B------:R-:W-:Y:S05]  /*1c7f0*/  @!P2 BRA `(.L_x_1565) ;  /* 0x0000003800a4a947 */ /* 0x000fea0003800000 */
[----:B------:R-:W-:Y:S02]  /*1c800*/  IMAD R200, R201, 0x80, R213 ;  /* 0x00000080c9c87824 */ /* 0x000fe400078e02d5 */
[----:B------:R-:W-:Y:S02]  /*1c810*/  IMAD.MOV.U32 R10, RZ, RZ, R3 ;  /* 0x000000ffff0a7224 */ /* 0x000fe400078e0003 */
[----:B------:R-:W-:Y:S02]  /*1c820*/  VIADD R200, R200, 0x8 ;  /* 0x00000008c8c87836 */ /* 0x000fe40000000000 */
[----:B------:R-:W-:Y:S02]  /*1c830*/  IMAD.MOV.U32 R11, RZ, RZ, R4 ;  /* 0x000000ffff0b7224 */ /* 0x000fe400078e0004 */
[----:B------:R-:W-:Y:S01]  /*1c840*/  IMAD.MOV.U32 R12, RZ, RZ, R194 ;  /* 0x000000ffff0c7224 */ /* 0x000fe200078e00c2 */
[----:B------:R-:W-:Y:S01]  /*1c850*/  IADD3 R200, R200, R196, -R197 ;  /* 0x000000c4c8c87210 */ /* 0x000fe20007ffe8c5 */
[----:B------:R-:W-:-:S07]  /*1c860*/  IMAD.MOV.U32 R13, RZ, RZ, R23 ;  /* 0x000000ffff0d7224 */ /* 0x000fce00078e0017 */
.L_x_1584:
[----:B------:R-:W-:-:S05]  /*1c870*/  VIADD R3, R13, 0x1 ;  /* 0x000000010d037836 */ /* 0x000fca0000000000 */
[----:B------:R-:W-:-:S04]  /*1c880*/  ISETP.NE.AND P2, PT, R3, 0x2, PT ;  /* 0x000000020300780c */ /* 0x000fc80003f45270 */
[----:B------:R-:W-:Y:S02]  /*1c890*/  SEL R7, RZ, 0x1, P2 ;  /* 0x00000001ff077807 */ /* 0x000fe40001000000 */
[----:B------:R-:W-:Y:S02]  /*1c8a0*/  SEL R23, R3, RZ, P2 ;  /* 0x000000ff03177207 */ /* 0x000fe40001000000 */
[----:B------:R-:W-:Y:S01]  /*1c8b0*/  LOP3.LUT R194, R12, R7, RZ, 0x3c, !PT ;  /* 0x000000070cc27212 */ /* 0x000fe200078e3cff */
[----:B------:R-:W-:Y:S06]  /*1c8c0*/  @!P0 BRA `(.L_x_1566) ;  /* 0x0000000000048947 */ /* 0x000fec0003800000 */
[----:B------:R-:W-:Y:S01]  /*1c8d0*/  BPT.TRAP 0x1 ;  /* 0x000000040000795c */ /* 0x000fe20000300000 */
.L_x_1566:
[----:B------:R-:W-:Y:S01]  /*1c8e0*/  IMAD R3, R23, 0x8, R17 ;  /* 0x0000000817037824 */ /* 0x000fe200078e0211 */
[----:B------:R-:W-:-:S04]  /*1c8f0*/  SHF.L.U32 R4, R194, 0x1f, RZ ;  /* 0x0000001fc2047819 */ /* 0x000fc800000006ff */
[----:B------:R0:W1:Y:S01]  /*1c900*/  SYNCS.PHASECHK.TRANS64.TRYWAIT P2, [R3+URZ+0x30830], R4 ;  /* 0x03083004030075a7 */ /* 0x000062000804017f */
[----:B------:R-:W-:Y:S05]  /*1c910*/  @!P0 BRA `(.L_x_1567) ;  /* 0x0000000000048947 */ /* 0x000fea0003800000 */
[----:B------:R-:W-:Y:S01]  /*1c920*/  BPT.TRAP 0x1 ;  /* 0x000000040000795c */ /* 0x000fe20000300000 */
.L_x_1567:
[----:B------:R-:W-:Y:S01]  /*1c930*/  BSSY B1, `(.L_x_1568) ;  /* 0x0000006000017945 */ /* 0x000fe20003800000 */
[----:B------:R-:W-:Y:S02]  /*1c940*/  IMAD R14, R23, 0x900, R9 ;  /* 0x00000900170e7824 */ /* 0x000fe400078e0209 */
[----:B------:R-:W-:Y:S01]  /*1c950*/  IMAD.MOV.U32 R15, RZ, RZ, 0x40000040 ;  /* 0x40000040ff0f7424 */ /* 0x000fe200078e00ff */
[----:B-1----:R-:W-:Y:S06]  /*1c960*/  @P2 BRA `(.L_x_1569) ;  /* 0x0000000000082947 */ /* 0x002fec0003800000 */
[----:B------:R-:W1:Y:S02]  /*1c970*/  SYNCS.PHASECHK.TRANS64.TRYWAIT P2, [R3+URZ+0x30830], R4 ;  /* 0x03083004030075a7 */ /* 0x000e64000804017f */
[----:B-1----:R-:W-:Y:S05]  /*1c980*/  @!P2 BRA `(.L_x_1570) ;  /* 0x000000e40064a947 */ /* 0x002fea0003800000 */
.L_x_1569:
[----:B------:R-:W-:Y:S05]  /*1c990*/  BSYNC B1 ;  /* 0x0000000000017941 */ /* 0x000fea0003800000 */
.L_x_1568:
[----:B------:R-:W2:Y:S04]  /*1c9a0*/  LDL.64 R120, [R1+0x30] ;  /* 0x0000300001787983 */ /* 0x000ea80000100a00 */
[----:B------:R3:W-:Y:S04]  /*1c9b0*/  STL [R1+0x44], R6 ;  /* 0x0000440601007387 */ /* 0x0007e80000100800 */
[----:B---3--:R-:W3:Y:S04]  /*1c9c0*/  LDL.64 R6, [R1+0x28] ;  /* 0x0000280001067983 */ /* 0x008ee80000100a00 */
[----:B------:R0:W-:Y:S04]  /*1c9d0*/  STL [R1+0x40], R5 ;  /* 0x0000400501007387 */ /* 0x0001e80000100800 */
[----:B------:R-:W4:Y:S04]  /*1c9e0*/  LDL.64 R202, [R1+0x18] ;  /* 0x0000180001ca7983 */ /* 0x000f280000100a00 */
[----:B01----:R-:W4:Y:S01]  /*1c9f0*/  LDL.64 R4, [R1+0x20] ;  /* 0x0000200001047983 */ /* 0x003f220000100a00 */
[----:B------:R-:W-:-:S02]  /*1ca00*/  R2UR UR6, R14 ;  /* 0x000000000e0672ca */ /* 0x000fc400000e0000 */
[----:B------:R-:W-:Y:S01]  /*1ca10*/  R2UR UR7, R15 ;  /* 0x000000000f0772ca */ /* 0x000fe200000e0000 */
[----:B------:R-:W-:Y:S02]  /*1ca20*/  VIADD R20, R14, 0x2 ;  /* 0x000000020e147836 */ /* 0x000fe40000000000 */
[----:B------:R-:W-:Y:S01]  /*1ca30*/  IMAD.MOV.U32 R21, RZ, RZ, 0x40000040 ;  /* 0x40000040ff157424 */ /* 0x000fe200078e00ff */
[----:B--2---:R-:W-:Y:S02]  /*1ca40*/  R2UR UR4, R120 ;  /* 0x00000000780472ca */ /* 0x004fe400000e0000 */
[----:B------:R-:W-:Y:S02]  /*1ca50*/  R2UR UR5, R121 ;  /* 0x00000000790572ca */ /* 0x000fe400000e0000 */
        /* <DEDUP_REMOVED lines=56> */
[----:B------:R-:W-:Y:S02]  /*1cde0*/  VIADD R20, R14, 0x306 ;  /* 0x000003060e147836 */ /* 0x000fe40000000000 */
        /* <DEDUP_REMOVED lines=146> */
.L_x_1571:
[----:B------:R-:W-:Y:S01]  /*1d710*/  SHF.L.U32 R2, R12, 0x1f, RZ ;  /* 0x0000001f0c027819 */ /* 0x000fe200000006ff */
[----:B------:R-:W-:-:S04]  /*1d720*/  IMAD R14, R13, 0x8, R17 ;  /* 0x000000080d0e7824 */ /* 0x000fc800078e0211 */
[----:B------:R0:W1:Y:S01]  /*1d730*/  SYNCS.PHASECHK.TRANS64.TRYWAIT P2, [R14+URZ+0x30850], R2 ;  /* 0x030850020e0075a7 */ /* 0x000062000804017f */
[----:B------:R-:W-:Y:S05]  /*1d740*/  @!P0 BRA `(.L_x_1572) ;  /* 0x0000000000048947 */ /* 0x000fea0003800000 */
[----:B------:R-:W-:Y:S01]  /*1d750*/  BPT.TRAP 0x1 ;  /* 0x000000040000795c */ /* 0x000fe20000300000 */
.L_x_1572:
        /* <DEDUP_REMOVED lines=9> */
.L_x_1574:
[----:B------:R-:W-:Y:S05]  /*1d7f0*/  BSYNC B1 ;  /* 0x0000000000017941 */ /* 0x000fea0003800000 */
.L_x_1573:
[----:B------:R-:W-:Y:S01]  /*1d800*/  IMAD.MOV.U32 R12, RZ, RZ, R0 ;  /* 0x000000ffff0c7224 */ /* 0x000fe200078e0000 */
[----:B------:R-:W2:Y:S01]  /*1d810*/  LDL R4, [R1+0x38] ;  /* 0x0000380001047983 */ /* 0x000ea20000100800 */
[----:B------:R-:W-:Y:S01]  /*1d820*/  IMAD.MOV.U32 R13, RZ, RZ, 0x40000040 ;  /* 0x40000040ff0d7424 */ /* 0x000fe200078e00ff */
[----:B------:R-:W-:Y:S01]  /*1d830*/  WARPGROUP.ARRIVE ;  /* 0x00000000000079c5 */ /* 0x000fe20000000000 */
[----:B------:R-:W-:Y:S01]  /*1d840*/  FMUL.FTZ R7, R123, UR50 ;  /* 0x000000327b077c20 */ /* 0x000fe20008410000 */
[----:B------:R-:W-:Y:S01]  /*1d850*/  R2UR UR6, R12 ;  /* 0x000000000c0672ca */ /* 0x000fe200000e0000 */
[----:B------:R-:W-:Y:S01]  /*1d860*/  VIADD R12, R0, 0x80 ;  /* 0x00000080000c7836 */ /* 0x000fe20000000000 */
        /* <DEDUP_REMOVED lines=13> */
[----:B------:R-:W-:Y:S01]  /*1d940*/  HGMMA.64x192x16.F32.BF16 R24, R188, gdesc[UR4].tnspB, R24, gsb0 ;  /* 0x42e00004bc187df0 */ /* 0x000fe20008001818 */
[----:B------:R-:W-:Y:S01]  /*1d950*/  R2UR UR6, R12 ;  /* 0x000000000c0672ca */ /* 0x000fe200000e0000 */
[----:B------:R-:W-:Y:S01]  /*1d960*/  VIADD R12, R0, 0x100 ;  /* 0x00000100000c7836 */ /* 0x000fe20000000000 */
[----:B------:R-:W-:Y:S01]  /*1d970*/  R2UR UR7, R13 ;  /* 0x000000000d0772ca */ /* 0x000fe200000e0000 */
[----:B------:R-:W-:-:S02]  /*1d980*/  IMAD.MOV.U32 R13, RZ, RZ, 0x40000040 ;  /* 0x40000040ff0d7424 */ /* 0x000fc400078e00ff */
        /* <DEDUP_REMOVED lines=25> */
[----:B------:R-:W-:Y:S01]  /*1db20*/  ISETP.GE.AND P2, PT, R224, 0x1, PT ;  /* 0x00000001e000780c */ /* 0x000fe20003f46270 */
[----:B------:R-:W0:Y:S08]  /*1db30*/  MUFU.TANH R2, R2 ;  /* 0x0000000200027308 */ /* 0x000e300000002400 */
        /* <DEDUP_REMOVED lines=22> */
[----:B------:R-:W-:-:S05]  /*1dca0*/  WARPGROUP.ARRIVE ;  /* 0x00000000000079c5 */ /* 0x000fca0000000000 */
[----:B------:R-:W0:Y:S01]  /*1dcb0*/  MUFU.TANH R143, R143 ;  /* 0x0000008f008f7308 */ /* 0x000e220000002400 */
[----:B------:R-:W-:Y:S01]  /*1dcc0*/  HGMMA.64x192x16.F32.BF16 R24, R184, gdesc[UR4].tnspB, R24, gsb0 ;  /* 0x42e00004b8187df0 */ /* 0x000fe20008001818 */
[----:B------:R-:W-:Y:S01]  /*1dcd0*/  R2UR UR6, R12 ;  /* 0x000000000c0672ca */ /* 0x000fe200000e0000 */
[----:B------:R-:W-:Y:S01]  /*1dce0*/  VIADD R12, R0, 0x180 ;  /* 0x00000180000c7836 */ /* 0x000fe20000000000 */
[----:B------:R-:W-:Y:S01]  /*1dcf0*/  R2UR UR7, R13 ;  /* 0x000000000d0772ca */ /* 0x000fe200000e0000 */
[----:B------:R-:W-:-:S03]  /*1dd00*/  IMAD.MOV.U32 R13, RZ, RZ, 0x40000040 ;  /* 0x40000040ff0d7424 */ /* 0x000fc600078e00ff */
        /* <DEDUP_REMOVED lines=9> */
[----:B------:R-:W-:Y:S01]  /*1dda0*/  FMUL.FTZ R4, R121, UR50 ;  /* 0x0000003279047c20 */ /* 0x000fe20008410000 */
[----:B------:R-:W-:Y:S01]  /*1ddb0*/  FMUL.FTZ R121, R127, UR50 ;  /* 0x000000327f797c20 */ /* 0x000fe20008410000 */
[----:B------:R-:W-:Y:S01]  /*1ddc0*/  FMUL.FTZ R127, R133, UR50 ;  /* 0x00000032857f7c20 */ /* 0x000fe20008410000 */
[----:B------:R-:W-:Y:S01]  /*1ddd0*/  FMUL.FTZ R133, R137, UR50 ;  /* 0x0000003289857c20 */ /* 0x000fe20008410000 */
[----:B------:R-:W-:Y:S01]  /*1dde0*/  FMUL.FTZ R137, R141, UR50 ;  /* 0x000000328d897c20 */ /* 0x000fe20008410000 */
[----:B------:R-:W-:Y:S01]  /*1ddf0*/  FMUL.FTZ R141, R150, UR50 ;  /* 0x00000032968d7c20 */ /* 0x000fe20008410000 */
[----:B------:R-:W-:Y:S01]  /*1de00*/  FMUL.FTZ R150, R159, UR50 ;  /* 0x000000329f967c20 */ /* 0x000fe20008410000 */
[----:B------:R-:W2:Y:S08]  /*1de10*/  MUFU.TANH R4, R4 ;  /* 0x0000000400047308 */ /* 0x000eb00000002400 */
        /* <DEDUP_REMOVED lines=29> */
[----:B------:R-:W-:-:S03]  /*1dff0*/  FMUL.FTZ R160, R164, UR50 ;  /* 0x00000032a4a07c20 */ /* 0x000fc60008410000 */
        /* <DEDUP_REMOVED lines=8> */
[----:B------:R-:W-:Y:S01]  /*1e080*/  @!P1 VIADD R12, R3, 0x30840 ;  /* 0x00030840030c9836 */ /* 0x000fe20000000000 */
[----:B------:R-:W-:Y:S01]  /*1e090*/  R2UR UR7, R13 ;  /* 0x000000000d0772ca */ /* 0x000fe200000e0000 */
[----:B------:R-:W-:-:S03]  /*1e0a0*/  IMAD R3, R8, -0x60, RZ ;  /* 0xffffffa008037824 */ /* 0x000fc600078e02ff */
[----:B------:R-:W-:Y:S01]  /*1e0b0*/  @!P1 PRMT R12, RZ, 0x654, R12 ;  /* 0x00000654ff0c9816 */ /* 0x000fe2000000000c */
[----:B------:R-:W-:Y:S01]  /*1e0c0*/  IMAD R159, R206, -0x2, R3 ;  /* 0xfffffffece9f7824 */ /* 0x000fe200078e0203 */
[----:B------:R-:W-:-:S05]  /*1e0d0*/  IADD3 R162, R3, 0x1, R196 ;  /* 0x0000000103a27810 */ /* 0x000fca0007ffe0c4 */
[----:B------:R-:W-:Y:S02]  /*1e0e0*/  IMAD.IADD R13, R162, 0x1, -R197 ;  /* 0x00000001a20d7824 */ /* 0x000fe400078e0ac5 */
[----:B------:R-:W-:Y:S02]  /*1e0f0*/  IMAD R162, R201, 0x80, R213 ;  /* 0x00000080c9a27824 */ /* 0x000fe400078e02d5 */
[----:B------:R-:W-:-:S04]  /*1e100*/  IMAD R13, R206, -0x2, R13 ;  /* 0xfffffffece0d7824 */ /* 0x000fc800078e020d */
[C---:B------:R-:W-:Y:S02]  /*1e110*/  VIADD R166, R13.reuse, UR47 ;  /* 0x0000002f0da67c36 */ /* 0x040fe40008000000 */
[----:B------:R-:W-:Y:S02]  /*1e120*/  VIADD R165, R13, UR4 ;  /* 0x000000040da57c36 */ /* 0x000fe40008000000 */
[C---:B------:R-:W-:Y:S02]  /*1e130*/  IMAD.IADD R164, R162.reuse, 0x1, R166 ;  /* 0x00000001a2a47824 */ /* 0x040fe400078e02a6 */
[----:B------:R-:W-:Y:S01]  /*1e140*/  IMAD.IADD R163, R162, 0x1, R165 ;  /* 0x00000001a2a37824 */ /* 0x000fe200078e02a5 */
[----:B------:R-:W-:Y:S02]  /*1e150*/  WARPGROUP.DEPBAR.LE gsb0, 0x0 ;  /* 0x00008000000079c5 */ /* 0x000fe40000010000 */
[----:B------:R-:W-:-:S06]  /*1e160*/  WARPGROUP.ARRIVE ;  /* 0x00000000000079c5 */ /* 0x000fcc0000000000 */
[----:B------:R-:W-:Y:S03]  /*1e170*/  HGMMA.64x192x16.F32.BF16 R24, R168, gdesc[UR4].tnspB, R24, gsb0 ;  /* 0x42e00004a8187df0 */ /* 0x000fe60008001818 */
[----:B------:R-:W-:Y:S02]  /*1e180*/  WARPGROUP.DEPBAR.LE gsb0, 0x0 ;  /* 0x00008000000079c5 */ /* 0x000fe40000010000 */
[----:B------:R0:W-:Y:S01]  /*1e190*/  @!P1 SYNCS.ARRIVE.TRANS64.RED.A1T0 RZ, [R12+URZ], RZ ;  /* 0x000000ff0cff99a7 */ /* 0x0001e2000810043f */
[----:B-1234-:R-:W-:Y:S05]  /*1e1a0*/  @!P2 BRA `(.L_x_1576) ;  /* 0x000000000058a947 */ /* 0x01efea0003800000 */
[----:B------:R-:W-:Y:S01]  /*1e1b0*/  IADD3 R167, R162, R196, -R197 ;  /* 0x000000c4a2a77210 */ /* 0x000fe20007ffe8c5 */
[----:B------:R-:W-:Y:S03]  /*1e1c0*/  BSSY B1, `(.L_x_1577) ;  /* 0x0000011000017945 */ /* 0x000fe60003800000 */
[----:B------:R-:W-:-:S13]  /*1e1d0*/  ISETP.GT.AND P2, PT, R167, -0x1, PT ;  /* 0xffffffffa700780c */ /* 0x000fda0003f44270 */
[----:B------:R-:W-:Y:S05]  /*1e1e0*/  @P2 BRA `(.L_x_1578) ;  /* 0x0000000000202947 */ /* 0x000fea0003800000 */
[----:B------:R-:W-:Y:S01]  /*1e1f0*/  IMAD.U32 R168, RZ, RZ, UR39 ;  /* 0x00000027ffa87e24 */ /* 0x000fe2000f8e00ff */
[----:B------:R-:W-:-:S04]  /*1e200*/  LOP3.LUT R167, RZ, R167, RZ, 0x33, !PT ;  /* 0x000000a7ffa77212 */ /* 0x000fc800078e33ff */
[----:B------:R-:W-:-:S13]  /*1e210*/  ISETP.NE.AND P2, PT, R168, 0x1, PT ;  /* 0x00000001a800780c */ /* 0x000fda0003f45270 */
[----:B0-----:R-:W0:Y:S02]  /*1e220*/  @P2 LDC.64 R12, c[0x0][0x9e8] ;  /* 0x00027a00ff0c2b82 */ /* 0x001e240000000a00 */
[----:B0-----:R-:W-:-:S05]  /*1e230*/  @P2 IMAD.HI.U32 R12, R167, R12, RZ ;  /* 0x0000000ca70c2227 */ /* 0x001fca00078e00ff */
[----:B------:R-:W-:-:S04]  /*1e240*/  @P2 SHF.R.U32.HI R167, RZ, R13, R12 ;  /* 0x0000000dffa72219 */ /* 0x000fc8000001160c */
[----:B------:R-:W-:Y:S01]  /*1e250*/  LOP3.LUT R167, RZ, R167, RZ, 0x33, !PT ;  /* 0x000000a7ffa77212 */ /* 0x000fe200078e33ff */
[----:B------:R-:W-:Y:S06]  /*1e260*/  BRA `(.L_x_1579) ;  /* 0x0000000000187947 */ /* 0x000fec0003800000 */
.L_x_1578:
[----:B------:R-:W-:Y:S01]  /*1e270*/  IMAD.U32 R168, RZ, RZ, UR39 ;  /* 0x00000027ffa87e24 */ /* 0x000fe2000f8e00ff */
[----:B------:R-:W-:-:S04]  /*1e280*/  IADD3 R167, R162, R196, -R197 ;  /* 0x000000c4a2a77210 */ /* 0x000fc80007ffe8c5 */
[----:B------:R-:W-:-:S13]  /*1e290*/  ISETP.NE.AND P2, PT, R168, 0x1, PT ;  /* 0x00000001a800780c */ /* 0x000fda0003f45270 */
[----:B0-----:R-:W0:Y:S02]  /*1e2a0*/  @P2 LDC.64 R12, c[0x0][0x9e8] ;  /* 0x00027a00ff0c2b82 */ /* 0x001e240000000a00 */
[----:B0-----:R-:W-:-:S05]  /*1e2b0*/  @P2 IMAD.HI.U32 R12, R167, R12, RZ ;  /* 0x0000000ca70c2227 */ /* 0x001fca00078e00ff */
[----:B------:R-:W-:-:S07]  /*1e2c0*/  @P2 SHF.R.U32.HI R167, RZ, R13, R12 ;  /* 0x0000000dffa72219 */ /* 0x000fce000001160c */
.L_x_1579:
[----:B------:R-:W-:Y:S05]  /*1e2d0*/  BSYNC B1 ;  /* 0x0000000000017941 */ /* 0x000fea0003800000 */
.L_x_1577:
[----:B------:R-:W-:-:S05]  /*1e2e0*/  IMAD R167, R167, R168, R159 ;  /* 0x000000a8a7a77224 */ /* 0x000fca00078e029f */
[----:B------:R-:W-:Y:S02]  /*1e2f0*/  VIADDMNMX R164, R167, R168, R164, PT ;  /* 0x000000a8a7a47246 */ /* 0x000fe400038001a4 */
[----:B------:R-:W-:-:S07]  /*1e300*/  VIMNMX R163, R163, R167, !PT ;  /* 0x000000a7a3a37248 */ /* 0x000fce0007fe0100 */
.L_x_1576:
[C---:B------:R-:W-:Y:S02]  /*1e310*/  ISETP.GE.AND P2, PT, R3.reuse, 0x2, PT ;  /* 0x000000020300780c */ /* 0x040fe40003f46270 */
[----:B------:R-:W-:Y:S02]  /*1e320*/  ISETP.GE.AND P3, PT, R3, 0x9, PT ;  /* 0x000000090300780c */ /* 0x000fe40003f66270 */
[----:B------:R-:W-:Y:S02]  /*1e330*/  ISETP.GT.AND P5, PT, R163, 0x1, !P2 ;  /* 0x00000001a300780c */ /* 0x000fe400057a4270 */
[----:B------:R-:W-:Y:S02]  /*1e340*/  ISETP.GE.AND P6, PT, R3, 0xa, PT ;  /* 0x0000000a0300780c */ /* 0x000fe40003fc6270 */
[----:B------:R-:W-:Y:S02]  /*1e350*/  ISETP.GT.AND P4, PT, R163, 0x8, !P3 ;  /* 0x00000008a300780c */ /* 0x000fe40005f84270 */
[----:B------:R-:W-:-:S02]  /*1e360*/  ISETP.LT.OR P5, PT, R164, 0x2, P5 ;  /* 0x00000002a400780c */ /* 0x000fc40002fa1670 */
[----:B------:R-:W-:Y:S02]  /*1e370*/  ISETP.LT.OR P4, PT, R164, 0x9, P4 ;  /* 0x00000009a400780c */ /* 0x000fe40002781670 */
[----:B0-----:R-:W-:Y:S02]  /*1e380*/  FSEL R12, R4, -INF , !P5 ;  /* 0xff800000040c7808 */ /* 0x001fe40006800000 */
        /* <DEDUP_REMOVED lines=130> */
[----:B------:R-:W-:-:S13]  /*1ebb0*/  ISETP.GE.AND P6, PT, R224, 0x1, PT ;  /* 0x00000001e000780c */ /* 0x000fda0003fc6270 */
[----:B------:R-:W-:Y:S05]  /*1ebc0*/  @!P6 BRA `(.L_x_1580) ;  /* 0x00000000005ce947 */ /* 0x000fea0003800000 */
[----:B------:R-:W-:Y:S01]  /*1ebd0*/  ISETP.GT.AND P6, PT, R200, -0x1, PT ;  /* 0xffffffffc800780c */ /* 0x000fe20003fc4270 */
[----:B------:R-:W-:-:S12]  /*1ebe0*/  BSSY B1, `(.L_x_1581) ;  /* 0x0000012000017945 */ /* 0x000fd80003800000 */
[----:B------:R-:W-:Y:S05]  /*1ebf0*/  @P6 BRA `(.L_x_1582) ;  /* 0x0000000000286947 */ /* 0x000fea0003800000 */
[----:B------:R-:W-:Y:S02]  /*1ec00*/  IMAD.U32 R164, RZ, RZ, UR39 ;  /* 0x00000027ffa47e24 */ /* 0x000fe4000f8e00ff */
[----:B------:R-:W-:-:S03]  /*1ec10*/  VIADD R162, R162, 0x8 ;  /* 0x00000008a2a27836 */ /* 0x000fc60000000000 */
[----:B------:R-:W-:Y:S02]  /*1ec20*/  ISETP.NE.AND P6, PT, R164, 0x1, PT ;  /* 0x00000001a400780c */ /* 0x000fe40003fc5270 */
[----:B------:R-:W-:-:S04]  /*1ec30*/  IADD3 R162, R162, R196, -R197 ;  /* 0x000000c4a2a27210 */ /* 0x000fc80007ffe8c5 */
[----:B------:R-:W-:-:S07]  /*1ec40*/  LOP3.LUT R163, RZ, R162, RZ, 0x33, !PT ;  /* 0x000000a2ffa37212 */ /* 0x000fce00078e33ff */
[----:B------:R-:W0:Y:S02]  /*1ec50*/  @P6 LDC.64 R2, c[0x0][0x9e8] ;  /* 0x00027a00ff026b82 */ /* 0x000e240000000a00 */
[----:B0-----:R-:W-:-:S05]  /*1ec60*/  @P6 IMAD.HI.U32 R2, R163, R2, RZ ;  /* 0x00000002a3026227 */ /* 0x001fca00078e00ff */
[----:B------:R-:W-:-:S04]  /*1ec70*/  @P6 SHF.R.U32.HI R163, RZ, R3, R2 ;  /* 0x00000003ffa36219 */ /* 0x000fc80000011602 */
[----:B------:R-:W-:Y:S01]  /*1ec80*/  LOP3.LUT R2, RZ, R163, RZ, 0x33, !PT ;  /* 0x000000a3ff027212 */ /* 0x000fe200078e33ff */
[----:B------:R-:W-:Y:S06]  /*1ec90*/  BRA `(.L_x_1583) ;  /* 0x0000000000187947 */ /* 0x000fec0003800000 */
.L_x_1582:
[----:B------:R-:W-:-:S05]  /*1eca0*/  IMAD.U32 R164, RZ, RZ, UR39 ;  /* 0x00000027ffa47e24 */ /* 0x000fca000f8e00ff */
[----:B------:R-:W-:-:S13]  /*1ecb0*/  ISETP.NE.AND P6, PT, R164, 0x1, PT ;  /* 0x00000001a400780c */ /* 0x000fda0003fc5270 */
[----:B------:R-:W0:Y:S02]  /*1ecc0*/  @P6 LDC.64 R2, c[0x0][0x9e8] ;  /* 0x00027a00ff026b82 */ /* 0x000e240000000a00 */
[----:B0-----:R-:W-:-:S04]  /*1ecd0*/  @P6 IMAD.HI.U32 R4, R200, R2, RZ ;  /* 0x00000002c8046227 */ /* 0x001fc800078e00ff */
[----:B------:R-:W-:Y:S01]  /*1ece0*/  IMAD.MOV.U32 R2, RZ, RZ, R200 ;  /* 0x000000ffff027224 */ /* 0x000fe200078e00c8 */
[----:B------:R-:W-:-:S07]  /*1ecf0*/  @P6 SHF.R.U32.HI R2, RZ, R3, R4 ;  /* 0x00000003ff026219 */ /* 0x000fce0000011604 */
.L_x_1583:
[----:B------:R-:W-:Y:S05]  /*1ed00*/  BSYNC B1 ;  /* 0x0000000000017941 */ /* 0x000fea0003800000 */
.L_x_1581:
[----:B------:R-:W-:-:S05]  /*1ed10*/  IMAD R159, R2, R164, R159 ;  /* 0x000000a4029f7224 */ /* 0x000fca00078e029f */
[----:B------:R-:W-:Y:S02]  /*1ed20*/  VIADDMNMX R166, R159, R164, R166, PT ;  /* 0x000000a49fa67246 */ /* 0x000fe400038001a6 */
[----:B------:R-:W-:-:S07]  /*1ed30*/  VIMNMX R165, R165, R159, !PT ;  /* 0x0000009fa5a57248 */ /* 0x000fce0007fe0100 */
.L_x_1580:
[C---:B------:R-:W-:Y:S01]  /*1ed40*/  ISETP.GT.AND P2, PT, R165.reuse, 0x1, !P2 ;  /* 0x00000001a500780c */ /* 0x040fe20005744270 */
[----:B------:R-:W-:Y:S01]  /*1ed50*/  @!P1 VIADD R14, R14, 0x30860 ;  /* 0x000308600e0e9836 */ /* 0x000fe20000000000 */
[----:B------:R-:W-:Y:S02]  /*1ed60*/  LOP3.LUT P6, RZ, R16, 0x8000, RZ, 0xc0, !PT ;  /* 0x0000800010ff7812 */ /* 0x000fe400078cc0ff */
[----:B------:R-:W-:Y:S02]  /*1ed70*/  ISETP.LT.OR P2, PT, R166, 0x2, P2 ;  /* 0x00000002a600780c */ /* 0x000fe40001741670 */
[----:B------:R-:W-:Y:S02]  /*1ed80*/  ISETP.GT.AND P3, PT, R165, 0x8, !P3 ;  /* 0x00000008a500780c */ /* 0x000fe40005f64270 */
[----:B------:R-:W-:Y:S02]  /*1ed90*/  FSEL R2, R7, -INF , !P2 ;  /* 0xff80000007027808 */ /* 0x000fe40005000000 */
[----:B------:R-:W-:-:S02]  /*1eda0*/  LOP3.LUT P2, RZ, R16, 0x4, RZ, 0xc0, !PT ;  /* 0x0000000410ff7812 */ /* 0x000fc4000784c0ff */
[----:B------:R-:W-:Y:S02]  /*1edb0*/  ISETP.LT.OR P3, PT, R166, 0x9, P3 ;  /* 0x00000009a600780c */ /* 0x000fe40001f61670 */
[----:B------:R-:W-:Y:S02]  /*1edc0*/  ISETP.GT.AND P2, PT, R165, 0x9, !P2 ;  /* 0x00000009a500780c */ /* 0x000fe40005744270 */
[----:B------:R-:W-:Y:S02]  /*1edd0*/  FSEL R120, R120, -INF , !P3 ;  /* 0xff80000078787808 */ /* 0x000fe40005800000 */
[----:B------:R-:W-:Y:S02]  /*1ede0*/  ISETP.LT.OR P2, PT, R166, 0xa, P2 ;  /* 0x0000000aa600780c */ /* 0x000fe40001741670 */
[----:B------:R-:W-:Y:S02]  /*1edf0*/  LOP3.LUT P3, RZ, R16, 0x4000, RZ, 0xc0, !PT ;  /* 0x0000400010ff7812 */ /* 0x000fe4000786c0ff */
[----:B------:R-:W-:-:S02]  /*1ee00*/  FSEL R121, R121, -INF , !P2 ;  /* 0xff80000079797808 */ /* 0x000fc40005000000 */
[----:B------:R-:W-:Y:S02]  /*1ee10*/  LOP3.LUT P2, RZ, R16, 0x8, RZ, 0xc0, !PT ;  /* 0x0000000810ff7812 */ /* 0x000fe4000784c0ff */
[----:B------:R-:W-:Y:S02]  /*1ee20*/  FMNMX.FTZ R3, R13, R11, !PT ;  /* 0x0000000b0d037209 */ /* 0x000fe40007810000 */
[C---:B------:R-:W-:Y:S02]  /*1ee30*/  ISETP.GT.AND P2, PT, R165.reuse, 0x10, !P2 ;  /* 0x00000010a500780c */ /* 0x040fe40005744270 */
[----:B------:R-:W-:Y:S02]  /*1ee40*/  FMNMX.FTZ R3, R12, R3, !PT ;  /* 0x000000030c037209 */ /* 0x000fe40007810000 */
[----:B------:R-:W-:Y:S02]  /*1ee50*/  ISETP.LT.OR P2, PT, R166, 0x11, P2 ;  /* 0x00000011a600780c */ /* 0x000fe40001741670 */
[----:B------:R-:W-:-:S02]  /*1ee60*/  ISETP.GT.AND P4, PT, R165, 0x51, !P4 ;  /* 0x00000051a500780c */ /* 0x000fc40006784270 */
[----:B------:R-:W-:Y:S02]  /*1ee70*/  FSEL R124, R124, -INF , !P2 ;  /* 0xff8000007c7c7808 */ /* 0x000fe40005000000 */
[----:B------:R-:W-:Y:S02]  /*1ee80*/  LOP3.LUT P2, RZ, R16, 0x80000, RZ, 0xc0, !PT ;  /* 0x0008000010ff7812 */ /* 0x000fe4000784c0ff */
[C---:B------:R-:W-:Y:S02]  /*1ee90*/  ISETP.GT.AND P5, PT, R165.reuse, 0x58, !P5 ;  /* 0x00000058a500780c */ /* 0x040fe40006fa4270 */
[----:B------:R-:W-:Y:S02]  /*1eea0*/  ISETP.GT.AND P2, PT, R165, 0x11, !P2 ;  /* 0x00000011a500780c */ /* 0x000fe40005744270 */
[C---:B------:R-:W-:Y:S02]  /*1eeb0*/  ISETP.LT.OR P4, PT, R166.reuse, 0x52, P4 ;  /* 0x00000052a600780c */ /* 0x040fe40002781670 */
[----:B------:R-:W-:-:S02]  /*1eec0*/  ISETP.LT.OR P2, PT, R166, 0x12, P2 ;  /* 0x00000012a600780c */ /* 0x000fc40001741670 */
[----:B------:R-:W-:Y:S02]  /*1eed0*/  ISETP.LT.OR P5, PT, R166, 0x59, P5 ;  /* 0x00000059a600780c */ /* 0x000fe40002fa1670 */
[----:B------:R-:W-:Y:S02]  /*1eee0*/  FSEL R125, R125, -INF , !P2 ;  /* 0xff8000007d7d7808 */ /* 0x000fe40005000000 */
[----:B------:R-:W-:Y:S02]  /*1eef0*/  LOP3.LUT P2, RZ, R16, 0x40000, RZ, 0xc0, !PT ;  /* 0x0004000010ff7812 */ /* 0x000fe4000784c0ff */
[----:B------:R-:W-:Y:S02]  /*1ef00*/  FSEL R152, R152, -INF , !P4 ;  /* 0xff80000098987808 */ /* 0x000fe40006000000 */
[----:B------:R-:W-:Y:S02]  /*1ef10*/  ISETP.GT.AND P2, PT, R165, 0x18, !P2 ;  /* 0x00000018a500780c */ /* 0x000fe40005744270 */
[----:B------:R-:W-:-:S02]  /*1ef20*/  FSEL R156, R156, -INF , !P5 ;  /* 0xff8000009c9c7808 */ /* 0x000fc40006800000 */
        /* <DEDUP_REMOVED lines=69> */
[----:B------:R-:W-:-:S03]  /*1f380*/  ISETP.GT.AND P2, PT, R165, 0x48, !P2 ;  /* 0x00000048a500780c */ /* 0x000fc60005744270 */
[----:B------:R-:W0:Y:S01]  /*1f390*/  SHFL.BFLY PT, R0, R3, 0x2, 0x1f ;  /* 0x0c401f0003007f89 */ /* 0x000e2200000e0000 */
[----:B------:R-:W-:-:S04]  /*1f3a0*/  ISETP.LT.OR P2, PT, R166, 0x49, P2 ;  /* 0x00000049a600780c */ /* 0x000fc80001741670 */
[----:B------:R-:W-:Y:S02]  /*1f3b0*/  FSEL R149, R149, -INF , !P2 ;  /* 0xff80000095957808 */ /* 0x000fe40005000000 */
[----:B------:R-:W-:Y:S02]  /*1f3c0*/  ISETP.GT.AND P2, PT, R165, 0x49, !P6 ;  /* 0x00000049a500780c */ /* 0x000fe40007744270 */
[----:B------:R-:W-:Y:S02]  /*1f3d0*/  LOP3.LUT P6, RZ, R16, 0x2, RZ, 0xc0, !PT ;  /* 0x0000000210ff7812 */ /* 0x000fe400078cc0ff */
[----:B------:R-:W-:-:S04]  /*1f3e0*/  ISETP.LT.OR P2, PT, R166, 0x4a, P2 ;  /* 0x0000004aa600780c */ /* 0x000fc80001741670 */
[----:B------:R-:W-:Y:S02]  /*1f3f0*/  FSEL R150, R150, -INF , !P2 ;  /* 0xff80000096967808 */ /* 0x000fe40005000000 */
[----:B------:R-:W-:-:S04]  /*1f400*/  ISETP.GT.AND P2, PT, R165, 0x50, !P3 ;  /* 0x00000050a500780c */ /* 0x000fc80005f44270 */
[----:B------:R-:W-:Y:S02]  /*1f410*/  ISETP.LT.OR P2, PT, R166, 0x51, P2 ;  /* 0x00000051a600780c */ /* 0x000fe40001741670 */
[----:B0-----:R-:W-:Y:S02]  /*1f420*/  FMNMX.FTZ R162, R3, R0, !PT ;  /* 0x0000000003a27209 */ /* 0x001fe40007810000 */
[----:B------:R-:W-:Y:S02]  /*1f430*/  FSEL R154, R154, -INF , !P2 ;  /* 0xff8000009a9a7808 */ /* 0x000fe40005000000 */
[----:B------:R-:W-:Y:S01]  /*1f440*/  ISETP.GT.AND P2, PT, R165, RZ, !P6 ;  /* 0x000000ffa500720c */ /* 0x000fe20007744270 */
[----:B------:R-:W0:Y:S01]  /*1f450*/  SHFL.BFLY PT, R7, R162, 0x1, 0x1f ;  /* 0x0c201f00a2077f89 */ /* 0x000e2200000e0000 */
[----:B------:R-:W-:Y:S02]  /*1f460*/  LOP3.LUT P6, RZ, R16, 0x1, RZ, 0xc0, !PT ;  /* 0x0000000110ff7812 */ /* 0x000fe400078cc0ff */
[----:B------:R-:W-:-:S02]  /*1f470*/  ISETP.LT.OR P2, PT, R166, 0x1, P2 ;  /* 0x00000001a600780c */ /* 0x000fc40001741670 */
[----:B------:R-:W-:Y:S02]  /*1f480*/  ISETP.GT.AND P3, PT, R165, 0x59, !P6 ;  /* 0x00000059a500780c */ /* 0x000fe40007764270 */
[----:B------:R-:W-:Y:S02]  /*1f490*/  FSEL R15, R15, -INF , !P2 ;  /* 0xff8000000f0f7808 */ /* 0x000fe40005000000 */
[----:B------:R-:W-:Y:S02]  /*1f4a0*/  ISETP.LT.OR P3, PT, R166, 0x5a, P3 ;  /* 0x0000005aa600780c */ /* 0x000fe40001f61670 */
[----:B------:R-:W-:Y:S02]  /*1f4b0*/  FMNMX.FTZ R3, R15, R10, !PT ;  /* 0x0000000a0f037209 */ /* 0x000fe40007810000 */
[----:B------:R-:W-:Y:S02]  /*1f4c0*/  FSEL R158, R158, -INF , !P3 ;  /* 0xff8000009e9e7808 */ /* 0x000fe40005800000 */
[----:B------:R-:W-:-:S02]  /*1f4d0*/  FMNMX.FTZ R3, R2, R3, !PT ;  /* 0x0000000302037209 */ /* 0x000fc40007810000 */
[----:B0-----:R-:W-:Y:S01]  /*1f4e0*/  FMNMX.FTZ R4, R162, R7, !PT ;  /* 0x00000007a2047209 */ /* 0x001fe20007810000 */
[----:B------:R-:W-:Y:S01]  /*1f4f0*/  IMAD.U32 R7, RZ, RZ, UR38 ;  /* 0x00000026ff077e24 */ /* 0x000fe2000f8e00ff */
[----:B------:R-:W-:Y:S02]  /*1f500*/  FMNMX.FTZ R162, R120, R3, !PT ;  /* 0x0000000378a27209 */ /* 0x000fe40007810000 */
[C---:B------:R-:W-:Y:S01]  /*1f510*/  FSETP.NEU.FTZ.AND P2, PT, R4.reuse, -INF , PT ;  /* 0xff8000000400780b */ /* 0x040fe20003f5d000 */
[----:B------:R-:W-:Y:S01]  /*1f520*/  FMUL.FTZ R0, R4, R7 ;  /* 0x0000000704007220 */ /* 0x000fe20000410000 */
[----:B------:R-:W-:-:S04]  /*1f530*/  FMNMX.FTZ R3, R121, R162, !PT ;  /* 0x000000a279037209 */ /* 0x000fc80007810000 */
        /* <DEDUP_REMOVED lines=13> */
[-CC-:B------:R-:W-:Y:S01]  /*1f610*/  FFMA.FTZ R127, R144, R7.reuse, -R0.reuse ;  /* 0x00000007907f7223 */ /* 0x180fe20000010800 */
[----:B------:R-:W-:Y:S01]  /*1f620*/  FMNMX.FTZ R3, R129, R20, !PT ;  /* 0x0000001481037209 */ /* 0x000fe20007810000 */
[-CC-:B------:R-:W-:Y:S01]  /*1f630*/  FFMA.FTZ R12, R12, R7.reuse, -R0.reuse ;  /* 0x000000070c0c7223 */ /* 0x180fe20000010800 */
[----:B------:R-:W-:Y:S01]  /*1f640*/  FSEL R144, R4, RZ, P2 ;  /* 0x000000ff04907208 */ /* 0x000fe20001000000 */
[--C-:B------:R-:W-:Y:S01]  /*1f650*/  FFMA.FTZ R180, R132, R7, -R0.reuse ;  /* 0x0000000784b47223 */ /* 0x100fe20000010800 */
[----:B------:R-:W-:Y:S01]  /*1f660*/  FMNMX.FTZ R20, R130, R3, !PT ;  /* 0x0000000382147209 */ /* 0x000fe20007810000 */
[-CC-:B------:R-:W-:Y:S01]  /*1f670*/  FFMA.FTZ R178, R143, R7.reuse, -R0.reuse ;  /* 0x000000078fb27223 */ /* 0x180fe20000010800 */
[-CC-:B------:R-:W-:Y:S01]  /*1f680*/  FFMA.FTZ R172, R147, R7.reuse, -R0.reuse ;  /* 0x0000000793ac7223 */ /* 0x180fe20000010800 */
[----:B------:R-:W-:Y:S01]  /*1f690*/  FADD.FTZ R144, -R144, R11 ;  /* 0x0000000b90907221 */ /* 0x000fe20000010100 */
[----:B------:R-:W-:Y:S01]  /*1f6a0*/  FMNMX.FTZ R3, R131, R20, !PT ;  /* 0x0000001483037209 */ /* 0x000fe20007810000 */
[-CC-:B------:R-:W-:Y:S01]  /*1f6b0*/  FFMA.FTZ R132, R148, R7.reuse, -R0.reuse ;  /* 0x0000000794847223 */ /* 0x180fe20000010800 */
[----:B------:R0:W-:Y:S01]  /*1f6c0*/  MUFU.EX2 R20, R123 ;  /* 0x0000007b00147308 */ /* 0x0001e20000000800 */
        /* <DEDUP_REMOVED lines=8> */
[----:B0-----:R-:W-:Y:S01]  /*1f750*/  FFMA.FTZ R123, R137, R7, -R0 ;  /* 0x00000007897b7223 */ /* 0x001fe20000010800 */
[----:B------:R-:W-:-:S04]  /*1f760*/  FMNMX.FTZ R3, R135, R122, !PT ;  /* 0x0000007a87037209 */ /* 0x000fc80007810000 */
[----:B------:R-:W-:Y:S02]  /*1f770*/  FMNMX.FTZ R122, R140, R3, !PT ;  /* 0x000000038c7a7209 */ /* 0x000fe40007810000 */
[----:B------:R-:W-:Y:S02]  /*1f780*/  MUFU.EX2 R12, R12 ;  /* 0x0000000c000c7308 */ /* 0x000fe40000000800 */
[----:B------:R-:W-:-:S04]  /*1f790*/  FMNMX.FTZ R3, R141, R122, !PT ;  /* 0x0000007a8d037209 */ /* 0x000fc80007810000 */
[----:B------:R-:W-:Y:S02]  /*1f7a0*/  FMNMX.FTZ R122, R142, R3, !PT ;  /* 0x000000038e7a7209 */ /* 0x000fe40007810000 */
[----:B------:R-:W-:Y:S02]  /*1f7b0*/  MUFU.EX2 R190, R190 ;  /* 0x000000be00be7308 */ /* 0x000fe40000000800 */
[----:B------:R-:W-:Y:S01]  /*1f7c0*/  FMNMX.FTZ R3, R145, R122, !PT ;  /* 0x0000007a91037209 */ /* 0x000fe20007810000 */
[-CC-:B------:R-:W-:Y:S01]  /*1f7d0*/  FFMA.FTZ R122, R133, R7.reuse, -R0.reuse ;  /* 0x00000007857a7223 */ /* 0x180fe20000010800 */
[--C-:B------:R-:W-:Y:S02]  /*1f7e0*/  FFMA.FTZ R133, R153, R7, -R0.reuse ;  /* 0x0000000799857223 */ /* 0x100fe40000010800 */
[----:B------:R-:W-:Y:S02]  /*1f7f0*/  FMNMX.FTZ R126, R146, R3, !PT ;  /* 0x00000003927e7209 */ /* 0x000fe40007810000 */
[----:B------:R-:W-:Y:S02]  /*1f800*/  MUFU.EX2 R13, R13 ;  /* 0x0000000d000d7308 */ /* 0x000fe40000000800 */
[----:B------:R-:W-:Y:S01]  /*1f810*/  FMNMX.FTZ R3, R149, R126, !PT ;  /* 0x0000007e95037209 */ /* 0x000fe20007810000 */
[----:B------:R-:W-:-:S03]  /*1f820*/  FFMA.FTZ R126, R139, R7, -R0 ;  /* 0x000000078b7e7223 */ /* 0x000fc60000010800 */
[----:B------:R-:W-:Y:S02]  /*1f830*/  FMNMX.FTZ R3, R150, R3, !PT ;  /* 0x0000000396037209 */ /* 0x000fe40007810000 */
[----:B------:R-:W-:Y:S02]  /*1f840*/  MUFU.EX2 R184, R184 ;  /* 0x000000b800b87308 */ /* 0x000fe40000000800 */
[----:B------:R-:W-:-:S04]  /*1f850*/  FMNMX.FTZ R3, R154, R3, !PT ;  /* 0x000000039a037209 */ /* 0x000fc80007810000 */
[----:B------:R-:W-:Y:S02]  /*1f860*/  FMNMX.FTZ R3, R152, R3, !PT ;  /* 0x0000000398037209 */ /* 0x000fe40007810000 */
[----:B------:R-:W-:Y:S02]  /*1f870*/  MUFU.EX2 R186, R186 ;  /* 0x000000ba00ba7308 */ /* 0x000fe40000000800 */
[----:B------:R-:W-:-:S04]  /*1f880*/  FMNMX.FTZ R3, R156, R3, !PT ;  /* 0x000000039c037209 */ /* 0x000fc80007810000 */
[----:B------:R-:W-:Y:S02]  /*1f890*/  FMNMX.FTZ R3, R158, R3, !PT ;  /* 0x000000039e037209 */ /* 0x000fe40007810000 */
[----:B------:R-:W-:Y:S03]  /*1f8a0*/  MUFU.EX2 R21, R21 ;  /* 0x0000001500157308 */ /* 0x000fe60000000800 */
[----:B------:R-:W0:Y:S05]  /*1f8b0*/  SHFL.BFLY PT, R136, R3, 0x2, 0x1f ;  /* 0x0c401f0003887f89 */ /* 0x000e2a00000e0000 */
[----:B------:R-:W-:Y:S08]  /*1f8c0*/  MUFU.EX2 R180, R180 ;  /* 0x000000b400b47308 */ /* 0x000ff00000000800 */
[----:B------:R-:W-:Y:S08]  /*1f8d0*/  MUFU.EX2 R122, R122 ;  /* 0x0000007a007a7308 */ /* 0x000ff00000000800 */
[----:B------:R-:W-:Y:S01]  /*1f8e0*/  MUFU.EX2 R182, R182 ;  /* 0x000000b600b67308 */ /* 0x000fe20000000800 */
[----:B0-----:R-:W-:Y:S01]  /*1f8f0*/  FMNMX.FTZ R137, R3, R136, !PT ;  /* 0x0000008803897209 */ /* 0x001fe20007810000 */
[----:B------:R-:W-:-:S04]  /*1f900*/  FFMA.FTZ R136, R157, R7, -R0 ;  /* 0x000000079d887223 */ /* 0x000fc80000010800 */
[----:B------:R-:W0:Y:S02]  /*1f910*/  SHFL.BFLY PT, R138, R137, 0x1, 0x1f ;  /* 0x0c201f00898a7f89 */ /* 0x000e2400000e0000 */
[----:B------:R-:W1:Y:S08]  /*1f920*/  MUFU.EX2 R0, R144 ;  /* 0x0000009000007308 */ /* 0x000e700000000800 */
[----:B------:R-:W-:Y:S08]  /*1f930*/  MUFU.EX2 R123, R123 ;  /* 0x0000007b007b7308 */ /* 0x000ff00000000800 */
[----:B------:R-:W-:Y:S01]  /*1f940*/  MUFU.EX2 R176, R176 ;  /* 0x000000b000b07308 */ /* 0x000fe20000000800 */
[----:B0-----:R-:W-:-:S07]  /*1f950*/  FMNMX.FTZ R3, R137, R138, !PT ;  /* 0x0000008a89037209 */ /* 0x001fce0007810000 */
[----:B------:R-:W-:Y:S01]  /*1f960*/  MUFU.EX2 R126, R126 ;  /* 0x0000007e007e7308 */ /* 0x000fe20000000800 */
[C---:B------:R-:W-:Y:S01]  /*1f970*/  FSETP.NEU.FTZ.AND P2, PT, R3.reuse, -INF , PT ;  /* 0xff8000000300780b */ /* 0x040fe20003f5d000 */
[----:B------:R-:W-:-:S06]  /*1f980*/  FMUL.FTZ R138, R3, R7 ;  /* 0x00000007038a7220 */ /* 0x000fcc0000410000 */
[----:B------:R-:W-:Y:S01]  /*1f990*/  MUFU.EX2 R178, R178 ;  /* 0x000000b200b27308 */ /* 0x000fe20000000800 */
[----:B------:R-:W-:-:S05]  /*1f9a0*/  FSEL R138, R138, RZ, P2 ;  /* 0x000000ff8a8a7208 */ /* 0x000fca0001000000 */
[-CC-:B------:R-:W-:Y:S01]  /*1f9b0*/  FFMA.FTZ R185, R124, R7.reuse, -R138.reuse ;  /* 0x000000077cb97223 */ /* 0x180fe2000001088a */
[-CC-:B------:R-:W-:Y:S01]  /*1f9c0*/  FFMA.FTZ R124, R129, R7.reuse, -R138.reuse ;  /* 0x00000007817c7223 */ /* 0x180fe2000001088a */
[----:B------:R-:W-:Y:S01]  /*1f9d0*/  FSEL R129, R3, RZ, P2 ;  /* 0x000000ff03817208 */ /* 0x000fe20001000000 */
[-CC-:B------:R-:W-:Y:S01]  /*1f9e0*/  FFMA.FTZ R189, R15, R7.reuse, -R138.reuse ;  /* 0x000000070fbd7223 */ /* 0x180fe2000001088a */
[-CC-:B------:R-:W-:Y:S01]  /*1f9f0*/  FFMA.FTZ R15, R2, R7.reuse, -R138.reuse ;  /* 0x00000007020f7223 */ /* 0x180fe2000001088a */
[-CC-:B------:R-:W-:Y:S01]  /*1fa00*/  FFMA.FTZ R191, R120, R7.reuse, -R138.reuse ;  /* 0x0000000778bf7223 */ /* 0x180fe2000001088a */
[-C--:B------:R-:W-:Y:S01]  /*1fa10*/  FFMA.FTZ R120, R121, R7.reuse, -R138 ;  /* 0x0000000779787223 */ /* 0x080fe2000001088a */
[----:B------:R-:W-:Y:S01]  /*1fa20*/  FADD.FTZ R2, -R129, R10 ;  /* 0x0000000a81027221 */ /* 0x000fe20000010100 */
[----:B-1---5:R-:W-:Y:S01]  /*1fa30*/  FFMA.FTZ R129, R0, R6, R188 ;  /* 0x0000000600817223 */ /* 0x022fe200000100bc */
[----:B------:R-:W-:Y:S01]  /*1fa40*/  MUFU.EX2 R189, R189 ;  /* 0x000000bd00bd7308 */ /* 0x000fe20000000800 */
[-CC-:B------:R-:W-:Y:S01]  /*1fa50*/  FFMA.FTZ R121, R125, R7.reuse, -R138.reuse ;  /* 0x000000077d797223 */ /* 0x180fe2000001088a */
[-C--:B------:R-:W-:Y:S01]  /*1fa60*/  FMUL.FTZ R2, R2, R7.reuse ;  /* 0x0000000702027220 */ /* 0x080fe20000410000 */
[----:B------:R-:W-:Y:S01]  /*1fa70*/  FADD.FTZ R129, R12, R129 ;  /* 0x000000810c817221 */ /* 0x000fe20000010000 */
[-CC-:B------:R-:W-:Y:S01]  /*1fa80*/  FFMA.FTZ R187, R128, R7.reuse, -R138.reuse ;  /* 0x0000000780bb7223 */ /* 0x180fe2000001088a */
[-CC-:B------:R-:W-:Y:S01]  /*1fa90*/  FFMA.FTZ R181, R130, R7.reuse, -R138.reuse ;  /* 0x0000000782b57223 */ /* 0x180fe2000001088a */
[-CC-:B------:R-:W-:Y:S01]  /*1faa0*/  FFMA.FTZ R125, R131, R7.reuse, -R138.reuse ;  /* 0x00000007837d7223 */ /* 0x180fe2000001088a */
[----:B------:R-:W-:Y:S01]  /*1fab0*/  FADD.FTZ R6, R190, R129 ;  /* 0x00000081be067221 */ /* 0x000fe20000010000 */
[----:B------:R-:W0:Y:S01]  /*1fac0*/  MUFU.EX2 R2, R2 ;  /* 0x0000000200027308 */ /* 0x000e220000000800 */
[-CC-:B------:R-:W-:Y:S01]  /*1fad0*/  FFMA.FTZ R183, R134, R7.reuse, -R138.reuse ;  /* 0x0000000786b77223 */ /* 0x180fe2000001088a */
[-C--:B------:R-:W-:Y:S01]  /*1fae0*/  FFMA.FTZ R159, R159, R7.reuse, -R138 ;  /* 0x000000079f9f7223 */ /* 0x080fe2000001088a */
[----:B------:R-:W-:Y:S01]  /*1faf0*/  FADD.FTZ R129, R13, R6 ;  /* 0x000000060d817221 */ /* 0x000fe20000010000 */
[-CC-:B------:R-:W-:Y:S01]  /*1fb00*/  FFMA.FTZ R177, R135, R7.reuse, -R138.reuse ;  /* 0x0000000787b17223 */ /* 0x180fe2000001088a */
[-CC-:B------:R-:W-:Y:S01]  /*1fb10*/  FFMA.FTZ R128, R140, R7.reuse, -R138.reuse ;  /* 0x000000078c807223 */ /* 0x180fe2000001088a */
[-C--:B------:R-:W-:Y:S01]  /*1fb20*/  FFMA.FTZ R179, R141, R7.reuse, -R138 ;  /* 0x000000078db37223 */ /* 0x080fe2000001088a */
[----:B------:R-:W-:Y:S01]  /*1fb30*/  FADD.FTZ R129, R184, R129 ;  /* 0x00000081b8817221 */ /* 0x000fe20000010000 */
[----:B------:R-:W1:Y:S01]  /*1fb40*/  MUFU.EX2 R15, R15 ;  /* 0x0000000f000f7308 */ /* 0x000e620000000800 */
[----:B------:R-:W-:Y:S01]  /*1fb50*/  @!P1 PRMT R134, RZ, 0x654, R14 ;  /* 0x00000654ff869816 */ /* 0x000fe2000000000e */
[-CC-:B------:R-:W-:Y:S01]  /*1fb60*/  FFMA.FTZ R173, R145, R7.reuse, -R138.reuse ;  /* 0x0000000791ad7223 */ /* 0x180fe2000001088a */
[----:B------:R-:W-:Y:S01]  /*1fb70*/  FADD.FTZ R129, R20, R129 ;  /* 0x0000008114817221 */ /* 0x000fe20000010000 */
[--C-:B------:R-:W-:Y:S01]  /*1fb80*/  FFMA.FTZ R14, R146, R7, -R138.reuse ;  /* 0x00000007920e7223 */ /* 0x100fe2000001088a */
[----:B------:R2:W-:Y:S01]  /*1fb90*/  @!P1 SYNCS.ARRIVE.TRANS64.RED.A1T0 RZ, [R134+URZ], RZ ;  /* 0x000000ff86ff99a7 */ /* 0x0005e2000810043f */
[----:B------:R-:W-:Y:S01]  /*1fba0*/  F2FP.BF16.F32.PACK_AB R190, R13, R190 ;  /* 0x000000be0dbe723e */ /* 0x000fe200000010ff */
[----:B------:R-:W-:Y:S01]  /*1fbb0*/  FADD.FTZ R130, R186, R129 ;  /* 0x00000081ba827221 */ /* 0x000fe20000010000 */
[----:B------:R-:W3:Y:S01]  /*1fbc0*/  MUFU.EX2 R191, R191 ;  /* 0x000000bf00bf7308 */ /* 0x000ee20000000800 */
[----:B0-----:R-:W-:Y:S01]  /*1fbd0*/  FFMA.FTZ R6, R2, R5, R189 ;  /* 0x0000000502067223 */ /* 0x001fe200000100bd */
[-C--:B------:R-:W-:Y:S01]  /*1fbe0*/  FFMA.FTZ R5, R142, R7.reuse, -R138 ;  /* 0x000000078e057223 */ /* 0x080fe2000001088a */
[----:B------:R-:W-:Y:S01]  /*1fbf0*/  FADD.FTZ R131, R21, R130 ;  /* 0x0000008215837221 */ /* 0x000fe20000010000 */
[-CC-:B------:R-:W-:Y:S01]  /*1fc00*/  FFMA.FTZ R175, R149, R7.reuse, -R138.reuse ;  /* 0x0000000795af7223 */ /* 0x180fe2000001088a */
[----:B------:R-:W-:Y:S01]  /*1fc10*/  F2FP.BF16.F32.PACK_AB R188, R12, R188 ;  /* 0x000000bc0cbc723e */ /* 0x000fe200000010ff */
[-C--:B------:R-:W-:Y:S01]  /*1fc20*/  FFMA.FTZ R169, R154, R7.reuse, -R138 ;  /* 0x000000079aa97223 */ /* 0x080fe2000001088a */
[----:B------:R-:W-:Y:S01]  /*1fc30*/  FADD.FTZ R131, R180, R131 ;  /* 0x00000083b4837221 */ /* 0x000fe20000010000 */
[----:B------:R-:W0:Y:S01]  /*1fc40*/  MUFU.EX2 R120, R120 ;  /* 0x0000007800787308 */ /* 0x000e220000000800 */
[----:B-1----:R-:W-:Y:S01]  /*1fc50*/  FADD.FTZ R6, R15, R6 ;  /* 0x000000060f067221 */ /* 0x002fe20000010000 */
[-CC-:B------:R-:W-:Y:S01]  /*1fc60*/  FFMA.FTZ R152, R152, R7.reuse, -R138.reuse ;  /* 0x0000000798987223 */ /* 0x180fe2000001088a */
[----:B------:R-:W-:Y:S01]  /*1fc70*/  FADD.FTZ R131, R122, R131 ;  /* 0x000000837a837221 */ /* 0x000fe20000010000 */
[----:B------:R-:W-:Y:S01]  /*1fc80*/  F2FP.BF16.F32.PACK_AB R186, R21, R186 ;  /* 0x000000ba15ba723e */ /* 0x000fe200000010ff */
[----:B------:R-:W-:Y:S01]  /*1fc90*/  FFMA.FTZ R156, R156, R7, -R138 ;  /* 0x000000079c9c7223 */ /* 0x000fe2000001088a */
[----:B------:R-:W-:Y:S01]  /*1fca0*/  ISETP.GT.AND P2, PT, R8, R211, PT ;  /* 0x000000d30800720c */ /* 0x000fe20003f44270 */
[----:B------:R-:W-:Y:S01]  /*1fcb0*/  FADD.FTZ R130, R182, R131 ;  /* 0x00000083b6827221 */ /* 0x000fe20000010000 */
[----:B------:R-:W1:Y:S01]  /*1fcc0*/  MUFU.EX2 R185, R185 ;  /* 0x000000b900b97308 */ /* 0x000e620000000800 */
[----:B---3--:R-:W-:Y:S01]  /*1fcd0*/  FADD.FTZ R129, R191, R6 ;  /* 0x00000006bf817221 */ /* 0x008fe20000010000 */
[----:B------:R-:W-:Y:S01]  /*1fce0*/  F2FP.BF16.F32.PACK_AB R184, R20, R184 ;  /* 0x000000b814b8723e */ /* 0x000fe200000010ff */
[C---:B------:R-:W-:Y:S01]  /*1fcf0*/  FADD.FTZ R131, R123.reuse, R130 ;  /* 0x000000827b837221 */ /* 0x040fe20000010000 */
[-CC-:B------:R-:W-:Y:S01]  /*1fd00*/  FFMA.FTZ R130, R150, R7.reuse, -R138.reuse ;  /* 0x0000000796827223 */ /* 0x180fe2000001088a */
[----:B------:R-:W-:Y:S01]  /*1fd10*/  FFMA.FTZ R138, R158, R7, -R138 ;  /* 0x000000079e8a7223 */ /* 0x000fe2000001088a */
[----:B------:R-:W-:Y:S01]  /*1fd20*/  F2FP.BF16.F32.PACK_AB R180, R122, R180 ;  /* 0x000000b47ab4723e */ /* 0x000fe200000010ff */
[----:B------:R-:W-:Y:S01]  /*1fd30*/  FADD.FTZ R131, R176, R131 ;  /* 0x00000083b0837221 */ /* 0x000fe20000010000 */
[----:B------:R-:W3:Y:S01]  /*1fd40*/  MUFU.EX2 R121, R121 ;  /* 0x0000007900797308 */ /* 0x000ee20000000800 */
[----:B0-----:R-:W-:Y:S01]  /*1fd50*/  FADD.FTZ R6, R120, R129 ;  /* 0x0000008178067221 */ /* 0x001fe20000010000 */
[----:B------:R-:W-:Y:S01]  /*1fd60*/  F2FP.BF16.F32.PACK_AB R182, R123, R182 ;  /* 0x000000b67bb6723e */ /* 0x000fe200000010ff */
[C---:B------:R-:W-:Y:S01]  /*1fd70*/  FADD.FTZ R131, R126.reuse, R131 ;  /* 0x000000837e837221 */ /* 0x040fe20000010000 */
[----:B------:R-:W-:Y:S01]  /*1fd80*/  F2FP.BF16.F32.PACK_AB R176, R126, R176 ;  /* 0x000000b07eb0723e */ /* 0x000fe200000010ff */
[----:B------:R-:W-:Y:S01]  /*1fd90*/  VIADD R8, R8, 0xffffffff ;  /* 0xffffffff08087836 */ /* 0x000fe20000000000 */
[----:B------:R-:W-:Y:S01]  /*1fda0*/  F2FP.BF16.F32.PACK_AB R189, R15, R189 ;  /* 0x000000bd0fbd723e */ /* 0x000fe200000010ff */
[----:B--2---:R-:W-:Y:S01]  /*1fdb0*/  FADD.FTZ R134, R178, R131 ;  /* 0x00000083b2867221 */ /* 0x004fe20000010000 */
[----:B------:R-:W0:Y:S01]  /*1fdc0*/  MUFU.EX2 R187, R187 ;  /* 0x000000bb00bb7308 */ /* 0x000e220000000800 */
[----:B-1----:R-:W-:Y:S01]  /*1fdd0*/  FADD.FTZ R6, R185, R6 ;  /* 0x00000006b9067221 */ /* 0x002fe20000010000 */
[----:B------:R-:W-:-:S06]  /*1fde0*/  F2FP.BF16.F32.PACK_AB R191, R120, R191 ;  /* 0x000000bf78bf723e */ /* 0x000fcc00000010ff */
[----:B------:R-:W1:Y:S01]  /*1fdf0*/  MUFU.EX2 R124, R124 ;  /* 0x0000007c007c7308 */ /* 0x000e620000000800 */
[C---:B---3--:R-:W-:Y:S01]  /*1fe00*/  FADD.FTZ R6, R121.reuse, R6 ;  /* 0x0000000679067221 */ /* 0x048fe20000010000 */
        /* <DEDUP_REMOVED lines=17> */
[C---:B0-----:R-:W-:Y:S01]  /*1ff20*/  FADD.FTZ R6, R10.reuse, R129 ;  /* 0x000000810a067221 */ /* 0x041fe20000010000 */
[----:B------:R-:W-:Y:S01]  /*1ff30*/  F2FP.BF16.F32.PACK_AB R183, R10, R183 ;  /* 0x000000b70ab7723e */ /* 0x000fe200000010ff */
[----:B------:R-:W-:-:S05]  /*1ff40*/  IMAD.MOV.U32 R10, RZ, RZ, R3 ;  /* 0x000000ffff0a7224 */ /* 0x000fca00078e0003 */
        /* <DEDUP_REMOVED lines=39> */
[----:B------:R-:W-:Y:S01]  /*201c0*/  F2FP.BF16.F32.PACK_AB R175, R130, R175 ;  /* 0x000000af82af723e */ /* 0x000fe200000010ff */
[----:B------:R-:W-:-:S05]  /*201d0*/  IMAD.MOV.U32 R13, RZ, RZ, R23 ;  /* 0x000000ffff0d7224 */ /* 0x000fca00078e0017 */
        /* <DEDUP_REMOVED lines=9> */
[----:B------:R-:W-:Y:S01]  /*20270*/  IMAD.MOV.U32 R11, RZ, RZ, R4 ;  /* 0x000000ffff0b7224 */ /* 0x000fe200078e0004 */
[----:B------:R-:W-:Y:S06]  /*20280*/  @P2 BRA `(.L_x_1584) ;  /* 0xffffffc400782947 */ /* 0x000fec000383ffff */
.L_x_1565:
[----:B------:R-:W-:Y:S05]  /*20290*/  BSYNC B0 ;  /* 0x0000000000007941 */ /* 0x000fea0003800000 */
.L_x_1564:
        /* <DEDUP_REMOVED lines=99> */
.L_x_1585:
[----:B------:R-:W-:Y:S01]  /*208d0*/  IMAD R13, R23, 0x8, R17 ;  /* 0x00000008170d7824 */ /* 0x000fe200078e0211 */
[----:B------:R-:W-:-:S04]  /*208e0*/  SHF.L.U32 R0, R194, 0x1f, RZ ;  /* 0x0000001fc2007819 */ /* 0x000fc800000006ff */
[----:B------:R0:W1:Y:S01]  /*208f0*/  SYNCS.PHASECHK.TRANS64.TRYWAIT P2, [R13+URZ+0x30850], R0 ;  /* 0x030850000d0075a7 */ /* 0x000062000804017f */
[----:B------:R-:W-:Y:S05]  /*20900*/  @!P0 BRA `(.L_x_1586) ;  /* 0x0000000000048947 */ /* 0x000fea0003800000 */
[----:B------:R-:W-:Y:S01]  /*20910*/  BPT.TRAP 0x1 ;  /* 0x000000040000795c */ /* 0x000fe20000300000 */
.L_x_1586:
        /* <DEDUP_REMOVED lines=9> */
.L_x_1588:
[----:B------:R-:W-:Y:S05]  /*209b0*/  BSYNC B0 ;  /* 0x0000000000007941 */ /* 0x000fea0003800000 */
.L_x_1587:
[----:B------:R-:W-:Y:S01]  /*209c0*/  IMAD.MOV.U32 R9, RZ, RZ, 0x40000040 ;  /* 0x40000040ff097424 */ /* 0x000fe200078e00ff */
[C---:B------:R-:W-:Y:S01]  /*209d0*/  R2UR UR6, R8.reuse ;  /* 0x00000000080672ca */ /* 0x040fe200000e0000 */
[----:B------:R-:W-:Y:S01]  /*209e0*/  WARPGROUP.ARRIVE ;  /* 0x00000000000079c5 */ /* 0x000fe20000000000 */
[----:B------:R-:W-:Y:S01]  /*209f0*/  VIADD R10, R8, 0x80 ;  /* 0x00000080080a7836 */ /* 0x000fe20000000000 */
[----:B01----:R-:W0:Y:S01]  /*20a00*/  SHFL.BFLY PT, R0, R5, 0x2, 0x1f ;  /* 0x0c401f0005007f89 */ /* 0x003e2200000e0000 */
[----:B------:R-:W-:Y:S01]  /*20a10*/  R2UR UR7, R9 ;  /* 0x00000000090772ca */ /* 0x000fe200000e0000 */
[----:B------:R-:W-:Y:S02]  /*20a20*/  IMAD.MOV.U32 R11, RZ, RZ, 0x40000040 ;  /* 0x40000040ff0b7424 */ /* 0x000fe400078e00ff */
[----:B------:R-:W-:Y:S02]  /*20a30*/  IMAD.MOV.U32 R9, RZ, RZ, 0x40000040 ;  /* 0x40000040ff097424 */ /* 0x000fe400078e00ff */
[----:B------:R-:W-:-:S02]  /*20a40*/  VIADD R23, R23, 0x1 ;  /* 0x0000000117177836 */ /* 0x000fc40000000000 */
[----:B------:R-:W-:-:S03]  /*20a50*/  VIADD R219, R219, 0x1 ;  /* 0x00000001dbdb7836 */ /* 0x000fc60000000000 */
[----:B------:R-:W-:-:S03]  /*20a60*/  ISETP.NE.AND P2, PT, R23, 0x2, PT ;  /* 0x000000021700780c */ /* 0x000fc60003f45270 */
[----:B------:R-:W-:Y:S01]  /*20a70*/  HGMMA.64x192x16.F32.BF16 R24, R188, gdesc[UR4].tnspB, R24, gsb0 ;  /* 0x42e00004bc187df0 */ /* 0x000fe20008001818 */
[----:B------:R-:W-:Y:S01]  /*20a80*/  R2UR UR6, R10 ;  /* 0x000000000a0672ca */ /* 0x000fe200000e0000 */
[----:B------:R-:W-:Y:S01]  /*20a90*/  VIADD R10, R8, 0x100 ;  /* 0x00000100080a7836 */ /* 0x000fe20000000000 */
[----:B------:R-:W-:Y:S01]  /*20aa0*/  R2UR UR7, R11 ;  /* 0x000000000b0772ca */ /* 0x000fe200000e0000 */
[----:B------:R-:W-:Y:S01]  /*20ab0*/  IMAD.MOV.U32 R11, RZ, RZ, 0x40000040 ;  /* 0x40000040ff0b7424 */ /* 0x000fe200078e00ff */
[----:B------:R-:W-:Y:S01]  /*20ac0*/  SEL R23, R23, RZ, P2 ;  /* 0x000000ff17177207 */ /* 0x000fe20001000000 */
[----:B0-----:R-:W-:Y:S01]  /*20ad0*/  FADD.FTZ R2, R0, R5 ;  /* 0x0000000500027221 */ /* 0x001fe20000010000 */
[----:B------:R-:W-:-:S04]  /*20ae0*/  SEL R5, RZ, 0x1, P2 ;  /* 0x00000001ff057807 */ /* 0x000fc80001000000 */
[----:B------:R-:W-:Y:S01]  /*20af0*/  LOP3.LUT R194, R194, R5, RZ, 0x3c, !PT ;  /* 0x00000005c2c27212 */ /* 0x000fe200078e3cff */
[----:B------:R-:W-:Y:S01]  /*20b00*/  IMAD.MOV.U32 R5, RZ, RZ, RZ ;  /* 0x000000ffff057224 */ /* 0x000fe200078e00ff */
[----:B------:R-:W-:Y:S02]  /*20b10*/  WARPGROUP.DEPBAR.LE gsb0, 0x0 ;  /* 0x00008000000079c5 */ /* 0x000fe40000010000 */
        /* <DEDUP_REMOVED lines=12> */
[----:B------:R-:W-:Y:S02]  /*20be0*/  IMAD.MOV.U32 R11, RZ, RZ, 0x40000040 ;  /* 0x40000040ff0b7424 */ /* 0x000fe400078e00ff */
[----:B------:R-:W-:Y:S01]  /*20bf0*/  VIADD R8, R8, 0x280 ;  /* 0x0000028008087836 */ /* 0x000fe20000000000 */
[----:B------:R-:W-:Y:S02]  /*20c00*/  WARPGROUP.DEPBAR.LE gsb0, 0x0 ;  /* 0x00008000000079c5 */ /* 0x000fe40000010000 */
[----:B------:R-:W-:-:S11]  /*20c10*/  WARPGROUP.ARRIVE ;  /* 0x00000000000079c5 */ /* 0x000fd60000000000 */
[----:B------:R-:W-:Y:S01]  /*20c20*/  HGMMA.64x192x16.F32.BF16 R24, R176, gdesc[UR4].tnspB, R24, gsb0 ;  /* 0x42e00004b0187df0 */ /* 0x000fe20008001818 */
[----:B------:R-:W-:Y:S02]  /*20c30*/  R2UR UR6, R10 ;  /* 0x000000000a0672ca */ /* 0x000fe400000e0000 */
[----:B------:R-:W-:Y:S02]  /*20c40*/  R2UR UR7, R11 ;  /* 0x000000000b0772ca */ /* 0x000fe400000e0000 */
[----:B------:R-:W0:Y:S02]  /*20c50*/  SHFL.BFLY PT, R11, R2, 0x1, 0x1f ;  /* 0x0c201f00020b7f89 */ /* 0x000e2400000e0000 */
[----:B0-----:R-:W-:Y:S01]  /*20c60*/  FADD.FTZ R14, R2, R11 ;  /* 0x0000000b020e7221 */ /* 0x001fe20000010000 */
[----:B------:R-:W-:Y:S02]  /*20c70*/  @!P1 VIADD R11, R13, 0x30860 ;  /* 0x000308600d0b9836 */ /* 0x000fe40000000000 */
[----:B------:R-:W-:-:S02]  /*20c80*/  IMAD.MOV.U32 R2, RZ, RZ, -0x800000 ;  /* 0xff800000ff027424 */ /* 0x000fc400078e00ff */
[----:B------:R-:W-:Y:S02]  /*20c90*/  FSETP.NE.FTZ.AND P3, PT, R14, RZ, PT ;  /* 0x000000ff0e00720b */ /* 0x000fe40003f75000 */
[----:B------:R-:W-:-:S11]  /*20ca0*/  @!P1 PRMT R11, RZ, 0x654, R11 ;  /* 0x00000654ff0b9816 */ /* 0x000fd6000000000b */
[----:B------:R-:W0:Y:S08]  /*20cb0*/  @P3 MUFU.LG2 R10, R14 ;  /* 0x0000000e000a3308 */ /* 0x000e300000000c00 */
[----:B------:R-:W-:Y:S01]  /*20cc0*/  @P3 MUFU.RCP R5, R14 ;  /* 0x0000000e00053308 */ /* 0x000fe20000001000 */
[----:B0-----:R-:W-:Y:S01]  /*20cd0*/  @P3 FMUL.FTZ R10, R10, 0.69314718246459960938 ;  /* 0x3f3172180a0a3820 */ /* 0x001fe20000410000 */
[----:B------:R-:W-:-:S02]  /*20ce0*/  WARPGROUP.DEPBAR.LE gsb0, 0x0 ;  /* 0x00008000000079c5 */ /* 0x000fc40000010000 */
[----:B------:R-:W-:-:S06]  /*20cf0*/  WARPGROUP.ARRIVE ;  /* 0x00000000000079c5 */ /* 0x000fcc0000000000 */
[----:B------:R-:W-:Y:S01]  /*20d00*/  HGMMA.64x192x16.F32.BF16 R24, R172, gdesc[UR4].tnspB, R24, gsb0 ;  /* 0x42e00004ac187df0 */ /* 0x000fe20008001818 */
[----:B------:R-:W-:Y:S02]  /*20d10*/  R2UR UR6, R8 ;  /* 0x00000000080672ca */ /* 0x000fe400000e0000 */
[----:B------:R-:W-:Y:S02]  /*20d20*/  R2UR UR7, R9 ;  /* 0x00000000090772ca */ /* 0x000fe400000e0000 */
[----:B------:R-:W0:Y:S02]  /*20d30*/  SHFL.BFLY PT, R9, R6, 0x2, 0x1f ;  /* 0x0c401f0006097f89 */ /* 0x000e2400000e0000 */
[----:B0-----:R-:W-:Y:S01]  /*20d40*/  FADD.FTZ R9, R9, R6 ;  /* 0x0000000609097221 */ /* 0x001fe20000010000 */
[----:B------:R-:W-:-:S04]  /*20d50*/  IMAD.MOV.U32 R6, RZ, RZ, RZ ;  /* 0x000000ffff067224 */ /* 0x000fc800078e00ff */
[----:B------:R-:W0:Y:S02]  /*20d60*/  SHFL.BFLY PT, R0, R9, 0x1, 0x1f ;  /* 0x0c201f0009007f89 */ /* 0x000e2400000e0000 */
[----:B0-----:R-:W-:Y:S01]  /*20d70*/  FADD.FTZ R12, R9, R0 ;  /* 0x00000000090c7221 */ /* 0x001fe20000010000 */
[----:B------:R-:W-:-:S04]  /*20d80*/  IMAD.MOV.U32 R0, RZ, RZ, -0x800000 ;  /* 0xff800000ff007424 */ /* 0x000fc800078e00ff */
[----:B------:R-:W-:-:S13]  /*20d90*/  FSETP.NE.FTZ.AND P0, PT, R12, RZ, PT ;  /* 0x000000ff0c00720b */ /* 0x000fda0003f15000 */
        /* <DEDUP_REMOVED lines=109> */
.L_x_1438:
        /* <DEDUP_REMOVED lines=9> */
[----:B------:R-:W2:Y:S01]  /*21500*/  S2R R8, SR_SWINHI ;  /* 0x0000000000087919 */ /* 0x000ea20000002f00 */
[----:B------:R-:W-:Y:S01]  /*21510*/  ULDC.64 UR4, c[0x0][0xbd8] ;  /* 0x0002f60000047ab9 */ /* 0x000fe20000000a00 */
[----:B------:R-:W-:Y:S01]  /*21520*/  F2FP.BF16.F32.PACK_AB R24, R25, R24 ;  /* 0x000000181918723e */ /* 0x000fe200000010ff */
[----:B------:R-:W-:Y:S01]  /*21530*/  ULDC.64 UR6, c[0x0][0x208] ;  /* 0x0000820000067ab9 */ /* 0x000fe20000000a00 */
        /* <DEDUP_REMOVED lines=18> */
[----:B------:R-:W-:Y:S01]  /*21660*/  IMAD.WIDE R26, R235, 0x2, R4 ;  /* 0x00000002eb1a7825 */ /* 0x000fe200078e0204 */
[----:B------:R-:W-:Y:S02]  /*21670*/  F2FP.BF16.F32.PACK_AB R66, R69, R68 ;  /* 0x000000444542723e */ /* 0x000fe400000010ff */
[----:B------:R-:W-:Y:S02]  /*21680*/  F2FP.BF16.F32.PACK_AB R67, R71, R67 ;  /* 0x000000434743723e */ /* 0x000fe400000010ff */
[C---:B------:R-:W-:Y:S02]  /*21690*/  LOP3.LUT R7, R26.reuse, 0x380, RZ, 0xc0, !PT ;  /* 0x000003801a077812 */ /* 0x040fe400078ec0ff */
[----:B------:R-:W-:-:S02]  /*216a0*/  IADD3 R111, P2, R26, 0x20, RZ ;  /* 0x000000201a6f7810 */ /* 0x000fc40007f5e0ff */
        /* <DEDUP_REMOVED lines=25> */
[----:B------:R-:W-:Y:S02]  /*21840*/  MOV R78, R26 ;  /* 0x0000001a004e7202 */ /* 0x000fe40000000f00 */
[----:B------:R-:W-:Y:S02]  /*21850*/  LOP3.LUT R27, R149, 0x380, RZ, 0xc0, !PT ;  /* 0x00000380951b7812 */ /* 0x000fe400078ec0ff */
[----:B------:R-:W-:Y:S02]  /*21860*/  SHF.R.U64 R8, R8, 0x3, RZ ;  /* 0x0000000308087819 */ /* 0x000fe400000012ff */
[----:B------:R-:W-:Y:S02]  /*21870*/  SHF.R.U64 R86, R86, 0x3, RZ ;  /* 0x0000000356567819 */ /* 0x000fe400000012ff */
[----:B------:R-:W-:Y:S02]  /*21880*/  F2FP.BF16.F32.PACK_AB R26, R29, R28 ;  /* 0x0000001c1d1a723e */ /* 0x000fe400000010ff */
[----:B------:R-:W-:-:S02]  /*21890*/  LOP3.LUT R42, R46, 0x380, RZ, 0xc0, !PT ;  /* 0x000003802e2a7812 */ /* 0x000fc400078ec0ff */
[----:B------:R-:W-:Y:S02]  /*218a0*/  SHF.R.U64 R28, R27, 0x3, RZ ;  /* 0x000000031b1c7819 */ /* 0x000fe400000012ff */
[----:B------:R-:W-:Y:S01]  /*218b0*/  F2FP.BF16.F32.PACK_AB R27, R133, R6 ;  /* 0x00000006851b723e */ /* 0x000fe200000010ff */
[----:B------:R-:W-:Y:S01]  /*218c0*/  BAR.SYNC.DEFER_BLOCKING 0x1, 0x100 ;  /* 0x0044000000007b1d */ /* 0x000fe20000010000 */
[----:B------:R-:W-:Y:S02]  /*218d0*/  LOP3.LUT R8, R8, R111, RZ, 0x3c, !PT ;  /* 0x0000006f08087212 */ /* 0x000fe400078e3cff */
[----:B------:R-:W-:Y:S02]  /*218e0*/  LOP3.LUT R6, R86, R151, RZ, 0x3c, !PT ;  /* 0x0000009756067212 */ /* 0x000fe400078e3cff */
[----:B------:R-:W-:Y:S02]  /*218f0*/  SHF.R.U64 R29, R42, 0x3, RZ ;  /* 0x000000032a1d7819 */ /* 0x000fe400000012ff */
[----:B------:R-:W-:-:S02]  /*21900*/  LOP3.LUT R42, R28, R149, RZ, 0x3c, !PT ;  /* 0x000000951c2a7212 */ /* 0x000fc400078e3cff */
[----:B------:R-:W-:Y:S02]  /*21910*/  LOP3.LUT R10, R135, 0x380, RZ, 0xc0, !PT ;  /* 0x00000380870a7812 */ /* 0x000fe400078ec0ff */
[----:B------:R-:W-:Y:S02]  /*21920*/  MOV R28, R8 ;  /* 0x00000008001c7202 */ /* 0x000fe40000000f00 */
[----:B------:R-:W-:Y:S02]  /*21930*/  LOP3.LUT R34, R145, 0x380, RZ, 0xc0, !PT ;  /* 0x0000038091227812 */ /* 0x000fe400078ec0ff */
[----:B------:R-:W-:Y:S02]  /*21940*/  MOV R8, R6 ;  /* 0x0000000600087202 */ /* 0x000fe40000000f00 */
[----:B------:R-:W2:Y:S01]  /*21950*/  LDC.64 R6, c[0x0][0xbd8] ;  /* 0x0002f600ff067b82 */ /* 0x000ea20000000a00 */
[----:B------:R-:W-:Y:S02]  /*21960*/  ISETP.NE.U32.AND P0, PT, RZ, UR4, PT ;  /* 0x00000004ff007c0c */ /* 0x000fe4000bf05070 */
[----:B------:R-:W-:-:S02]  /*21970*/  LOP3.LUT R12, R137, 0x380, RZ, 0xc0, !PT ;  /* 0x00000380890c7812 */ /* 0x000fc400078ec0ff */
[----:B------:R-:W-:Y:S02]  /*21980*/  SHF.R.U64 R10, R10, 0x3, RZ ;  /* 0x000000030a0a7819 */ /* 0x000fe400000012ff */
[----:B------:R-:W-:Y:S01]  /*21990*/  LOP3.LUT R14, R139, 0x380, RZ, 0xc0, !PT ;  /* 0x000003808b0e7812 */ /* 0x000fe200078ec0ff */
[----:B------:R-:W-:Y:S01]  /*219a0*/  STSM.16.M88.4 [R78], R24 ;  /* 0x000000184e007844 */ /* 0x000fe20000000200 */
[----:B------:R-:W-:Y:S02]  /*219b0*/  SHF.R.U64 R34, R34, 0x3, RZ ;  /* 0x0000000322227819 */ /* 0x000fe400000012ff */
[----:B------:R-:W-:Y:S02]  /*219c0*/  LOP3.LUT R20, R141, 0x380, RZ, 0xc0, !PT ;  /* 0x000003808d147812 */ /* 0x000fe400078ec0ff */
[----:B------:R-:W-:Y:S02]  /*219d0*/  LOP3.LUT R30, R143, 0x380, RZ, 0xc0, !PT ;  /* 0x000003808f1e7812 */ /* 0x000fe400078ec0ff */
[----:B------:R-:W-:Y:S01]  /*219e0*/  ISETP.NE.AND.EX P0, PT, RZ, UR5, PT, P0 ;  /* 0x00000005ff007c0c */ /* 0x000fe2000bf05300 */
[----:B------:R-:W-:Y:S01]  /*219f0*/  ULDC.64 UR4, c[0x0][0xbe0] ;  /* 0x0002f80000047ab9 */ /* 0x000fe20000000a00 */
[----:B------:R-:W-:-:S02]  /*21a00*/  SHF.R.U64 R12, R12, 0x3, RZ ;  /* 0x000000030c0c7819 */ /* 0x000fc400000012ff */
[----:B------:R-:W-:Y:S02]  /*21a10*/  LOP3.LUT R10, R10, R135, RZ, 0x3c, !PT ;  /* 0x000000870a0a7212 */ /* 0x000fe400078e3cff */
[----:B------:R-:W-:Y:S02]  /*21a20*/  SHF.R.U64 R14, R14, 0x3, RZ ;  /* 0x000000030e0e7819 */ /* 0x000fe400000012ff */
[----:B------:R-:W-:Y:S02]  /*21a30*/  LOP3.LUT R34, R34, R145, RZ, 0x3c, !PT ;  /* 0x0000009122227212 */ /* 0x000fe400078e3cff */
[----:B------:R-:W-:Y:S02]  /*21a40*/  SHF.R.U64 R20, R20, 0x3, RZ ;  /* 0x0000000314147819 */ /* 0x000fe400000012ff */
[----:B------:R-:W-:Y:S02]  /*21a50*/  ISETP.NE.U32.AND P1, PT, RZ, UR4, PT ;  /* 0x00000004ff007c0c */ /* 0x000fe4000bf25070 */
[----:B------:R-:W-:-:S02]  /*21a60*/  LOP3.LUT R38, R147, 0x380, RZ, 0xc0, !PT ;  /* 0x0000038093267812 */ /* 0x000fc400078ec0ff */
[----:B------:R-:W-:Y:S02]  /*21a70*/  SHF.R.U64 R30, R30, 0x3, RZ ;  /* 0x000000031e1e7819 */ /* 0x000fe400000012ff */
[----:B------:R-:W-:Y:S02]  /*21a80*/  LOP3.LUT R12, R12, R137, RZ, 0x3c, !PT ;  /* 0x000000890c0c7212 */ /* 0x000fe400078e3cff */
[----:B------:R-:W-:Y:S02]  /*21a90*/  MOV R11, R10 ;  /* 0x0000000a000b7202 */ /* 0x000fe40000000f00 */
[----:B------:R-:W-:Y:S02]  /*21aa0*/  LOP3.LUT R14, R14, R139, RZ, 0x3c, !PT ;  /* 0x0000008b0e0e7212 */ /* 0x000fe400078e3cff */
[----:B------:R-:W-:Y:S02]  /*21ab0*/  MOV R10, R34 ;  /* 0x00000022000a7202 */ /* 0x000fe40000000f00 */
[----:B------:R-:W-:-:S02]  /*21ac0*/  LOP3.LUT R20, R20, R141, RZ, 0x3c, !PT ;  /* 0x0000008d14147212 */ /* 0x000fc400078e3cff */
[----:B------:R-:W-:Y:S02]  /*21ad0*/  MOV R9, R42 ;  /* 0x0000002a00097202 */ /* 0x000fe40000000f00 */
[----:B------:R-:W-:Y:S02]  /*21ae0*/  F2FP.BF16.F32.PACK_AB R34, R37, R36 ;  /* 0x000000242522723e */ /* 0x000fe400000010ff */
[----:B------:R-:W-:Y:S02]  /*21af0*/  F2FP.BF16.F32.PACK_AB R35, R131, R121 ;  /* 0x000000798323723e */ /* 0x000fe400000010ff */
[----:B------:R-:W-:Y:S02]  /*21b00*/  ISETP.NE.AND.EX P1, PT, RZ, UR5, PT, P1 ;  /* 0x00000005ff007c0c */ /* 0x000fe4000bf25310 */
[----:B------:R-:W-:Y:S01]  /*21b10*/  SHF.R.U64 R38, R38, 0x3, RZ ;  /* 0x0000000326267819 */ /* 0x000fe200000012ff */
[----:B------:R-:W-:Y:S01]  /*21b20*/  STSM.16.M88.4 [R28], R32 ;  /* 0x000000201c007844 */ /* 0x000fe20000000200 */
[----:B------:R-:W-:-:S02]  /*21b30*/  LOP3.LUT R30, R30, R143, RZ, 0x3c, !PT ;  /* 0x0000008f1e1e7212 */ /* 0x000fc400078e3cff */
[----:B------:R-:W-:Y:S02]  /*21b40*/  F2FP.BF16.F32.PACK_AB R42, R45, R44 ;  /* 0x0000002c2d2a723e */ /* 0x000fe400000010ff */
[----:B------:R-:W-:Y:S02]  /*21b50*/  F2FP.BF16.F32.PACK_AB R43, R129, R3 ;  /* 0x00000003812b723e */ /* 0x000fe400000010ff */
[----:B------:R-:W-:Y:S02]  /*21b60*/  MOV R12, R12 ;  /* 0x0000000c000c7202 */ /* 0x000fe40000000f00 */
[----:B------:R-:W-:Y:S01]  /*21b70*/  MOV R14, R14 ;  /* 0x0000000e000e7202 */ /* 0x000fe20000000f00 */
[----:B------:R-:W-:Y:S01]  /*21b80*/  STSM.16.M88.4 [R11], R40 ;  /* 0x000000280b007844 */ /* 0x000fe20000000200 */
[----:B------:R-:W-:Y:S02]  /*21b90*/  MOV R20, R20 ;  /* 0x0000001400147202 */ /* 0x000fe40000000f00 */
[----:B------:R-:W-:Y:S01]  /*21ba0*/  F2FP.BF16.F32.PACK_AB R73, R70, R74 ;  /* 0x0000004a4649723e */ /* 0x000fe200000010ff */
[----:B------:R-:W-:Y:S01]  /*21bb0*/  STSM.16.M88.4 [R12], R48 ;  /* 0x000000300c007844 */ /* 0x000fe20000000200 */
[----:B------:R-:W-:-:S02]  /*21bc0*/  F2FP.BF16.F32.PACK_AB R80, R81, R80 ;  /* 0x000000505150723e */ /* 0x000fc400000010ff */
[----:B------:R-:W-:Y:S01]  /*21bd0*/  LOP3.LUT R38, R38, R147, RZ, 0x3c, !PT ;  /* 0x0000009326267212 */ /* 0x000fe200078e3cff */
[----:B------:R-:W-:Y:S01]  /*21be0*/  STSM.16.M88.4 [R14], R56 ;  /* 0x000000380e007844 */ /* 0x000fe20000000200 */
[----:B------:R-:W-:Y:S02]  /*21bf0*/  MOV R30, R30 ;  /* 0x0000001e001e7202 */ /* 0x000fe40000000f00 */
[----:B------:R-:W-:Y:S01]  /*21c00*/  F2FP.BF16.F32.PACK_AB R74, R77, R76 ;  /* 0x0000004c4d4a723e */ /* 0x000fe200000010ff */
[----:B------:R-:W-:Y:S01]  /*21c10*/  STSM.16.M88.4 [R20], R64 ;  /* 0x0000004014007844 */ /* 0x000fe20000000200 */
[----:B------:R-:W-:Y:S02]  /*21c20*/  F2FP.BF16.F32.PACK_AB R75, R79, R75 ;  /* 0x0000004b4f4b723e */ /* 0x000fe400000010ff */
[----:B------:R-:W-:Y:S02]  /*21c30*/  F2FP.BF16.F32.PACK_AB R81, R63, R82 ;  /* 0x000000523f51723e */ /* 0x000fe400000010ff */
[----:B------:R-:W-:Y:S01]  /*21c40*/  F2FP.BF16.F32.PACK_AB R82, R85, R84 ;  /* 0x000000545552723e */ /* 0x000fe200000010ff */
[----:B------:R-:W-:Y:S01]  /*21c50*/  STSM.16.M88.4 [R30], R72 ;  /* 0x000000481e007844 */ /* 0x000fe20000000200 */
[----:B------:R-:W-:-:S02]  /*21c60*/  F2FP.BF16.F32.PACK_AB R83, R87, R83 ;  /* 0x000000535753723e */ /* 0x000fc400000010ff */
[----:B------:R-:W-:Y:S02]  /*21c70*/  LOP3.LUT R46, R29, R46, RZ, 0x3c, !PT ;  /* 0x0000002e1d2e7212 */ /* 0x000fe400078e3cff */
[----:B------:R-:W-:Y:S01]  /*21c80*/  F2FP.BF16.F32.PACK_AB R88, R89, R88 ;  /* 0x000000585958723e */ /* 0x000fe200000010ff */
[----:B------:R2:W-:Y:S01]  /*21c90*/  STSM.16.M88.4 [R10], R80 ;  /* 0x000000500a007844 */ /* 0x0005e20000000200 */
[----:B------:R-:W-:Y:S02]  /*21ca0*/  F2FP.BF16.F32.PACK_AB R89, R62, R90 ;  /* 0x0000005a3e59723e */ /* 0x000fe400000010ff */
[----:B------:R-:W-:Y:S02]  /*21cb0*/  F2FP.BF16.F32.PACK_AB R96, R97, R96 ;  /* 0x000000606160723e */ /* 0x000fe400000010ff */
[----:B------:R-:W-:Y:S02]  /*21cc0*/  F2FP.BF16.F32.PACK_AB R91, R95, R91 ;  /* 0x0000005b5f5b723e */ /* 0x000fe400000010ff */
[----:B------:R-:W-:-:S02]  /*21cd0*/  F2FP.BF16.F32.PACK_AB R104, R105, R104 ;  /* 0x000000686968723e */ /* 0x000fc400000010ff */
[----:B------:R-:W-:Y:S02]  /*21ce0*/  F2FP.BF16.F32.PACK_AB R99, R103, R99 ;  /* 0x000000636763723e */ /* 0x000fe400000010ff */
[----:B------:R-:W-:Y:S02]  /*21cf0*/  F2FP.BF16.F32.PACK_AB R112, R113, R112 ;  /* 0x000000707170723e */ /* 0x000fe400000010ff */
[----:B------:R-:W-:Y:S01]  /*21d00*/  F2FP.BF16.F32.PACK_AB R107, R107, R110 ;  /* 0x0000006e6b6b723e */ /* 0x000fe200000010ff */
[----:B------:R-:W-:Y:S01]  /*21d10*/  IMAD R3, R214, 0x40, R212 ;  /* 0x00000040d6037824 */ /* 0x000fe200078e02d4 */
[----:B------:R-:W-:Y:S01]  /*21d20*/  MOV R38, R38 ;  /* 0x0000002600267202 */ /* 0x000fe20000000f00 */
[----:B--2---:R-:W-:Y:S01]  /*21d30*/  IMAD.WIDE R10, R218, 0x4, R6 ;  /* 0x00000004da0a7825 */ /* 0x004fe200078e0206 */
[----:B------:R-:W-:Y:S01]  /*21d40*/  F2FP.BF16.F32.PACK_AB R90, R93, R92 ;  /* 0x0000005c5d5a723e */ /* 0x000fe200000010ff */
[----:B------:R-:W2:Y:S01]  /*21d50*/  @P1 LDC.64 R6, c[0x0][0xbe0] ;  /* 0x0002f800ff061b82 */ /* 0x000ea20000000a00 */
[----:B------:R-:W-:Y:S01]  /*21d60*/  F2FP.BF16.F32.PACK_AB R97, R55, R98 ;  /* 0x000000623761723e */ /* 0x000fe200000010ff */
[----:B------:R-:W-:Y:S01]  /*21d70*/  ULDC UR4, c[0x0][0xa88] ;  /* 0x0002a20000047ab9 */ /* 0x000fe20000000800 */
[----:B------:R-:W-:Y:S01]  /*21d80*/  F2FP.BF16.F32.PACK_AB R98, R101, R100 ;  /* 0x000000646562723e */ /* 0x000fe200000010ff */
[----:B------:R-:W-:Y:S01]  /*21d90*/  STSM.16.M88.4 [R38], R88 ;  /* 0x0000005826007844 */ /* 0x000fe20000000200 */
[----:B------:R-:W-:Y:S01]  /*21da0*/  F2FP.BF16.F32.PACK_AB R105, R54, R106 ;  /* 0x0000006a3669723e */ /* 0x000fe200000010ff */
[----:B------:R-:W-:Y:S01]  /*21db0*/  IMAD.MOV.U32 R20, RZ, RZ, RZ ;  /* 0x000000ffff147224 */ /* 0x000fe200078e00ff */
[----:B------:R-:W-:Y:S01]  /*21dc0*/  MOV R46, R46 ;  /* 0x0000002e002e7202 */ /* 0x000fe20000000f00 */
[----:B------:R3:W-:Y:S01]  /*21dd0*/  STSM.16.M88.4 [R9], R96 ;  /* 0x0000006009007844 */ /* 0x0007e20000000200 */
[----:B------:R-:W-:-:S02]  /*21de0*/  F2FP.BF16.F32.PACK_AB R106, R109, R108 ;  /* 0x0000006c6d6a723e */ /* 0x000fc400000010ff */
[----:B------:R-:W-:Y:S02]  /*21df0*/  F2FP.BF16.F32.PACK_AB R113, R115, R114 ;  /* 0x000000727371723e */ /* 0x000fe400000010ff */
[----:B------:R-:W-:Y:S01]  /*21e00*/  F2FP.BF16.F32.PACK_AB R114, R117, R116 ;  /* 0x000000747572723e */ /* 0x000fe200000010ff */
[----:B------:R-:W-:Y:S01]  /*21e10*/  STSM.16.M88.4 [R46], R104 ;  /* 0x000000682e007844 */ /* 0x000fe20000000200 */
[----:B------:R-:W-:-:S05]  /*21e20*/  F2FP.BF16.F32.PACK_AB R115, R119, R118 ;  /* 0x000000767773723e */ /* 0x000fca00000010ff */
[----:B------:R4:W-:Y:S01]  /*21e30*/  STSM.16.M88.4 [R8], R112 ;  /* 0x0000007008007844 */ /* 0x0009e20000000200 */
[----:B------:R-:W-:Y:S01]  /*21e40*/  BAR.SYNC.DEFER_BLOCKING 0x1, 0x100 ;  /* 0x0044000000007b1d */ /* 0x000fe20000010000 */
[----:B------:R-:W-:-:S03]  /*21e50*/  IMAD.WIDE R4, R3, 0x2, R4 ;  /* 0x0000000203047825 */ /* 0x000fc600078e0204 */
[----:B---3--:R-:W-:Y:S01]  /*21e60*/  IADD3 R9, P5, R4, 0x1000, RZ ;  /* 0x0000100004097810 */ /* 0x008fe20007fbe0ff */
[----:B------:R-:W-:Y:S02]  /*21e70*/  IMAD.U32 R61, RZ, RZ, UR4 ;  /* 0x00000004ff3d7e24 */ /* 0x000fe4000f8e00ff */
[----:B--2---:R-:W-:Y:S01]  /*21e80*/  @P1 IMAD.WIDE R6, R218, 0x4, R6 ;  /* 0x00000004da061825 */ /* 0x004fe200078e0206 */
[----:B----4-:R-:W-:-:S04]  /*21e90*/  LOP3.LUT R8, R9, 0x380, RZ, 0xc0, !PT ;  /* 0x0000038009087812 */ /* 0x010fc800078ec0ff */
[----:B------:R-:W-:Y:S02]  /*21ea0*/  SHF.R.U64 R8, R8, 0x3, RZ ;  /* 0x0000000308087819 */ /* 0x000fe400000012ff */
[----:B------:R-:W-:Y:S02]  /*21eb0*/  IADD3 R13, P4, R4, 0x2000, RZ ;  /* 0x00002000040d7810 */ /* 0x000fe40007f9e0ff */
[----:B------:R-:W-:Y:S01]  /*21ec0*/  LOP3.LUT R8, R8, R9, RZ, 0x3c, !PT ;  /* 0x0000000908087212 */ /* 0x000fe200078e3cff */
[----:B------:R2:W5:Y:S04]  /*21ed0*/  @P0 LDG.E R20, desc[UR6][R10.64] ;  /* 0x000000060a140981 */ /* 0x000568000c1e1900 */
[----:B------:R2:W5:Y:S01]  /*21ee0*/  @P1 LDG.E R61, desc[UR6][R6.64] ;  /* 0x00000006063d1981 */ /* 0x000562000c1e1900 */
[----:B------:R-:W-:Y:S05]  /*21ef0*/  @P1 BRA `(.L_x_1592) ;  /* 0x0000000000141947 */ /* 0x000fea0003800000 */
[----:B------:R-:W-:Y:S05]  /*21f00*/  @!P0 BRA `(.L_x_1592) ;  /* 0x0000000000108947 */ /* 0x000fea0003800000 */
[----:B------:R-:W-:Y:S02]  /*21f10*/  ULDC.64 UR4, c[0x0][0x208] ;  /* 0x0000820000047ab9 */ /* 0x000fe40000000a00 */
[----:B--2---:R-:W2:Y:S04]  /*21f20*/  LDG.E R6, desc[UR4][R10.64] ;  /* 0x000000040a067981 */ /* 0x004ea8000c1e1900 */
[----:B-----5:R-:W2:Y:S02]  /*21f30*/  LDG.E R61, desc[UR4][R10.64+0x4] ;  /* 0x000004040a3d7981 */ /* 0x020ea4000c1e1900 */
[----:B--2---:R-:W-:-:S07]  /*21f40*/  IMAD.IADD R61, R61, 0x1, -R6 ;  /* 0x000000013d3d7824 */ /* 0x004fce00078e0a06 */
.L_x_1592:
[----:B------:R-:W-:Y:S01]  /*21f50*/  SHF.R.S32.HI R60, RZ, 0x1f, R217 ;  /* 0x0000001fff3c7819 */ /* 0x000fe200000114d9 */
[----:B------:R-:W-:Y:S01]  /*21f60*/  ULDC.64 UR4, c[0x0][0xb70] ;  /* 0x0002dc0000047ab9 */ /* 0x000fe20000000a00 */
[----:B-----5:R-:W-:Y:S01]  /*21f70*/  SHF.R.S32.HI R21, RZ, 0x1f, R20 ;  /* 0x0000001fff157819 */ /* 0x020fe20000011414 */
[----:B--2---:R-:W-:Y:S01]  /*21f80*/  IMAD R10, R222, 0x80, R213 ;  /* 0x00000080de0a7824 */ /* 0x004fe200078e02d5 */
[----:B------:R-:W-:Y:S01]  /*21f90*/  SHF.R.S32.HI R3, RZ, 0x1f, R218 ;  /* 0x0000001fff037819 */ /* 0x000fe200000114da */
[----:B------:R-:W-:Y:S01]  /*21fa0*/  IMAD R6, R60, UR4, RZ ;  /* 0x000000043c067c24 */ /* 0x000fe2000f8e02ff */
[----:B------:R-:W-:Y:S01]  /*21fb0*/  SEL R65, R218, RZ, !P0 ;  /* 0x000000ffda417207 */ /* 0x000fe20004000000 */
[----:B------:R-:W-:Y:S01]  /*21fc0*/  ULDC.64 UR6, c[0x0][0x208] ;  /* 0x0000820000067ab9 */ /* 0x000fe20000000a00 */
[----:B------:R-:W-:Y:S01]  /*21fd0*/  SEL R62, R3, RZ, !P0 ;  /* 0x000000ff033e7207 */ /* 0x000fe20004000000 */
[C---:B------:R-:W-:Y:S01]  /*21fe0*/  IMAD R9, R217.reuse, UR5, R6 ;  /* 0x00000005d9097c24 */ /* 0x040fe2000f8e0206 */
[C---:B------:R-:W-:Y:S01]  /*21ff0*/  IADD3 R29, P0, R4.reuse, 0x4000, RZ ;  /* 0x00004000041d7810 */ /* 0x040fe20007f1e0ff */
[----:B------:R-:W-:Y:S01]  /*22000*/  IMAD.WIDE.U32 R6, R217, UR4, R20 ;  /* 0x00000004d9067c25 */ /* 0x000fe2000f8e0014 */
[----:B------:R-:W-:Y:S01]  /*22010*/  ULDC.64 UR4, c[0x0][0xb78] ;  /* 0x0002de0000047ab9 */ /* 0x000fe20000000a00 */
[----:B------:R-:W-:-:S02]  /*22020*/  IADD3 R25, P3, R4, 0x3000, RZ ;  /* 0x0000300004197810 */ /* 0x000fc40007f7e0ff */
[----:B------:R-:W-:Y:S01]  /*22030*/  IMAD.IADD R7, R7, 0x1, R9 ;  /* 0x0000000107077824 */ /* 0x000fe200078e0209 */
[----:B------:R-:W-:Y:S01]  /*22040*/  IADD3 R33, P1, R4, 0x5000, RZ ;  /* 0x0000500004217810 */ /* 0x000fe20007f3e0ff */
[----:B------:R-:W-:Y:S01]  /*22050*/  IMAD R3, R62, UR4, RZ ;  /* 0x000000043e037c24 */ /* 0x000fe2000f8e02ff */
[----:B------:R-:W-:Y:S01]  /*22060*/  LOP3.LUT R28, R29, 0x380, RZ, 0xc0, !PT ;  /* 0x000003801d1c7812 */ /* 0x000fe200078ec0ff */
[----:B------:R-:W-:Y:S01]  /*22070*/  IMAD.WIDE.U32 R6, R65, UR4, R6 ;  /* 0x0000000441067c25 */ /* 0x000fe2000f8e0006 */
[----:B------:R-:W-:Y:S02]  /*22080*/  IADD3 R37, P2, R4, 0x6000, RZ ;  /* 0x0000600004257810 */ /* 0x000fe40007f5e0ff */
[----:B------:R-:W-:Y:S01]  /*22090*/  LOP3.LUT R12, R13, 0x380, RZ, 0xc0, !PT ;  /* 0x000003800d0c7812 */ /* 0x000fe200078ec0ff */
[----:B------:R-:W-:Y:S01]  /*220a0*/  IMAD R9, R65, UR5, R3 ;  /* 0x0000000541097c24 */ /* 0x000fe2000f8e0203 */
[----:B------:R-:W-:Y:S01]  /*220b0*/  LOP3.LUT R24, R25, 0x380, RZ, 0xc0, !PT ;  /* 0x0000038019187812 */ /* 0x000fe200078ec0ff */
[----:B------:R-:W-:Y:S01]  /*220c0*/  ULDC.64 UR4, c[0x0][0xb40] ;  /* 0x0002d00000047ab9 */ /* 0x000fe20000000a00 */
[----:B------:R-:W-:-:S02]  /*220d0*/  SHF.R.S32.HI R3, RZ, 0x1f, R10 ;  /* 0x0000001fff037819 */ /* 0x000fc4000001140a */
[----:B------:R-:W-:Y:S02]  /*220e0*/  IADD3 R6, P6, R10, R6, RZ ;  /* 0x000000060a067210 */ /* 0x000fe40007fde0ff */
[----:B------:R-:W-:Y:S02]  /*220f0*/  LOP3.LUT R32, R33, 0x380, RZ, 0xc0, !PT ;  /* 0x0000038021207812 */ /* 0x000fe400078ec0ff */
[----:B------:R-:W-:Y:S02]  /*22100*/  SHF.R.U64 R28, R28, 0x3, RZ ;  /* 0x000000031c1c7819 */ /* 0x000fe400000012ff */
[----:B------:R-:W-:Y:S02]  /*22110*/  LOP3.LUT R36, R37, 0x380, RZ, 0xc0, !PT ;  /* 0x0000038025247812 */ /* 0x000fe400078ec0ff */
[----:B------:R-:W-:Y:S02]  /*22120*/  SHF.R.U64 R12, R12, 0x3, RZ ;  /* 0x000000030c0c7819 */ /* 0x000fe400000012ff */
[----:B------:R-:W-:-:S02]  /*22130*/  SHF.R.U64 R24, R24, 0x3, RZ ;  /* 0x0000000318187819 */ /* 0x000fc400000012ff */
[----:B------:R-:W-:Y:S01]  /*22140*/  IADD3.X R3, R3, R7, R9, P6, !PT ;  /* 0x0000000703037210 */ /* 0x000fe200037fe409 */
[--C-:B------:R-:W-:Y:S01]  /*22150*/  IMAD.X R9, RZ, RZ, R5.reuse, P5 ;  /* 0x000000ffff097224 */ /* 0x100fe200028e0605 */
[----:B------:R-:W-:Y:S02]  /*22160*/  SHF.R.U64 R32, R32, 0x3, RZ ;  /* 0x0000000320207819 */ /* 0x000fe400000012ff */
[----:B------:R-:W-:Y:S01]  /*22170*/  LOP3.LUT R28, R28, R29, RZ, 0x3c, !PT ;  /* 0x0000001d1c1c7212 */ /* 0x000fe200078e3cff */
[----:B------:R-:W-:Y:S01]  /*22180*/  IMAD.X R29, RZ, RZ, R5, P0 ;  /* 0x000000ffff1d7224 */ /* 0x000fe200000e0605 */
[----:B------:R-:W-:Y:S02]  /*22190*/  SHF.R.U64 R36, R36, 0x3, RZ ;  /* 0x0000000324247819 */ /* 0x000fe400000012ff */
[----:B------:R-:W-:Y:S02]  /*221a0*/  LEA R54, P6, R6, UR4, 0x2 ;  /* 0x0000000406367c11 */ /* 0x000fe4000f8c10ff */
[----:B------:R-:W-:-:S02]  /*221b0*/  LOP3.LUT P0, RZ, R226, 0x3, RZ, 0xc0, !PT ;  /* 0x00000003e2ff7812 */ /* 0x000fc4000780c0ff */
        /* <DEDUP_REMOVED lines=22> */
[----:B------:R-:W-:Y:S01]  /*22320*/  LOP3.LUT R7, R4, 0x380, RZ, 0xc0, !PT ;  /* 0x0000038004077812 */ /* 0x000fe200078ec0ff */
[----:B------:R-:W-:Y:S01]  /*22330*/  @!P1 STG.E desc[UR6][R54.64], R2 ;  /* 0x0000000236009986 */ /* 0x000fe2000c101906 */
[----:B------:R-:W-:Y:S02]  /*22340*/  ISETP.GE.OR P0, PT, R6, R61, P0 ;  /* 0x0000003d0600720c */ /* 0x000fe40000706670 */
[----:B------:R-:W-:Y:S02]  /*22350*/  LOP3.LUT R3, R10, 0x380, RZ, 0xc0, !PT ;  /* 0x000003800a037812 */ /* 0x000fe400078ec0ff */
[----:B------:R-:W-:Y:S02]  /*22360*/  SHF.R.U64 R40, R40, 0x3, RZ ;  /* 0x0000000328287819 */ /* 0x000fe400000012ff */
[----:B------:R-:W-:-:S02]  /*22370*/  SHF.R.U64 R44, R44, 0x3, RZ ;  /* 0x000000032c2c7819 */ /* 0x000fc400000012ff */
[----:B------:R-:W-:Y:S02]  /*22380*/  SHF.R.U64 R48, R48, 0x3, RZ ;  /* 0x0000000330307819 */ /* 0x000fe400000012ff */
[----:B------:R-:W-:Y:S02]  /*22390*/  SHF.R.U64 R52, R52, 0x3, RZ ;  /* 0x0000000334347819 */ /* 0x000fe400000012ff */
[----:B------:R-:W-:Y:S01]  /*223a0*/  SHF.R.U64 R7, R7, 0x3, RZ ;  /* 0x0000000307077819 */ /* 0x000fe200000012ff */
[----:B------:R2:W-:Y:S01]  /*223b0*/  @!P0 STG.E desc[UR6][R54.64+0x20], R0 ;  /* 0x0000200036008986 */ /* 0x0005e2000c101906 */
[----:B------:R-:W-:Y:S02]  /*223c0*/  SHF.R.U64 R3, R3, 0x3, RZ ;  /* 0x0000000303037819 */ /* 0x000fe400000012ff */
        /* <DEDUP_REMOVED lines=12> */
[----:B------:R-:W-:-:S03]  /*22490*/  SHF.R.S32.HI R3, RZ, 0x1f, R212 ;  /* 0x0000001fff037819 */ /* 0x000fc600000114d4 */
        /* <DEDUP_REMOVED lines=8> */
[----:B--2---:R-:W5:Y:S04]  /*22520*/  LD.E.128 R52, desc[UR6][R52.64] ;  /* 0x0000000634347980 */ /* 0x004f68000c101d00 */
[----:B------:R-:W5:Y:S01]  /*22530*/  LD.E.128 R56, desc[UR6][R56.64] ;  /* 0x0000000638387980 */ /* 0x000f62000c101d00 */
[----:B------:R-:W-:Y:S01]  /*22540*/  IMAD R21, R21, UR4, RZ ;  /* 0x0000000415157c24 */ /* 0x000fe2000f8e02ff */
[----:B------:R-:W-:Y:S01]  /*22550*/  @!PT LDS RZ, [RZ] ;  /* 0x00000000fffff984 */ /* 0x000fe20000000800 */
[----:B------:R-:W-:Y:S01]  /*22560*/  @!PT LDS RZ, [RZ] ;  /* 0x00000000fffff984 */ /* 0x000fe20000000800 */
[----:B------:R-:W-:Y:S01]  /*22570*/  @!PT LDS RZ, [RZ] ;  /* 0x00000000fffff984 */ /* 0x000fe20000000800 */
[----:B------:R-:W-:Y:S01]  /*22580*/  @!PT LDS RZ, [RZ] ;  /* 0x00000000fffff984 */ /* 0x000fe20000000800 */
[----:B------:R2:W-:Y:S06]  /*22590*/  MEMBAR.ALL.CTA ;  /* 0x0000000000007992 */ /* 0x0005ec0000008000 */
[----:B--2---:R-:W2:Y:S01]  /*225a0*/  FENCE.VIEW.ASYNC.S ;  /* 0x00000000000073c6 */ /* 0x004ea20000000000 */
[----:B------:R-:W-:-:S02]  /*225b0*/  IMAD.MOV.U32 R2, RZ, RZ, R212 ;  /* 0x000000ffff027224 */ /* 0x000fc400078e00d4 */
[C---:B------:R-:W-:Y:S02]  /*225c0*/  IMAD R21, R20.reuse, UR5, R21 ;  /* 0x0000000514157c24 */ /* 0x040fe4000f8e0215 */
[----:B------:R-:W-:Y:S01]  /*225d0*/  IMAD.WIDE.U32 R2, R20, UR4, R2 ;  /* 0x0000000414027c25 */ /* 0x000fe2000f8e0002 */
[----:B------:R-:W-:-:S03]  /*225e0*/  ULDC.64 UR4, c[0x0][0xae0] ;  /* 0x0002b80000047ab9 */ /* 0x000fc60000000a00 */
[----:B------:R-:W-:Y:S02]  /*225f0*/  IMAD R63, R222, -0x80, R61 ;  /* 0xffffff80de3f7824 */ /* 0x000fe400078e023d */
[C---:B------:R-:W-:Y:S02]  /*22600*/  VIADD R0, R214.reuse, 0x20 ;  /* 0x00000020d6007836 */ /* 0x040fe40000000000 */
[----:B------:R-:W-:Y:S01]  /*22610*/  IMAD.IADD R3, R3, 0x1, R21 ;  /* 0x0000000103037824 */ /* 0x000fe200078e0215 */
[-C--:B------:R-:W-:Y:S01]  /*22620*/  ISETP.GE.AND P3, PT, R214, R63.reuse, PT ;  /* 0x0000003fd600720c */ /* 0x080fe20003f66270 */
[----:B------:R-:W-:Y:S01]  /*22630*/  IMAD R60, R60, UR4, RZ ;  /* 0x000000043c3c7c24 */ /* 0x000fe2000f8e02ff */
[----:B------:R-:W-:Y:S01]  /*22640*/  ISETP.GE.AND P0, PT, R0, R63, PT ;  /* 0x0000003f0000720c */ /* 0x000fe20003f06270 */
[----:B------:R-:W-:Y:S02]  /*22650*/  VIADD R20, R214, 0x40 ;  /* 0x00000040d6147836 */ /* 0x000fe40000000000 */
[----:B------:R-:W-:-:S02]  /*22660*/  IMAD R61, R217, UR5, R60 ;  /* 0x00000005d93d7c24 */ /* 0x000fc4000f8e023c */
[----:B------:R-:W-:Y:S01]  /*22670*/  IMAD.WIDE.U32 R2, R217, UR4, R2 ;  /* 0x00000004d9027c25 */ /* 0x000fe2000f8e0002 */
[----:B------:R-:W-:-:S03]  /*22680*/  ULDC.64 UR4, c[0x0][0xae8] ;  /* 0x0002ba0000047ab9 */ /* 0x000fc60000000a00 */
[----:B------:R-:W-:Y:S01]  /*22690*/  VIADD R0, R17, 0x30820 ;  /* 0x0003082011007836 */ /* 0x000fe20000000000 */
[-C--:B------:R-:W-:Y:S01]  /*226a0*/  ISETP.GE.AND P1, PT, R20, R63.reuse, PT ;  /* 0x0000003f1400720c */ /* 0x080fe20003f26270 */
[----:B------:R-:W-:Y:S02]  /*226b0*/  VIADD R21, R214, 0x60 ;  /* 0x00000060d6157836 */ /* 0x000fe40000000000 */
[----:B------:R-:W-:Y:S01]  /*226c0*/  IMAD.IADD R3, R3, 0x1, R61 ;  /* 0x0000000103037824 */ /* 0x000fe200078e023d */
[----:B------:R-:W-:Y:S01]  /*226d0*/  PRMT R0, RZ, 0x654, R0 ;  /* 0x00000654ff007816 */ /* 0x000fe20000000000 */
[----:B------:R-:W-:Y:S01]  /*226e0*/  IMAD R20, R62, UR4, RZ ;  /* 0x000000043e147c24 */ /* 0x000fe2000f8e02ff */
[----:B------:R-:W-:Y:S01]  /*226f0*/  ISETP.GE.AND P2, PT, R21, R63, PT ;  /* 0x0000003f1500720c */ /* 0x000fe20003f46270 */
[C---:B------:R-:W-:Y:S01]  /*22700*/  IMAD.WIDE.U32 R60, R65.reuse, UR4, R2 ;  /* 0x00000004413c7c25 */ /* 0x040fe2000f8e0002 */
[----:B------:R-:W-:Y:S01]  /*22710*/  SHF.R.S32.HI R215, RZ, 0x1f, R214 ;  /* 0x0000001fffd77819 */ /* 0x000fe200000114d6 */
[----:B--2---:R2:W-:Y:S01]  /*22720*/  SYNCS.ARRIVE.TRANS64.RED.A1T0 RZ, [R0+URZ], RZ ;  /* 0x000000ff00ff79a7 */ /* 0x0045e2000810043f */
[----:B------:R-:W-:Y:S01]  /*22730*/  BSSY B1, `(.L_x_1593) ;  /* 0x0000019000017945 */ /* 0x000fe20003800000 */
[----:B------:R-:W-:-:S02]  /*22740*/  IMAD R63, R65, UR5, R20 ;  /* 0x00000005413f7c24 */ /* 0x000fc4000f8e0214 */
        /* <DEDUP_REMOVED lines=23> */
.L_x_1594:
[----:B------:R-:W-:Y:S05]  /*228c0*/  BSYNC B1 ;  /* 0x0000000000017941 */ /* 0x000fea0003800000 */
.L_x_1593:
[----:B------:R-:W-:Y:S04]  /*228d0*/  BSSY B1, `(.L_x_1595) ;  /* 0x0000018000017945 */ /* 0x000fe80003800000 */
[----:B------:R-:W-:Y:S05]  /*228e0*/  @P0 BRA `(.L_x_1596) ;  /* 0x0000000000580947 */ /* 0x000fea0003800000 */
[----:B--2--5:R-:W-:Y:S01]  /*228f0*/  IADD3 R5, P0, R20, 0x20, RZ ;  /* 0x0000002014057810 */ /* 0x024fe20007f1e0ff */
        /* <DEDUP_REMOVED lines=21> */
.L_x_1596:
[----:B------:R-:W-:Y:S05]  /*22a50*/  BSYNC B1 ;  /* 0x0000000000017941 */ /* 0x000fea0003800000 */
.L_x_1595:
[----:B------:R-:W-:Y:S04]  /*22a60*/  BSSY B1, `(.L_x_1597) ;  /* 0x0000018000017945 */ /* 0x000fe80003800000 */
[----:B------:R-:W-:Y:S05]  /*22a70*/  @P1 BRA `(.L_x_1598) ;  /* 0x0000000000581947 */ /* 0x000fea0003800000 */
[----:B--23-5:R-:W-:Y:S01]  /*22a80*/  IADD3 R5, P0, R20, 0x40, RZ ;  /* 0x0000004014057810 */ /* 0x02cfe20007f1e0ff */
        /* <DEDUP_REMOVED lines=21> */
.L_x_1598:
[----:B------:R-:W-:Y:S05]  /*22be0*/  BSYNC B1 ;  /* 0x0000000000017941 */ /* 0x000fea0003800000 */
.L_x_1597:
[----:B------:R-:W-:Y:S05]  /*22bf0*/  @P2 BRA `(.L_x_1599) ;  /* 0x0000000c00342947 */ /* 0x000fea0003800000 */
[----:B--2345:R-:W-:Y:S01]  /*22c00*/  IADD3 R5, P0, R20, 0x60, RZ ;  /* 0x0000006014057810 */ /* 0x03cfe20007f1e0ff */
        /* <DEDUP_REMOVED lines=24> */
.L_x_1591:
[----:B------:R-:W-:Y:S01]  /*22d90*/  ULDC.64 UR4, c[0x0][0xbd8] ;  /* 0x0002f60000047ab9 */ /* 0x000fe20000000a00 */
[----:B------:R-:W2:Y:S01]  /*22da0*/  LDC.64 R2, c[0x0][0xbd8] ;  /* 0x0002f600ff027b82 */ /* 0x000ea20000000a00 */
[----:B------:R-:W-:Y:S01]  /*22db0*/  ISETP.NE.U32.AND P0, PT, RZ, UR4, PT ;  /* 0x00000004ff007c0c */ /* 0x000fe2000bf05070 */
[----:B------:R-:W-:Y:S01]  /*22dc0*/  IMAD.MOV.U32 R9, RZ, RZ, RZ ;  /* 0x000000ffff097224 */ /* 0x000fe200078e00ff */
[----:B------:R-:W-:Y:S02]  /*22dd0*/  ULDC.64 UR6, c[0x0][0x208] ;  /* 0x0000820000067ab9 */ /* 0x000fe40000000a00 */
[----:B------:R-:W-:Y:S01]  /*22de0*/  ISETP.NE.AND.EX P0, PT, RZ, UR5, PT, P0 ;  /* 0x00000005ff007c0c */ /* 0x000fe2000bf05300 */
[----:B------:R-:W-:Y:S02]  /*22df0*/  ULDC.64 UR4, c[0x0][0xbe0] ;  /* 0x0002f80000047ab9 */ /* 0x000fe40000000a00 */
[----:B------:R-:W-:-:S04]  /*22e00*/  ISETP.NE.U32.AND P1, PT, RZ, UR4, PT ;  /* 0x00000004ff007c0c */ /* 0x000fc8000bf25070 */
[----:B------:R-:W-:Y:S01]  /*22e10*/  ISETP.NE.AND.EX P1, PT, RZ, UR5, PT, P1 ;  /* 0x00000005ff007c0c */ /* 0x000fe2000bf25310 */
[----:B------:R-:W3:Y:S01]  /*22e20*/  S2R R11, SR_TID.X ;  /* 0x00000000000b7919 */ /* 0x000ee20000002100 */
[----:B--2---:R-:W-:-:S11]  /*22e30*/  IMAD.WIDE R2, R218, 0x4, R2 ;  /* 0x00000004da027825 */ /* 0x004fd600078e0202 */
[----:B------:R-:W2:Y:S01]  /*22e40*/  @P1 LDC.64 R4, c[0x0][0xbe0] ;  /* 0x0002f800ff041b82 */ /* 0x000ea20000000a00 */
[----:B------:R-:W-:Y:S02]  /*22e50*/  ULDC UR4, c[0x0][0xa88] ;  /* 0x0002a20000047ab9 */ /* 0x000fe40000000800 */
[----:B------:R-:W-:Y:S01]  /*22e60*/  IMAD.U32 R7, RZ, RZ, UR4 ;  /* 0x00000004ff077e24 */ /* 0x000fe2000f8e00ff */
[----:B------:R4:W5:Y:S01]  /*22e70*/  @P0 LDG.E R9, desc[UR6][R2.64] ;  /* 0x0000000602090981 */ /* 0x000962000c1e1900 */
[----:B---3--:R-:W-:Y:S02]  /*22e80*/  VIADD R0, R11, 0xffffff80 ;  /* 0xffffff800b007836 */ /* 0x008fe40000000000 */
[----:B--2---:R-:W-:-:S03]  /*22e90*/  @P1 IMAD.WIDE R4, R218, 0x4, R4 ;  /* 0x00000004da041825 */ /* 0x004fc600078e0204 */
[----:B------:R-:W-:Y:S02]  /*22ea0*/  ISETP.GT.AND P2, PT, R0, 0x7f, PT ;  /* 0x0000007f0000780c */ /* 0x000fe40003f44270 */
[----:B------:R4:W5:Y:S01]  /*22eb0*/  @P1 LDG.E R7, desc[UR6][R4.64] ;  /* 0x0000000604071981 */ /* 0x000962000c1e1900 */
[----:B------:R-:W-:Y:S10]  /*22ec0*/  @P1 BRA `(.L_x_1600) ;  /* 0x0000000000141947 */ /* 0x000ff40003800000 */
[----:B------:R-:W-:Y:S05]  /*22ed0*/  @!P0 BRA `(.L_x_1600) ;  /* 0x0000000000108947 */ /* 0x000fea0003800000 */
[----:B------:R-:W-:Y:S02]  /*22ee0*/  ULDC.64 UR4, c[0x0][0x208] ;  /* 0x0000820000047ab9 */ /* 0x000fe40000000a00 */
[----:B------:R-:W2:Y:S04]  /*22ef0*/  LDG.E R0, desc[UR4][R2.64] ;  /* 0x0000000402007981 */ /* 0x000ea8000c1e1900 */
[----:B-----5:R-:W2:Y:S02]  /*22f00*/  LDG.E R7, desc[UR4][R2.64+0x4] ;  /* 0x0000040402077981 */ /* 0x020ea4000c1e1900 */
[----:B--2---:R-:W-:-:S07]  /*22f10*/  IMAD.IADD R7, R7, 0x1, -R0 ;  /* 0x0000000107077824 */ /* 0x004fce00078e0a00 */
.L_x_1600:
[----:B------:R-:W-:Y:S01]  /*22f20*/  SHF.R.S32.HI R0, RZ, 0x1f, R218 ;  /* 0x0000001fff007819 */ /* 0x000fe200000114da */
        /* <DEDUP_REMOVED lines=11> */
[C---:B----4-:R-:W-:Y:S01]  /*22fe0*/  IADD3 R2, P0, R0.reuse, R9, RZ ;  /* 0x0000000900027210 */ /* 0x050fe20007f1e0ff */
[----:B------:R-:W-:Y:S01]  /*22ff0*/  ULDC.64 UR4, c[0x0][0xb70] ;  /* 0x0002dc0000047ab9 */ /* 0x000fe20000000a00 */
[----:B------:R-:W-:Y:S02]  /*23000*/  ULDC.64 UR6, c[0x0][0x208] ;  /* 0x0000820000067ab9 */ /* 0x000fe40000000a00 */
        /* <DEDUP_REMOVED lines=15> */
.L_x_1602:
[----:B------:R-:W-:Y:S05]  /*23100*/  BSYNC B1 ;  /* 0x0000000000017941 */ /* 0x000fea0003800000 */
.L_x_1601:
[----:B------:R-:W-:Y:S01]  /*23110*/  ULDC.64 UR4, c[0x0][0xaa0] ;  /* 0x0002a80000047ab9 */ /* 0x000fe20000000a00 */
[----:B----4-:R-:W-:Y:S01]  /*23120*/  IMAD.MOV.U32 R2, RZ, RZ, R212 ;  /* 0x000000ffff027224 */ /* 0x010fe200078e00d4 */
[----:B------:R-:W-:Y:S01]  /*23130*/  BSSY B1, `(.L_x_1603) ;  /* 0x0000030000017945 */ /* 0x000fe20003800000 */
[----:B--2---:R-:W-:Y:S02]  /*23140*/  IMAD.MOV.U32 R3, RZ, RZ, R15 ;  /* 0x000000ffff037224 */ /* 0x004fe400078e000f */
[----:B------:R-:W-:Y:S02]  /*23150*/  IMAD R0, R6, UR4, RZ ;  /* 0x0000000406007c24 */ /* 0x000fe4000f8e02ff */
[----:B------:R-:W-:-:S04]  /*23160*/  IMAD.WIDE.U32 R2, R9, UR4, R2 ;  /* 0x0000000409027c25 */ /* 0x000fc8000f8e0002 */
[----:B------:R-:W-:Y:S01]  /*23170*/  IMAD R9, R9, UR5, R0 ;  /* 0x0000000509097c24 */ /* 0x000fe2000f8e0200 */
[----:B------:R-:W-:Y:S01]  /*23180*/  ULDC.64 UR4, c[0x0][0xae0] ;  /* 0x0002b80000047ab9 */ /* 0x000fe20000000a00 */
[----:B------:R-:W-:Y:S02]  /*23190*/  IMAD R7, R222, -0x80, R7 ;  /* 0xffffff80de077824 */ /* 0x000fe400078e0207 */
[----:B------:R-:W-:Y:S02]  /*231a0*/  IMAD R0, R8, UR4, RZ ;  /* 0x0000000408007c24 */ /* 0x000fe4000f8e02ff */
[C---:B------:R-:W-:Y:S01]  /*231b0*/  VIADD R4, R214.reuse, 0x20 ;  /* 0x00000020d6047836 */ /* 0x040fe20000000000 */
[-C--:B------:R-:W-:Y:S01]  /*231c0*/  ISETP.GE.AND P3, PT, R214, R7.reuse, PT ;  /* 0x00000007d600720c */ /* 0x080fe20003f66270 */
[----:B------:R-:W-:Y:S02]  /*231d0*/  IMAD.IADD R3, R3, 0x1, R9 ;  /* 0x0000000103037824 */ /* 0x000fe400078e0209 */
[----:B------:R-:W-:Y:S01]  /*231e0*/  IMAD R5, R217, UR5, R0 ;  /* 0x00000005d9057c24 */ /* 0x000fe2000f8e0200 */
[----:B------:R-:W-:Y:S01]  /*231f0*/  ISETP.GE.AND P2, PT, R4, R7, PT ;  /* 0x000000070400720c */ /* 0x000fe20003f46270 */
[----:B------:R-:W-:-:S02]  /*23200*/  VIADD R0, R214, 0x40 ;  /* 0x00000040d6007836 */ /* 0x000fc40000000000 */
[----:B------:R-:W-:Y:S01]  /*23210*/  IMAD.WIDE.U32 R2, R217, UR4, R2 ;  /* 0x00000004d9027c25 */ /* 0x000fe2000f8e0002 */
[----:B------:R-:W-:Y:S02]  /*23220*/  ULDC.64 UR4, c[0x0][0xae8] ;  /* 0x0002ba0000047ab9 */ /* 0x000fe40000000a00 */
[-C--:B------:R-:W-:Y:S01]  /*23230*/  ISETP.GE.AND P1, PT, R0, R7.reuse, PT ;  /* 0x000000070000720c */ /* 0x080fe20003f26270 */
[----:B------:R-:W-:Y:S02]  /*23240*/  VIADD R4, R214, 0x60 ;  /* 0x00000060d6047836 */ /* 0x000fe40000000000 */
[----:B------:R-:W-:Y:S02]  /*23250*/  IMAD.IADD R3, R3, 0x1, R5 ;  /* 0x0000000103037824 */ /* 0x000fe400078e0205 */
[----:B------:R-:W-:Y:S01]  /*23260*/  IMAD R0, R10, UR4, RZ ;  /* 0x000000040a007c24 */ /* 0x000fe2000f8e02ff */
[----:B------:R-:W-:Y:S01]  /*23270*/  ISETP.GE.AND P0, PT, R4, R7, PT ;  /* 0x000000070400720c */ /* 0x000fe20003f06270 */
[----:B------:R-:W-:Y:S01]  /*23280*/  IMAD.WIDE.U32 R4, R13, UR4, R2 ;  /* 0x000000040d047c25 */ /* 0x000fe2000f8e0002 */
[----:B------:R-:W-:-:S03]  /*23290*/  SHF.R.S32.HI R7, RZ, 0x1f, R214 ;  /* 0x0000001fff077819 */ /* 0x000fc600000114d6 */
        /* <DEDUP_REMOVED lines=25> */
.L_x_1604:
[----:B------:R-:W-:Y:S05]  /*23430*/  BSYNC B1 ;  /* 0x0000000000017941 */ /* 0x000fea0003800000 */
.L_x_1603:
        /* <DEDUP_REMOVED lines=24> */
.L_x_1606:
[----:B------:R-:W-:Y:S05]  /*235c0*/  BSYNC B1 ;  /* 0x0000000000017941 */ /* 0x000fea0003800000 */
.L_x_1605:
        /* <DEDUP_REMOVED lines=24> */
.L_x_1608:
[----:B------:R-:W-:Y:S05]  /*23750*/  BSYNC B1 ;  /* 0x0000000000017941 */ /* 0x000fea0003800000 */
.L_x_1607:
        /* <DEDUP_REMOVED lines=23> */
.L_x_1599:
[----:B------:R-:W-:Y:S05]  /*238d0*/  BSYNC B0 ;  /* 0x0000000000007941 */ /* 0x000fea0003800000 */
.L_x_1590:
[----:B------:R-:W-:Y:S02]  /*238e0*/  ULDC UR4, c[0x0][0xc14] ;  /* 0x0003050000047ab9 */ /* 0x000fe40000000800 */
[----:B-1----:R-:W-:-:S13]  /*238f0*/  ISETP.GE.AND P0, PT, R203, UR4, PT ;  /* 0x00000004cb007c0c */ /* 0x002fda000bf06270 */
[----:B------:R-:W-:Y:S05]  /*23900*/  @!P0 BRA `(.L_x_1609) ;  /* 0xfffffdd8001c8947 */ /* 0x000fea000383ffff */
[----:B------:R-:W-:Y:S05]  /*23910*/  BRA `(.L_x_1311) ;  /* 0x00000068001c7947 */ /* 0x000fea0003800000 */
.L_x_1309:
[----:B------:R-:W-:-:S08]  /*23920*/  NOP ;  /* 0x0000000000007918 */ /* 0x000fd00000000000 */
[----:B------:R-:W0:-:S00]  /*23930*/  USETMAXREG.DEALLOC.CTAPOOL 0x18 ;  /* 0x00000018000079c8 */ /* 0x000e0000080e0500 */
[----:B0-----:R-:W-:-:S06]  /*23940*/  LOP3.LUT R0, R0, 0x3, RZ, 0xc0, !PT ;  /* 0x0000000300007812 */ /* 0x001fcc00078ec0ff */
[----:B------:R-:W0:Y:S02]  /*23950*/  SHFL.IDX PT, R0, R0, RZ, 0x1f ;  /* 0x00001fff00007589 */ /* 0x000e2400000e0000 */
[----:B0-----:R-:W-:-:S13]  /*23960*/  ISETP.NE.AND P0, PT, R0, RZ, PT ;  /* 0x000000ff0000720c */ /* 0x001fda0003f05270 */
[----:B------:R-:W-:Y:S05]  /*23970*/  @P0 BRA `(.L_x_1311) ;  /* 0x0000006800040947 */ /* 0x000fea0003800000 */
[----:B------:R-:W-:Y:S01]  /*23980*/  LOP3.LUT R7, R4, 0x1f, RZ, 0xc0, !PT ;  /* 0x0000001f04077812 */ /* 0x000fe200078ec0ff */
[----:B------:R-:W-:Y:S01]  /*23990*/  ULDC UR5, c[0x0][0xc14] ;  /* 0x0003050000057ab9 */ /* 0x000fe20000000800 */
[----:B------:R-:W-:Y:S01]  /*239a0*/  LOP3.LUT R16, R16, 0xffffffdf, RZ, 0xc0, !PT ;  /* 0xffffffdf10107812 */ /* 0x000fe200078ec0ff */
[----:B------:R-:W-:Y:S01]  /*239b0*/  IMAD.MOV.U32 R6, RZ, RZ, RZ ;  /* 0x000000ffff067224 */ /* 0x000fe200078e00ff */
[----:B------:R-:W-:Y:S01]  /*239c0*/  ISETP.NE.AND P0, PT, R7, 0x1f, PT ;  /* 0x0000001f0700780c */ /* 0x000fe20003f05270 */
[----:B------:R-:W-:Y:S01]  /*239d0*/  ULDC.64 UR6, c[0x0][0x208] ;  /* 0x0000820000067ab9 */ /* 0x000fe20000000a00 */
[----:B------:R-:W-:-:S11]  /*239e0*/  ULDC UR4, c[0x0][0xc10] ;  /* 0x0003040000047ab9 */ /* 0x000fd60000000800 */
[----:B------:R-:W-:Y:S02]  /*239f0*/  @P0 LOP3.LUT R16, R16, 0x20, RZ, 0xfc, !PT ;  /* 0x0000002010100812 */ /* 0x000fe400078efcff */
[----:B------:R-:W-:-:S13]  /*23a00*/  ISETP.GE.OR P0, PT, R7, UR5, !P0 ;  /* 0x0000000507007c0c */ /* 0x000fda000c706670 */
[----:B------:R-:W0:Y:S02]  /*23a10*/  @!P0 LDC.64 R2, c[0x0][0xc58] ;  /* 0x00031600ff028b82 */ /* 0x000e240000000a00 */
[----:B0-----:R-:W-:-:S05]  /*23a20*/  @!P0 IMAD.WIDE.U32 R2, R7, 0x4, R2 ;  /* 0x0000000407028825 */ /* 0x001fca00078e0002 */
[----:B------:R-:W2:Y:S01]  /*23a30*/  @!P0 LDG.E R6, desc[UR6][R2.64] ;  /* 0x0000000602068981 */ /* 0x000ea2000c1e1900 */
[C---:B------:R-:W-:Y:S01]  /*23a40*/  ISETP.NE.AND P1, PT, R7.reuse, RZ, PT ;  /* 0x000000ff0700720c */ /* 0x040fe20003f25270 */
[----:B------:R-:W0:Y:S01]  /*23a50*/  S2UR UR6, SR_CTAID.X ;  /* 0x00000000000679c3 */ /* 0x000e220000002500 */
        /* <DEDUP_REMOVED lines=18> */
[----:B------:R-:W-:-:S03]  /*23b80*/  ISETP.GE.U32.AND P0, PT, R7, 0x8, PT ;  /* 0x000000080700780c */ /* 0x000fc60003f06070 */
[----:B------:R-:W-:Y:S02]  /*23b90*/  IMAD.IADD R3, R0, 0x1, R3 ;  /* 0x0000000100037824 */ /* 0x000fe400078e0203 */
[----:B------:R-:W-:-:S03]  /*23ba0*/  IMAD.MOV.U32 R0, RZ, RZ, RZ ;  /* 0x000000ffff007224 */ /* 0x000fc600078e00ff */
[----:B------:R-:W1:Y:S05]  /*23bb0*/  SHFL.UP PT, R2, R3, 0x8, RZ ;  /* 0x0500000003027989 */ /* 0x000e6a00000e00ff */
[----:B------:R-:W-:-:S04]  /*23bc0*/  @P0 LOP3.LUT R16, R16, 0x4, RZ, 0xfc, !PT ;  /* 0x0000000410100812 */ /* 0x000fc800078efcff */
[----:B------:R-:W-:Y:S02]  /*23bd0*/  LOP3.LUT R16, R16, 0xfffffffd, RZ, 0xc0, !PT ;  /* 0xfffffffd10107812 */ /* 0x000fe400078ec0ff */
[----:B-1----:R-:W-:Y:S02]  /*23be0*/  SEL R2, R2, RZ, P0 ;  /* 0x000000ff02027207 */ /* 0x002fe40000000000 */
[----:B------:R-:W-:-:S03]  /*23bf0*/  ISETP.GE.U32.AND P0, PT, R7, 0x10, PT ;  /* 0x000000100700780c */ /* 0x000fc60003f06070 */
[----:B------:R-:W-:-:S05]  /*23c00*/  IMAD.IADD R2, R3, 0x1, R2 ;  /* 0x0000000103027824 */ /* 0x000fca00078e0202 */
[----:B------:R-:W1:Y:S05]  /*23c10*/  SHFL.UP PT, R4, R2, 0x10, RZ ;  /* 0x0600000002047989 */ /* 0x000e6a00000e00ff */
[----:B------:R-:W-:Y:S02]  /*23c20*/  @P0 LOP3.LUT R16, R16, 0x2, RZ, 0xfc, !PT ;  /* 0x0000000210100812 */ /* 0x000fe400078efcff */
        /* <DEDUP_REMOVED lines=12> */
.L_x_1614:
[----:B------:R-:W-:Y:S02]  /*23cf0*/  IMAD.U32 R2, RZ, RZ, UR7 ;  /* 0x00000007ff027e24 */ /* 0x000fe4000f8e00ff */
[----:B------:R-:W-:-:S03]  /*23d00*/  VIADD R8, R8, 0x1f ;  /* 0x0000001f08087836 */ /* 0x000fc60000000000 */
[----:B------:R0:W-:Y:S02]  /*23d10*/  STL [R1+0xc], R2 ;  /* 0x00000c0201007387 */ /* 0x0001e40000100800 */
[----:B------:R-:W-:-:S13]  /*23d20*/  ISETP.GE.AND P0, PT, R8, UR5, PT ;  /* 0x0000000508007c0c */ /* 0x000fda000bf06270 */
[----:B0-----:R-:W-:Y:S05]  /*23d30*/  @P0 BRA `(.L_x_1611) ;  /* 0x0000000400dc0947 */ /* 0x001fea0003800000 */
[----:B------:R-:W0:Y:S01]  /*23d40*/  S2R R9, SR_TID.X ;  /* 0x0000000000097919 */ /* 0x000e220000002100 */
        /* <DEDUP_REMOVED lines=11> */
.L_x_1613:
[----:B------:R-:W-:Y:S05]  /*23e00*/  BSYNC B0 ;  /* 0x0000000000007941 */ /* 0x000fea0003800000 */
.L_x_1612:
        /* <DEDUP_REMOVED lines=25> */
.L_x_1610:
        /* <DEDUP_REMOVED lines=8> */
[----:B0-----:R-:W-:Y:S01]  /*24020*/  IMAD.WIDE R2, R8, 0x4, R2 ;  /* 0x0000000408027825 */ /* 0x001fe200078e0202 */
[----:B------:R-:W0:Y:S04]  /*24030*/  SHFL.IDX PT, R6, R6, R5, 0x1f ;  /* 0x00001f0506067589 */ /* 0x000e2800000e0000 */
[----:B------:R-:W0:Y:S04]  /*24040*/  LDG.E R9, desc[UR8][R2.64] ;  /* 0x0000000802097981 */ /* 0x000e28000c1e1900 */
[----:B------:R0:W-:Y:S01]  /*24050*/  STL [R1+0xc], R8 ;  /* 0x00000c0801007387 */ /* 0x0001e20000100800 */
[----:B------:R-:W-:Y:S01]  /*24060*/  ISETP.NE.AND P0, PT, R10, RZ, PT ;  /* 0x000000ff0a00720c */ /* 0x000fe20003f05270 */
[----:B0-----:R-:W-:-:S05]  /*24070*/  IMAD R8, R6, R9, RZ ;  /* 0x0000000906087224 */ /* 0x001fca00078e02ff */
        /* <DEDUP_REMOVED lines=8> */
.L_x_1615:
[----:B-1----:R-:W-:Y:S02]  /*24100*/  IMAD.MOV R2, RZ, RZ, -R3 ;  /* 0x000000ffff027224 */ /* 0x002fe400078e0a03 */
[----:B---3--:R-:W-:Y:S02]  /*24110*/  IMAD R0, R0, UR4, R7 ;  /* 0x0000000400007c24 */ /* 0x008fe4000f8e0207 */
[----:B--2---:R-:W-:Y:S02]  /*24120*/  IMAD R5, R2, R11, RZ ;  /* 0x0000000b02057224 */ /* 0x004fe400078e02ff */
[----:B------:R-:W-:Y:S01]  /*24130*/  IMAD.MOV.U32 R2, RZ, RZ, RZ ;  /* 0x000000ffff027224 */ /* 0x000fe200078e00ff */
[----:B------:R1:W-:Y:S03]  /*24140*/  STL [R1], R0 ;  /* 0x0000000001007387 */ /* 0x0003e60000100800 */
[----:B------:R-:W-:Y:S01]  /*24150*/  IMAD.HI.U32 R2, R3, R5, R2 ;  /* 0x0000000503027227 */ /* 0x000fe200078e0002 */
[----:B------:R-:W-:-:S04]  /*24160*/  IADD3 R5, -R0, UR6, RZ ;  /* 0x0000000600057c10 */ /* 0x000fc8000fffe1ff */
[----:B------:R-:W-:Y:S02]  /*24170*/  IABS R3, R5 ;  /* 0x0000000500037213 */ /* 0x000fe40000000000 */
[----:B-1----:R-:W-:-:S03]  /*24180*/  IABS R0, R8 ;  /* 0x0000000800007213 */ /* 0x002fc60000000000 */
[----:B------:R-:W-:-:S04]  /*24190*/  IMAD.HI.U32 R2, R2, R3, RZ ;  /* 0x0000000302027227 */ /* 0x000fc800078e00ff */
[----:B------:R-:W-:-:S04]  /*241a0*/  IMAD.MOV R0, RZ, RZ, -R0 ;  /* 0x000000ffff007224 */ /* 0x000fc800078e0a00 */
        /* <DEDUP_REMOVED lines=14> */
[----:B------:R-:W-:Y:S02]  /*24290*/  IMAD R5, R8, R2, R5 ;  /* 0x0000000208057224 */ /* 0x000fe400078e0205 */
[----:B------:R-:W-:Y:S01]  /*242a0*/  IMAD.MOV.U32 R2, RZ, RZ, RZ ;  /* 0x000000ffff027224 */ /* 0x000fe200078e00ff */
[----:B------:R-:W-:-:S04]  /*242b0*/  VIADDMNMX R9, R4, UR4, R9, PT ;  /* 0x0000000404097c46 */ /* 0x000fc8000b800109 */
[-C--:B------:R-:W-:Y:S02]  /*242c0*/  IABS R4, R9.reuse ;  /* 0x0000000900047213 */ /* 0x080fe40000000000 */
[----:B------:R-:W-:Y:S02]  /*242d0*/  IABS R8, R9 ;  /* 0x0000000900087213 */ /* 0x000fe40000000000 */
[----:B------:R-:W1:Y:S08]  /*242e0*/  I2F.RP R7, R4 ;  /* 0x0000000400077306 */ /* 0x000e700000209400 */
[----:B-1----:R-:W1:Y:S02]  /*242f0*/  MUFU.RCP R7, R7 ;  /* 0x0000000700077308 */ /* 0x002e640000001000 */
[----:B-1----:R-:W-:Y:S01]  /*24300*/  VIADD R3, R7, 0xffffffe ;  /* 0x0ffffffe07037836 */ /* 0x002fe20000000000 */
[----:B------:R-:W-:-:S05]  /*24310*/  IABS R7, R5 ;  /* 0x0000000500077213 */ /* 0x000fca0000000000 */
[----:B------:R-:W1:Y:S02]  /*24320*/  F2I.FTZ.U32.TRUNC.NTZ R3, R3 ;  /* 0x0000000300037305 */ /* 0x000e64000021f000 */
[----:B-1----:R-:W-:-:S04]  /*24330*/  IMAD.MOV R11, RZ, RZ, -R3 ;  /* 0x000000ffff0b7224 */ /* 0x002fc800078e0a03 */
[----:B------:R-:W-:-:S04]  /*24340*/  IMAD R11, R11, R4, RZ ;  /* 0x000000040b0b7224 */ /* 0x000fc800078e02ff */
[----:B------:R-:W-:-:S04]  /*24350*/  IMAD.HI.U32 R2, R3, R11, R2 ;  /* 0x0000000b03027227 */ /* 0x000fc800078e0002 */
[----:B------:R-:W-:Y:S02]  /*24360*/  IMAD.MOV R3, RZ, RZ, -R8 ;  /* 0x000000ffff037224 */ /* 0x000fe400078e0a08 */
[----:B------:R-:W-:-:S04]  /*24370*/  IMAD.HI.U32 R2, R2, R7, RZ ;  /* 0x0000000702027227 */ /* 0x000fc800078e00ff */
[----:B------:R-:W-:-:S05]  /*24380*/  IMAD R3, R2, R3, R7 ;  /* 0x0000000302037224 */ /* 0x000fca00078e0207 */
[----:B------:R-:W-:-:S13]  /*24390*/  ISETP.GT.U32.AND P0, PT, R4, R3, PT ;  /* 0x000000030400720c */ /* 0x000fda0003f04070 */
[----:B------:R-:W-:Y:S02]  /*243a0*/  @!P0 IMAD.IADD R3, R3, 0x1, -R4 ;  /* 0x0000000103038824 */ /* 0x000fe400078e0a04 */
[----:B------:R-:W-:-:S03]  /*243b0*/  @!P0 VIADD R2, R2, 0x1 ;  /* 0x0000000102028836 */ /* 0x000fc60000000000 */
[----:B------:R-:W-:Y:S02]  /*243c0*/  ISETP.GE.U32.AND P0, PT, R3, R4, PT ;  /* 0x000000040300720c */ /* 0x000fe40003f06070 */
[C---:B------:R-:W-:Y:S01]  /*243d0*/  LOP3.LUT R3, R5.reuse, R9, RZ, 0x3c, !PT ;  /* 0x0000000905037212 */ /* 0x040fe200078e3cff */
[----:B------:R-:W-:-:S10]  /*243e0*/  IMAD.IADD R5, R5, 0x1, R0 ;  /* 0x0000000105057824 */ /* 0x000fd400078e0200 */
        /* <DEDUP_REMOVED lines=9> */
[----:B------:R1:W-:Y:S04]  /*24480*/  STL [R1+0x8], R4 ;  /* 0x0000080401007387 */ /* 0x0003e80000100800 */
[----:B------:R1:W-:Y:S01]  /*24490*/  STL [R1+0x4], R0 ;  /* 0x0000040001007387 */ /* 0x0003e20000100800 */
[----:B------:R-:W-:Y:S05]  /*244a0*/  BRA `(.L_x_1616) ;  /* 0x0000000000107947 */ /* 0x000fea0003800000 */
.L_x_1611:
[----:B------:R-:W-:Y:S01]  /*244b0*/  IMAD.U32 R0, RZ, RZ, UR6 ;  /* 0x00000006ff007e24 */ /* 0x000fe2000f8e00ff */
[----:B------:R0:W-:Y:S04]  /*244c0*/  STL [R1+0x4], RZ ;  /* 0x000004ff01007387 */ /* 0x0001e80000100800 */
[----:B------:R0:W-:Y:S04]  /*244d0*/  STL [R1+0x8], RZ ;  /* 0x000008ff01007387 */ /* 0x0001e80000100800 */
[----:B------:R0:W-:Y:S02]  /*244e0*/  STL [R1], R0 ;  /* 0x0000000001007387 */ /* 0x0001e40000100800 */
.L_x_1616:
[----:B-1----:R-:W2:Y:S04]  /*244f0*/  LDL.64 R4, [R1] ;  /* 0x0000000001047983 */ /* 0x002ea80000100a00 */
[----:B------:R-:W2:Y:S01]  /*24500*/  LDL.64 R6, [R1+0x8] ;  /* 0x0000080001067983 */ /* 0x000ea20000100a00 */
[----:B0-----:R-:W0:Y:S02]  /*24510*/  S2R R0, SR_TID.X ;  /* 0x0000000000007919 */ /* 0x001e240000002100 */
[----:B0-----:R-:W-:-:S04]  /*24520*/  LOP3.LUT R0, R0, 0x1f, RZ, 0xc0, !PT ;  /* 0x0000001f00007812 */ /* 0x001fc800078ec0ff */
[----:B------:R-:W-:-:S13]  /*24530*/  ISETP.NE.AND P0, PT, R0, RZ, PT ;  /* 0x000000ff0000720c */ /* 0x000fda0003f05270 */
[----:B------:R-:W0:Y:S01]  /*24540*/  @!P0 S2R R3, SR_CgaCtaId ;  /* 0x0000000000038919 */ /* 0x000e220000008800 */
[----:B------:R-:W-:Y:S01]  /*24550*/  @!P0 MOV R0, 0x400 ;  /* 0x0000040000008802 */ /* 0x000fe20000000f00 */
[----:B------:R-:W-:Y:S01]  /*24560*/  STL [R1+0x24], RZ ;  /* 0x000024ff01007387 */ /* 0x000fe20000100800 */
[----:B------:R-:W-:Y:S02]  /*24570*/  IMAD.MOV.U32 R18, RZ, RZ, 0x1 ;  /* 0x00000001ff127424 */ /* 0x000fe400078e00ff */
[----:B0-----:R-:W-:Y:S01]  /*24580*/  @!P0 LEA R0, R3, R0, 0x18 ;  /* 0x0000000003008211 */ /* 0x001fe200078ec0ff */
[----:B------:R-:W-:-:S04]  /*24590*/  IMAD.MOV.U32 R16, RZ, RZ, RZ ;  /* 0x000000ffff107224 */ /* 0x000fc800078e00ff */
[----:B--2---:R0:W-:Y:S02]  /*245a0*/  @!P0 STS.128 [R0+0x308d0], R4 ;  /* 0x0308d00400008388 */ /* 0x0041e40000000c00 */
[----:B0-----:R-:W-:Y:S01]  /*245b0*/  IMAD.MOV.U32 R0, RZ, RZ, R7 ;  /* 0x000000ffff007224 */ /* 0x001fe200078e0007 */
[----:B------:R-:W-:Y:S06]  /*245c0*/  BAR.ARV 0x5, 0x120 ;  /* 0x0144800000007b1d */ /* 0x000fec0000002000 */
[----:B------:R-:W-:-:S13]  /*245d0*/  ISETP.GE.AND P0, PT, R0, UR5, PT ;  /* 0x0000000500007c0c */ /* 0x000fda000bf06270 */
[----:B------:R-:W-:Y:S05]  /*245e0*/  @P0 BRA `(.L_x_1617) ;  /* 0x00000058000c0947 */ /* 0x000fea0003800000 */
[----:B------:R-:W-:Y:S01]  /*245f0*/  IMAD.MOV.U32 R0, RZ, RZ, 0x1 ;  /* 0x00000001ff007424 */ /* 0x000fe200078e00ff */
[----:B------:R0:W-:Y:S01]  /*24600*/  STL [R1+0x24], RZ ;  /* 0x000024ff01007387 */ /* 0x0001e20000100800 */
[----:B------:R-:W-:Y:S01]  /*24610*/  IMAD.MOV.U32 R19, RZ, RZ, RZ ;  /* 0x000000ffff137224 */ /* 0x000fe200078e00ff */
[----:B------:R-:W-:Y:S01]  /*24620*/  ULDC.64 UR38, c[0x0][0x198] ;  /* 0x0000660000267ab9 */ /* 0x000fe20000000a00 */
[----:B------:R-:W-:Y:S01]  /*24630*/  IMAD.MOV.U32 R16, RZ, RZ, RZ ;  /* 0x000000ffff107224 */ /* 0x000fe200078e00ff */
[----:B------:R0:W-:Y:S01]  /*24640*/  STL [R1+0x10], R0 ;  /* 0x0000100001007387 */ /* 0x0001e20000100800 */
[----:B------:R-:W-:Y:S01]  /*24650*/  IMAD.MOV.U32 R18, RZ, RZ, 0x1 ;  /* 0x00000001ff127424 */ /* 0x000fe200078e00ff */
[----:B------:R-:W-:-:S06]  /*24660*/  ULDC UR36, c[0x0][0xc] ;  /* 0x0000030000247ab9 */ /* 0x000fcc0000000800 */
.L_x_1719:
[----:B------:R-:W2:Y:S01]  /*24670*/  LDL R12, [R1+0xc] ;  /* 0x00000c00010c7983 */ /* 0x000ea20000100800 */
[----:B------:R-:W-:Y:S05]  /*24680*/  YIELD ;  /* 0x0000000000007946 */ /* 0x000fea0003800000 */
[----:B------:R-:W-:Y:S01]  /*24690*/  ULDC.64 UR4, c[0x0][0xa28] ;  /* 0x00028a0000047ab9 */ /* 0x000fe20000000a00 */
[----:B------:R-:W-:Y:S01]  /*246a0*/  IMAD.MOV.U32 R9, RZ, RZ, RZ ;  /* 0x000000ffff097224 */ /* 0x000fe200078e00ff */
[----:B------:R-:W-:Y:S01]  /*246b0*/  ISETP.NE.U32.AND P0, PT, RZ, UR4, PT ;  /* 0x00000004ff007c0c */ /* 0x000fe2000bf05070 */
[----:B------:R-:W-:Y:S01]  /*246c0*/  ULDC.64 UR6, c[0x0][0x208] ;  /* 0x0000820000067ab9 */ /* 0x000fe20000000a00 */
[----:B0-----:R-:W-:Y:S01]  /*246d0*/  IMAD.MOV.U32 R0, RZ, RZ, RZ ;  /* 0x000000ffff007224 */ /* 0x001fe200078e00ff */
[----:B------:R-:W-:Y:S01]  /*246e0*/  ULDC.64 UR8, c[0x0][0xa08] ;  /* 0x0002820000087ab9 */ /* 0x000fe20000000a00 */
[----:B------:R-:W-:Y:S01]  /*246f0*/  ISETP.NE.AND.EX P0, PT, RZ, UR5, PT, P0 ;  /* 0x00000005ff007c0c */ /* 0x000fe2000bf05300 */
[----:B------:R-:W-:Y:S01]  /*24700*/  ULDC.64 UR4, c[0x0][0xa00] ;  /* 0x0002800000047ab9 */ /* 0x000fe20000000a00 */
[----:B------:R-:W-:-:S11]  /*24710*/  ULDC.64 UR10, c[0x0][0xa10] ;  /* 0x00028400000a7ab9 */ /* 0x000fd60000000a00 */
[----:B------:R-:W2:Y:S01]  /*24720*/  @P0 LDC.64 R2, c[0x0][0xa28] ;  /* 0x00028a00ff020b82 */ /* 0x000ea20000000a00 */
[----:B------:R-:W-:-:S04]  /*24730*/  ISETP.NE.U32.AND P2, PT, RZ, UR4, PT ;  /* 0x00000004ff007c0c */ /* 0x000fc8000bf45070 */
[----:B------:R-:W-:Y:S01]  /*24740*/  ISETP.NE.AND.EX P2, PT, RZ, UR5, PT, P2 ;  /* 0x00000005ff007c0c */ /* 0x000fe2000bf45320 */
[----:B------:R-:W-:Y:S01]  /*24750*/  ULDC.64 UR4, c[0x0][0xa18] ;  /* 0x0002860000047ab9 */ /* 0x000fe20000000a00 */
[----:B--2---:R-:W-:-:S05]  /*24760*/  @P0 IMAD.WIDE R2, R12, 0x4, R2 ;  /* 0x000000040c020825 */ /* 0x004fca00078e0202 */
[----:B------:R0:W5:Y:S02]  /*24770*/  @P0 LDG.E R9, desc[UR6][R2.64] ;  /* 0x0000000602090981 */ /* 0x000164000c1e1900 */
[----:B0-----:R-:W0:Y:S02]  /*24780*/  LDC.64 R2, c[0x0][0xa00] ;  /* 0x00028000ff027b82 */ /* 0x001e240000000a00 */
[----:B0-----:R-:W-:-:S05]  /*24790*/  IMAD.WIDE R2, R12, 0x4, R2 ;  /* 0x000000040c027825 */ /* 0x001fca00078e0202 */
[----:B------:R-:W2:Y:S01]  /*247a0*/  @P2 LDG.E R0, desc[UR6][R2.64] ;  /* 0x0000000602002981 */ /* 0x000ea2000c1e1900 */
[----:B------:R-:W-:Y:S01]  /*247b0*/  ISETP.NE.U32.AND P0, PT, RZ, UR4, PT ;  /* 0x00000004ff007c0c */ /* 0x000fe2000bf05070 */
[----:B------:R-:W-:-:S03]  /*247c0*/  ULDC UR4, c[0x0][0x288] ;  /* 0x0000a20000047ab9 */ /* 0x000fc60000000800 */
[----:B------:R-:W-:-:S13]  /*247d0*/  ISETP.NE.AND.EX P0, PT, RZ, UR5, PT, P0 ;  /* 0x00000005ff007c0c */ /* 0x000fda000bf05300 */
[----:B------:R-:W0:Y:S01]  /*247e0*/  @P0 LDC.64 R4, c[0x0][0xa18] ;  /* 0x00028600ff040b82 */ /* 0x000e220000000a00 */
[----:B------:R-:W-:-:S04]  /*247f0*/  ISETP.NE.U32.AND P1, PT, RZ, UR8, PT ;  /* 0x00000008ff007c0c */ /* 0x000fc8000bf25070 */
[----:B------:R-:W-:Y:S02]  /*24800*/  ISETP.NE.AND.EX P3, PT, RZ, UR9, PT, P1 ;  /* 0x00000009ff007c0c */ /* 0x000fe4000bf65310 */
[----:B------:R-:W-:-:S04]  /*24810*/  ISETP.NE.U32.AND P1, PT, RZ, UR10, PT ;  /* 0x0000000aff007c0c */ /* 0x000fc8000bf25070 */
[----:B------:R-:W-:Y:S01]  /*24820*/  ISETP.NE.AND.EX P1, PT, RZ, UR11, PT, P1 ;  /* 0x0000000bff007c0c */ /* 0x000fe2000bf25310 */
[----:B0-----:R-:W-:Y:S01]  /*24830*/  @P0 IMAD.WIDE R4, R12, 0x4, R4 ;  /* 0x000000040c040825 */ /* 0x001fe200078e0204 */
[----:B--2---:R0:W-:Y:S03]  /*24840*/  STL [R1+0x28], R0 ;  /* 0x0000280001007387 */ /* 0x0041e60000100800 */
[----:B0-----:R-:W-:Y:S01]  /*24850*/  IMAD.U32 R0, RZ, RZ, UR4 ;  /* 0x00000004ff007e24 */ /* 0x001fe2000f8e00ff */
[----:B------:R-:W-:Y:S02]  /*24860*/  ULDC.64 UR4, c[0x0][0x3f8] ;  /* 0x0000fe0000047ab9 */ /* 0x000fe40000000a00 */
[----:B------:R-:W-:-:S03]  /*24870*/  UISETP.NE.U32.AND UP0, UPT, UR4, URZ, UPT ;  /* 0x0000003f0400728c */ /* 0x000fc6000bf05070 */
[----:B------:R-:W-:Y:S01]  /*24880*/  ULDC UR4, c[0x0][0x404] ;  /* 0x0001010000047ab9 */ /* 0x000fe20000000800 */
[----:B------:R-:W-:Y:S01]  /*24890*/  UISETP.NE.AND.EX UP0, UPT, UR5, URZ, UPT, UP0 ;  /* 0x0000003f0500728c */ /* 0x000fe2000bf05300 */
[----:B------:R0:W5:Y:S01]  /*248a0*/  @P0 LDG.E R0, desc[UR6][R4.64] ;  /* 0x0000000604000981 */ /* 0x000162000c1e1900 */
[----:B------:R-:W-:Y:S01]  /*248b0*/  ULDC UR6, c[0x0][0x338] ;  /* 0x0000ce0000067ab9 */ /* 0x000fe20000000800 */
[----:B------:R-:W-:Y:S01]  /*248c0*/  ULDC UR5, c[0x0][0x2e0] ;  /* 0x0000b80000057ab9 */ /* 0x000fe20000000800 */
[----:B------:R-:W-:Y:S01]  /*248d0*/  USEL UR4, UR4, 0x1, UP0 ;  /* 0x0000000104047887 */ /* 0x000fe20008000000 */
[----:B------:R-:W-:-:S03]  /*248e0*/  IMAD.U32 R10, RZ, RZ, UR6 ;  /* 0x00000006ff0a7e24 */ /* 0x000fc6000f8e00ff */
[----:B------:R-:W-:-:S06]  /*248f0*/  UIMAD UR4, UR4, UR5, URZ ;  /* 0x00000005040472a4 */ /* 0x000fcc000f8e023f */
[----:B0-----:R-:W-:Y:S01]  /*24900*/  IMAD.U32 R4, RZ, RZ, UR4 ;  /* 0x00000004ff047e24 */ /* 0x001fe2000f8e00ff */
[----:B------:R-:W-:Y:S06]  /*24910*/  @P0 BRA `(.L_x_1618) ;  /* 0x0000000000140947 */ /* 0x000fec0003800000 */
[----:B------:R-:W-:Y:S05]  /*24920*/  @!P2 BRA `(.L_x_1618) ;  /* 0x000000000010a947 */ /* 0x000fea0003800000 */
[----:B------:R-:W-:Y:S02]  /*24930*/  ULDC.64 UR4, c[0x0][0x208] ;  /* 0x0000820000047ab9 */ /* 0x000fe40000000a00 */
[----:B------:R-:W2:Y:S04]  /*24940*/  LDG.E R5, desc[UR4][R2.64] ;  /* 0x0000000402057981 */ /* 0x000ea8000c1e1900 */
[----:B-----5:R-:W2:Y:S02]  /*24950*/  LDG.E R0, desc[UR4][R2.64+0x4] ;  /* 0x0000040402007981 */ /* 0x020ea4000c1e1900 */
[----:B--2---:R-:W-:-:S07]  /*24960*/  IMAD.IADD R0, R0, 0x1, -R5 ;  /* 0x0000000100007824 */ /* 0x004fce00078e0a05 */
.L_x_1618:
[----:B------:R-:W0:Y:S01]  /*24970*/  LDC.64 R6, c[0x0][0xa08] ;  /* 0x00028200ff067b82 */ /* 0x000e220000000a00 */
[----:B------:R-:W-:Y:S01]  /*24980*/  IMAD.MOV.U32 R17, RZ, RZ, RZ ;  /* 0x000000ffff117224 */ /* 0x000fe200078e00ff */
[----:B------:R-:W-:-:S06]  /*24990*/  ULDC.64 UR4, c[0x0][0x208] ;  /* 0x0000820000047ab9 */ /* 0x000fcc0000000a00 */
[----:B------:R-:W1:Y:S01]  /*249a0*/  LDC.64 R2, c[0x0][0xa10] ;  /* 0x00028400ff027b82 */ /* 0x000e620000000a00 */
[----:B0-----:R-:W-:-:S05]  /*249b0*/  IMAD.WIDE R6, R12, 0x4, R6 ;  /* 0x000000040c067825 */ /* 0x001fca00078e0206 */
[----:B------:R-:W2:Y:S01]  /*249c0*/  @P3 LDG.E R17, desc[UR4][R6.64] ;  /* 0x0000000406113981 */ /* 0x000ea2000c1e1900 */
[----:B------:R-:W-:Y:S02]  /*249d0*/  IMAD.MOV.U32 R5, RZ, RZ, RZ ;  /* 0x000000ffff057224 */ /* 0x000fe400078e00ff */
[----:B-1----:R-:W-:-:S05]  /*249e0*/  IMAD.WIDE R2, R12, 0x4, R2 ;  /* 0x000000040c027825 */ /* 0x002fca00078e0202 */
[----:B------:R0:W5:Y:S01]  /*249f0*/  @P1 LDG.E R5, desc[UR4][R2.64] ;  /* 0x0000000402051981 */ /* 0x000162000c1e1900 */
[----:B------:R-:W-:Y:S02]  /*24a00*/  ULDC.64 UR4, c[0x0][0xa20] ;  /* 0x0002880000047ab9 */ /* 0x000fe40000000a00 */
[----:B------:R-:W-:-:S04]  /*24a10*/  ISETP.NE.U32.AND P0, PT, RZ, UR4, PT ;  /* 0x00000004ff007c0c */ /* 0x000fc8000bf05070 */
[----:B------:R-:W-:Y:S01]  /*24a20*/  ISETP.NE.AND.EX P0, PT, RZ, UR5, PT, P0 ;  /* 0x00000005ff007c0c */ /* 0x000fe2000bf05300 */
[----:B--2--5:R-:W-:-:S12]  /*24a30*/  IMAD.IADD R17, R17, 0x1, R9 ;  /* 0x0000000111117824 */ /* 0x024fd800078e0209 */
[----:B0-----:R-:W-:Y:S05]  /*24a40*/  @!P0 BRA `(.L_x_1619) ;  /* 0x0000000000148947 */ /* 0x001fea0003800000 */
[----:B------:R-:W0:Y:S01]  /*24a50*/  LDC.64 R6, c[0x0][0xa20] ;  /* 0x00028800ff067b82 */ /* 0x000e220000000a00 */
[----:B------:R-:W-:Y:S01]  /*24a60*/  ULDC.64 UR4, c[0x0][0x208] ;  /* 0x0000820000047ab9 */ /* 0x000fe20000000a00 */
[----:B0-----:R-:W-:-:S05]  /*24a70*/  IMAD.WIDE R6, R12, 0x4, R6 ;  /* 0x000000040c067825 */ /* 0x001fca00078e0206 */
[----:B------:R0:W5:Y:S01]  /*24a80*/  LDG.E R4, desc[UR4][R6.64] ;  /* 0x0000000406047981 */ /* 0x000162000c1e1900 */
[----:B------:R-:W-:Y:S05]  /*24a90*/  BRA `(.L_x_1620) ;  /* 0x0000000000147947 */ /* 0x000fea0003800000 */
.L_x_1619:
[----:B------:R-:W-:Y:S05]  /*24aa0*/  @!P3 BRA `(.L_x_1620) ;  /* 0x000000000010b947 */ /* 0x000fea0003800000 */
[----:B------:R-:W-:Y:S02]  /*24ab0*/  ULDC.64 UR4, c[0x0][0x208] ;  /* 0x0000820000047ab9 */ /* 0x000fe40000000a00 */
[----:B------:R-:W2:Y:S04]  /*24ac0*/  LDG.E R4, desc[UR4][R6.64] ;  /* 0x0000000406047981 */ /* 0x000ea8000c1e1900 */
[----:B------:R-:W2:Y:S02]  /*24ad0*/  LDG.E R6, desc[UR4][R6.64+0x4] ;  /* 0x0000040406067981 */ /* 0x000ea4000c1e1900 */
[----:B--2---:R-:W-:-:S07]  /*24ae0*/  IMAD.IADD R4, R6, 0x1, -R4 ;  /* 0x0000000106047824 */ /* 0x004fce00078e0a04 */
.L_x_1620:
[----:B------:R-:W-:Y:S01]  /*24af0*/  ULDC.64 UR4, c[0x0][0x208] ;  /* 0x0000820000047ab9 */ /* 0x000fe20000000a00 */
[----:B------:R-:W2:Y:S04]  /*24b00*/  LDL R13, [R1+0x4] ;  /* 0x00000400010d7983 */ /* 0x000ea80000100800 */
[----:B0-----:R-:W3:Y:S04]  /*24b10*/  @P1 LDG.E R6, desc[UR4][R2.64] ;  /* 0x0000000402061981 */ /* 0x001ee8000c1e1900 */
[----:B------:R0:W3:Y:S01]  /*24b20*/  @P1 LDG.E R7, desc[UR4][R2.64+0x4] ;  /* 0x0000040402071981 */ /* 0x0000e2000c1e1900 */
[----:B-----5:R-:W-:Y:S01]  /*24b30*/  IMAD.IADD R9, R4, 0x1, -R9 ;  /* 0x0000000104097824 */ /* 0x020fe200078e0a09 */
[----:B0-----:R-:W0:Y:S02]  /*24b40*/  LDC.64 R2, c[0x0][0x9e0] ;  /* 0x00027800ff027b82 */ /* 0x001e240000000a00 */
[----:B0-----:R-:W-:Y:S01]  /*24b50*/  ISETP.GE.AND P2, PT, R3, 0x1, PT ;  /* 0x000000010300780c */ /* 0x001fe20003f46270 */
[----:B---3--:R-:W-:-:S04]  /*24b60*/  @P1 IMAD.IADD R10, R7, 0x1, -R6 ;  /* 0x00000001070a1824 */ /* 0x008fc800078e0a06 */
[----:B------:R-:W-:-:S04]  /*24b70*/  IMAD.IADD R8, R9, 0x1, R10 ;  /* 0x0000000109087824 */ /* 0x000fc800078e020a */
[----:B------:R-:W-:-:S04]  /*24b80*/  VIADD R4, R8, 0x5f ;  /* 0x0000005f08047836 */ /* 0x000fc80000000000 */
[----:B------:R-:W-:-:S05]  /*24b90*/  IMAD.HI R4, R4, 0x2aaaaaab, RZ ;  /* 0x2aaaaaab04047827 */ /* 0x000fca00078e02ff */
[----:B------:R-:W-:-:S04]  /*24ba0*/  SHF.R.U32.HI R7, RZ, 0x1f, R4 ;  /* 0x0000001fff077819 */ /* 0x000fc80000011604 */
[----:B------:R-:W-:Y:S02]  /*24bb0*/  LEA.HI.SX32 R20, R4, R7, 0x1c ;  /* 0x0000000704147211 */ /* 0x000fe400078fe2ff */
[----:B--2---:R-:W-:-:S04]  /*24bc0*/  LEA R4, R13, 0x80, 0x7 ;  /* 0x000000800d047811 */ /* 0x004fc800078e38ff */
[----:B------:R-:W-:-:S05]  /*24bd0*/  IADD3 R4, R8, R4, -R0 ;  /* 0x0000000408047210 */ /* 0x000fca0007ffe800 */
        /* <DEDUP_REMOVED lines=13> */
.L_x_1623:
[----:B------:R-:W-:-:S13]  /*24cb0*/  ISETP.NE.AND P0, PT, R3, 0x1, PT ;  /* 0x000000010300780c */ /* 0x000fda0003f05270 */
[----:B------:R-:W0:Y:S02]  /*24cc0*/  @P0 LDC.64 R6, c[0x0][0x9e8] ;  /* 0x00027a00ff060b82 */ /* 0x000e240000000a00 */
[----:B0-----:R-:W-:-:S05]  /*24cd0*/  @P0 IMAD.HI.U32 R6, R11, R6, RZ ;  /* 0x000000060b060227 */ /* 0x001fca00078e00ff */
[----:B------:R-:W-:-:S07]  /*24ce0*/  @P0 SHF.R.U32.HI R11, RZ, R7, R6 ;  /* 0x00000007ff0b0219 */ /* 0x000fce0000011606 */
.L_x_1624:
[----:B------:R-:W-:Y:S05]  /*24cf0*/  BSYNC B0 ;  /* 0x0000000000007941 */ /* 0x000fea0003800000 */
.L_x_1622:
[----:B------:R-:W-:-:S05]  /*24d00*/  IMAD R11, R11, R3, R3 ;  /* 0x000000030b0b7224 */ /* 0x000fca00078e0203 */
[----:B------:R-:W-:-:S07]  /*24d10*/  VIMNMX R2, R2, R11, PT ;  /* 0x0000000b02027248 */ /* 0x000fce0003fe0100 */
.L_x_1621:
        /* <DEDUP_REMOVED lines=15> */
.L_x_1627:
[----:B------:R-:W-:Y:S01]  /*24e10*/  ISETP.NE.AND P0, PT, R3, 0x1, PT ;  /* 0x000000010300780c */ /* 0x000fe20003f05270 */
[----:B------:R-:W-:-:S12]  /*24e20*/  IMAD.MOV.U32 R11, RZ, RZ, R0 ;  /* 0x000000ffff0b7224 */ /* 0x000fd800078e0000 */
[----:B------:R-:W0:Y:S02]  /*24e30*/  @P0 LDC.64 R6, c[0x0][0x9e8] ;  /* 0x00027a00ff060b82 */ /* 0x000e240000000a00 */
[----:B0-----:R-:W-:-:S05]  /*24e40*/  @P0 IMAD.HI.U32 R6, R0, R6, RZ ;  /* 0x0000000600060227 */ /* 0x001fca00078e00ff */
[----:B------:R-:W-:-:S07]  /*24e50*/  @P0 SHF.R.U32.HI R11, RZ, R7, R6 ;  /* 0x00000007ff0b0219 */ /* 0x000fce0000011606 */
.L_x_1628:
[----:B------:R-:W-:Y:S05]  /*24e60*/  BSYNC B0 ;  /* 0x0000000000007941 */ /* 0x000fea0003800000 */
.L_x_1626:
[----:B------:R-:W-:-:S05]  /*24e70*/  IMAD R3, R11, R3, RZ ;  /* 0x000000030b037224 */ /* 0x000fca00078e02ff */
[----:B------:R-:W-:-:S07]  /*24e80*/  VIMNMX R8, R8, R3, !PT ;  /* 0x0000000308087248 */ /* 0x000fce0007fe0100 */
.L_x_1625:
[----:B------:R-:W-:Y:S01]  /*24e90*/  VIADD R2, R2, 0x5f ;  /* 0x0000005f02027836 */ /* 0x000fe20000000000 */
[----:B------:R-:W-:Y:S01]  /*24ea0*/  BSSY B0, `(.L_x_1629) ;  /* 0x00000e6000007945 */ /* 0x000fe20003800000 */
[----:B------:R-:W-:Y:S01]  /*24eb0*/  IMAD.HI R8, R8, 0x2aaaaaab, RZ ;  /* 0x2aaaaaab08087827 */ /* 0x000fe200078e02ff */
[----:B------:R-:W-:-:S03]  /*24ec0*/  PLOP3.LUT P2, PT, PT, PT, PT, 0x80, 0x0 ;  /* 0x000000000000781c */ /* 0x000fc60003f4f070 */
[----:B------:R-:W-:-:S05]  /*24ed0*/  IMAD.HI R2, R2, 0x2aaaaaab, RZ ;  /* 0x2aaaaaab02027827 */ /* 0x000fca00078e02ff */
[----:B------:R-:W-:-:S04]  /*24ee0*/  SHF.R.U32.HI R3, RZ, 0x1f, R2 ;  /* 0x0000001fff037819 */ /* 0x000fc80000011602 */
[----:B------:R-:W-:Y:S02]  /*24ef0*/  LEA.HI.SX32 R3, R2, R3, 0x1c ;  /* 0x0000000302037211 */ /* 0x000fe400078fe2ff */
[----:B------:R-:W-:Y:S02]  /*24f00*/  SHF.R.U32.HI R2, RZ, 0x1f, R8 ;  /* 0x0000001fff027819 */ /* 0x000fe40000011608 */
[----:B------:R-:W-:Y:S02]  /*24f10*/  VIMNMX R3, R20, R3, PT ;  /* 0x0000000314037248 */ /* 0x000fe40003fe0100 */
[----:B------:R-:W-:-:S03]  /*24f20*/  LEA.HI.SX32 R2, R8, R2, 0x1c ;  /* 0x0000000208027211 */ /* 0x000fc600078fe2ff */
[----:B------:R-:W-:Y:S01]  /*24f30*/  IMAD R3, R3, 0x60, -R9 ;  /* 0x0000006003037824 */ /* 0x000fe200078e0a09 */
[----:B------:R-:W-:-:S04]  /*24f40*/  VIMNMX R2, RZ, R2, !PT ;  /* 0x00000002ff027248 */ /* 0x000fc80007fe0100 */
[----:B------:R-:W-:Y:S01]  /*24f50*/  VIMNMX R10, R3, R10, PT ;  /* 0x0000000a030a7248 */ /* 0x000fe20003fe0100 */
[----:B------:R-:W-:-:S05]  /*24f60*/  IMAD R2, R2, 0x60, -R9 ;  /* 0x0000006002027824 */ /* 0x000fca00078e0a09 */
[----:B------:R-:W-:-:S04]  /*24f70*/  VIMNMX R6, RZ, R2, !PT ;  /* 0x00000002ff067248 */ /* 0x000fc80007fe0100 */
[----:B------:R-:W-:Y:S01]  /*24f80*/  ISETP.GT.AND P0, PT, R10, R6, PT ;  /* 0x000000060a00720c */ /* 0x000fe20003f04270 */
[----:B------:R-:W-:-:S05]  /*24f90*/  IMAD.WIDE.U32 R2, R6, -0x55555555, RZ ;  /* 0xaaaaaaab06027825 */ /* 0x000fca00078e00ff */
[----:B------:R-:W-:-:S05]  /*24fa0*/  SHF.R.U32.HI R2, RZ, 0x6, R3 ;  /* 0x00000006ff027819 */ /* 0x000fca0000011603 */
[----:B------:R-:W-:Y:S02]  /*24fb0*/  IMAD.MOV.U32 R7, RZ, RZ, R2 ;  /* 0x000000ffff077224 */ /* 0x000fe400078e0002 */
[----:B------:R-:W-:-:S04]  /*24fc0*/  @P0 VIADD R3, R10, 0x5f ;  /* 0x0000005f0a030836 */ /* 0x000fc80000000000 */
[----:B------:R-:W-:-:S05]  /*24fd0*/  @P0 IMAD.HI R3, R3, 0x2aaaaaab, RZ ;  /* 0x2aaaaaab03030827 */ /* 0x000fca00078e02ff */
[----:B------:R-:W-:-:S04]  /*24fe0*/  @P0 SHF.R.U32.HI R6, RZ, 0x1f, R3 ;  /* 0x0000001fff060819 */ /* 0x000fc80000011603 */
[----:B------:R-:W-:-:S04]  /*24ff0*/  @P0 LEA.HI.SX32 R7, R3, R6, 0x1c ;  /* 0x0000000603070211 */ /* 0x000fc800078fe2ff */
[----:B------:R-:W-:-:S13]  /*25000*/  ISETP.GT.AND P0, PT, R7, R2, PT ;  /* 0x000000020700720c */ /* 0x000fda0003f04270 */
[----:B------:R-:W-:Y:S05]  /*25010*/  @!P0 BRA `(.L_x_1630) ;  /* 0x0000000c00388947 */ /* 0x000fea0003800000 */
[----:B------:R-:W2:Y:S01]  /*25020*/  LDL R11, [R1+0x8] ;  /* 0x00000800010b7983 */ /* 0x000ea20000100800 */
[----:B------:R-:W0:Y:S01]  /*25030*/  LDC R3, c[0x0][0x428] ;  /* 0x00010a00ff037b82 */ /* 0x000e220000000800 */
[----:B------:R-:W-:Y:S01]  /*25040*/  UMOV UR4, 0xffffffff ;  /* 0xffffffff00047882 */ /* 0x000fe20000000000 */
[----:B0-----:R-:W-:-:S13]  /*25050*/  ISETP.NE.AND P0, PT, R3, 0x1, PT ;  /* 0x000000010300780c */ /* 0x001fda0003f05270 */
[----:B------:R-:W2:Y:S08]  /*25060*/  @P0 LDC R8, c[0x0][0x42c] ;  /* 0x00010b00ff080b82 */ /* 0x000eb00000000800 */
[----:B------:R-:W0:Y:S01]  /*25070*/  @P0 LDC R6, c[0x0][0x430] ;  /* 0x00010c00ff060b82 */ /* 0x000e220000000800 */
[----:B--2---:R-:W-:-:S04]  /*25080*/  @P0 IMAD.HI.U32 R8, R11, R8, RZ ;  /* 0x000000080b080227 */ /* 0x004fc800078e00ff */
[----:B------:R-:W-:Y:S01]  /*25090*/  IMAD.MOV.U32 R3, RZ, RZ, R11 ;  /* 0x000000ffff037224 */ /* 0x000fe200078e000b */
[----:B0-----:R-:W-:Y:S02]  /*250a0*/  @P0 SHF.R.U32.HI R3, RZ, R6, R8 ;  /* 0x00000006ff030219 */ /* 0x001fe40000011608 */
[----:B------:R-:W-:Y:S01]  /*250b0*/  SEL R6, R12, RZ, !P1 ;  /* 0x000000ff0c067207 */ /* 0x000fe20004800000 */
[----:B------:R-:W-:Y:S06]  /*250c0*/  BRA.DIV UR4, `(.L_x_1631) ;  /* 0x0000005e04d07947 */ /* 0x000fec000b800000 */
.L_x_1786:
[----:B------:R-:W-:-:S03]  /*250d0*/  UMOV UR4, 0xffffffff ;  /* 0xffffffff00047882 */ /* 0x000fc60000000000 */
[----:B------:R-:W-:Y:S05]  /*250e0*/  BRA.DIV UR4, `(.L_x_1632) ;  /* 0x0000005e04fc7947 */ /* 0x000fea000b800000 */
[----:B------:R-:W-:-:S13]  /*250f0*/  ELECT P6, URZ, PT ;  /* 0x00000000003f782f */ /* 0x000fda00038c0000 */
.L_x_1789:
        /* <DEDUP_REMOVED lines=12> */
.L_x_1790:
[----:B------:R-:W-:Y:S05]  /*251c0*/  BSYNC B1 ;  /* 0x0000000000017941 */ /* 0x000fea0003800000 */
.L_x_1633:
[----:B------:R-:W-:Y:S04]  /*251d0*/  BSSY B1, `(.L_x_1635) ;  /* 0x000004e000017945 */ /* 0x000fe80003800000 */
[----:B------:R-:W-:Y:S05]  /*251e0*/  @!P6 BRA `(.L_x_1636) ;  /* 0x000000040030e947 */ /* 0x000fea0003800000 */
[----:B------:R-:W2:Y:S01]  /*251f0*/  LDL R10, [R1+0x10] ;  /* 0x00001000010a7983 */ /* 0x000ea20000100800 */
[----:B------:R-:W-:Y:S01]  /*25200*/  IMAD R9, R19, 0x8, R12 ;  /* 0x0000000813097824 */ /* 0x000fe200078e020c */
[----:B--2---:R-:W-:-:S04]  /*25210*/  SHF.L.U32 R11, R10, 0x1f, RZ ;  /* 0x0000001f0a0b7819 */ /* 0x004fc800000006ff */
[----:B------:R-:W1:Y:S02]  /*25220*/  SYNCS.PHASECHK.TRANS64.TRYWAIT P0, [R9+URZ+0x308a0], R11 ;  /* 0x0308a00b090075a7 */ /* 0x000e64000800017f */
[----:B-1----:R-:W-:Y:S05]  /*25230*/  @!P0 BRA `(.L_x_1637) ;  /* 0x0000005c00dc8947 */ /* 0x002fea0003800000 */
.L_x_1791:
[----:B0-----:R-:W0:Y:S02]  /*25240*/  S2R R8, SR_TID.X ;  /* 0x0000000000087919 */ /* 0x001e240000002100 */
[----:B0-----:R-:W-:-:S04]  /*25250*/  LOP3.LUT R8, R8, 0x7f, RZ, 0xc0, !PT ;  /* 0x0000007f08087812 */ /* 0x001fc800078ec0ff */
[----:B------:R-:W-:-:S13]  /*25260*/  ISETP.NE.AND P1, PT, R8, RZ, PT ;  /* 0x000000ff0800720c */ /* 0x000fda0003f25270 */
[----:B------:R-:W-:Y:S05]  /*25270*/  @P1 BRA `(.L_x_1638) ;  /* 0x00000000001c1947 */ /* 0x000fea0003800000 */
[----:B------:R-:W0:Y:S02]  /*25280*/  S2R R8, SR_TID.X ;  /* 0x0000000000087919 */ /* 0x000e240000002100 */
[----:B0-----:R-:W-:-:S04]  /*25290*/  LOP3.LUT R8, R8, 0x1f, RZ, 0xc0, !PT ;  /* 0x0000001f08087812 */ /* 0x001fc800078ec0ff */
[----:B------:R-:W-:Y:S01]  /*252a0*/  ISETP.NE.AND P0, PT, R8, RZ, PT ;  /* 0x000000ff0800720c */ /* 0x000fe20003f05270 */
[----:B------:R-:W-:-:S04]  /*252b0*/  IMAD.MOV.U32 R8, RZ, RZ, 0x9000 ;  /* 0x00009000ff087424 */ /* 0x000fc800078e00ff */
[----:B------:R0:W-:Y:S08]  /*252c0*/  SYNCS.ARRIVE.TRANS64 RZ, [R9+URZ+0x30890], R8 ;  /* 0x0308900809ff79a7 */ /* 0x0001f0000800003f */
[----:B------:R-:W-:Y:S05]  /*252d0*/  @!P0 BRA `(.L_x_1638) ;  /* 0x0000000000048947 */ /* 0x000fea0003800000 */
[----:B------:R-:W-:Y:S01]  /*252e0*/  BPT.TRAP 0x1 ;  /* 0x000000040000795c */ /* 0x000fe20000300000 */
.L_x_1638:
[----:B0-----:R-:W-:Y:S01]  /*252f0*/  IMAD R8, R19, 0x9000, R12 ;  /* 0x0000900013087824 */ /* 0x001fe200078e020c */
[----:B------:R-:W-:Y:S01]  /*25300*/  R2UR UR9, R9 ;  /* 0x00000000090972ca */ /* 0x000fe200000e0000 */
[----:B------:R-:W-:Y:S01]  /*25310*/  IMAD R10, R7, 0x60, R5 ;  /* 0x00000060070a7824 */ /* 0x000fe200078e0205 */
[----:B------:R-:W-:Y:S01]  /*25320*/  UIADD3 UR4, UP0, UR38, 0x570, URZ ;  /* 0x0000057026047890 */ /* 0x000fe2000ff1e03f */
[----:B------:R-:W-:Y:S01]  /*25330*/  R2UR UR12, R3 ;  /* 0x00000000030c72ca */ /* 0x000fe200000e0000 */
[----:B------:R-:W-:Y:S01]  /*25340*/  UMOV UR10, URZ ;  /* 0x0000003f000a7c82 */ /* 0x000fe20008000000 */
[----:B------:R-:W-:Y:S01]  /*25350*/  R2UR UR15, R8 ;  /* 0x00000000080f72ca */ /* 0x000fe200000e0000 */
[----:B------:R-:W-:Y:S01]  /*25360*/  VIADD R10, R10, 0xffffffa0 ;  /* 0xffffffa00a0a7836 */ /* 0x000fe20000000000 */
[----:B------:R-:W-:Y:S01]  /*25370*/  R2UR UR13, R6 ;  /* 0x00000000060d72ca */ /* 0x000fe200000e0000 */
[----:B------:R-:W-:Y:S01]  /*25380*/  UIADD3.X UR5, URZ, UR39, URZ, UP0, !UPT ;  /* 0x000000273f057290 */ /* 0x000fe200087fe43f */
[----:B------:R-:W-:-:S02]  /*25390*/  UMOV UR6, 0x0 ;  /* 0x0000000000067882 */ /* 0x000fc40000000000 */
[----:B------:R-:W-:Y:S01]  /*253a0*/  R2UR UR11, R10 ;  /* 0x000000000a0b72ca */ /* 0x000fe200000e0000 */
[----:B------:R-:W-:Y:S01]  /*253b0*/  UMOV UR7, 0x12f00000 ;  /* 0x12f0000000077882 */ /* 0x000fe20000000000 */
[----:B------:R-:W-:Y:S01]  /*253c0*/  UIADD3 UR9, UR9, 0x30890, URZ ;  /* 0x0003089009097890 */ /* 0x000fe2000fffe03f */
[----:B------:R-:W-:-:S04]  /*253d0*/  UMOV UR16, 0x40 ;  /* 0x0000004000107882 */ /* 0x000fc80000000000 */
        /* <DEDUP_REMOVED lines=10> */
[----:B------:R0:W-:Y:S01]  /*25480*/  UTMALDG.4D [UR8], [UR4], desc[UR6] ;  /* 0x00000608040075b4 */ /* 0x0001e20008019000 */
[----:B------:R-:W2:Y:S02]  /*25490*/  SYNCS.PHASECHK.TRANS64.TRYWAIT P0, [R9+URZ+0x308c0], R11 ;  /* 0x0308c00b090075a7 */ /* 0x000ea4000800017f */
[----:B0-2---:R-:W-:Y:S05]  /*254a0*/  @!P0 BRA `(.L_x_1639) ;  /* 0x0000005c00548947 */ /* 0x005fea0003800000 */
.L_x_1792:
        /* <DEDUP_REMOVED lines=8> */
.L_x_1640:
        /* <DEDUP_REMOVED lines=24> */
.L_x_1636:
[----:B------:R-:W-:Y:S05]  /*256b0*/  BSYNC B1 ;  /* 0x0000000000017941 */ /* 0x000fea0003800000 */
.L_x_1635:
[----:B01----:R-:W2:Y:S01]  /*256c0*/  LDL.LU R9, [R1+0x10] ;  /* 0x0000100001097983 */ /* 0x003ea20000300800 */
[----:B------:R-:W-:Y:S01]  /*256d0*/  VIADD R19, R19, 0x1 ;  /* 0x0000000113137836 */ /* 0x000fe20000000000 */
[----:B------:R-:W-:Y:S01]  /*256e0*/  PLOP3.LUT P2, PT, PT, PT, PT, 0x8, 0x0 ;  /* 0x000000000000781c */ /* 0x000fe20003f4e170 */
[----:B------:R-:W-:-:S03]  /*256f0*/  VIADD R7, R7, 0xfffffffe ;  /* 0xfffffffe07077836 */ /* 0x000fc60000000000 */
[----:B------:R-:W-:-:S04]  /*25700*/  ISETP.NE.AND P0, PT, R19, 0x2, PT ;  /* 0x000000021300780c */ /* 0x000fc80003f05270 */
[----:B------:R-:W-:Y:S02]  /*25710*/  SEL R8, RZ, 0x1, P0 ;  /* 0x00000001ff087807 */ /* 0x000fe40000000000 */
[----:B------:R-:W-:Y:S02]  /*25720*/  SEL R19, R19, RZ, P0 ;  /* 0x000000ff13137207 */ /* 0x000fe40000000000 */
[----:B------:R-:W-:Y:S02]  /*25730*/  ISETP.GE.AND P0, PT, R7, R2, PT ;  /* 0x000000020700720c */ /* 0x000fe40003f06270 */
[----:B--2---:R-:W-:-:S05]  /*25740*/  LOP3.LUT R9, R9, R8, RZ, 0x3c, !PT ;  /* 0x0000000809097212 */ /* 0x004fca00078e3cff */
[----:B------:R0:W-:Y:S06]  /*25750*/  STL [R1+0x10], R9 ;  /* 0x0000100901007387 */ /* 0x0001ec0000100800 */
[----:B------:R-:W-:Y:S05]  /*25760*/  @!P0 BRA `(.L_x_1630) ;  /* 0x0000000400648947 */ /* 0x000fea0003800000 */
.L_x_1647:
[----:B------:R-:W-:Y:S05]  /*25770*/  YIELD ;  /* 0x0000000000007946 */ /* 0x000fea0003800000 */
[----:B------:R-:W-:Y:S04]  /*25780*/  BSSY B1, `(.L_x_1641) ;  /* 0x000004d000017945 */ /* 0x000fe80003800000 */
[----:B-1----:R-:W-:Y:S05]  /*25790*/  @!P6 BRA `(.L_x_1642) ;  /* 0x00000004002ce947 */ /* 0x002fea0003800000 */
[----:B0-----:R-:W2:Y:S01]  /*257a0*/  LDL R9, [R1+0x10] ;  /* 0x0000100001097983 */ /* 0x001ea20000100800 */
[----:B------:R-:W-:Y:S01]  /*257b0*/  IMAD R8, R19, 0x8, R12 ;  /* 0x0000000813087824 */ /* 0x000fe200078e020c */
[----:B--2---:R-:W-:-:S04]  /*257c0*/  SHF.L.U32 R9, R9, 0x1f, RZ ;  /* 0x0000001f09097819 */ /* 0x004fc800000006ff */
[----:B------:R-:W0:Y:S02]  /*257d0*/  SYNCS.PHASECHK.TRANS64.TRYWAIT P0, [R8+URZ+0x308a0], R9 ;  /* 0x0308a009080075a7 */ /* 0x000e24000800017f */
[----:B0-----:R-:W-:Y:S05]  /*257e0*/  @!P0 BRA `(.L_x_1643) ;  /* 0x0000005800988947 */ /* 0x001fea0003800000 */
.L_x_1793:
        /* <DEDUP_REMOVED lines=11> */
.L_x_1644:
[----:B-1----:R-:W-:Y:S01]  /*258a0*/  IMAD R10, R19, 0x9000, R12 ;  /* 0x00009000130a7824 */ /* 0x002fe200078e020c */
[----:B------:R-:W-:Y:S01]  /*258b0*/  R2UR UR9, R8 ;  /* 0x00000000080972ca */ /* 0x000fe200000e0000 */
[----:B------:R-:W-:Y:S01]  /*258c0*/  IMAD R11, R7, 0x60, R5 ;  /* 0x00000060070b7824 */ /* 0x000fe200078e0205 */
        /* <DEDUP_REMOVED lines=9> */
[----:B------:R-:W-:-:S02]  /*25960*/  UMOV UR16, 0x40 ;  /* 0x0000004000107882 */ /* 0x000fc40000000000 */
[----:B------:R-:W-:-:S05]  /*25970*/  UIADD3 UR9, UR9, 0x30890, URZ ;  /* 0x0003089009097890 */ /* 0x000fca000fffe03f */
        /* <DEDUP_REMOVED lines=13> */
.L_x_1794:
        /* <DEDUP_REMOVED lines=8> */
.L_x_1646:
        /* <DEDUP_REMOVED lines=24> */
.L_x_1642:
[----:B------:R-:W-:Y:S05]  /*25c50*/  BSYNC B1 ;  /* 0x0000000000017941 */ /* 0x000fea0003800000 */
.L_x_1641:
[----:B01----:R-:W2:Y:S01]  /*25c60*/  LDL.LU R9, [R1+0x10] ;  /* 0x0000100001097983 */ /* 0x003ea20000300800 */
[----:B------:R-:W-:-:S05]  /*25c70*/  VIADD R19, R19, 0x1 ;  /* 0x0000000113137836 */ /* 0x000fca0000000000 */
[----:B------:R-:W-:-:S04]  /*25c80*/  ISETP.NE.AND P0, PT, R19, 0x2, PT ;  /* 0x000000021300780c */ /* 0x000fc80003f05270 */
[----:B------:R-:W-:Y:S02]  /*25c90*/  SEL R8, RZ, 0x1, P0 ;  /* 0x00000001ff087807 */ /* 0x000fe40000000000 */
[----:B------:R-:W-:Y:S02]  /*25ca0*/  SEL R19, R19, RZ, P0 ;  /* 0x000000ff13137207 */ /* 0x000fe40000000000 */
[C---:B------:R-:W-:Y:S01]  /*25cb0*/  ISETP.GT.AND P0, PT, R7.reuse, R2, PT ;  /* 0x000000020700720c */ /* 0x040fe20003f04270 */
[----:B------:R-:W-:Y:S01]  /*25cc0*/  VIADD R7, R7, 0xffffffff ;  /* 0xffffffff07077836 */ /* 0x000fe20000000000 */
[----:B--2---:R-:W-:-:S05]  /*25cd0*/  LOP3.LUT R9, R9, R8, RZ, 0x3c, !PT ;  /* 0x0000000809097212 */ /* 0x004fca00078e3cff */
[----:B------:R1:W-:Y:S06]  /*25ce0*/  STL [R1+0x10], R9 ;  /* 0x0000100901007387 */ /* 0x0003ec0000100800 */
[----:B------:R-:W-:Y:S05]  /*25cf0*/  @P0 BRA `(.L_x_1647) ;  /* 0xfffffff8009c0947 */ /* 0x000fea000383ffff */
.L_x_1630:
[----:B------:R-:W-:Y:S05]  /*25d00*/  BSYNC B0 ;  /* 0x0000000000007941 */ /* 0x000fea0003800000 */
.L_x_1629:
[----:B------:R-:W2:Y:S01]  /*25d10*/  LDC.64 R2, c[0x0][0x9e0] ;  /* 0x00027800ff027b82 */ /* 0x000ea20000000a00 */
[----:B------:R-:W-:Y:S07]  /*25d20*/  @!P2 WARPSYNC.ALL ;  /* 0x000000000000a948 */ /* 0x000fee0003800000 */
[----:B------:R-:W-:Y:S01]  /*25d30*/  @!P2 BAR.SYNC.DEFER_BLOCKING 0xc, 0x120 ;  /* 0x030480000000ab1d */ /* 0x000fe20000010000 */
[----:B--2---:R-:W-:Y:S01]  /*25d40*/  ISETP.GE.AND P0, PT, R3, 0x1, PT ;  /* 0x000000010300780c */ /* 0x004fe20003f06270 */
[----:B------:R-:W-:-:S12]  /*25d50*/  IMAD.IADD R2, R4, 0x1, R2 ;  /* 0x0000000104027824 */ /* 0x000fd800078e0202 */
[----:B------:R-:W-:Y:S05]  /*25d60*/  @!P0 BRA `(.L_x_1648) ;  /* 0x0000000000488947 */ /* 0x000fea0003800000 */
[C---:B------:R-:W-:Y:S01]  /*25d70*/  ISETP.GT.AND P1, PT, R4.reuse, RZ, PT ;  /* 0x000000ff0400720c */ /* 0x040fe20003f24270 */
[----:B------:R-:W-:Y:S01]  /*25d80*/  BSSY B0, `(.L_x_1649) ;  /* 0x000000e000007945 */ /* 0x000fe20003800000 */
[----:B------:R-:W-:-:S11]  /*25d90*/  VIADD R6, R4, 0xffffffff ;  /* 0xffffffff04067836 */ /* 0x000fd60000000000 */
[----:B------:R-:W-:Y:S05]  /*25da0*/  @P1 BRA `(.L_x_1650) ;  /* 0x00000000001c1947 */ /* 0x000fea0003800000 */
[----:B------:R-:W-:Y:S01]  /*25db0*/  ISETP.NE.AND P1, PT, R3, 0x1, PT ;  /* 0x000000010300780c */ /* 0x000fe20003f25270 */
[----:B------:R-:W-:-:S12]  /*25dc0*/  IMAD.MOV R5, RZ, RZ, -R4 ;  /* 0x000000ffff057224 */ /* 0x000fd800078e0a04 */
[----:B------:R-:W2:Y:S02]  /*25dd0*/  @P1 LDC.64 R6, c[0x0][0x9e8] ;  /* 0x00027a00ff061b82 */ /* 0x000ea40000000a00 */
[----:B--2---:R-:W-:-:S05]  /*25de0*/  @P1 IMAD.HI.U32 R6, R5, R6, RZ ;  /* 0x0000000605061227 */ /* 0x004fca00078e00ff */
[----:B------:R-:W-:-:S04]  /*25df0*/  @P1 SHF.R.U32.HI R5, RZ, R7, R6 ;  /* 0x00000007ff051219 */ /* 0x000fc80000011606 */
[----:B------:R-:W-:Y:S01]  /*25e00*/  LOP3.LUT R6, RZ, R5, RZ, 0x33, !PT ;  /* 0x00000005ff067212 */ /* 0x000fe200078e33ff */
[----:B------:R-:W-:Y:S06]  /*25e10*/  BRA `(.L_x_1651) ;  /* 0x0000000000107947 */ /* 0x000fec0003800000 */
.L_x_1650:
[----:B------:R-:W-:-:S13]  /*25e20*/  ISETP.NE.AND P1, PT, R3, 0x1, PT ;  /* 0x000000010300780c */ /* 0x000fda0003f25270 */
[----:B------:R-:W2:Y:S02]  /*25e30*/  @P1 LDC.64 R4, c[0x0][0x9e8] ;  /* 0x00027a00ff041b82 */ /* 0x000ea40000000a00 */
[----:B--2---:R-:W-:-:S05]  /*25e40*/  @P1 IMAD.HI.U32 R4, R6, R4, RZ ;  /* 0x0000000406041227 */ /* 0x004fca00078e00ff */
[----:B------:R-:W-:-:S07]  /*25e50*/  @P1 SHF.R.U32.HI R6, RZ, R5, R4 ;  /* 0x00000005ff061219 */ /* 0x000fce0000011604 */
.L_x_1651:
[----:B------:R-:W-:Y:S05]  /*25e60*/  BSYNC B0 ;  /* 0x0000000000007941 */ /* 0x000fea0003800000 */
.L_x_1649:
[----:B------:R-:W-:-:S05]  /*25e70*/  IMAD R5, R6, R3, R3 ;  /* 0x0000000306057224 */ /* 0x000fca00078e0203 */
[----:B------:R-:W-:-:S07]  /*25e80*/  VIMNMX R2, R2, R5, PT ;  /* 0x0000000502027248 */ /* 0x000fce0003fe0100 */
.L_x_1648:
[----:B------:R-:W-:Y:S01]  /*25e90*/  VIADD R2, R2, 0x5f ;  /* 0x0000005f02027836 */ /* 0x000fe20000000000 */
[----:B------:R-:W-:-:S03]  /*25ea0*/  ULDC UR4, c[0x0][0x9dc] ;  /* 0x0002770000047ab9 */ /* 0x000fc60000000800 */
[----:B------:R-:W-:-:S05]  /*25eb0*/  IMAD.HI R2, R2, 0x2aaaaaab, RZ ;  /* 0x2aaaaaab02027827 */ /* 0x000fca00078e02ff */
[----:B------:R-:W-:-:S04]  /*25ec0*/  SHF.R.U32.HI R5, RZ, 0x1f, R2 ;  /* 0x0000001fff057819 */ /* 0x000fc80000011602 */
[----:B------:R-:W-:Y:S01]  /*25ed0*/  LEA.HI.SX32 R5, R2, R5, 0x1c ;  /* 0x0000000502057211 */ /* 0x000fe200078fe2ff */
[----:B------:R-:W-:-:S03]  /*25ee0*/  VIADD R2, R0, -UR4 ;  /* 0x8000000400027c36 */ /* 0x000fc60008000000 */
[----:B------:R-:W-:-:S05]  /*25ef0*/  VIMNMX R6, R20, R5, PT ;  /* 0x0000000514067248 */ /* 0x000fca0003fe0100 */
[----:B------:R2:W-:Y:S01]  /*25f00*/  STL [R1+0x20], R6 ;  /* 0x0000200601007387 */ /* 0x0005e20000100800 */
[----:B------:R-:W-:Y:S05]  /*25f10*/  @!P0 BRA `(.L_x_1652) ;  /* 0x0000000000448947 */ /* 0x000fea0003800000 */
[----:B------:R-:W-:Y:S01]  /*25f20*/  ISETP.GT.AND P0, PT, R0, -0x1, PT ;  /* 0xffffffff0000780c */ /* 0x000fe20003f04270 */
[----:B------:R-:W-:-:S12]  /*25f30*/  BSSY B0, `(.L_x_1653) ;  /* 0x000000d000007945 */ /* 0x000fd80003800000 */
[----:B------:R-:W-:Y:S05]  /*25f40*/  @P0 BRA `(.L_x_1654) ;  /* 0x00000000001c0947 */ /* 0x000fea0003800000 */
[----:B------:R-:W-:Y:S02]  /*25f50*/  ISETP.NE.AND P0, PT, R3, 0x1, PT ;  /* 0x000000010300780c */ /* 0x000fe40003f05270 */
[----:B------:R-:W-:-:S11]  /*25f60*/  LOP3.LUT R7, RZ, R0, RZ, 0x33, !PT ;  /* 0x00000000ff077212 */ /* 0x000fd600078e33ff */
[----:B------:R-:W3:Y:S02]  /*25f70*/  @P0 LDC.64 R4, c[0x0][0x9e8] ;  /* 0x00027a00ff040b82 */ /* 0x000ee40000000a00 */
[----:B---3--:R-:W-:-:S05]  /*25f80*/  @P0 IMAD.HI.U32 R4, R7, R4, RZ ;  /* 0x0000000407040227 */ /* 0x008fca00078e00ff */
[----:B------:R-:W-:-:S04]  /*25f90*/  @P0 SHF.R.U32.HI R7, RZ, R5, R4 ;  /* 0x00000005ff070219 */ /* 0x000fc80000011604 */
[----:B------:R-:W-:Y:S01]  /*25fa0*/  LOP3.LUT R0, RZ, R7, RZ, 0x33, !PT ;  /* 0x00000007ff007212 */ /* 0x000fe200078e33ff */
[----:B------:R-:W-:Y:S06]  /*25fb0*/  BRA `(.L_x_1655) ;  /* 0x0000000000107947 */ /* 0x000fec0003800000 */
.L_x_1654:
[----:B------:R-:W-:-:S13]  /*25fc0*/  ISETP.NE.AND P0, PT, R3, 0x1, PT ;  /* 0x000000010300780c */ /* 0x000fda0003f05270 */
[----:B------:R-:W3:Y:S02]  /*25fd0*/  @P0 LDC.64 R4, c[0x0][0x9e8] ;  /* 0x00027a00ff040b82 */ /* 0x000ee40000000a00 */
[----:B---3--:R-:W-:-:S05]  /*25fe0*/  @P0 IMAD.HI.U32 R4, R0, R4, RZ ;  /* 0x0000000400040227 */ /* 0x008fca00078e00ff */
[----:B------:R-:W-:-:S07]  /*25ff0*/  @P0 SHF.R.U32.HI R0, RZ, R5, R4 ;  /* 0x00000005ff000219 */ /* 0x000fce0000011604 */
.L_x_1655:
[----:B------:R-:W-:Y:S05]  /*26000*/  BSYNC B0 ;  /* 0x0000000000007941 */ /* 0x000fea0003800000 */
.L_x_1653:
[----:B------:R-:W-:-:S05]  /*26010*/  IMAD R3, R0, R3, RZ ;  /* 0x0000000300037224 */ /* 0x000fca00078e02ff */
[----:B------:R-:W-:-:S07]  /*26020*/  VIMNMX R2, R2, R3, !PT ;  /* 0x0000000302027248 */ /* 0x000fce0007fe0100 */
.L_x_1652:
[----:B------:R-:W-:Y:S01]  /*26030*/  IMAD.HI R2, R2, 0x2aaaaaab, RZ ;  /* 0x2aaaaaab02027827 */ /* 0x000fe200078e02ff */
[----:B------:R-:W-:Y:S04]  /*26040*/  BSSY B6, `(.L_x_1656) ;  /* 0x000030a000067945 */ /* 0x000fe80003800000 */
[----:B------:R-:W-:-:S04]  /*26050*/  SHF.R.U32.HI R3, RZ, 0x1f, R2 ;  /* 0x0000001fff037819 */ /* 0x000fc80000011602 */
[----:B------:R-:W-:-:S04]  /*26060*/  LEA.HI.SX32 R3, R2, R3, 0x1c ;  /* 0x0000000302037211 */ /* 0x000fc800078fe2ff */
[----:B------:R-:W-:-:S04]  /*26070*/  VIMNMX R0, RZ, R3, !PT ;  /* 0x00000003ff007248 */ /* 0x000fc80007fe0100 */
[----:B------:R-:W-:Y:S01]  /*26080*/  ISETP.GT.AND P0, PT, R6, R0, PT ;  /* 0x000000000600720c */ /* 0x000fe20003f04270 */
[----:B------:R3:W-:-:S12]  /*26090*/  STL [R1+0x1c], R0 ;  /* 0x00001c0001007387 */ /* 0x0007d80000100800 */
[----:B---3--:R-:W-:Y:S05]  /*260a0*/  @P0 BRA `(.L_x_1657) ;  /* 0x00000000004c0947 */ /* 0x008fea0003800000 */
[----:B------:R-:W3:Y:S02]  /*260b0*/  S2R R0, SR_TID.X ;  /* 0x0000000000007919 */ /* 0x000ee40000002100 */
[----:B---3--:R-:W-:-:S04]  /*260c0*/  LOP3.LUT R0, R0, 0x1f, RZ, 0xc0, !PT ;  /* 0x0000001f00007812 */ /* 0x008fc800078ec0ff */
[----:B------:R-:W-:-:S13]  /*260d0*/  ISETP.NE.AND P1, PT, R0, RZ, PT ;  /* 0x000000ff0000720c */ /* 0x000fda0003f25270 */
[----:B------:R-:W-:Y:S05]  /*260e0*/  @P1 BRA `(.L_x_1658) ;  /* 0x0000002c00fc1947 */ /* 0x000fea0003800000 */
[----:B------:R-:W3:Y:S01]  /*260f0*/  S2R R7, SR_LANEID ;  /* 0x0000000000077919 */ /* 0x000ee20000000000 */
[----:B------:R-:W-:Y:S01]  /*26100*/  VOTEU.ANY UR4, UPT, PT ;  /* 0x0000000000047886 */ /* 0x000fe200038e0100 */
[----:B------:R-:W4:Y:S01]  /*26110*/  LDC.64 R2, c[0x0][0xc38] ;  /* 0x00030e00ff027b82 */ /* 0x000f220000000a00 */
[----:B------:R-:W3:Y:S01]  /*26120*/  FLO.U32 R0, UR4 ;  /* 0x0000000400007d00 */ /* 0x000ee200080e0000 */
[----:B------:R-:W-:-:S07]  /*26130*/  ULDC.64 UR6, c[0x0][0x208] ;  /* 0x0000820000067ab9 */ /* 0x000fce0000000a00 */
[----:B------:R-:W4:Y:S01]  /*26140*/  POPC R5, UR4 ;  /* 0x0000000400057d09 */ /* 0x000f220008000000 */
[----:B---3--:R-:W-:-:S13]  /*26150*/  ISETP.EQ.U32.AND P0, PT, R0, R7, PT ;  /* 0x000000070000720c */ /* 0x008fda0003f02070 */
[----:B----4-:R-:W3:Y:S01]  /*26160*/  @P0 ATOMG.E.ADD.STRONG.GPU PT, R3, desc[UR6][R2.64], R5 ;  /* 0x00000005020309a8 */ /* 0x010ee200081ee1c6 */
[----:B------:R-:W4:Y:S02]  /*26170*/  S2R R4, SR_LTMASK ;  /* 0x0000000000047919 */ /* 0x000f240000003900 */
[----:B----4-:R-:W-:-:S04]  /*26180*/  LOP3.LUT R4, R4, UR4, RZ, 0xc0, !PT ;  /* 0x0000000404047c12 */ /* 0x010fc8000f8ec0ff */
[----:B------:R-:W4:Y:S01]  /*26190*/  POPC R7, R4 ;  /* 0x0000000400077309 */ /* 0x000f220000000000 */
[----:B---3--:R-:W4:Y:S02]  /*261a0*/  SHFL.IDX PT, R0, R3, R0, 0x1f ;  /* 0x00001f0003007589 */ /* 0x008f2400000e0000 */
[----:B----4-:R-:W-:-:S05]  /*261b0*/  IADD3 R0, R0, UR36, R7 ;  /* 0x0000002400007c10 */ /* 0x010fca000fffe007 */
[----:B------:R3:W-:Y:S01]  /*261c0*/  STL [R1], R0 ;  /* 0x0000000001007387 */ /* 0x0007e20000100800 */
[----:B------:R-:W-:Y:S05]  /*261d0*/  BRA `(.L_x_1658) ;  /* 0x0000002c00c07947 */ /* 0x000fea0003800000 */
.L_x_1657:
[----:B------:R-:W3:Y:S01]  /*261e0*/  S2R R3, SR_CgaCtaId ;  /* 0x0000000000037919 */ /* 0x000ee20000008800 */
[----:B------:R-:W-:-:S04]  /*261f0*/  MOV R0, 0x400 ;  /* 0x0000040000007802 */ /* 0x000fc80000000f00 */
[----:B---3--:R-:W-:-:S05]  /*26200*/  LEA R2, R3, R0, 0x18 ;  /* 0x0000000003027211 */ /* 0x008fca00078ec0ff */
[----:B------:R3:W-:Y:S01]  /*26210*/  STL [R1+0x14], R2 ;  /* 0x0000140201007387 */ /* 0x0007e20000100800 */
[----:B------:R-:W-:-:S05]  /*26220*/  VIADD R0, R2, 0x1e400 ;  /* 0x0001e40002007836 */ /* 0x000fca0000000000 */
[----:B------:R-:W-:-:S13]  /*26230*/  LOP3.LUT P0, RZ, R0, 0x3ff, RZ, 0xc0, !PT ;  /* 0x000003ff00ff7812 */ /* 0x000fda000780c0ff */
[----:B---3--:R-:W-:Y:S05]  /*26240*/  @!P0 BRA `(.L_x_1659) ;  /* 0x0000000000408947 */ /* 0x008fea0003800000 */
[----:B------:R-:W-:Y:S01]  /*26250*/  MOV R2, 0x0 ;  /* 0x0000000000027802 */ /* 0x000fe20000000f00 */
[----:B------:R-:W-:Y:S01]  /*26260*/  ULDC.64 UR6, c[0x4][0xa8] ;  /* 0x01002a0000067ab9 */ /* 0x000fe20000000a00 */
[----:B------:R-:W-:Y:S01]  /*26270*/  ULDC.64 UR8, c[0x4][0xb0] ;  /* 0x01002c0000087ab9 */ /* 0x000fe20000000a00 */
[----:B------:R-:W-:Y:S01]  /*26280*/  ULDC.64 UR4, c[0x4][0x30] ;  /* 0x01000c0000047ab9 */ /* 0x000fe20000000a00 */
[----:B------:R-:W-:Y:S02]  /*26290*/  IMAD.U32 R4, RZ, RZ, UR6 ;  /* 0x00000006ff047e24 */ /* 0x000fe4000f8e00ff */
[----:B------:R-:W3:Y:S01]  /*262a0*/  LDC.64 R2, c[0x4][R2] ;  /* 0x0100000002027b82 */ /* 0x000ee20000000a00 */
[----:B------:R-:W-:Y:S02]  /*262b0*/  IMAD.U32 R5, RZ, RZ, UR7 ;  /* 0x00000007ff057e24 */ /* 0x000fe4000f8e00ff */
[----:B--2---:R-:W-:Y:S02]  /*262c0*/  IMAD.U32 R6, RZ, RZ, UR8 ;  /* 0x00000008ff067e24 */ /* 0x004fe4000f8e00ff */
[----:B------:R-:W-:-:S02]  /*262d0*/  IMAD.U32 R7, RZ, RZ, UR9 ;  /* 0x00000009ff077e24 */ /* 0x000fc4000f8e00ff */
[----:B------:R-:W-:Y:S02]  /*262e0*/  IMAD.U32 R10, RZ, RZ, UR4 ;  /* 0x00000004ff0a7e24 */ /* 0x000fe4000f8e00ff */
[----:B------:R-:W-:Y:S02]  /*262f0*/  IMAD.U32 R11, RZ, RZ, UR5 ;  /* 0x00000005ff0b7e24 */ /* 0x000fe4000f8e00ff */
[----:B------:R-:W-:Y:S02]  /*26300*/  IMAD.MOV.U32 R8, RZ, RZ, 0x70 ;  /* 0x00000070ff087424 */ /* 0x000fe400078e00ff */
[----:B------:R-:W-:Y:S02]  /*26310*/  IMAD.MOV.U32 R12, RZ, RZ, 0x1 ;  /* 0x00000001ff0c7424 */ /* 0x000fe400078e00ff */
[----:B------:R-:W-:-:S07]  /*26320*/  IMAD.MOV.U32 R13, RZ, RZ, RZ ;  /* 0x000000ffff0d7224 */ /* 0x000fce00078e00ff */
[----:B------:R-:W-:-:S07]  /*26330*/  LEPC R20, `(.L_x_1659) ;  /* 0x000000001014794e */ /* 0x000fce0000000000 */
[----:B01-3--:R-:W-:Y:S05]  /*26340*/  CALL.ABS.NOINC R2 ;  /* 0x0000000002007343 */ /* 0x00bfea0003c00000 */
.L_x_1659:
[----:B------:R-:W3:Y:S02]  /*26350*/  LDL R2, [R1+0x14] ;  /* 0x0000140001027983 */ /* 0x000ee40000100800 */
[----:B---3--:R-:W-:-:S05]  /*26360*/  VIADD R0, R2, 0x400 ;  /* 0x0000040002007836 */ /* 0x008fca0000000000 */
[----:B------:R-:W-:-:S13]  /*26370*/  LOP3.LUT P0, RZ, R0, 0x3ff, RZ, 0xc0, !PT ;  /* 0x000003ff00ff7812 */ /* 0x000fda000780c0ff */
[----:B------:R-:W-:Y:S05]  /*26380*/  @!P0 BRA `(.L_x_1660) ;  /* 0x0000000000808947 */ /* 0x000fea0003800000 */
[----:B------:R-:W-:Y:S01]  /*26390*/  MOV R0, 0x0 ;  /* 0x0000000000007802 */ /* 0x000fe20000000f00 */
[----:B------:R-:W-:Y:S01]  /*263a0*/  ULDC.64 UR6, c[0x4][0xa8] ;  /* 0x01002a0000067ab9 */ /* 0x000fe20000000a00 */
[----:B------:R-:W-:Y:S01]  /*263b0*/  ULDC.64 UR8, c[0x4][0xb0] ;  /* 0x01002c0000087ab9 */ /* 0x000fe20000000a00 */
[----:B------:R-:W-:Y:S01]  /*263c0*/  ULDC.64 UR4, c[0x4][0x38] ;  /* 0x01000e0000047ab9 */ /* 0x000fe20000000a00 */
[----:B------:R3:W4:Y:S01]  /*263d0*/  LDC.64 R2, c[0x4][R0] ;  /* 0x0100000000027b82 */ /* 0x0007220000000a00 */
[----:B------:R-:W-:Y:S02]  /*263e0*/  IMAD.U32 R4, RZ, RZ, UR6 ;  /* 0x00000006ff047e24 */ /* 0x000fe4000f8e00ff */
[----:B------:R-:W-:Y:S02]  /*263f0*/  IMAD.U32 R5, RZ, RZ, UR7 ;  /* 0x00000007ff057e24 */ /* 0x000fe4000f8e00ff */
[----:B--2---:R-:W-:Y:S02]  /*26400*/  IMAD.U32 R6, RZ, RZ, UR8 ;  /* 0x00000008ff067e24 */ /* 0x004fe4000f8e00ff */
[----:B------:R-:W-:-:S02]  /*26410*/  IMAD.U32 R7, RZ, RZ, UR9 ;  /* 0x00000009ff077e24 */ /* 0x000fc4000f8e00ff */
[----:B------:R-:W-:Y:S02]  /*26420*/  IMAD.U32 R10, RZ, RZ, UR4 ;  /* 0x00000004ff0a7e24 */ /* 0x000fe4000f8e00ff */
[----:B------:R-:W-:Y:S02]  /*26430*/  IMAD.U32 R11, RZ, RZ, UR5 ;  /* 0x00000005ff0b7e24 */ /* 0x000fe4000f8e00ff */
[----:B------:R-:W-:Y:S02]  /*26440*/  IMAD.MOV.U32 R8, RZ, RZ, 0x70 ;  /* 0x00000070ff087424 */ /* 0x000fe400078e00ff */
[----:B------:R-:W-:Y:S02]  /*26450*/  IMAD.MOV.U32 R12, RZ, RZ, 0x1 ;  /* 0x00000001ff0c7424 */ /* 0x000fe400078e00ff */
[----:B---3--:R-:W-:-:S07]  /*26460*/  IMAD.MOV.U32 R13, RZ, RZ, RZ ;  /* 0x000000ffff0d7224 */ /* 0x008fce00078e00ff */
[----:B------:R-:W-:-:S07]  /*26470*/  LEPC R20, `(.L_x_1661) ;  /* 0x000000001014794e */ /* 0x000fce0000000000 */
[----:B01--4-:R-:W-:Y:S05]  /*26480*/  CALL.ABS.NOINC R2 ;  /* 0x0000000002007343 */ /* 0x013fea0003c00000 */
.L_x_1661:
        /* <DEDUP_REMOVED lines=16> */
.L_x_1660:
[----:B------:R-:W3:Y:S01]  /*26590*/  LDL R7, [R1+0x8] ;  /* 0x0000080001077983 */ /* 0x000ee20000100800 */
[----:B------:R-:W4:Y:S01]  /*265a0*/  LDC R0, c[0x0][0x428] ;  /* 0x00010a00ff007b82 */ /* 0x000f220000000800 */
[----:B------:R-:W-:Y:S02]  /*265b0*/  ULDC.64 UR4, c[0x0][0x9f8] ;  /* 0x00027e0000047ab9 */ /* 0x000fe40000000a00 */
[----:B--2---:R-:W2:Y:S04]  /*265c0*/  LDL.LU R6, [R1+0x28] ;  /* 0x0000280001067983 */ /* 0x004ea80000300800 */
[----:B------:R-:W2:Y:S04]  /*265d0*/  LDL.LU R5, [R1+0x4] ;  /* 0x0000040001057983 */ /* 0x000ea80000300800 */
[----:B------:R-:W2:Y:S01]  /*265e0*/  LDL R4, [R1+0xc] ;  /* 0x00000c0001047983 */ /* 0x000ea20000100800 */
[----:B------:R-:W-:Y:S01]  /*265f0*/  ULDC.64 UR6, c[0x0][0x208] ;  /* 0x0000820000067ab9 */ /* 0x000fe20000000a00 */
[----:B------:R-:W0:Y:S01]  /*26600*/  S2R R8, SR_TID.X ;  /* 0x0000000000087919 */ /* 0x000e220000002100 */
[----:B----4-:R-:W-:-:S13]  /*26610*/  ISETP.NE.AND P0, PT, R0, 0x1, PT ;  /* 0x000000010000780c */ /* 0x010fda0003f05270 */
[----:B------:R-:W3:Y:S08]  /*26620*/  @P0 LDC R0, c[0x0][0x42c] ;  /* 0x00010b00ff000b82 */ /* 0x000ef00000000800 */
[----:B------:R-:W4:Y:S01]  /*26630*/  @P0 LDC R3, c[0x0][0x430] ;  /* 0x00010c00ff030b82 */ /* 0x000f220000000800 */
[----:B0-----:R-:W-:-:S04]  /*26640*/  LOP3.LUT R8, R8, 0x1f, RZ, 0xc0, !PT ;  /* 0x0000001f08087812 */ /* 0x001fc800078ec0ff */
[----:B------:R-:W-:-:S04]  /*26650*/  ISETP.NE.AND P6, PT, R8, RZ, PT ;  /* 0x000000ff0800720c */ /* 0x000fc80003fc5270 */
[----:B------:R-:W-:-:S09]  /*26660*/  PLOP3.LUT P1, PT, P6, PT, PT, 0x8, 0x0 ;  /* 0x000000000000781c */ /* 0x000fd2000372e170 */
[----:B------:R-:W-:-:S05]  /*26670*/  VOTEU.ALL UP1, P6 ;  /* 0x00000000003f7886 */ /* 0x000fca0003020000 */
[----:B------:R-:W-:-:S04]  /*26680*/  @!UP1 UIADD3 UR8, UP0, UR38, 0x270, URZ ;  /* 0x0000027026089890 */ /* 0x000fc8000ff1e03f */
[----:B------:R-:W-:-:S03]  /*26690*/  @!UP1 UIADD3.X UR9, URZ, UR39, URZ, UP0, !UPT ;  /* 0x000000273f099290 */ /* 0x000fc600087fe43f */
[----:B------:R-:W-:Y:S01]  /*266a0*/  VOTEU.ALL UP0, P6 ;  /* 0x00000000003f7886 */ /* 0x000fe20003000000 */
[----:B---3--:R-:W-:-:S04]  /*266b0*/  @P0 IMAD.HI.U32 R2, R7, R0, RZ ;  /* 0x0000000007020227 */ /* 0x008fc800078e00ff */
[----:B------:R-:W-:Y:S01]  /*266c0*/  IMAD.MOV.U32 R0, RZ, RZ, R7 ;  /* 0x000000ffff007224 */ /* 0x000fe200078e0007 */
[----:B----4-:R-:W-:Y:S02]  /*266d0*/  @P0 SHF.R.U32.HI R0, RZ, R3, R2 ;  /* 0x00000003ff000219 */ /* 0x010fe40000011602 */
[----:B------:R-:W-:Y:S01]  /*266e0*/  ISETP.NE.U32.AND P0, PT, RZ, UR4, PT ;  /* 0x00000004ff007c0c */ /* 0x000fe2000bf05070 */
[----:B--2---:R-:W-:-:S03]  /*266f0*/  IMAD R2, R5, 0x80, R6 ;  /* 0x0000008005027824 */ /* 0x004fc600078e0206 */
[----:B------:R-:W-:Y:S01]  /*26700*/  ISETP.NE.AND.EX P0, PT, RZ, UR5, PT, P0 ;  /* 0x00000005ff007c0c */ /* 0x000fe2000bf05300 */
[----:B------:R-:W-:Y:S01]  /*26710*/  IMAD.MOV.U32 R5, RZ, RZ, R4 ;  /* 0x000000ffff057224 */ /* 0x000fe200078e0004 */
[----:B------:R-:W-:-:S11]  /*26720*/  ULDC.64 UR4, c[0x0][0xa00] ;  /* 0x0002800000047ab9 */ /* 0x000fd60000000a00 */
[----:B------:R-:W0:Y:S02]  /*26730*/  @P0 LDC.64 R6, c[0x0][0x9f8] ;  /* 0x00027e00ff060b82 */ /* 0x000e240000000a00 */
[----:B0-----:R-:W-:-:S05]  /*26740*/  @P0 IMAD.WIDE R6, R4, 0x4, R6 ;  /* 0x0000000404060825 */ /* 0x001fca00078e0206 */
[----:B------:R0:W5:Y:S01]  /*26750*/  @P0 LDG.E R5, desc[UR6][R6.64] ;  /* 0x0000000606050981 */ /* 0x000162000c1e1900 */
[----:B------:R-:W-:-:S04]  /*26760*/  ISETP.NE.U32.AND P0, PT, RZ, UR4, PT ;  /* 0x00000004ff007c0c */ /* 0x000fc8000bf05070 */
[----:B------:R-:W-:-:S04]  /*26770*/  ISETP.NE.AND.EX P0, PT, RZ, UR5, PT, P0 ;  /* 0x00000005ff007c0c */ /* 0x000fc8000bf05300 */
[----:B------:R-:W-:-:S09]  /*26780*/  SEL R3, R4, RZ, !P0 ;  /* 0x000000ff04037207 */ /* 0x000fd20004000000 */
.L_x_1662:
[----:B------:R-:W2:Y:S01]  /*26790*/  LDL R4, [R1+0x8] ;  /* 0x0000080001047983 */ /* 0x000ea20000100800 */
        /* <DEDUP_REMOVED lines=9> */
[----:B--2---:R-:W-:Y:S05]  /*26830*/  @P1 BRA.U.ANY `(.L_x_1662) ;  /* 0xfffffffd00d41947 */ /* 0x004fea000393ffff */
[----:B------:R-:W2:Y:S01]  /*26840*/  S2R R4, SR_TID.X ;  /* 0x0000000000047919 */ /* 0x000ea20000002100 */
[----:B------:R-:W-:Y:S01]  /*26850*/  UMOV UR4, 0x40 ;  /* 0x0000004000047882 */ /* 0x000fe20000000000 */
[----:B--2---:R-:W-:-:S04]  /*26860*/  LOP3.LUT R4, R4, 0x1f, RZ, 0xc0, !PT ;  /* 0x0000001f04047812 */ /* 0x004fc800078ec0ff */
[----:B------:R-:W-:-:S04]  /*26870*/  ISETP.NE.AND P2, PT, R4, RZ, PT ;  /* 0x000000ff0400720c */ /* 0x000fc80003f45270 */
[----:B------:R-:W-:-:S09]  /*26880*/  PLOP3.LUT P1, PT, P2, PT, PT, 0x8, 0x0 ;  /* 0x000000000000781c */ /* 0x000fd2000172e170 */
[----:B------:R-:W-:-:S05]  /*26890*/  VOTEU.ALL UP0, P2 ;  /* 0x00000000003f7886 */ /* 0x000fca0001000000 */
.L_x_1663:
[----:B------:R-:W2:Y:S01]  /*268a0*/  LDL R4, [R1+0x8] ;  /* 0x0000080001047983 */ /* 0x000ea20000100800 */
        /* <DEDUP_REMOVED lines=15> */
.L_x_1664:
        /* <DEDUP_REMOVED lines=10> */
[----:B------:R-:W2:Y:S01]  /*26a40*/  LDL R4, [R1+0x20] ;  /* 0x0000200001047983 */ /* 0x000ea20000100800 */
[----:B-1----:R-:W1:Y:S01]  /*26a50*/  LDC.64 R8, c[0x0][0x3f8] ;  /* 0x0000fe00ff087b82 */ /* 0x002e620000000a00 */
[----:B------:R-:W-:Y:S02]  /*26a60*/  ULDC.64 UR4, c[0x0][0xa08] ;  /* 0x0002820000047ab9 */ /* 0x000fe40000000a00 */
[----:B-1----:R-:W-:Y:S01]  /*26a70*/  LOP3.LUT P0, RZ, R8, UR4, RZ, 0xfc, !PT ;  /* 0x0000000408ff7c12 */ /* 0x002fe2000f80fcff */
[----:B------:R-:W-:-:S03]  /*26a80*/  UMOV UR4, 0xffffffff ;  /* 0xffffffff00047882 */ /* 0x000fc60000000000 */
[----:B------:R-:W-:-:S04]  /*26a90*/  LOP3.LUT P0, RZ, R9, UR5, RZ, 0xfc, P0 ;  /* 0x0000000509ff7c12 */ /* 0x000fc8000800fcff */
[----:B0----5:R-:W-:Y:S01]  /*26aa0*/  SEL R6, R5, RZ, !P0 ;  /* 0x000000ff05067207 */ /* 0x021fe20004000000 */
[----:B--2---:R-:W-:Y:S01]  /*26ab0*/  VIADD R4, R4, 0xffffffff ;  /* 0xffffffff04047836 */ /* 0x004fe20000000000 */
[----:B------:R-:W-:Y:S07]  /*26ac0*/  BRA.DIV UR4, `(.L_x_1665) ;  /* 0x0000004a04087947 */ /* 0x000fee000b800000 */
.L_x_1797:
[----:B------:R-:W-:Y:S01]  /*26ad0*/  UMOV UR4, 0xffffffff ;  /* 0xffffffff00047882 */ /* 0x000fe20000000000 */
[----:B------:R-:W-:Y:S02]  /*26ae0*/  SHF.R.S32.HI R20, RZ, 0x1f, R5 ;  /* 0x0000001fff147819 */ /* 0x000fe40000011405 */
[----:B------:R-:W-:Y:S05]  /*26af0*/  BRA.DIV UR4, `(.L_x_1666) ;  /* 0x0000004a04307947 */ /* 0x000fea000b800000 */
[----:B------:R-:W-:-:S13]  /*26b00*/  ELECT P6, URZ, PT ;  /* 0x00000000003f782f */ /* 0x000fda00038c0000 */
.L_x_1800:
[----:B------:R-:W-:Y:S05]  /*26b10*/  @!P6 BRA `(.L_x_1667) ;  /* 0x000000040018e947 */ /* 0x000fea0003800000 */
[----:B------:R-:W-:-:S04]  /*26b20*/  ISETP.NE.U32.AND P0, PT, R8, RZ, PT ;  /* 0x000000ff0800720c */ /* 0x000fc80003f05070 */
        /* <DEDUP_REMOVED lines=17> */
[----:B------:R-:W-:-:S04]  /*26c40*/  LEA R10, P0, R6, R8, 0x2 ;  /* 0x00000008060a7211 */ /* 0x000fc800078010ff */
[----:B------:R-:W-:-:S05]  /*26c50*/  LEA.HI.X R11, R6, R9, R7, 0x2, P0 ;  /* 0x00000009060b7211 */ /* 0x000fca00000f1407 */
[----:B------:R0:W5:Y:S04]  /*26c60*/  LDG.E R6, desc[UR6][R10.64] ;  /* 0x000000060a067981 */ /* 0x000168000c1e1900 */
.L_x_1668:
[----:B0-----:R-:W0:Y:S01]  /*26c70*/  S2R R10, SR_CgaCtaId ;  /* 0x00000000000a7919 */ /* 0x001e220000008800 */
[----:B------:R-:W-:-:S04]  /*26c80*/  MOV R7, 0x400 ;  /* 0x0000040000077802 */ /* 0x000fc80000000f00 */
[----:B0-----:R-:W-:Y:S02]  /*26c90*/  LEA R7, R10, R7, 0x18 ;  /* 0x000000070a077211 */ /* 0x001fe400078ec0ff */
[----:B------:R-:W-:-:S03]  /*26ca0*/  SHF.L.U32 R10, R18, 0x1f, RZ ;  /* 0x0000001f120a7819 */ /* 0x000fc600000006ff */
[----:B------:R-:W-:-:S04]  /*26cb0*/  IMAD R7, R16, 0x8, R7 ;  /* 0x0000000810077824 */ /* 0x000fc800078e0207 */
[----:B------:R-:W0:Y:S02]  /*26cc0*/  SYNCS.PHASECHK.TRANS64.TRYWAIT P0, [R7+URZ+0x30840], R10 ;  /* 0x0308400a070075a7 */ /* 0x000e24000800017f */
[----:B0-----:R-:W-:Y:S05]  /*26cd0*/  @!P0 BRA `(.L_x_1669) ;  /* 0x0000004400d88947 */ /* 0x001fea0003800000 */
.L_x_1801:
        /* <DEDUP_REMOVED lines=11> */
.L_x_1670:
[----:B------:R-:W1:Y:S01]  /*26d90*/  S2R R11, SR_CgaCtaId ;  /* 0x00000000000b7919 */ /* 0x000e620000008800 */
[----:B0-----:R-:W-:Y:S01]  /*26da0*/  MOV R10, 0x400 ;  /* 0x00000400000a7802 */ /* 0x001fe20000000f00 */
        /* <DEDUP_REMOVED lines=9> */
[----:B-----5:R-:W-:-:S05]  /*26e40*/  R2UR UR13, R6 ;  /* 0x00000000060d72ca */ /* 0x020fca00000e0000 */
[----:B------:R-:W-:-:S04]  /*26e50*/  UIADD3 UR9, UR9, 0x30830, URZ ;  /* 0x0003083009097890 */ /* 0x000fc8000fffe03f */
[----:B------:R-:W-:Y:S02]  /*26e60*/  UIMAD UR11, UR11, 0x60, UR5 ;  /* 0x000000600b0b78a4 */ /* 0x000fe4000f8e0205 */
        /* <DEDUP_REMOVED lines=10> */
[----:B0-----:R-:W-:Y:S01]  /*26f10*/  UMOV UR8, UR15 ;  /* 0x0000000f00087c82 */ /* 0x001fe20008000000 */
[----:B------:R-:W-:Y:S02]  /*26f20*/  UMOV UR10, UR17 ;  /* 0x00000011000a7c82 */ /* 0x000fe40008000000 */
[----:B------:R0:W-:Y:S02]  /*26f30*/  UTMALDG.4D [UR8], [UR4], desc[UR6] ;  /* 0x00000608040075b4 */ /* 0x0001e40008019000 */
[----:B0-----:R-:W-:Y:S01]  /*26f40*/  UMOV UR8, UR16 ;  /* 0x0000001000087c82 */ /* 0x001fe20008000000 */
[----:B------:R-:W-:-:S02]  /*26f50*/  UMOV UR10, UR14 ;  /* 0x0000000e000a7c82 */ /* 0x000fc40008000000 */
[----:B------:R0:W-:Y:S02]  /*26f60*/  UTMALDG.4D [UR8], [UR4], desc[UR6] ;  /* 0x00000608040075b4 */ /* 0x0001e40008019000 */
[----:B0-----:R-:W-:Y:S01]  /*26f70*/  NOP ;  /* 0x0000000000007918 */ /* 0x001fe20000000000 */
.L_x_1667:
[----:B------:R-:W2:Y:S04]  /*26f80*/  LDL.LU R13, [R1+0x8] ;  /* 0x00000800010d7983 */ /* 0x000ea80000300800 */
[----:B------:R-:W3:Y:S01]  /*26f90*/  LDL.LU R12, [R1+0x24] ;  /* 0x00002400010c7983 */ /* 0x000ee20000300800 */
[----:B------:R-:W-:Y:S01]  /*26fa0*/  MOV R10, 0x400 ;  /* 0x00000400000a7802 */ /* 0x000fe20000000f00 */
[----:B------:R-:W-:Y:S05]  /*26fb0*/  WARPSYNC.ALL ;  /* 0x0000000000007948 */ /* 0x000fea0003800000 */
[----:B------:R-:W0:Y:S01]  /*26fc0*/  S2R R11, SR_CgaCtaId ;  /* 0x00000000000b7919 */ /* 0x000e220000008800 */
[----:B------:R-:W-:-:S13]  /*26fd0*/  ELECT P0, URZ, PT ;  /* 0x00000000003f782f */ /* 0x000fda0003800000 */
[C---:B------:R-:W-:Y:S01]  /*26fe0*/  @P0 R2UR UR13, R3.reuse ;  /* 0x00000000030d02ca */ /* 0x040fe200000e0000 */
[----:B------:R-:W-:Y:S01]  /*26ff0*/  UIADD3 UR4, UP0, UR38, 0x270, URZ ;  /* 0x0000027026047890 */ /* 0x000fe2000ff1e03f */
[C---:B------:R-:W-:Y:S01]  /*27000*/  @P0 R2UR UR11, R2.reuse ;  /* 0x00000000020b02ca */ /* 0x040fe200000e0000 */
[----:B------:R-:W-:Y:S01]  /*27010*/  UMOV UR6, 0x0 ;  /* 0x0000000000067882 */ /* 0x000fe20000000000 */
[----:B------:R-:W-:Y:S01]  /*27020*/  UMOV UR7, 0x12f00000 ;  /* 0x12f0000000077882 */ /* 0x000fe20000000000 */
[----:B------:R-:W-:Y:S01]  /*27030*/  UIADD3.X UR5, URZ, UR39, URZ, UP0, !UPT ;  /* 0x000000273f057290 */ /* 0x000fe200087fe43f */
[----:B------:R-:W-:Y:S01]  /*27040*/  @P0 R2UR UR19, R2 ;  /* 0x00000000021302ca */ /* 0x000fe200000e0000 */
[----:B------:R-:W-:Y:S01]  /*27050*/  UMOV UR10, URZ ;  /* 0x0000003f000a7c82 */ /* 0x000fe20008000000 */
[----:B------:R-:W-:Y:S01]  /*27060*/  @P0 R2UR UR21, R3 ;  /* 0x00000000031502ca */ /* 0x000fe200000e0000 */
[----:B------:R-:W-:Y:S01]  /*27070*/  UMOV UR14, 0x0 ;  /* 0x00000000000e7882 */ /* 0x000fe20000000000 */
[----:B------:R-:W-:Y:S01]  /*27080*/  UMOV UR15, 0x12f00000 ;  /* 0x12f00000000f7882 */ /* 0x000fe20000000000 */
[----:B------:R-:W-:Y:S01]  /*27090*/  UMOV UR18, 0x40 ;  /* 0x0000004000127882 */ /* 0x000fe20000000000 */
[----:B------:R-:W-:Y:S01]  /*270a0*/  @P0 IMAD.MOV.U32 R7, RZ, RZ, 0xc000 ;  /* 0x0000c000ff070424 */ /* 0x000fe200078e00ff */
        /* <DEDUP_REMOVED lines=10> */
[----:B------:R-:W-:Y:S01]  /*27150*/  UMOV UR17, UR9 ;  /* 0x0000000900117c82 */ /* 0x000fe20008000000 */
[----:B--2---:R-:W-:-:S02]  /*27160*/  @P0 R2UR UR12, R13 ;  /* 0x000000000d0c02ca */ /* 0x004fc400000e0000 */
[----:B------:R-:W-:Y:S01]  /*27170*/  @P0 R2UR UR20, R13 ;  /* 0x000000000d1402ca */ /* 0x000fe200000e0000 */
[----:B---3--:R-:W-:-:S05]  /*27180*/  VIADD R12, R12, 0x1 ;  /* 0x000000010c0c7836 */ /* 0x008fca0000000000 */
[----:B------:R0:W-:Y:S05]  /*27190*/  STL [R1+0x24], R12 ;  /* 0x0000240c01007387 */ /* 0x0001ea0000100800 */
[----:B------:R1:W-:Y:S02]  /*271a0*/  UTMALDG.4D [UR8], [UR4], desc[UR6] ;  /* 0x00000608040075b4 */ /* 0x0003e40008019000 */
[----:B------:R0:W-:Y:S01]  /*271b0*/  UTMALDG.4D [UR16], [UR4], desc[UR14] ;  /* 0x00000e10040075b4 */ /* 0x0001e20008019000 */
[----:B-1----:R-:W-:Y:S01]  /*271c0*/  @P0 R2UR UR11, R2 ;  /* 0x00000000020b02ca */ /* 0x002fe200000e0000 */
[----:B------:R-:W-:Y:S01]  /*271d0*/  UIADD3 UR8, UR24, 0x1a400, URZ ;  /* 0x0001a40018087890 */ /* 0x000fe2000fffe03f */
[----:B------:R-:W-:Y:S01]  /*271e0*/  LEA.HI R2, R12, R12, RZ, 0x1 ;  /* 0x0000000c0c027211 */ /* 0x000fe200078f08ff */
[----:B------:R-:W-:Y:S01]  /*271f0*/  UMOV UR10, 0x80 ;  /* 0x00000080000a7882 */ /* 0x000fe20000000000 */
[----:B------:R-:W-:-:S02]  /*27200*/  @P0 R2UR UR13, R3 ;  /* 0x00000000030d02ca */ /* 0x000fc400000e0000 */
[----:B------:R-:W-:Y:S02]  /*27210*/  @P0 R2UR UR12, R13 ;  /* 0x000000000d0c02ca */ /* 0x000fe400000e0000 */
[----:B------:R-:W-:-:S05]  /*27220*/  LOP3.LUT R2, R2, 0xfffffffe, RZ, 0xc0, !PT ;  /* 0xfffffffe02027812 */ /* 0x000fca00078ec0ff */
[----:B------:R-:W-:-:S05]  /*27230*/  IMAD.IADD R2, R12, 0x1, -R2 ;  /* 0x000000010c027824 */ /* 0x000fca00078e0a02 */
[----:B------:R-:W-:Y:S01]  /*27240*/  SHF.L.U32 R2, R2, 0x1f, RZ ;  /* 0x0000001f02027819 */ /* 0x000fe200000006ff */
[----:B------:R0:W-:Y:S03]  /*27250*/  UTMALDG.4D [UR8], [UR4], desc[UR22] ;  /* 0x00001608040075b4 */ /* 0x0001e60008019000 */
[----:B------:R-:W1:Y:S02]  /*27260*/  SYNCS.PHASECHK.TRANS64.TRYWAIT P0, [R10+URZ+0x30820], R2 ;  /* 0x030820020a0075a7 */ /* 0x000e64000800017f */
[----:B01----:R-:W-:Y:S05]  /*27270*/  @!P0 BRA `(.L_x_1672) ;  /* 0x0000004000848947 */ /* 0x003fea0003800000 */
.L_x_1802:
[----:B------:R-:W-:Y:S05]  /*27280*/  BSYNC B0 ;  /* 0x0000000000007941 */ /* 0x000fea0003800000 */
.L_x_1671:
[----:B0-----:R-:W2:Y:S04]  /*27290*/  LDL R3, [R1+0x20] ;  /* 0x0000200001037983 */ /* 0x001ea80000100800 */
[----:B------:R-:W3:Y:S01]  /*272a0*/  LDL R10, [R1+0x1c] ;  /* 0x00001c00010a7983 */ /* 0x000ee20000100800 */
[----:B------:R-:W-:Y:S01]  /*272b0*/  BSSY B0, `(.L_x_1673) ;  /* 0x0000195000007945 */ /* 0x000fe20003800000 */
[----:B--2---:R-:W-:-:S05]  /*272c0*/  VIADD R7, R3, 0xfffffffe ;  /* 0xfffffffe03077836 */ /* 0x004fca0000000000 */
[----:B---3--:R-:W-:-:S13]  /*272d0*/  ISETP.GE.AND P0, PT, R7, R10, PT ;  /* 0x0000000a0700720c */ /* 0x008fda0003f06270 */
[----:B------:R-:W-:Y:S05]  /*272e0*/  @!P0 BRA `(.L_x_1674) ;  /* 0x0000001800448947 */ /* 0x000fea0003800000 */
[----:B------:R-:W-:Y:S01]  /*272f0*/  IMAD.MOV R13, RZ, RZ, -R3 ;  /* 0x000000ffff0d7224 */ /* 0x000fe200078e0a03 */
[----:B------:R-:W-:Y:S01]  /*27300*/  LOP3.LUT R2, RZ, R10, RZ, 0x33, !PT ;  /* 0x0000000aff027212 */ /* 0x000fe200078e33ff */
[----:B------:R-:W-:Y:S03]  /*27310*/  BSSY B1, `(.L_x_1675) ;  /* 0x0000089000017945 */ /* 0x000fe60003800000 */
[----:B------:R-:W-:-:S05]  /*27320*/  VIADDMNMX R13, R13, 0x1, R2, !PT ;  /* 0x000000010d0d7846 */ /* 0x000fca0007800102 */
[----:B------:R-:W-:-:S05]  /*27330*/  IMAD.IADD R2, R3, 0x1, R13 ;  /* 0x0000000103027824 */ /* 0x000fca00078e020d */
[----:B------:R-:W-:-:S04]  /*27340*/  LOP3.LUT R2, R2, 0x1, RZ, 0xc0, !PT ;  /* 0x0000000102027812 */ /* 0x000fc800078ec0ff */
[----:B------:R-:W-:-:S13]  /*27350*/  ISETP.NE.U32.AND P0, PT, R2, 0x1, PT ;  /* 0x000000010200780c */ /* 0x000fda0003f05070 */
        /* <DEDUP_REMOVED lines=30> */
.L_x_1679:
[----:B0-----:R-:W0:Y:S01]  /*27540*/  S2R R8, SR_CgaCtaId ;  /* 0x0000000000087919 */ /* 0x001e220000008800 */
[----:B------:R-:W-:-:S04]  /*27550*/  MOV R3, 0x400 ;  /* 0x0000040000037802 */ /* 0x000fc80000000f00 */
[----:B0-----:R-:W-:Y:S02]  /*27560*/  LEA R3, R8, R3, 0x18 ;  /* 0x0000000308037211 */ /* 0x001fe400078ec0ff */
[----:B------:R-:W-:-:S03]  /*27570*/  SHF.L.U32 R8, R14, 0x1f, RZ ;  /* 0x0000001f0e087819 */ /* 0x000fc600000006ff */
[----:B------:R-:W-:-:S04]  /*27580*/  IMAD R3, R12, 0x8, R3 ;  /* 0x000000080c037824 */ /* 0x000fc800078e0203 */
[----:B------:R-:W0:Y:S02]  /*27590*/  SYNCS.PHASECHK.TRANS64.TRYWAIT P0, [R3+URZ+0x30840], R8 ;  /* 0x03084008030075a7 */ /* 0x000e24000800017f */
[----:B0-----:R-:W-:Y:S05]  /*275a0*/  @!P0 BRA `(.L_x_1680) ;  /* 0x0000003c00d88947 */ /* 0x001fea0003800000 */
.L_x_1803:
        /* <DEDUP_REMOVED lines=11> */
.L_x_1681:
        /* <DEDUP_REMOVED lines=11> */
[----:B-----5:R-:W-:Y:S01]  /*27710*/  R2UR UR13, R2 ;  /* 0x00000000020d72ca */ /* 0x020fe200000e0000 */
[----:B------:R-:W-:-:S04]  /*27720*/  UMOV UR17, 0x80 ;  /* 0x0000008000117882 */ /* 0x000fc80000000000 */
[----:B------:R-:W-:-:S04]  /*27730*/  UIADD3 UR9, UR9, 0x30830, URZ ;  /* 0x0003083009097890 */ /* 0x000fc8000fffe03f */
[----:B------:R-:W-:Y:S02]  /*27740*/  UIMAD UR11, UR11, 0x60, UR5 ;  /* 0x000000600b0b78a4 */ /* 0x000fe4000f8e0205 */
[----:B------:R-:W-:Y:S01]  /*27750*/  UIADD3.X UR5, URZ, UR39, URZ, UP0, !UPT ;  /* 0x000000273f057290 */ /* 0x000fe200087fe43f */
[----:B-1----:R-:W-:-:S05]  /*27760*/  LEA R8, R9, R8, 0x18 ;  /* 0x0000000809087211 */ /* 0x002fca00078ec0ff */
[----:B------:R-:W-:Y:S02]  /*27770*/  IMAD R3, R12, 0x9000, R8 ;  /* 0x000090000c037824 */ /* 0x000fe400078e0208 */
[----:B------:R-:W-:-:S03]  /*27780*/  VIADD R8, R8, 0x30800 ;  /* 0x0003080008087836 */ /* 0x000fc60000000000 */
[----:B------:R-:W-:Y:S01]  /*27790*/  R2UR UR14, R3 ;  /* 0x00000000030e72ca */ /* 0x000fe200000e0000 */
[----:B------:R-:W-:Y:S01]  /*277a0*/  IMAD R8, R16, 0x8, R8 ;  /* 0x0000000810087824 */ /* 0x000fe200078e0208 */
[----:B------:R-:W-:-:S11]  /*277b0*/  SHF.L.U32 R3, R18, 0x1f, RZ ;  /* 0x0000001f12037819 */ /* 0x000fd600000006ff */
[----:B------:R-:W-:Y:S02]  /*277c0*/  UIADD3 UR8, UR14, 0x1e400, URZ ;  /* 0x0001e4000e087890 */ /* 0x000fe4000fffe03f */
[----:B------:R-:W-:Y:S02]  /*277d0*/  UIADD3 UR15, UR14, 0x21400, URZ ;  /* 0x000214000e0f7890 */ /* 0x000fe4000fffe03f */
[----:B------:R-:W-:-:S05]  /*277e0*/  UIADD3 UR14, UR14, 0x24400, URZ ;  /* 0x000244000e0e7890 */ /* 0x000fca000fffe03f */
        /* <DEDUP_REMOVED lines=9> */
.L_x_1804:
[----:B------:R-:W-:Y:S05]  /*27880*/  @P1 BRA `(.L_x_1683) ;  /* 0x00000000002c1947 */ /* 0x000fea0003800000 */
[----:B------:R-:W1:Y:S01]  /*27890*/  S2R R11, SR_TID.X ;  /* 0x00000000000b7919 */ /* 0x000e620000002100 */
[----:B------:R-:W-:Y:S01]  /*278a0*/  MOV R9, 0x400 ;  /* 0x0000040000097802 */ /* 0x000fe20000000f00 */
[----:B0-----:R-:W-:Y:S01]  /*278b0*/  IMAD.MOV.U32 R8, RZ, RZ, 0x9000 ;  /* 0x00009000ff087424 */ /* 0x001fe200078e00ff */
[----:B------:R-:W0:Y:S01]  /*278c0*/  S2R R10, SR_CgaCtaId ;  /* 0x00000000000a7919 */ /* 0x000e220000008800 */
[----:B-1----:R-:W-:-:S04]  /*278d0*/  LOP3.LUT R11, R11, 0x1f, RZ, 0xc0, !PT ;  /* 0x0000001f0b0b7812 */ /* 0x002fc800078ec0ff */
[----:B------:R-:W-:Y:S02]  /*278e0*/  ISETP.NE.AND P0, PT, R11, RZ, PT ;  /* 0x000000ff0b00720c */ /* 0x000fe40003f05270 */
[----:B0-----:R-:W-:-:S05]  /*278f0*/  LEA R9, R10, R9, 0x18 ;  /* 0x000000090a097211 */ /* 0x001fca00078ec0ff */
[----:B------:R-:W-:-:S04]  /*27900*/  IMAD R3, R16, 0x8, R9 ;  /* 0x0000000810037824 */ /* 0x000fc800078e0209 */
[----:B------:R1:W-:Y:S02]  /*27910*/  SYNCS.ARRIVE.TRANS64 RZ, [R3+URZ+0x30850], R8 ;  /* 0x0308500803ff79a7 */ /* 0x0003e4000800003f */
[----:B------:R-:W-:Y:S05]  /*27920*/  @!P0 BRA `(.L_x_1683) ;  /* 0x0000000000048947 */ /* 0x000fea0003800000 */
[----:B------:R-:W-:Y:S01]  /*27930*/  BPT.TRAP 0x1 ;  /* 0x000000040000795c */ /* 0x000fe20000300000 */
.L_x_1683:
[----:B------:R-:W2:Y:S01]  /*27940*/  S2R R9, SR_CgaCtaId ;  /* 0x0000000000097919 */ /* 0x000ea20000008800 */
[----:B01----:R-:W-:Y:S01]  /*27950*/  MOV R8, 0x400 ;  /* 0x0000040000087802 */ /* 0x003fe20000000f00 */
        /* <DEDUP_REMOVED lines=9> */
[----:B------:R-:W-:-:S02]  /*279f0*/  IMAD.MOV.U32 R6, RZ, RZ, R2 ;  /* 0x000000ffff067224 */ /* 0x000fc400078e0002 */
[----:B------:R-:W-:-:S05]  /*27a00*/  IMAD.MOV.U32 R4, RZ, RZ, R7 ;  /* 0x000000ffff047224 */ /* 0x000fca00078e0007 */
[----:B------:R-:W-:Y:S02]  /*27a10*/  UIMAD UR11, UR11, 0x60, UR5 ;  /* 0x000000600b0b78a4 */ /* 0x000fe4000f8e0205 */
[----:B------:R-:W-:Y:S01]  /*27a20*/  UIADD3.X UR5, URZ, UR39, URZ, UP0, !UPT ;  /* 0x000000273f057290 */ /* 0x000fe200087fe43f */
[----:B--2---:R-:W-:-:S05]  /*27a30*/  LEA R8, R9, R8, 0x18 ;  /* 0x0000000809087211 */ /* 0x004fca00078ec0ff */
[----:B------:R-:W-:-:S05]  /*27a40*/  IMAD R3, R16, 0x8, R8 ;  /* 0x0000000810037824 */ /* 0x000fca00078e0208 */
        /* <DEDUP_REMOVED lines=16> */
.L_x_1678:
[----:B------:R-:W-:Y:S05]  /*27b50*/  BSYNC B2 ;  /* 0x0000000000027941 */ /* 0x000fea0003800000 */
.L_x_1677:
[----:B------:R-:W2:Y:S01]  /*27b60*/  LDL R2, [R1+0x20] ;  /* 0x0000200001027983 */ /* 0x000ea20000100800 */
[----:B------:R-:W-:Y:S02]  /*27b70*/  IMAD.MOV.U32 R16, RZ, RZ, R12 ;  /* 0x000000ffff107224 */ /* 0x000fe400078e000c */
[----:B------:R-:W-:Y:S02]  /*27b80*/  IMAD.MOV.U32 R18, RZ, RZ, R14 ;  /* 0x000000ffff127224 */ /* 0x000fe400078e000e */
[----:B--2---:R-:W-:-:S07]  /*27b90*/  VIADD R7, R2, 0xfffffffd ;  /* 0xfffffffd02077836 */ /* 0x004fce0000000000 */
.L_x_1676:
[----:B------:R-:W-:Y:S05]  /*27ba0*/  BSYNC B1 ;  /* 0x0000000000017941 */ /* 0x000fea0003800000 */
.L_x_1675:
[----:B------:R-:W2:Y:S01]  /*27bb0*/  LDL.LU R2, [R1+0x20] ;  /* 0x0000200001027983 */ /* 0x000ea20000300800 */
[----:B------:R-:W-:Y:S01]  /*27bc0*/  VIADD R13, R13, 0xfffffffe ;  /* 0xfffffffe0d0d7836 */ /* 0x000fe20000000000 */
[----:B--2---:R-:W-:-:S04]  /*27bd0*/  LOP3.LUT R2, RZ, R2, RZ, 0x33, !PT ;  /* 0x00000002ff027212 */ /* 0x004fc800078e33ff */
[----:B------:R-:W-:-:S13]  /*27be0*/  ISETP.NE.AND P0, PT, R13, R2, PT ;  /* 0x000000020d00720c */ /* 0x000fda0003f05270 */
[----:B------:R-:W-:Y:S05]  /*27bf0*/  @!P0 BRA `(.L_x_1674) ;  /* 0x0000001000008947 */ /* 0x000fea0003800000 */
[----:B------:R-:W-:-:S07]  /*27c00*/  IMAD.MOV.U32 R13, RZ, RZ, R6 ;  /* 0x000000ffff0d7224 */ /* 0x000fce00078e0006 */
.L_x_1698:
[----:B------:R-:W-:Y:S01]  /*27c10*/  VIADD R8, R16, 0x1 ;  /* 0x0000000110087836 */ /* 0x000fe20000000000 */
[----:B------:R-:W-:Y:S05]  /*27c20*/  YIELD ;  /* 0x0000000000007946 */ /* 0x000fea0003800000 */
[----:B------:R-:W-:Y:S01]  /*27c30*/  ISETP.NE.AND P0, PT, R8, 0x2, PT ;  /* 0x000000020800780c */ /* 0x000fe20003f05270 */
[----:B------:R-:W-:Y:S03]  /*27c40*/  BSSY B1, `(.L_x_1684) ;  /* 0x0000079000017945 */ /* 0x000fe60003800000 */
[----:B------:R-:W-:-:S02]  /*27c50*/  SEL R9, RZ, 0x1, P0 ;  /* 0x00000001ff097807 */ /* 0x000fc40000000000 */
[----:B------:R-:W-:Y:S02]  /*27c60*/  SEL R8, R8, RZ, P0 ;  /* 0x000000ff08087207 */ /* 0x000fe40000000000 */
[----:B------:R-:W-:Y:S01]  /*27c70*/  LOP3.LUT R9, R18, R9, RZ, 0x3c, !PT ;  /* 0x0000000912097212 */ /* 0x000fe200078e3cff */
[----:B------:R-:W-:Y:S06]  /*27c80*/  @!P6 BRA `(.L_x_1685) ;  /* 0x0000000400d0e947 */ /* 0x000fec0003800000 */
        /* <DEDUP_REMOVED lines=14> */
[--C-:B------:R-:W-:Y:S01]  /*27d70*/  SHF.R.S32.HI R3, RZ, 0x1f, R2.reuse ;  /* 0x0000001fff037819 */ /* 0x100fe20000011402 */
[----:B------:R-:W-:Y:S02]  /*27d80*/  IMAD.MOV R12, RZ, RZ, -R2 ;  /* 0x000000ffff0c7224 */ /* 0x000fe400078e0a02 */
[C---:B------:R-:W-:Y:S02]  /*27d90*/  IMAD R10, R5.reuse, UR7, R10 ;  /* 0x00000007050a7c24 */ /* 0x040fe4000f8e020a */
[----:B------:R-:W-:-:S04]  /*27da0*/  IMAD.WIDE.U32 R2, R5, UR6, R2 ;  /* 0x0000000605027c25 */ /* 0x000fc8000f8e0002 */
[----:B------:R-:W-:Y:S01]  /*27db0*/  IMAD.IADD R3, R10, 0x1, R3 ;  /* 0x000000010a037824 */ /* 0x000fe200078e0203 */
[----:B------:R-:W-:Y:S01]  /*27dc0*/  LEA R10, P0, R2, UR4, 0x2 ;  /* 0x00000004020a7c11 */ /* 0x000fe2000f8010ff */
[----:B------:R-:W-:-:S03]  /*27dd0*/  IMAD R12, R11, R12, R7 ;  /* 0x0000000c0b0c7224 */ /* 0x000fc600078e0207 */
[----:B------:R-:W-:-:S05]  /*27de0*/  LEA.HI.X R11, R2, UR5, R3, 0x2, P0 ;  /* 0x00000005020b7c11 */ /* 0x000fca00080f1403 */
[----:B------:R0:W5:Y:S04]  /*27df0*/  LDG.E R13, desc[UR8][R10.64] ;  /* 0x000000080a0d7981 */ /* 0x000168000c1e1900 */
.L_x_1686:
[----:B------:R-:W1:Y:S01]  /*27e00*/  S2R R3, SR_CgaCtaId ;  /* 0x0000000000037919 */ /* 0x000e620000008800 */
[----:B------:R-:W-:-:S04]  /*27e10*/  MOV R2, 0x400 ;  /* 0x0000040000027802 */ /* 0x000fc80000000f00 */
[----:B-1----:R-:W-:Y:S02]  /*27e20*/  LEA R2, R3, R2, 0x18 ;  /* 0x0000000203027211 */ /* 0x002fe400078ec0ff */
[----:B------:R-:W-:-:S03]  /*27e30*/  SHF.L.U32 R3, R9, 0x1f, RZ ;  /* 0x0000001f09037819 */ /* 0x000fc600000006ff */
[----:B------:R-:W-:-:S04]  /*27e40*/  IMAD R2, R8, 0x8, R2 ;  /* 0x0000000808027824 */ /* 0x000fc800078e0202 */
[----:B------:R-:W1:Y:S02]  /*27e50*/  SYNCS.PHASECHK.TRANS64.TRYWAIT P0, [R2+URZ+0x30840], R3 ;  /* 0x03084003020075a7 */ /* 0x000e64000800017f */
[----:B-1----:R-:W-:Y:S05]  /*27e60*/  @!P0 BRA `(.L_x_1687) ;  /* 0x0000003400d08947 */ /* 0x002fea0003800000 */
.L_x_1805:
        /* <DEDUP_REMOVED lines=11> */
.L_x_1688:
[----:B------:R-:W0:Y:S01]  /*27f20*/  S2R R10, SR_CgaCtaId ;  /* 0x00000000000a7919 */ /* 0x000e220000008800 */
[----:B-1----:R-:W-:Y:S01]  /*27f30*/  MOV R3, 0x400 ;  /* 0x0000040000037802 */ /* 0x002fe20000000f00 */
        /* <DEDUP_REMOVED lines=10> */
[----:B------:R-:W-:Y:S01]  /*27fe0*/  UMOV UR17, 0x80 ;  /* 0x0000008000117882 */ /* 0x000fe20000000000 */
[----:B------:R-:W-:-:S03]  /*27ff0*/  SHF.L.U32 R18, R18, 0x1f, RZ ;  /* 0x0000001f12127819 */ /* 0x000fc600000006ff */
[----:B------:R-:W-:-:S04]  /*28000*/  UIADD3 UR9, UR9, 0x30830, URZ ;  /* 0x0003083009097890 */ /* 0x000fc8000fffe03f */
[----:B------:R-:W-:Y:S02]  /*28010*/  UIMAD UR11, UR11, 0x60, UR5 ;  /* 0x000000600b0b78a4 */ /* 0x000fe4000f8e0205 */
[----:B------:R-:W-:Y:S01]  /*28020*/  UIADD3.X UR5, URZ, UR39, URZ, UP0, !UPT ;  /* 0x000000273f057290 */ /* 0x000fe200087fe43f */
[----:B0-----:R-:W-:-:S05]  /*28030*/  LEA R3, R10, R3, 0x18 ;  /* 0x000000030a037211 */ /* 0x001fca00078ec0ff */
[----:B------:R-:W-:-:S05]  /*28040*/  IMAD R2, R8, 0x9000, R3 ;  /* 0x0000900008027824 */ /* 0x000fca00078e0203 */
[----:B------:R-:W-:Y:S01]  /*28050*/  R2UR UR14, R2 ;  /* 0x00000000020e72ca */ /* 0x000fe200000e0000 */
[----:B------:R-:W-:-:S04]  /*28060*/  VIADD R2, R3, 0x30800 ;  /* 0x0003080003027836 */ /* 0x000fc80000000000 */
[----:B------:R-:W-:-:S08]  /*28070*/  IMAD R2, R16, 0x8, R2 ;  /* 0x0000000810027824 */ /* 0x000fd000078e0202 */
        /* <DEDUP_REMOVED lines=12> */
.L_x_1806:
        /* <DEDUP_REMOVED lines=8> */
.L_x_1690:
[----:B------:R-:W2:Y:S01]  /*281c0*/  S2R R10, SR_CgaCtaId ;  /* 0x00000000000a7919 */ /* 0x000ea20000008800 */
        /* <DEDUP_REMOVED lines=10> */
[----:B------:R-:W-:Y:S01]  /*28270*/  R2UR UR12, R0 ;  /* 0x00000000000c72ca */ /* 0x000fe200000e0000 */
[----:B------:R-:W-:-:S02]  /*28280*/  IMAD.MOV.U32 R4, RZ, RZ, R12 ;  /* 0x000000ffff047224 */ /* 0x000fc400078e000c */
[----:B------:R-:W-:-:S04]  /*28290*/  IMAD.MOV.U32 R6, RZ, RZ, R13 ;  /* 0x000000ffff067224 */ /* 0x000fc800078e000d */
[----:B------:R-:W-:Y:S02]  /*282a0*/  UIMAD UR11, UR11, 0x60, UR5 ;  /* 0x000000600b0b78a4 */ /* 0x000fe4000f8e0205 */
[----:B------:R-:W-:Y:S02]  /*282b0*/  UIADD3 UR9, UR9, 0x50, URZ ;  /* 0x0000005009097890 */ /* 0x000fe4000fffe03f */
[----:B------:R-:W-:Y:S01]  /*282c0*/  UIADD3.X UR5, URZ, UR39, URZ, UP0, !UPT ;  /* 0x000000273f057290 */ /* 0x000fe200087fe43f */
        /* <DEDUP_REMOVED lines=9> */
[----:B-1----:R-:W-:Y:S01]  /*28360*/  UMOV UR8, UR15 ;  /* 0x0000000f00087c82 */ /* 0x002fe20008000000 */
[----:B------:R-:W-:Y:S02]  /*28370*/  UMOV UR10, UR17 ;  /* 0x00000011000a7c82 */ /* 0x000fe40008000000 */
[----:B------:R1:W-:Y:S02]  /*28380*/  UTMALDG.4D [UR8], [UR4], desc[UR6] ;  /* 0x00000608040075b4 */ /* 0x0003e40008019000 */
[----:B-1----:R-:W-:Y:S01]  /*28390*/  UMOV UR8, UR16 ;  /* 0x0000001000087c82 */ /* 0x002fe20008000000 */
[----:B------:R-:W-:-:S02]  /*283a0*/  UMOV UR10, UR14 ;  /* 0x0000000e000a7c82 */ /* 0x000fc40008000000 */
[----:B------:R1:W-:Y:S02]  /*283b0*/  UTMALDG.4D [UR8], [UR4], desc[UR6] ;  /* 0x00000608040075b4 */ /* 0x0003e40008019000 */
[----:B-1----:R-:W-:Y:S01]  /*283c0*/  NOP ;  /* 0x0000000000007918 */ /* 0x002fe20000000000 */
.L_x_1685:
[----:B------:R-:W-:Y:S05]  /*283d0*/  BSYNC B1 ;  /* 0x0000000000017941 */ /* 0x000fea0003800000 */
.L_x_1684:
[----:B------:R-:W-:Y:S01]  /*283e0*/  VIADD R16, R8, 0x1 ;  /* 0x0000000108107836 */ /* 0x000fe20000000000 */
[----:B------:R-:W-:Y:S01]  /*283f0*/  BSSY B1, `(.L_x_1691) ;  /* 0x000007c000017945 */ /* 0x000fe20003800000 */
[----:B------:R-:W-:-:S03]  /*28400*/  VIADD R11, R7, 0xffffffff ;  /* 0xffffffff070b7836 */ /* 0x000fc60000000000 */
[----:B------:R-:W-:-:S04]  /*28410*/  ISETP.NE.AND P0, PT, R16, 0x2, PT ;  /* 0x000000021000780c */ /* 0x000fc80003f05270 */
[----:B0-----:R-:W-:Y:S02]  /*28420*/  SEL R18, RZ, 0x1, P0 ;  /* 0x00000001ff127807 */ /* 0x001fe40000000000 */
        /* <DEDUP_REMOVED lines=24> */
[----:B------:R-:W-:-:S06]  /*285b0*/  LEA.HI.X R13, R2, UR5, R3, 0x2, P0 ;  /* 0x00000005020d7c11 */ /* 0x000fcc00080f1403 */
[----:B------:R0:W5:Y:S03]  /*285c0*/  LDG.E R13, desc[UR8][R12.64] ;  /* 0x000000080c0d7981 */ /* 0x000166000c1e1900 */
.L_x_1693:
[----:B------:R-:W1:Y:S01]  /*285d0*/  S2R R3, SR_CgaCtaId ;  /* 0x0000000000037919 */ /* 0x000e620000008800 */
[----:B------:R-:W-:-:S04]  /*285e0*/  MOV R2, 0x400 ;  /* 0x0000040000027802 */ /* 0x000fc80000000f00 */
[----:B-1----:R-:W-:Y:S02]  /*285f0*/  LEA R2, R3, R2, 0x18 ;  /* 0x0000000203027211 */ /* 0x002fe400078ec0ff */
[----:B------:R-:W-:-:S03]  /*28600*/  SHF.L.U32 R3, R18, 0x1f, RZ ;  /* 0x0000001f12037819 */ /* 0x000fc600000006ff */
[----:B------:R-:W-:-:S04]  /*28610*/  IMAD R2, R16, 0x8, R2 ;  /* 0x0000000810027824 */ /* 0x000fc800078e0202 */
[----:B------:R-:W1:Y:S02]  /*28620*/  SYNCS.PHASECHK.TRANS64.TRYWAIT P0, [R2+URZ+0x30840], R3 ;  /* 0x03084003020075a7 */ /* 0x000e64000800017f */
[----:B-1----:R-:W-:Y:S05]  /*28630*/  @!P0 BRA `(.L_x_1694) ;  /* 0x0000003000048947 */ /* 0x002fea0003800000 */
.L_x_1807:
        /* <DEDUP_REMOVED lines=11> */
.L_x_1695:
[----:B------:R-:W0:Y:S01]  /*286f0*/  S2R R14, SR_CgaCtaId ;  /* 0x00000000000e7919 */ /* 0x000e220000008800 */
[----:B------:R-:W-:Y:S01]  /*28700*/  MOV R12, 0x400 ;  /* 0x00000400000c7802 */ /* 0x000fe20000000f00 */
[----:B------:R-:W-:Y:S01]  /*28710*/  UIADD3 UR4, UP0, UR38, 0x370, URZ ;  /* 0x0000037026047890 */ /* 0x000fe2000ff1e03f */
        /* <DEDUP_REMOVED lines=9> */
[----:B------:R-:W-:-:S06]  /*287b0*/  SHF.L.U32 R9, R9, 0x1f, RZ ;  /* 0x0000001f09097819 */ /* 0x000fcc00000006ff */
[----:B------:R-:W-:Y:S02]  /*287c0*/  UIMAD UR11, UR11, 0x60, UR5 ;  /* 0x000000600b0b78a4 */ /* 0x000fe4000f8e0205 */
[----:B------:R-:W-:Y:S01]  /*287d0*/  UIADD3.X UR5, URZ, UR39, URZ, UP0, !UPT ;  /* 0x000000273f057290 */ /* 0x000fe200087fe43f */
[----:B0-----:R-:W-:-:S05]  /*287e0*/  LEA R12, R14, R12, 0x18 ;  /* 0x0000000c0e0c7211 */ /* 0x001fca00078ec0ff */
[----:B-1----:R-:W-:-:S04]  /*287f0*/  VIADD R2, R12, 0x30800 ;  /* 0x000308000c027836 */ /* 0x002fc80000000000 */
[--C-:B------:R-:W-:Y:S02]  /*28800*/  IMAD R3, R16, 0x8, R2.reuse ;  /* 0x0000000810037824 */ /* 0x100fe400078e0202 */
[----:B------:R-:W-:-:S03]  /*28810*/  IMAD R2, R8, 0x8, R2 ;  /* 0x0000000808027824 */ /* 0x000fc600078e0202 */
[----:B------:R-:W-:Y:S01]  /*28820*/  R2UR UR9, R3 ;  /* 0x00000000030972ca */ /* 0x000fe200000e0000 */
[----:B------:R-:W-:-:S05]  /*28830*/  IMAD R3, R16, 0x9000, R12 ;  /* 0x0000900010037824 */ /* 0x000fca00078e020c */
[----:B------:R-:W-:-:S07]  /*28840*/  R2UR UR8, R3 ;  /* 0x00000000030872ca */ /* 0x000fce00000e0000 */
[----:B------:R-:W-:-:S06]  /*28850*/  UIADD3 UR9, UR9, 0x30, URZ ;  /* 0x0000003009097890 */ /* 0x000fcc000fffe03f */
[----:B------:R-:W-:Y:S02]  /*28860*/  UIADD3 UR14, UR8, 0x1e400, URZ ;  /* 0x0001e400080e7890 */ /* 0x000fe4000fffe03f */
[----:B------:R-:W-:Y:S02]  /*28870*/  UIADD3 UR15, UR8, 0x21400, URZ ;  /* 0x00021400080f7890 */ /* 0x000fe4000fffe03f */
[----:B------:R-:W-:-:S03]  /*28880*/  UIADD3 UR16, UR8, 0x24400, URZ ;  /* 0x0002440008107890 */ /* 0x000fc6000fffe03f */
[----:B------:R-:W-:Y:S02]  /*28890*/  UMOV UR8, UR14 ;  /* 0x0000000e00087c82 */ /* 0x000fe40008000000 */
[----:B------:R0:W-:Y:S02]  /*288a0*/  UTMALDG.4D [UR8], [UR4], desc[UR6] ;  /* 0x00000608040075b4 */ /* 0x0001e40008019000 */
        /* <DEDUP_REMOVED lines=8> */
.L_x_1808:
        /* <DEDUP_REMOVED lines=8> */
.L_x_1697:
[----:B0-----:R-:W0:Y:S01]  /*289b0*/  S2R R9, SR_CgaCtaId ;  /* 0x0000000000097919 */ /* 0x001e220000008800 */
        /* <DEDUP_REMOVED lines=16> */
[----:B0-----:R-:W-:-:S05]  /*28ac0*/  LEA R3, R9, R3, 0x18 ;  /* 0x0000000309037211 */ /* 0x001fca00078ec0ff */
[----:B------:R-:W-:-:S05]  /*28ad0*/  IMAD R8, R8, 0x9000, R3 ;  /* 0x0000900008087824 */ /* 0x000fca00078e0203 */
[----:B------:R-:W-:-:S13]  /*28ae0*/  R2UR UR15, R8 ;  /* 0x00000000080f72ca */ /* 0x000fda00000e0000 */
        /* <DEDUP_REMOVED lines=12> */
.L_x_1692:
[----:B------:R-:W-:Y:S05]  /*28bb0*/  BSYNC B1 ;  /* 0x0000000000017941 */ /* 0x000fea0003800000 */
.L_x_1691:
[----:B------:R-:W2:Y:S01]  /*28bc0*/  LDL R2, [R1+0x1c] ;  /* 0x00001c0001027983 */ /* 0x000ea20000100800 */
[----:B------:R-:W-:Y:S01]  /*28bd0*/  VIADD R7, R7, 0xfffffffe ;  /* 0xfffffffe07077836 */ /* 0x000fe20000000000 */
[----:B--2---:R-:W-:-:S13]  /*28be0*/  ISETP.GT.AND P0, PT, R11, R2, PT ;  /* 0x000000020b00720c */ /* 0x004fda0003f04270 */
[----:B------:R-:W-:Y:S05]  /*28bf0*/  @P0 BRA `(.L_x_1698) ;  /* 0xfffffff000040947 */ /* 0x000fea000383ffff */
.L_x_1674:
[----:B------:R-:W-:Y:S05]  /*28c00*/  BSYNC B0 ;  /* 0x0000000000007941 */ /* 0x000fea0003800000 */
.L_x_1673:
[----:B------:R-:W0:Y:S01]  /*28c10*/  S2R R2, SR_TID.X ;  /* 0x0000000000027919 */ /* 0x000e220000002100 */
[----:B------:R-:W-:Y:S01]  /*28c20*/  BSSY B0, `(.L_x_1699) ;  /* 0x0000012000007945 */ /* 0x000fe20003800000 */
[----:B0-----:R-:W-:-:S04]  /*28c30*/  LOP3.LUT R2, R2, 0x1f, RZ, 0xc0, !PT ;  /* 0x0000001f02027812 */ /* 0x001fc800078ec0ff */
[----:B------:R-:W-:-:S13]  /*28c40*/  ISETP.NE.AND P0, PT, R2, RZ, PT ;  /* 0x000000ff0200720c */ /* 0x000fda0003f05270 */
[----:B------:R-:W-:Y:S05]  /*28c50*/  @P0 BRA `(.L_x_1700) ;  /* 0x0000000000380947 */ /* 0x000fea0003800000 */
[----:B------:R-:W0:Y:S01]  /*28c60*/  S2R R8, SR_LANEID ;  /* 0x0000000000087919 */ /* 0x000e220000000000 */
[----:B------:R-:W-:Y:S01]  /*28c70*/  VOTEU.ANY UR4, UPT, PT ;  /* 0x0000000000047886 */ /* 0x000fe200038e0100 */
[----:B------:R-:W1:Y:S01]  /*28c80*/  LDC.64 R2, c[0x0][0xc38] ;  /* 0x00030e00ff027b82 */ /* 0x000e620000000a00 */
[----:B------:R-:W0:Y:S01]  /*28c90*/  FLO.U32 R7, UR4 ;  /* 0x0000000400077d00 */ /* 0x000e2200080e0000 */
[----:B------:R-:W-:-:S07]  /*28ca0*/  ULDC.64 UR6, c[0x0][0x208] ;  /* 0x0000820000067ab9 */ /* 0x000fce0000000a00 */
[----:B------:R-:W1:Y:S01]  /*28cb0*/  POPC R5, UR4 ;  /* 0x0000000400057d09 */ /* 0x000e620008000000 */
[----:B0-----:R-:W-:-:S13]  /*28cc0*/  ISETP.EQ.U32.AND P0, PT, R7, R8, PT ;  /* 0x000000080700720c */ /* 0x001fda0003f02070 */
[----:B-1----:R-:W2:Y:S01]  /*28cd0*/  @P0 ATOMG.E.ADD.STRONG.GPU PT, R2, desc[UR6][R2.64], R5 ;  /* 0x00000005020209a8 */ /* 0x002ea200081ee1c6 */
[----:B------:R-:W0:Y:S02]  /*28ce0*/  S2R R8, SR_LTMASK ;  /* 0x0000000000087919 */ /* 0x000e240000003900 */
[----:B0-----:R-:W-:-:S06]  /*28cf0*/  LOP3.LUT R8, R8, UR4, RZ, 0xc0, !PT ;  /* 0x0000000408087c12 */ /* 0x001fcc000f8ec0ff */
[----:B------:R-:W0:Y:S01]  /*28d00*/  POPC R8, R8 ;  /* 0x0000000800087309 */ /* 0x000e220000000000 */
[----:B--2---:R-:W0:Y:S02]  /*28d10*/  SHFL.IDX PT, R7, R2, R7, 0x1f ;  /* 0x00001f0702077589 */ /* 0x004e2400000e0000 */
[----:B0-----:R-:W-:-:S05]  /*28d20*/  IADD3 R2, R7, UR36, R8 ;  /* 0x0000002407027c10 */ /* 0x001fca000fffe008 */
[----:B------:R0:W-:Y:S02]  /*28d30*/  STL [R1], R2 ;  /* 0x0000000201007387 */ /* 0x0001e40000100800 */
.L_x_1700:
[----:B------:R-:W-:Y:S05]  /*28d40*/  BSYNC B0 ;  /* 0x0000000000007941 */ /* 0x000fea0003800000 */
.L_x_1699:
[----:B------:R-:W-:Y:S04]  /*28d50*/  BSSY B0, `(.L_x_1701) ;  /* 0x0000033000007945 */ /* 0x000fe80003800000 */
[----:B------:R-:W-:Y:S05]  /*28d60*/  @!P6 BRA `(.L_x_1702) ;  /* 0x0000000000c4e947 */ /* 0x000fea0003800000 */
[----:B------:R-:W1:Y:S01]  /*28d70*/  S2R R3, SR_CgaCtaId ;  /* 0x0000000000037919 */ /* 0x000e620000008800 */
[----:B0-----:R-:W-:-:S04]  /*28d80*/  MOV R2, 0x400 ;  /* 0x0000040000027802 */ /* 0x001fc80000000f00 */
[----:B-1----:R-:W-:-:S05]  /*28d90*/  LEA R2, R3, R2, 0x18 ;  /* 0x0000000203027211 */ /* 0x002fca00078ec0ff */
[----:B------:R-:W-:Y:S01]  /*28da0*/  IMAD R3, R16, 0x8, R2 ;  /* 0x0000000810037824 */ /* 0x000fe200078e0202 */
[----:B------:R-:W-:-:S04]  /*28db0*/  SHF.L.U32 R2, R18, 0x1f, RZ ;  /* 0x0000001f12027819 */ /* 0x000fc800000006ff */
[----:B------:R-:W0:Y:S02]  /*28dc0*/  SYNCS.PHASECHK.TRANS64.TRYWAIT P0, [R3+URZ+0x30860], R2 ;  /* 0x03086002030075a7 */ /* 0x000e24000800017f */
[----:B0-----:R-:W-:Y:S05]  /*28dd0*/  @!P0 BRA `(.L_x_1703) ;  /* 0x0000002800448947 */ /* 0x001fea0003800000 */
.L_x_1809:
        /* <DEDUP_REMOVED lines=11> */
.L_x_1704:
        /* <DEDUP_REMOVED lines=11> */
[----:B------:R-:W-:-:S07]  /*28f40*/  R2UR UR13, R6 ;  /* 0x00000000060d72ca */ /* 0x000fce00000e0000 */
        /* <DEDUP_REMOVED lines=18> */
[----:B-1----:R-:W-:Y:S01]  /*29070*/  NOP ;  /* 0x0000000000007918 */ /* 0x002fe20000000000 */
.L_x_1702:
[----:B------:R-:W-:Y:S05]  /*29080*/  BSYNC B0 ;  /* 0x0000000000007941 */ /* 0x000fea0003800000 */
.L_x_1701:
[----:B------:R-:W-:-:S05]  /*29090*/  VIADD R16, R16, 0x1 ;  /* 0x0000000110107836 */ /* 0x000fca0000000000 */
[----:B------:R-:W-:-:S04]  /*290a0*/  ISETP.NE.AND P0, PT, R16, 0x2, PT ;  /* 0x000000021000780c */ /* 0x000fc80003f05270 */
[----:B------:R-:W-:Y:S02]  /*290b0*/  SEL R3, RZ, 0x1, P0 ;  /* 0x00000001ff037807 */ /* 0x000fe40000000000 */
[----:B------:R-:W-:Y:S02]  /*290c0*/  SEL R16, R16, RZ, P0 ;  /* 0x000000ff10107207 */ /* 0x000fe40000000000 */
[----:B------:R-:W-:-:S07]  /*290d0*/  LOP3.LUT R18, R18, R3, RZ, 0x3c, !PT ;  /* 0x0000000312127212 */ /* 0x000fce00078e3cff */
.L_x_1658:
[----:B------:R-:W-:Y:S05]  /*290e0*/  BSYNC B6 ;  /* 0x0000000000067941 */ /* 0x000fea0003800000 */
.L_x_1656:
[----:B------:R-:W-:-:S03]  /*290f0*/  UMOV UR4, 0xffffffff ;  /* 0xffffffff00047882 */ /* 0x000fc60000000000 */
[----:B------:R-:W-:Y:S05]  /*29100*/  BRA.DIV UR4, `(.L_x_1705) ;  /* 0x00000026048c7947 */ /* 0x000fea000b800000 */
[----:B---3--:R-:W3:Y:S04]  /*29110*/  LDL.LU R0, [R1] ;  /* 0x0000000001007983 */ /* 0x008ee80000300800 */
[----:B---3--:R3:W4:Y:S04]  /*29120*/  SHFL.IDX PT, R4, R0, RZ, 0x1f ;  /* 0x00001fff00047589 */ /* 0x00872800000e0000 */
[----:B------:R3:W0:Y:S02]  /*29130*/  SHFL.IDX PT, R7, R0, 0x1, 0x1f ;  /* 0x00201f0000077f89 */ /* 0x00062400000e0000 */
.L_x_1813:
[----:B---3--:R-:W0:Y:S01]  /*29140*/  LDL R0, [R1+0xc] ;  /* 0x00000c0001007983 */ /* 0x008e220000100800 */
[----:B------:R-:W-:Y:S01]  /*29150*/  ULDC UR4, c[0x0][0xc14] ;  /* 0x0003050000047ab9 */ /* 0x000fe20000000800 */
[----:B------:R-:W-:Y:S01]  /*29160*/  BSSY B0, `(.L_x_1706) ;  /* 0x000000d000007945 */ /* 0x000fe20003800000 */
[----:B------:R-:W-:Y:S01]  /*29170*/  IMAD.MOV.U32 R5, RZ, RZ, RZ ;  /* 0x000000ffff057224 */ /* 0x000fe200078e00ff */
[----:B------:R-:W3:Y:S02]  /*29180*/  S2R R10, SR_TID.X ;  /* 0x00000000000a7919 */ /* 0x000ee40000002100 */
[----:B---3--:R-:W-:-:S04]  /*29190*/  LOP3.LUT R10, R10, 0x1f, RZ, 0xc0, !PT ;  /* 0x0000001f0a0a7812 */ /* 0x008fc800078ec0ff */
[C---:B------:R-:W-:Y:S01]  /*291a0*/  ISETP.NE.AND P0, PT, R10.reuse, 0x1f, PT ;  /* 0x0000001f0a00780c */ /* 0x040fe20003f05270 */
[----:B01----:R-:W-:Y:S02]  /*291b0*/  IMAD.IADD R9, R10, 0x1, R0 ;  /* 0x000000010a097824 */ /* 0x003fe400078e0200 */
[----:B------:R-:W-:-:S05]  /*291c0*/  IMAD.U32 R0, RZ, RZ, UR4 ;  /* 0x00000004ff007e24 */ /* 0x000fca000f8e00ff */
[----:B------:R-:W-:-:S13]  /*291d0*/  ISETP.GE.OR P0, PT, R9, R0, !P0 ;  /* 0x000000000900720c */ /* 0x000fda0004706670 */
[----:B------:R-:W-:Y:S05]  /*291e0*/  @P0 BRA `(.L_x_1707) ;  /* 0x0000000000100947 */ /* 0x000fea0003800000 */
[----:B------:R-:W0:Y:S01]  /*291f0*/  LDC.64 R2, c[0x0][0xc58] ;  /* 0x00031600ff027b82 */ /* 0x000e220000000a00 */
[----:B------:R-:W-:Y:S01]  /*29200*/  ULDC.64 UR4, c[0x0][0x208] ;  /* 0x0000820000047ab9 */ /* 0x000fe20000000a00 */
[----:B0-----:R-:W-:-:S05]  /*29210*/  IMAD.WIDE R2, R9, 0x4, R2 ;  /* 0x0000000409027825 */ /* 0x001fca00078e0202 */
[----:B------:R0:W5:Y:S02]  /*29220*/  LDG.E R5, desc[UR4][R2.64] ;  /* 0x0000000402057981 */ /* 0x000164000c1e1900 */
.L_x_1707:
[----:B------:R-:W-:Y:S05]  /*29230*/  BSYNC B0 ;  /* 0x0000000000007941 */ /* 0x000fea0003800000 */
.L_x_1706:
        /* <DEDUP_REMOVED lines=8> */
[----:B------:R-:W1:Y:S02]  /*292c0*/  SHFL.UP PT, R14, R13, 0x2, RZ ;  /* 0x044000000d0e7989 */ /* 0x000e6400000e00ff */
[----:B-1----:R-:W-:Y:S02]  /*292d0*/  SEL R14, R14, RZ, P1 ;  /* 0x000000ff0e0e7207 */ /* 0x002fe40000800000 */
[----:B------:R-:W-:-:S03]  /*292e0*/  ISETP.GE.U32.AND P1, PT, R10, 0x8, PT ;  /* 0x000000080a00780c */ /* 0x000fc60003f26070 */
[----:B0-----:R-:W-:-:S05]  /*292f0*/  IMAD.IADD R3, R13, 0x1, R14 ;  /* 0x000000010d037824 */ /* 0x001fca00078e020e */
[----:B------:R-:W2:Y:S02]  /*29300*/  SHFL.UP PT, R14, R3, 0x4, RZ ;  /* 0x04800000030e7989 */ /* 0x000ea400000e00ff */
[----:B--2---:R-:W-:Y:S02]  /*29310*/  SEL R6, R14, RZ, P0 ;  /* 0x000000ff0e067207 */ /* 0x004fe40000000000 */
        /* <DEDUP_REMOVED lines=9> */
.L_x_1821:
[----:B------:R-:W-:Y:S02]  /*293b0*/  ULDC UR4, c[0x0][0xc10] ;  /* 0x0003040000047ab9 */ /* 0x000fe40000000800 */
[----:B------:R-:W-:-:S04]  /*293c0*/  IMAD.U32 R6, RZ, RZ, UR4 ;  /* 0x00000004ff067e24 */ /* 0x000fc8000f8e00ff */
[----:B-1----:R-:W-:-:S04]  /*293d0*/  IMAD R14, R14, R6, RZ ;  /* 0x000000060e0e7224 */ /* 0x002fc800078e02ff */
[----:B------:R-:W-:-:S05]  /*293e0*/  IMAD.IADD R7, R7, 0x1, R14 ;  /* 0x0000000107077824 */ /* 0x000fca00078e020e */
[----:B----4-:R-:W-:-:S13]  /*293f0*/  ISETP.GT.AND P0, PT, R7, R4, PT ;  /* 0x000000040700720c */ /* 0x010fda0003f04270 */
[----:B------:R-:W-:Y:S05]  /*29400*/  @P0 BRA `(.L_x_1709) ;  /* 0x0000000000c40947 */ /* 0x000fea0003800000 */
[----:B------:R-:W1:Y:S02]  /*29410*/  LDC R0, c[0x0][0xc14] ;  /* 0x00030500ff007b82 */ /* 0x000e640000000800 */
.L_x_1714:
[----:B0-----:R-:W2:Y:S02]  /*29420*/  LDL.LU R2, [R1+0xc] ;  /* 0x00000c0001027983 */ /* 0x001ea40000300800 */
[----:B--2---:R-:W-:-:S05]  /*29430*/  VIADD R3, R2, 0x1f ;  /* 0x0000001f02037836 */ /* 0x004fca0000000000 */
[----:B-1----:R-:W-:-:S13]  /*29440*/  ISETP.GE.AND P0, PT, R3, R0, PT ;  /* 0x000000000300720c */ /* 0x002fda0003f06270 */
[----:B------:R-:W-:Y:S05]  /*29450*/  @P0 BRA `(.L_x_1710) ;  /* 0x00000008000c0947 */ /* 0x000fea0003800000 */
[----:B------:R-:W0:Y:S01]  /*29460*/  S2R R8, SR_TID.X ;  /* 0x0000000000087919 */ /* 0x000e220000002100 */
[----:B------:R-:W-:Y:S01]  /*29470*/  IMAD.MOV.U32 R2, RZ, RZ, R3 ;  /* 0x000000ffff027224 */ /* 0x000fe200078e0003 */
[----:B------:R-:W-:Y:S01]  /*29480*/  BSSY B0, `(.L_x_1711) ;  /* 0x000000c000007945 */ /* 0x000fe20003800000 */
[----:B------:R-:W-:-:S03]  /*29490*/  IMAD.MOV.U32 R5, RZ, RZ, RZ ;  /* 0x000000ffff057224 */ /* 0x000fc600078e00ff */
[----:B------:R1:W-:Y:S01]  /*294a0*/  STL [R1+0xc], R2 ;  /* 0x00000c0201007387 */ /* 0x0003e20000100800 */
[----:B0-----:R-:W-:-:S04]  /*294b0*/  LOP3.LUT R8, R8, 0x1f, RZ, 0xc0, !PT ;  /* 0x0000001f08087812 */ /* 0x001fc800078ec0ff */
[C---:B------:R-:W-:Y:S01]  /*294c0*/  ISETP.NE.AND P1, PT, R8.reuse, 0x1f, PT ;  /* 0x0000001f0800780c */ /* 0x040fe20003f25270 */
[----:B------:R-:W-:-:S05]  /*294d0*/  IMAD.IADD R9, R8, 0x1, R2 ;  /* 0x0000000108097824 */ /* 0x000fca00078e0202 */
[----:B------:R-:W-:-:S13]  /*294e0*/  ISETP.GE.OR P0, PT, R9, R0, !P1 ;  /* 0x000000000900720c */ /* 0x000fda0004f06670 */
[----:B-1----:R-:W-:Y:S05]  /*294f0*/  @P0 BRA `(.L_x_1712) ;  /* 0x0000000000100947 */ /* 0x002fea0003800000 */
[----:B------:R-:W0:Y:S01]  /*29500*/  LDC.64 R2, c[0x0][0xc58] ;  /* 0x00031600ff027b82 */ /* 0x000e220000000a00 */
[----:B------:R-:W-:Y:S01]  /*29510*/  ULDC.64 UR4, c[0x0][0x208] ;  /* 0x0000820000047ab9 */ /* 0x000fe20000000a00 */
[----:B0-----:R-:W-:-:S05]  /*29520*/  IMAD.WIDE R2, R9, 0x4, R2 ;  /* 0x0000000409027825 */ /* 0x001fca00078e0202 */
[----:B------:R0:W5:Y:S02]  /*29530*/  LDG.E R5, desc[UR4][R2.64] ;  /* 0x0000000402057981 */ /* 0x000164000c1e1900 */
.L_x_1712:
[----:B------:R-:W-:Y:S05]  /*29540*/  BSYNC B0 ;  /* 0x0000000000007941 */ /* 0x000fea0003800000 */
.L_x_1711:
        /* <DEDUP_REMOVED lines=23> */
.L_x_1829:
[----:B------:R-:W-:Y:S02]  /*296c0*/  ULDC UR4, c[0x0][0xc10] ;  /* 0x0003040000047ab9 */ /* 0x000fe40000000800 */
[----:B------:R-:W-:-:S04]  /*296d0*/  IMAD.U32 R6, RZ, RZ, UR4 ;  /* 0x00000004ff067e24 */ /* 0x000fc8000f8e00ff */
[----:B-1----:R-:W-:-:S04]  /*296e0*/  IMAD R14, R14, R6, RZ ;  /* 0x000000060e0e7224 */ /* 0x002fc800078e02ff */
[----:B------:R-:W-:-:S05]  /*296f0*/  IMAD.IADD R7, R14, 0x1, R7 ;  /* 0x000000010e077824 */ /* 0x000fca00078e0207 */
[----:B------:R-:W-:-:S13]  /*29700*/  ISETP.GT.AND P0, PT, R7, R4, PT ;  /* 0x000000040700720c */ /* 0x000fda0003f04270 */
[----:B------:R-:W-:Y:S05]  /*29710*/  @!P0 BRA `(.L_x_1714) ;  /* 0xfffffffc00408947 */ /* 0x000fea000383ffff */
.L_x_1709:
        /* <DEDUP_REMOVED lines=8> */
.L_x_1833:
[----:B------:R-:W-:Y:S01]  /*297a0*/  ISETP.NE.AND P0, PT, R3, RZ, PT ;  /* 0x000000ff0300720c */ /* 0x000fe20003f05270 */
[----:B------:R-:W-:-:S12]  /*297b0*/  IMAD.MOV.U32 R9, RZ, RZ, RZ ;  /* 0x000000ffff097224 */ /* 0x000fd800078e00ff */
[----:B------:R-:W-:Y:S05]  /*297c0*/  @!P0 BRA `(.L_x_1716) ;  /* 0x0000000000108947 */ /* 0x000fea0003800000 */
[----:B------:R-:W-:Y:S01]  /*297d0*/  UMOV UR4, 0xffffffff ;  /* 0xffffffff00047882 */ /* 0x000fe20000000000 */
[----:B------:R-:W-:Y:S02]  /*297e0*/  VIADD R12, R8, 0xffffffff ;  /* 0xffffffff080c7836 */ /* 0x000fe40000000000 */
[----:B------:R-:W-:Y:S05]  /*297f0*/  BRA.DIV UR4, `(.L_x_1717) ;  /* 0x0000002a04087947 */ /* 0x000fea000b800000 */
[----:B------:R3:W4:Y:S02]  /*29800*/  SHFL.IDX PT, R9, R2, R12, 0x1f ;  /* 0x00001f0c02097589 */ /* 0x00072400000e0000 */
.L_x_1716:
[----:B------:R-:W5:Y:S01]  /*29810*/  LDL.LU R10, [R1+0xc] ;  /* 0x00000c00010a7983 */ /* 0x000f620000300800 */
[----:B0--3--:R-:W0:Y:S01]  /*29820*/  LDC.64 R2, c[0x0][0xc68] ;  /* 0x00031a00ff027b82 */ /* 0x009e220000000a00 */
[----:B------:R-:W-:Y:S01]  /*29830*/  ULDC.64 UR4, c[0x0][0x208] ;  /* 0x0000820000047ab9 */ /* 0x000fe20000000a00 */
[----:B-----5:R-:W-:-:S04]  /*29840*/  IMAD.IADD R10, R8, 0x1, R10 ;  /* 0x00000001080a7824 */ /* 0x020fc800078e020a */
[----:B0-----:R-:W-:Y:S01]  /*29850*/  IMAD.WIDE R2, R10, 0x4, R2 ;  /* 0x000000040a027825 */ /* 0x001fe200078e0202 */
[----:B------:R0:W-:Y:S04]  /*29860*/  STL [R1+0xc], R10 ;  /* 0x00000c0a01007387 */ /* 0x0001e80000100800 */
[----:B0-----:R0:W1:Y:S01]  /*29870*/  LDG.E R10, desc[UR4][R2.64] ;  /* 0x00000004020a7981 */ /* 0x001062000c1e1900 */
[----:B----4-:R-:W-:-:S05]  /*29880*/  IMAD R7, R9, R6, R7 ;  /* 0x0000000609077224 */ /* 0x010fca00078e0207 */
[----:B------:R3:W-:Y:S01]  /*29890*/  STL [R1], R7 ;  /* 0x0000000701007387 */ /* 0x0007e20000100800 */
[----:B0-----:R-:W-:Y:S02]  /*298a0*/  IMAD.MOV.U32 R2, RZ, RZ, RZ ;  /* 0x000000ffff027224 */ /* 0x001fe400078e00ff */
[----:B---3--:R-:W-:Y:S02]  /*298b0*/  IMAD.IADD R7, R4, 0x1, -R7 ;  /* 0x0000000104077824 */ /* 0x008fe400078e0a07 */
        /* <DEDUP_REMOVED lines=20> */
[----:B------:R-:W-:Y:S01]  /*29a00*/  ISETP.GE.AND P0, PT, R2, RZ, PT ;  /* 0x000000ff0200720c */ /* 0x000fe20003f06270 */
[----:B------:R-:W-:-:S12]  /*29a10*/  IMAD.MOV.U32 R2, RZ, RZ, RZ ;  /* 0x000000ffff027224 */ /* 0x000fd800078e00ff */
        /* <DEDUP_REMOVED lines=9> */
[-C--:B------:R-:W-:Y:S02]  /*29ab0*/  IABS R10, R6.reuse ;  /* 0x00000006000a7213 */ /* 0x080fe40000000000 */
[----:B------:R-:W-:Y:S02]  /*29ac0*/  IABS R8, R6 ;  /* 0x0000000600087213 */ /* 0x000fe40000000000 */
        /* <DEDUP_REMOVED lines=8> */
[----:B------:R-:W-:Y:S02]  /*29b50*/  IMAD.MOV R9, RZ, RZ, -R8 ;  /* 0x000000ffff097224 */ /* 0x000fe400078e0a08 */
        /* <DEDUP_REMOVED lines=19> */
.L_x_1710:
[----:B------:R-:W-:Y:S01]  /*29c90*/  UMOV UR4, URZ ;  /* 0x0000003f00047c82 */ /* 0x000fe20008000000 */
[----:B------:R-:W-:Y:S01]  /*29ca0*/  ULDC UR6, c[0x0][0xc14] ;  /* 0x0003050000067ab9 */ /* 0x000fe20000000800 */
[----:B------:R0:W-:Y:S01]  /*29cb0*/  STL [R1], R4 ;  /* 0x0000000401007387 */ /* 0x0001e20000100800 */
[----:B------:R-:W-:Y:S01]  /*29cc0*/  UMOV UR5, URZ ;  /* 0x0000003f00057c82 */ /* 0x000fe20008000000 */
[----:B------:R-:W-:Y:S02]  /*29cd0*/  IMAD.U32 R2, RZ, RZ, UR6 ;  /* 0x00000006ff027e24 */ /* 0x000fe4000f8e00ff */
[----:B------:R-:W-:Y:S02]  /*29ce0*/  IMAD.U32 R3, RZ, RZ, UR5 ;  /* 0x00000005ff037e24 */ /* 0x000fe4000f8e00ff */
[----:B0-----:R-:W-:-:S05]  /*29cf0*/  IMAD.U32 R4, RZ, RZ, UR4 ;  /* 0x00000004ff047e24 */ /* 0x001fca000f8e00ff */
[----:B------:R0:W-:Y:S04]  /*29d00*/  STL [R1+0x4], R4 ;  /* 0x0000040401007387 */ /* 0x0001e80000100800 */
[----:B------:R0:W-:Y:S04]  /*29d10*/  STL [R1+0xc], R2 ;  /* 0x00000c0201007387 */ /* 0x0001e80000100800 */
[----:B------:R0:W-:Y:S02]  /*29d20*/  STL [R1+0x8], R3 ;  /* 0x0000080301007387 */ /* 0x0001e40000100800 */
.L_x_1718:
[----:B01----:R-:W2:Y:S04]  /*29d30*/  LDL.64 R4, [R1] ;  /* 0x0000000001047983 */ /* 0x003ea80000100a00 */
[----:B------:R-:W2:Y:S01]  /*29d40*/  LDL.64 R6, [R1+0x8] ;  /* 0x0000080001067983 */ /* 0x000ea20000100a00 */
[----:B------:R-:W0:Y:S01]  /*29d50*/  S2R R2, SR_TID.X ;  /* 0x0000000000027919 */ /* 0x000e220000002100 */
[----:B------:R-:W-:Y:S05]  /*29d60*/  WARPSYNC.ALL ;  /* 0x0000000000007948 */ /* 0x000fea0003800000 */
[----:B0-----:R-:W-:Y:S01]  /*29d70*/  LOP3.LUT R2, R2, 0x1f, RZ, 0xc0, !PT ;  /* 0x0000001f02027812 */ /* 0x001fe200078ec0ff */
[----:B------:R-:W-:Y:S03]  /*29d80*/  BAR.SYNC.DEFER_BLOCKING 0x4, 0x120 ;  /* 0x0104800000007b1d */ /* 0x000fe60000010000 */
[----:B------:R-:W-:-:S13]  /*29d90*/  ISETP.NE.AND P0, PT, R2, RZ, PT ;  /* 0x000000ff0200720c */ /* 0x000fda0003f05270 */
[----:B------:R-:W0:Y:S01]  /*29da0*/  @!P0 S2R R3, SR_CgaCtaId ;  /* 0x0000000000038919 */ /* 0x000e220000008800 */
[----:B------:R-:W-:-:S04]  /*29db0*/  @!P0 MOV R2, 0x400 ;  /* 0x0000040000028802 */ /* 0x000fc80000000f00 */
[----:B0-----:R-:W-:-:S05]  /*29dc0*/  @!P0 LEA R2, R3, R2, 0x18 ;  /* 0x0000000203028211 */ /* 0x001fca00078ec0ff */
[----:B--2---:R0:W-:Y:S02]  /*29dd0*/  @!P0 STS.128 [R2+0x308d0], R4 ;  /* 0x0308d00402008388 */ /* 0x0041e40000000c00 */
[----:B0-----:R-:W-:Y:S01]  /*29de0*/  IMAD.MOV.U32 R2, RZ, RZ, R7 ;  /* 0x000000ffff027224 */ /* 0x001fe200078e0007 */
[----:B------:R-:W-:Y:S06]  /*29df0*/  BAR.ARV 0x5, 0x120 ;  /* 0x0144800000007b1d */ /* 0x000fec0000002000 */
[----:B------:R-:W-:-:S13]  /*29e00*/  ISETP.GE.AND P0, PT, R2, R0, PT ;  /* 0x000000000200720c */ /* 0x000fda0003f06270 */
[----:B------:R-:W-:Y:S05]  /*29e10*/  @!P0 BRA `(.L_x_1719) ;  /* 0xffffffa800148947 */ /* 0x000fea000383ffff */
.L_x_1617:
[----:B------:R-:W2:Y:S01]  /*29e20*/  LDL.LU R0, [R1+0x24] ;  /* 0x0000240001007983 */ /* 0x000ea20000300800 */
        /* <DEDUP_REMOVED lines=11> */
.L_x_1836:
[----:B------:R-:W-:Y:S05]  /*29ee0*/  BSYNC B0 ;  /* 0x0000000000007941 */ /* 0x000fea0003800000 */
.L_x_1720:
[----:B------:R-:W-:-:S03]  /*29ef0*/  UMOV UR4, 0xffffffff ;  /* 0xffffffff00047882 */ /* 0x000fc60000000000 */
[----:B------:R-:W-:Y:S05]  /*29f00*/  BRA.DIV UR4, `(.L_x_1722) ;  /* 0x0000002204807947 */ /* 0x000fea000b800000 */
[----:B------:R-:W1:Y:S02]  /*29f10*/  S2R R2, SR_TID.X ;  /* 0x0000000000027919 */ /* 0x000e640000002100 */
[----:B-1----:R-:W-:-:S04]  /*29f20*/  SHF.R.U32.HI R2, RZ, 0x5, R2 ;  /* 0x00000005ff027819 */ /* 0x002fc80000011602 */
[----:B------:R-:W-:-:S05]  /*29f30*/  LOP3.LUT R2, R2, 0x3, RZ, 0xc0, !PT ;  /* 0x0000000302027812 */ /* 0x000fca00078ec0ff */
[----:B------:R1:W2:Y:S02]  /*29f40*/  SHFL.IDX PT, R14, R2, RZ, 0x1f ;  /* 0x00001fff020e7589 */ /* 0x0002a400000e0000 */
.L_x_1839:
[----:B--2---:R-:W-:-:S13]  /*29f50*/  ISETP.NE.AND P0, PT, R14, RZ, PT ;  /* 0x000000ff0e00720c */ /* 0x004fda0003f05270 */
[----:B------:R-:W-:Y:S05]  /*29f60*/  @P0 BRA `(.L_x_1311) ;  /* 0x0000000000880947 */ /* 0x000fea0003800000 */
[----:B------:R-:W-:-:S03]  /*29f70*/  UMOV UR4, 0xffffffff ;  /* 0xffffffff00047882 */ /* 0x000fc60000000000 */
[----:B------:R-:W-:Y:S05]  /*29f80*/  BRA.DIV UR4, `(.L_x_1723) ;  /* 0x0000002204947947 */ /* 0x000fea000b800000 */
[----:B------:R-:W-:-:S13]  /*29f90*/  ELECT P6, URZ, PT ;  /* 0x00000000003f782f */ /* 0x000fda00038c0000 */
.L_x_1842:
[----:B------:R-:W-:Y:S05]  /*29fa0*/  @!P6 BRA `(.L_x_1311) ;  /* 0x000000000078e947 */ /* 0x000fea0003800000 */
[----:B------:R-:W-:-:S06]  /*29fb0*/  ULOP3.LUT UR4, UR60, 0x2, URZ, 0xfc, !UPT ;  /* 0x000000023c047892 */ /* 0x000fcc000f8efc3f */
[----:B-1----:R-:W-:-:S05]  /*29fc0*/  IMAD.U32 R2, RZ, RZ, UR4 ;  /* 0x00000004ff027e24 */ /* 0x002fca000f8e00ff */
[----:B------:R-:W-:-:S13]  /*29fd0*/  ISETP.NE.AND P2, PT, R2, 0x3, PT ;  /* 0x000000030200780c */ /* 0x000fda0003f45270 */
[----:B------:R-:W-:Y:S05]  /*29fe0*/  @!P2 BRA `(.L_x_1724) ;  /* 0x000000000004a947 */ /* 0x000fea0003800000 */
[----:B------:R-:W-:Y:S01]  /*29ff0*/  BPT.TRAP 0x1 ;  /* 0x000000040000795c */ /* 0x000fe20000300000 */
.L_x_1724:
[----:B0-----:R-:W-:Y:S01]  /*2a000*/  VIADD R3, R0, 0x30840 ;  /* 0x0003084000037836 */ /* 0x001fe20000000000 */
[----:B------:R-:W-:Y:S01]  /*2a010*/  SHF.L.U32 R4, R18, 0x1f, RZ ;  /* 0x0000001f12047819 */ /* 0x000fe200000006ff */
[C---:B------:R-:W-:Y:S02]  /*2a020*/  VIADD R2, R16.reuse, 0x1 ;  /* 0x0000000110027836 */ /* 0x040fe40000000000 */
[----:B------:R-:W-:-:S03]  /*2a030*/  IMAD R7, R16, 0x8, R3 ;  /* 0x0000000810077824 */ /* 0x000fc600078e0203 */
        /* <DEDUP_REMOVED lines=8> */
.L_x_1843:
[----:B------:R-:W1:Y:S02]  /*2a0c0*/  SYNCS.PHASECHK.TRANS64.TRYWAIT P0, [R3+URZ], R2 ;  /* 0x00000002030075a7 */ /* 0x000e64000800017f */
[----:B-1----:R-:W-:Y:S05]  /*2a0d0*/  @!P0 BRA `(.L_x_1726) ;  /* 0x0000002000748947 */ /* 0x002fea0003800000 */
.L_x_1844:
[----:B------:R-:W-:Y:S05]  /*2a0e0*/  @!P2 BRA `(.L_x_1727) ;  /* 0x000000000004a947 */ /* 0x000fea0003800000 */
[----:B------:R-:W-:Y:S01]  /*2a0f0*/  BPT.TRAP 0x1 ;  /* 0x000000040000795c */ /* 0x000fe20000300000 */
.L_x_1727:
[----:B-1----:R-:W-:-:S04]  /*2a100*/  VIADD R3, R0, 0x30860 ;  /* 0x0003086000037836 */ /* 0x002fc80000000000 */
[----:B------:R-:W-:-:S04]  /*2a110*/  IMAD R5, R16, 0x8, R3 ;  /* 0x0000000810057824 */ /* 0x000fc800078e0203 */
[----:B------:R-:W1:Y:S02]  /*2a120*/  SYNCS.PHASECHK.TRANS64.TRYWAIT P0, [R5+URZ], R4 ;  /* 0x00000004050075a7 */ /* 0x000e64000800017f */
[----:B-1----:R-:W-:Y:S05]  /*2a130*/  @!P0 BRA `(.L_x_1728) ;  /* 0x0000002000708947 */ /* 0x002fea0003800000 */
.L_x_1845:
[----:B------:R-:W-:-:S07]  /*2a140*/  IMAD R3, R6, 0x8, R3 ;  /* 0x0000000806037824 */ /* 0x000fce00078e0203 */
.L_x_1729:
[----:B--2---:R2:W3:Y:S02]  /*2a150*/  SYNCS.PHASECHK.TRANS64.TRYWAIT P0, [R3+URZ], R2 ;  /* 0x00000002030075a7 */ /* 0x0044e4000800017f */
[----:B---3--:R-:W-:Y:S05]  /*2a160*/  @!P0 NANOSLEEP.SYNCS 0x989680 ;  /* 0x009896800000895d */ /* 0x008fea0003900000 */
[----:B------:R-:W3:Y:S02]  /*2a170*/  @!P0 SYNCS.PHASECHK.TRANS64 P0, [R3+URZ], R2 ;  /* 0x00000002030085a7 */ /* 0x000ee4000800007f */
[----:B---3--:R-:W-:Y:S05]  /*2a180*/  @!P0 BRA `(.L_x_1729) ;  /* 0xfffffffc00f08947 */ /* 0x008fea000383ffff */
.L_x_1311:
[----:B------:R-:W-:Y:S05]  /*2a190*/  BSYNC B7 ;  /* 0x0000000000077941 */ /* 0x000fea0003800000 */
.L_x_1308:
[----:B------:R-:W-:Y:S05]  /*2a1a0*/  EXIT ;  /* 0x000000000000794d */ /* 0x000fea0003800000 */
.L_x_1337:
[----:B0-----:R0:W1:Y:S02]  /*2a1b0*/  SYNCS.PHASECHK.TRANS64.TRYWAIT P5, [R89+URZ+0x30890], R90 ;  /* 0x0308905a590075a7 */ /* 0x00106400080a017f */
[----:B-1----:R-:W-:Y:S05]  /*2a1c0*/  @!P5 NANOSLEEP.SYNCS 0x989680 ;  /* 0x009896800000d95d */ /* 0x002fea0003900000 */
[----:B------:R-:W1:Y:S02]  /*2a1d0*/  @!P5 SYNCS.PHASECHK.TRANS64 P5, [R89+URZ+0x30890], R90 ;  /* 0x0308905a5900d5a7 */ /* 0x000e6400080a007f */
[----:B-1----:R-:W-:Y:S05]  /*2a1e0*/  @!P5 BRA `(.L_x_1337) ;  /* 0xfffffffc00f0d947 */ /* 0x002fea000383ffff */
[----:B------:R-:W-:Y:S05]  /*2a1f0*/  BRA `(.L_x_1730) ;  /* 0xfffffd9800387947 */ /* 0x000fea000383ffff */
.L_x_1391:
[----:B-1----:R1:W3:Y:S02]  /*2a200*/  SYNCS.PHASECHK.TRANS64.TRYWAIT P5, [R89+URZ+0x30890], R90 ;  /* 0x0308905a590075a7 */ /* 0x0022e400080a017f */
[----:B---3--:R-:W-:Y:S05]  /*2a210*/  @!P5 NANOSLEEP.SYNCS 0x989680 ;  /* 0x009896800000d95d */ /* 0x008fea0003900000 */
[----:B------:R-:W3:Y:S02]  /*2a220*/  @!P5 SYNCS.PHASECHK.TRANS64 P5, [R89+URZ+0x30890], R90 ;  /* 0x0308905a5900d5a7 */ /* 0x000ee400080a007f */
[----:B---3--:R-:W-:Y:S05]  /*2a230*/  @!P5 BRA `(.L_x_1391) ;  /* 0xfffffffc00f0d947 */ /* 0x008fea000383ffff */
[----:B------:R-:W-:Y:S05]  /*2a240*/  BRA `(.L_x_1731) ;  /* 0xfffffdd0001c7947 */ /* 0x000fea000383ffff */
.L_x_1416:
[----:B0-----:R0:W1:Y:S02]  /*2a250*/  SYNCS.PHASECHK.TRANS64.TRYWAIT P3, [R89+URZ+0x30890], R90 ;  /* 0x0308905a590075a7 */ /* 0x001064000806017f */
[----:B-1----:R-:W-:Y:S05]  /*2a260*/  @!P3 NANOSLEEP.SYNCS 0x989680 ;  /* 0x009896800000b95d */ /* 0x002fea0003900000 */
[----:B------:R-:W1:Y:S02]  /*2a270*/  @!P3 SYNCS.PHASECHK.TRANS64 P3, [R89+URZ+0x30890], R90 ;  /* 0x0308905a5900b5a7 */ /* 0x000e64000806007f */
[----:B-1----:R-:W-:Y:S05]  /*2a280*/  @!P3 BRA `(.L_x_1416) ;  /* 0xfffffffc00f0b947 */ /* 0x002fea000383ffff */
[----:B------:R-:W-:Y:S05]  /*2a290*/  BRA `(.L_x_1732) ;  /* 0xfffffe0000c07947 */ /* 0x000fea000383ffff */
.L_x_1422:
[----:B-1----:R1:W2:Y:S02]  /*2a2a0*/  SYNCS.PHASECHK.TRANS64.TRYWAIT P2, [R89+URZ+0x308b0], R90 ;  /* 0x0308b05a590075a7 */ /* 0x0022a4000804017f */
[----:B--2---:R-:W-:Y:S05]  /*2a2b0*/  @!P2 NANOSLEEP.SYNCS 0x989680 ;  /* 0x009896800000a95d */ /* 0x004fea0003900000 */
[----:B------:R-:W2:Y:S02]  /*2a2c0*/  @!P2 SYNCS.PHASECHK.TRANS64 P2, [R89+URZ+0x308b0], R90 ;  /* 0x0308b05a5900a5a7 */ /* 0x000ea4000804007f */
[----:B--2---:R-:W-:Y:S05]  /*2a2d0*/  @!P2 BRA `(.L_x_1422) ;  /* 0xfffffffc00f0a947 */ /* 0x004fea000383ffff */
[----:B------:R-:W-:Y:S05]  /*2a2e0*/  BRA `(.L_x_1733) ;  /* 0xfffffe0400c47947 */ /* 0x000fea000383ffff */
.L_x_1452:
        /* <DEDUP_REMOVED lines=8> */
.L_x_1735:
[----:B------:R-:W-:Y:S05]  /*2a370*/  BSYNC B1 ;  /* 0x0000000000017941 */ /* 0x000fea0003800000 */
.L_x_1734:
[----:B------:R-:W-:Y:S05]  /*2a380*/  BRA `(.L_x_1736) ;  /* 0xfffffe2800187947 */ /* 0x000fea000383ffff */
.L_x_1453:
        /* <DEDUP_REMOVED lines=8> */
.L_x_1738:
[----:B------:R-:W-:Y:S05]  /*2a410*/  BSYNC B1 ;  /* 0x0000000000017941 */ /* 0x000fea0003800000 */
.L_x_1737:
[----:B------:R-:W-:Y:S05]  /*2a420*/  BRA `(.L_x_1739) ;  /* 0xfffffe2400f87947 */ /* 0x000fea000383ffff */
.L_x_1454:
        /* <DEDUP_REMOVED lines=8> */
.L_x_1741:
[----:B------:R-:W-:Y:S05]  /*2a4b0*/  BSYNC B1 ;  /* 0x0000000000017941 */ /* 0x000fea0003800000 */
.L_x_1740:
[----:B------:R-:W-:Y:S05]  /*2a4c0*/  BRA `(.L_x_1742) ;  /* 0xfffffe2400d87947 */ /* 0x000fea000383ffff */
.L_x_1455:
        /* <DEDUP_REMOVED lines=8> */
.L_x_1744:
[----:B------:R-:W-:Y:S05]  /*2a550*/  BSYNC B1 ;  /* 0x0000000000017941 */ /* 0x000fea0003800000 */
.L_x_1743:
[----:B------:R-:W-:Y:S05]  /*2a560*/  BRA `(.L_x_1745) ;  /* 0xfffffe2400b87947 */ /* 0x000fea000383ffff */
.L_x_1456:
[----:B------:R-:W-:Y:S01]  /*2a570*/  BSSY B1, `(.L_x_1746) ;  /* 0x0000008000017945 */ /* 0x000fe20003800000 */
[----:B------:R-:W-:Y:S02]  /*2a580*/  IMAD.MOV.U32 R13, RZ, RZ, R4 ;  /* 0x000000ffff0d7224 */ /* 0x000fe400078e0004 */
[----:B------:R-:W-:Y:S02]  /*2a590*/  IMAD.MOV.U32 R12, RZ, RZ, 0x1 ;  /* 0x00000001ff0c7424 */ /* 0x000fe400078e00ff */
[----:B------:R-:W-:Y:S02]  /*2a5a0*/  IMAD.MOV.U32 R11, RZ, RZ, 0x1c1f ;  /* 0x00001c1fff0b7424 */ /* 0x000fe400078e00ff */
[----:B------:R-:W-:-:S07]  /*2a5b0*/  IMAD.MOV.U32 R15, RZ, RZ, -0x1 ;  /* 0xffffffffff0f7424 */ /* 0x000fce00078e00ff */
[----:B------:R-:W-:Y:S05]  /*2a5c0*/  WARPSYNC.COLLECTIVE R15, `(.L_x_1747) ;  /* 0x000000000f087348 */ /* 0x000fea0003c00000 */
[----:B------:R0:W1:Y:S02]  /*2a5d0*/  SHFL.IDX P6, R14, R13, R12, R11 ;  /* 0x0000000c0d0e7389 */ /* 0x00006400000c000b */
[----:B01----:R-:W-:Y:S01]  /*2a5e0*/  ENDCOLLECTIVE ;  /* 0x000000000000791b */ /* 0x003fe20003800000 */
.L_x_1747:
[----:B------:R-:W-:Y:S05]  /*2a5f0*/  BSYNC B1 ;  /* 0x0000000000017941 */ /* 0x000fea0003800000 */
.L_x_1746:
[----:B------:R-:W-:Y:S05]  /*2a600*/  BRA `(.L_x_1748) ;  /* 0xfffffe2400987947 */ /* 0x000fea000383ffff */
.L_x_1457:
        /* <DEDUP_REMOVED lines=8> */
.L_x_1750:
[----:B------:R-:W-:Y:S05]  /*2a690*/  BSYNC B1 ;  /* 0x0000000000017941 */ /* 0x000fea0003800000 */
.L_x_1749:
[----:B------:R-:W-:Y:S05]  /*2a6a0*/  BRA `(.L_x_1751) ;  /* 0xfffffe24007c7947 */ /* 0x000fea000383ffff */
.L_x_1458:
        /* <DEDUP_REMOVED lines=8> */
.L_x_1753:
[----:B------:R-:W-:Y:S05]  /*2a730*/  BSYNC B1 ;  /* 0x0000000000017941 */ /* 0x000fea0003800000 */
.L_x_1752:
[----:B------:R-:W-:Y:S05]  /*2a740*/  BRA `(.L_x_1754) ;  /* 0xfffffe2400607947 */ /* 0x000fea000383ffff */
.L_x_1459:
        /* <DEDUP_REMOVED lines=8> */
.L_x_1756:
[----:B------:R-:W-:Y:S05]  /*2a7d0*/  BSYNC B1 ;  /* 0x0000000000017941 */ /* 0x000fea0003800000 */
.L_x_1755:
[----:B------:R-:W-:Y:S05]  /*2a7e0*/  BRA `(.L_x_1757) ;  /* 0xfffffe2400447947 */ /* 0x000fea000383ffff */
.L_x_1461:
[----:B0-----:R0:W1:Y:S02]  /*2a7f0*/  SYNCS.PHASECHK.TRANS64.TRYWAIT P2, [R17+URZ+0x30800], R4 ;  /* 0x03080004110075a7 */ /* 0x001064000804017f */
[----:B-1----:R-:W-:Y:S05]  /*2a800*/  @!P2 NANOSLEEP.SYNCS 0x989680 ;  /* 0x009896800000a95d */ /* 0x002fea0003900000 */
[----:B------:R-:W1:Y:S02]  /*2a810*/  @!P2 SYNCS.PHASECHK.TRANS64 P2, [R17+URZ+0x30800], R4 ;  /* 0x030800041100a5a7 */ /* 0x000e64000804007f */
[----:B-1----:R-:W-:Y:S05]  /*2a820*/  @!P2 BRA `(.L_x_1461) ;  /* 0xfffffffc00f0a947 */ /* 0x002fea000383ffff */
[----:B------:R-:W-:Y:S05]  /*2a830*/  BRA `(.L_x_1758) ;  /* 0xfffffe2400bc7947 */ /* 0x000fea000383ffff */
.L_x_1489:
        /* <DEDUP_REMOVED lines=8> */
.L_x_1760:
[----:B------:R-:W-:Y:S05]  /*2a8c0*/  BSYNC B1 ;  /* 0x0000000000017941 */ /* 0x000fea0003800000 */
.L_x_1759:
[----:B------:R-:W-:Y:S05]  /*2a8d0*/  BRA `(.L_x_1761) ;  /* 0xfffffe5800207947 */ /* 0x000fea000383ffff */
.L_x_1490:
        /* <DEDUP_REMOVED lines=8> */
.L_x_1763:
[----:B------:R-:W-:Y:S05]  /*2a960*/  BSYNC B1 ;  /* 0x0000000000017941 */ /* 0x000fea0003800000 */
.L_x_1762:
[----:B------:R-:W-:Y:S05]  /*2a970*/  BRA `(.L_x_1764) ;  /* 0xfffffe5800007947 */ /* 0x000fea000383ffff */
.L_x_1491:
        /* <DEDUP_REMOVED lines=8> */
.L_x_1766:
[----:B------:R-:W-:Y:S05]  /*2aa00*/  BSYNC B1 ;  /* 0x0000000000017941 */ /* 0x000fea0003800000 */
.L_x_1765:
[----:B------:R-:W-:Y:S05]  /*2aa10*/  BRA `(.L_x_1767) ;  /* 0xfffffe5400e07947 */ /* 0x000fea000383ffff */
.L_x_1492:
        /* <DEDUP_REMOVED lines=8> */
.L_x_1769:
[----:B------:R-:W-:Y:S05]  /*2aaa0*/  BSYNC B1 ;  /* 0x0000000000017941 */ /* 0x000fea0003800000 */
.L_x_1768:
[----:B------:R-:W-:Y:S05]  /*2aab0*/  BRA `(.L_x_1770) ;  /* 0xfffffe5400c07947 */ /* 0x000fea000383ffff */
.L_x_1493:
        /* <DEDUP_REMOVED lines=8> */
.L_x_1772:
[----:B------:R-:W-:Y:S05]  /*2ab40*/  BSYNC B1 ;  /* 0x0000000000017941 */ /* 0x000fea0003800000 */
.L_x_1771:
[----:B------:R-:W-:Y:S05]  /*2ab50*/  BRA `(.L_x_1773) ;  /* 0xfffffe5400a07947 */ /* 0x000fea000383ffff */
.L_x_1494:
        /* <DEDUP_REMOVED lines=8> */
.L_x_1775:
[----:B------:R-:W-:Y:S05]  /*2abe0*/  BSYNC B1 ;  /* 0x0000000000017941 */ /* 0x000fea0003800000 */
.L_x_1774:
[----:B------:R-:W-:Y:S05]  /*2abf0*/  BRA `(.L_x_1776) ;  /* 0xfffffe5400847947 */ /* 0x000fea000383ffff */
.L_x_1495:
        /* <DEDUP_REMOVED lines=8> */
.L_x_1778:
[----:B------:R-:W-:Y:S05]  /*2ac80*/  BSYNC B1 ;  /* 0x0000000000017941 */ /* 0x000fea0003800000 */
.L_x_1777:
[----:B------:R-:W-:Y:S05]  /*2ac90*/  BRA `(.L_x_1779) ;  /* 0xfffffe5400687947 */ /* 0x000fea000383ffff */
.L_x_1496:
        /* <DEDUP_REMOVED lines=8> */
.L_x_1781:
[----:B------:R-:W-:Y:S05]  /*2ad20*/  BSYNC B1 ;  /* 0x0000000000017941 */ /* 0x000fea0003800000 */
.L_x_1780:
[----:B------:R-:W-:Y:S05]  /*2ad30*/  BRA `(.L_x_1782) ;  /* 0xfffffe54004c7947 */ /* 0x000fea000383ffff */
.L_x_1498:
[----:B0-----:R0:W1:Y:S02]  /*2ad40*/  SYNCS.PHASECHK.TRANS64.TRYWAIT P2, [R17+URZ+0x30800], R8 ;  /* 0x03080008110075a7 */ /* 0x001064000804017f */
[----:B-1----:R-:W-:Y:S05]  /*2ad50*/  @!P2 NANOSLEEP.SYNCS 0x989680 ;  /* 0x009896800000a95d */ /* 0x002fea0003900000 */
[----:B------:R-:W1:Y:S02]  /*2ad60*/  @!P2 SYNCS.PHASECHK.TRANS64 P2, [R17+URZ+0x30800], R8 ;  /* 0x030800081100a5a7 */ /* 0x000e64000804007f */
[----:B-1----:R-:W-:Y:S05]  /*2ad70*/  @!P2 BRA `(.L_x_1498) ;  /* 0xfffffffc00f0a947 */ /* 0x002fea000383ffff */
[----:B------:R-:W-:Y:S05]  /*2ad80*/  BRA `(.L_x_1783) ;  /* 0xfffffe5400c87947 */ /* 0x000fea000383ffff */
.L_x_1512:
[----:B-1----:R1:W2:Y:S02]  /*2ad90*/  SYNCS.PHASECHK.TRANS64.TRYWAIT P2, [R2+URZ+0x30830], R3 ;  /* 0x03083003020075a7 */ /* 0x0022a4000804017f */
[----:B--2---:R-:W-:Y:S05]  /*2ada0*/  @!P2 NANOSLEEP.SYNCS 0x989680 ;  /* 0x009896800000a95d */ /* 0x004fea0003900000 */
[----:B------:R-:W2:Y:S02]  /*2adb0*/  @!P2 SYNCS.PHASECHK.TRANS64 P2, [R2+URZ+0x30830], R3 ;  /* 0x030830030200a5a7 */ /* 0x000ea4000804007f */
[----:B--2---:R-:W-:Y:S05]  /*2adc0*/  @!P2 BRA `(.L_x_1512) ;  /* 0xfffffffc00f0a947 */ /* 0x004fea000383ffff */
[----:B------:R-:W-:Y:S05]  /*2add0*/  BRA `(.L_x_1511) ;  /* 0xfffffe80002c7947 */ /* 0x000fea000383ffff */
.L_x_1532:
[----:B-1----:R1:W2:Y:S02]  /*2ade0*/  SYNCS.PHASECHK.TRANS64.TRYWAIT P2, [R7+URZ+0x30830], R14 ;  /* 0x0308300e070075a7 */ /* 0x0022a4000804017f */
[----:B--2---:R-:W-:Y:S05]  /*2adf0*/  @!P2 NANOSLEEP.SYNCS 0x989680 ;  /* 0x009896800000a95d */ /* 0x004fea0003900000 */
[----:B------:R-:W2:Y:S02]  /*2ae00*/  @!P2 SYNCS.PHASECHK.TRANS64 P2, [R7+URZ+0x30830], R14 ;  /* 0x0308300e0700a5a7 */ /* 0x000ea4000804007f */
[----:B--2---:R-:W-:Y:S05]  /*2ae10*/  @!P2 BRA `(.L_x_1532) ;  /* 0xfffffffc00f0a947 */ /* 0x004fea000383ffff */
[----:B------:R-:W-:Y:S05]  /*2ae20*/  BRA `(.L_x_1531) ;  /* 0xfffffeb400787947 */ /* 0x000fea000383ffff */
.L_x_1537:
[----:B-1----:R1:W2:Y:S02]  /*2ae30*/  SYNCS.PHASECHK.TRANS64.TRYWAIT P2, [R14+URZ+0x30850], R2 ;  /* 0x030850020e0075a7 */ /* 0x0022a4000804017f */
[----:B--2---:R-:W-:Y:S05]  /*2ae40*/  @!P2 NANOSLEEP.SYNCS 0x989680 ;  /* 0x009896800000a95d */ /* 0x004fea0003900000 */
[----:B------:R-:W2:Y:S02]  /*2ae50*/  @!P2 SYNCS.PHASECHK.TRANS64 P2, [R14+URZ+0x30850], R2 ;  /* 0x030850020e00a5a7 */ /* 0x000ea4000804007f */
[----:B--2---:R-:W-:Y:S05]  /*2ae60*/  @!P2 BRA `(.L_x_1537) ;  /* 0xfffffffc00f0a947 */ /* 0x004fea000383ffff */
[----:B------:R-:W-:Y:S05]  /*2ae70*/  BRA `(.L_x_1536) ;  /* 0xfffffec400047947 */ /* 0x000fea000383ffff */
.L_x_1557:
[----:B-1----:R1:W2:Y:S02]  /*2ae80*/  SYNCS.PHASECHK.TRANS64.TRYWAIT P2, [R3+URZ+0x30830], R4 ;  /* 0x03083004030075a7 */ /* 0x0022a4000804017f */
[----:B--2---:R-:W-:Y:S05]  /*2ae90*/  @!P2 NANOSLEEP.SYNCS 0x989680 ;  /* 0x009896800000a95d */ /* 0x004fea0003900000 */
[----:B------:R-:W2:Y:S02]  /*2aea0*/  @!P2 SYNCS.PHASECHK.TRANS64 P2, [R3+URZ+0x30830], R4 ;  /* 0x030830040300a5a7 */ /* 0x000ea4000804007f */
[----:B--2---:R-:W-:Y:S05]  /*2aeb0*/  @!P2 BRA `(.L_x_1557) ;  /* 0xfffffffc00f0a947 */ /* 0x004fea000383ffff */
[----:B------:R-:W-:Y:S05]  /*2aec0*/  BRA `(.L_x_1556) ;  /* 0xfffffef000947947 */ /* 0x000fea000383ffff */
.L_x_1562:
[----:B-1----:R1:W2:Y:S02]  /*2aed0*/  SYNCS.PHASECHK.TRANS64.TRYWAIT P2, [R20+URZ+0x30850], R0 ;  /* 0x03085000140075a7 */ /* 0x0022a4000804017f */
[----:B--2---:R-:W-:Y:S05]  /*2aee0*/  @!P2 NANOSLEEP.SYNCS 0x989680 ;  /* 0x009896800000a95d */ /* 0x004fea0003900000 */
[----:B------:R-:W2:Y:S02]  /*2aef0*/  @!P2 SYNCS.PHASECHK.TRANS64 P2, [R20+URZ+0x30850], R0 ;  /* 0x030850001400a5a7 */ /* 0x000ea4000804007f */
[----:B--2---:R-:W-:Y:S05]  /*2af00*/  @!P2 BRA `(.L_x_1562) ;  /* 0xfffffffc00f0a947 */ /* 0x004fea000383ffff */
[----:B------:R-:W-:Y:S05]  /*2af10*/  BRA `(.L_x_1561) ;  /* 0xffffff00000c7947 */ /* 0x000fea000383ffff */
.L_x_1570:
[----:B-1----:R1:W2:Y:S02]  /*2af20*/  SYNCS.PHASECHK.TRANS64.TRYWAIT P2, [R3+URZ+0x30830], R4 ;  /* 0x03083004030075a7 */ /* 0x0022a4000804017f */
[----:B--2---:R-:W-:Y:S05]  /*2af30*/  @!P2 NANOSLEEP.SYNCS 0x989680 ;  /* 0x009896800000a95d */ /* 0x004fea0003900000 */
[----:B------:R-:W2:Y:S02]  /*2af40*/  @!P2 SYNCS.PHASECHK.TRANS64 P2, [R3+URZ+0x30830], R4 ;  /* 0x030830040300a5a7 */ /* 0x000ea4000804007f */
[----:B--2---:R-:W-:Y:S05]  /*2af50*/  @!P2 BRA `(.L_x_1570) ;  /* 0xfffffffc00f0a947 */ /* 0x004fea000383ffff */
[----:B------:R-:W-:Y:S05]  /*2af60*/  BRA `(.L_x_1569) ;  /* 0xffffff1800887947 */ /* 0x000fea000383ffff */
.L_x_1575:
[----:B-1----:R1:W2:Y:S02]  /*2af70*/  SYNCS.PHASECHK.TRANS64.TRYWAIT P2, [R14+URZ+0x30850], R2 ;  /* 0x030850020e0075a7 */ /* 0x0022a4000804017f */
[----:B--2---:R-:W-:Y:S05]  /*2af80*/  @!P2 NANOSLEEP.SYNCS 0x989680 ;  /* 0x009896800000a95d */ /* 0x004fea0003900000 */
[----:B------:R-:W2:Y:S02]  /*2af90*/  @!P2 SYNCS.PHASECHK.TRANS64 P2, [R14+URZ+0x30850], R2 ;  /* 0x030850020e00a5a7 */ /* 0x000ea4000804007f */
[----:B--2---:R-:W-:Y:S05]  /*2afa0*/  @!P2 BRA `(.L_x_1575) ;  /* 0xfffffffc00f0a947 */ /* 0x004fea000383ffff */
[----:B------:R-:W-:Y:S05]  /*2afb0*/  BRA `(.L_x_1574) ;  /* 0xffffff28000c7947 */ /* 0x000fea000383ffff */
.L_x_1589:
[----:B-1----:R1:W2:Y:S02]  /*2afc0*/  SYNCS.PHASECHK.TRANS64.TRYWAIT P0, [R13+URZ+0x30850], R0 ;  /* 0x030850000d0075a7 */ /* 0x0022a4000800017f */
[----:B--2---:R-:W-:Y:S05]  /*2afd0*/  @!P0 NANOSLEEP.SYNCS 0x989680 ;  /* 0x009896800000895d */ /* 0x004fea0003900000 */
[----:B------:R-:W2:Y:S02]  /*2afe0*/  @!P0 SYNCS.PHASECHK.TRANS64 P0, [R13+URZ+0x30850], R0 ;  /* 0x030850000d0085a7 */ /* 0x000ea4000800007f */
[----:B--2---:R-:W-:Y:S05]  /*2aff0*/  @!P0 BRA `(.L_x_1589) ;  /* 0xfffffffc00f08947 */ /* 0x004fea000383ffff */
[----:B------:R-:W-:Y:S05]  /*2b000*/  BRA `(.L_x_1588) ;  /* 0xffffff5800687947 */ /* 0x000fea000383ffff */
.L_x_1631:
        /* <DEDUP_REMOVED lines=8> */
[----:B------:R-:W-:Y:S05]  /*2b090*/  WARPSYNC.COLLECTIVE R15, `(.L_x_1785) ;  /* 0x000000000f087348 */ /* 0x000fea0003c00000 */
[----:B------:R0:W1:Y:S02]  /*2b0a0*/  SHFL.IDX P6, R14, R13, R12, R11 ;  /* 0x0000000c0d0e7389 */ /* 0x00006400000c000b */
[----:B01----:R-:W-:Y:S01]  /*2b0b0*/  ENDCOLLECTIVE ;  /* 0x000000000000791b */ /* 0x003fe20003800000 */
.L_x_1785:
[----:B------:R-:W-:Y:S05]  /*2b0c0*/  BSYNC B1 ;  /* 0x0000000000017941 */ /* 0x000fea0003800000 */
.L_x_1784:
[----:B------:R-:W-:Y:S05]  /*2b0d0*/  BRA `(.L_x_1786) ;  /* 0xffffff9c00fc7947 */ /* 0x000fea000383ffff */
.L_x_1632:
[----:B------:R-:W-:Y:S01]  /*2b0e0*/  BSSY B1, `(.L_x_1787) ;  /* 0x0000006000017945 */ /* 0x000fe20003800000 */
[----:B------:R-:W-:-:S07]  /*2b0f0*/  IMAD.MOV.U32 R15, RZ, RZ, -0x1 ;  /* 0xffffffffff0f7424 */ /* 0x000fce00078e00ff */
[----:B------:R-:W-:Y:S05]  /*2b100*/  WARPSYNC.COLLECTIVE R15, `(.L_x_1788) ;  /* 0x000000000f0c7348 */ /* 0x000fea0003c00000 */
[----:B------:R-:W-:Y:S02]  /*2b110*/  ELECT P6, UR62, PT ;  /* 0x00000000003e782f */ /* 0x000fe400038c0000 */
[----:B------:R-:W-:Y:S01]  /*2b120*/  MOV R14, UR62 ;  /* 0x0000003e000e7c02 */ /* 0x000fe20008000f00 */
[----:B------:R-:W-:Y:S10]  /*2b130*/  ENDCOLLECTIVE ;  /* 0x000000000000791b */ /* 0x000ff40003800000 */
.L_x_1788:
[----:B------:R-:W-:Y:S05]  /*2b140*/  BSYNC B1 ;  /* 0x0000000000017941 */ /* 0x000fea0003800000 */
.L_x_1787:
[----:B------:R-:W-:Y:S05]  /*2b150*/  BRA `(.L_x_1789) ;  /* 0xffffff9c00e87947 */ /* 0x000fea000383ffff */
.L_x_1634:
[----:B0-----:R0:W1:Y:S02]  /*2b160*/  SYNCS.PHASECHK.TRANS64.TRYWAIT P0, [R12+URZ+0x30820], R8 ;  /* 0x030820080c0075a7 */ /* 0x001064000800017f */
[----:B-1----:R-:W-:Y:S05]  /*2b170*/  @!P0 NANOSLEEP.SYNCS 0x989680 ;  /* 0x009896800000895d */ /* 0x002fea0003900000 */
[----:B------:R-:W1:Y:S02]  /*2b180*/  @!P0 SYNCS.PHASECHK.TRANS64 P0, [R12+URZ+0x30820], R8 ;  /* 0x030820080c0085a7 */ /* 0x000e64000800007f */
[----:B-1----:R-:W-:Y:S05]  /*2b190*/  @!P0 BRA `(.L_x_1634) ;  /* 0xfffffffc00f08947 */ /* 0x002fea000383ffff */
[----:B------:R-:W-:Y:S05]  /*2b1a0*/  BRA `(.L_x_1790) ;  /* 0xffffffa000047947 */ /* 0x000fea000383ffff */
.L_x_1637:
[----:B-1----:R1:W2:Y:S02]  /*2b1b0*/  SYNCS.PHASECHK.TRANS64.TRYWAIT P0, [R9+URZ+0x308a0], R11 ;  /* 0x0308a00b090075a7 */ /* 0x0022a4000800017f */
[----:B--2---:R-:W-:Y:S05]  /*2b1c0*/  @!P0 NANOSLEEP.SYNCS 0x989680 ;  /* 0x009896800000895d */ /* 0x004fea0003900000 */
[----:B------:R-:W2:Y:S02]  /*2b1d0*/  @!P0 SYNCS.PHASECHK.TRANS64 P0, [R9+URZ+0x308a0], R11 ;  /* 0x0308a00b090085a7 */ /* 0x000ea4000800007f */
[----:B--2---:R-:W-:Y:S05]  /*2b1e0*/  @!P0 BRA `(.L_x_1637) ;  /* 0xfffffffc00f08947 */ /* 0x004fea000383ffff */
[----:B------:R-:W-:Y:S05]  /*2b1f0*/  BRA `(.L_x_1791) ;  /* 0xffffffa000107947 */ /* 0x000fea000383ffff */
.L_x_1639:
[----:B0-----:R0:W2:Y:S02]  /*2b200*/  SYNCS.PHASECHK.TRANS64.TRYWAIT P0, [R9+URZ+0x308c0], R11 ;  /* 0x0308c00b090075a7 */ /* 0x0010a4000800017f */
[----:B--2---:R-:W-:Y:S05]  /*2b210*/  @!P0 NANOSLEEP.SYNCS 0x989680 ;  /* 0x009896800000895d */ /* 0x004fea0003900000 */
[----:B------:R-:W2:Y:S02]  /*2b220*/  @!P0 SYNCS.PHASECHK.TRANS64 P0, [R9+URZ+0x308c0], R11 ;  /* 0x0308c00b090085a7 */ /* 0x000ea4000800007f */
[----:B--2---:R-:W-:Y:S05]  /*2b230*/  @!P0 BRA `(.L_x_1639) ;  /* 0xfffffffc00f08947 */ /* 0x004fea000383ffff */
[----:B------:R-:W-:Y:S05]  /*2b240*/  BRA `(.L_x_1792) ;  /* 0xffffffa000987947 */ /* 0x000fea000383ffff */
.L_x_1643:
[----:B0-----:R0:W1:Y:S02]  /*2b250*/  SYNCS.PHASECHK.TRANS64.TRYWAIT P0, [R8+URZ+0x308a0], R9 ;  /* 0x0308a009080075a7 */ /* 0x001064000800017f */
[----:B-1----:R-:W-:Y:S05]  /*2b260*/  @!P0 NANOSLEEP.SYNCS 0x989680 ;  /* 0x009896800000895d */ /* 0x002fea0003900000 */
[----:B------:R-:W1:Y:S02]  /*2b270*/  @!P0 SYNCS.PHASECHK.TRANS64 P0, [R8+URZ+0x308a0], R9 ;  /* 0x0308a009080085a7 */ /* 0x000e64000800007f */
[----:B-1----:R-:W-:Y:S05]  /*2b280*/  @!P0 BRA `(.L_x_1643) ;  /* 0xfffffffc00f08947 */ /* 0x002fea000383ffff */
[----:B------:R-:W-:Y:S05]  /*2b290*/  BRA `(.L_x_1793) ;  /* 0xffffffa400547947 */ /* 0x000fea000383ffff */
.L_x_1645:
[----:B-1----:R1:W2:Y:S02]  /*2b2a0*/  SYNCS.PHASECHK.TRANS64.TRYWAIT P1, [R8+URZ+0x308c0], R9 ;  /* 0x0308c009080075a7 */ /* 0x0022a4000802017f */
[----:B--2---:R-:W-:Y:S05]  /*2b2b0*/  @!P1 NANOSLEEP.SYNCS 0x989680 ;  /* 0x009896800000995d */ /* 0x004fea0003900000 */
[----:B------:R-:W2:Y:S02]  /*2b2c0*/  @!P1 SYNCS.PHASECHK.TRANS64 P1, [R8+URZ+0x308c0], R9 ;  /* 0x0308c009080095a7 */ /* 0x000ea4000802007f */
[----:B--2---:R-:W-:Y:S05]  /*2b2d0*/  @!P1 BRA `(.L_x_1645) ;  /* 0xfffffffc00f09947 */ /* 0x004fea000383ffff */
[----:B------:R-:W-:Y:S05]  /*2b2e0*/  BRA `(.L_x_1794) ;  /* 0xffffffa400d87947 */ /* 0x000fea000383ffff */
.L_x_1665:
[----:B------:R-:W0:Y:S01]  /*2b2f0*/  S2R R7, SR_TID.X ;  /* 0x0000000000077919 */ /* 0x000e220000002100 */
[----:B------:R-:W-:Y:S01]  /*2b300*/  BSSY B0, `(.L_x_1795) ;  /* 0x000000a000007945 */ /* 0x000fe20003800000 */
[----:B------:R-:W-:Y:S02]  /*2b310*/  IMAD.MOV.U32 R12, RZ, RZ, RZ ;  /* 0x000000ffff0c7224 */ /* 0x000fe400078e00ff */
        /* <DEDUP_REMOVED lines=8> */
.L_x_1796:
[----:B------:R-:W-:Y:S05]  /*2b3a0*/  BSYNC B0 ;  /* 0x0000000000007941 */ /* 0x000fea0003800000 */
.L_x_1795:
[----:B------:R-:W-:Y:S05]  /*2b3b0*/  BRA `(.L_x_1797) ;  /* 0xffffffb400c47947 */ /* 0x000fea000383ffff */
.L_x_1666:
[----:B------:R-:W-:Y:S01]  /*2b3c0*/  BSSY B0, `(.L_x_1798) ;  /* 0x0000006000007945 */ /* 0x000fe20003800000 */
[----:B------:R-:W-:-:S07]  /*2b3d0*/  IMAD.MOV.U32 R15, RZ, RZ, -0x1 ;  /* 0xffffffffff0f7424 */ /* 0x000fce00078e00ff */
[----:B------:R-:W-:Y:S05]  /*2b3e0*/  WARPSYNC.COLLECTIVE R15, `(.L_x_1799) ;  /* 0x000000000f0c7348 */ /* 0x000fea0003c00000 */
[----:B------:R-:W-:Y:S02]  /*2b3f0*/  ELECT P6, UR62, PT ;  /* 0x00000000003e782f */ /* 0x000fe400038c0000 */
[----:B------:R-:W-:Y:S01]  /*2b400*/  MOV R14, UR62 ;  /* 0x0000003e000e7c02 */ /* 0x000fe20008000f00 */
[----:B------:R-:W-:Y:S10]  /*2b410*/  ENDCOLLECTIVE ;  /* 0x000000000000791b */ /* 0x000ff40003800000 */
.L_x_1799:
[----:B------:R-:W-:Y:S05]  /*2b420*/  BSYNC B0 ;  /* 0x0000000000007941 */ /* 0x000fea0003800000 */
.L_x_1798:
[----:B------:R-:W-:Y:S05]  /*2b430*/  BRA `(.L_x_1800) ;  /* 0xffffffb400b47947 */ /* 0x000fea000383ffff */
.L_x_1669:
[----:B0-----:R0:W1:Y:S02]  /*2b440*/  SYNCS.PHASECHK.TRANS64.TRYWAIT P0, [R7+URZ+0x30840], R10 ;  /* 0x0308400a070075a7 */ /* 0x001064000800017f */
[----:B-1----:R-:W-:Y:S05]  /*2b450*/  @!P0 NANOSLEEP.SYNCS 0x989680 ;  /* 0x009896800000895d */ /* 0x002fea0003900000 */
[----:B------:R-:W1:Y:S02]  /*2b460*/  @!P0 SYNCS.PHASECHK.TRANS64 P0, [R7+URZ+0x30840], R10 ;  /* 0x0308400a070085a7 */ /* 0x000e64000800007f */
[----:B-1----:R-:W-:Y:S05]  /*2b470*/  @!P0 BRA `(.L_x_1669) ;  /* 0xfffffffc00f08947 */ /* 0x002fea000383ffff */
[----:B------:R-:W-:Y:S05]  /*2b480*/  BRA `(.L_x_1801) ;  /* 0xffffffb800147947 */ /* 0x000fea000383ffff */
.L_x_1672:
        /* <DEDUP_REMOVED lines=8> */
.L_x_1680:
[----:B0-----:R0:W1:Y:S02]  /*2b510*/  SYNCS.PHASECHK.TRANS64.TRYWAIT P0, [R3+URZ+0x30840], R8 ;  /* 0x03084008030075a7 */ /* 0x001064000800017f */
[----:B-1----:R-:W-:Y:S05]  /*2b520*/  @!P0 NANOSLEEP.SYNCS 0x989680 ;  /* 0x009896800000895d */ /* 0x002fea0003900000 */
[----:B------:R-:W1:Y:S02]  /*2b530*/  @!P0 SYNCS.PHASECHK.TRANS64 P0, [R3+URZ+0x30840], R8 ;  /* 0x03084008030085a7 */ /* 0x000e64000800007f */
[----:B-1----:R-:W-:Y:S05]  /*2b540*/  @!P0 BRA `(.L_x_1680) ;  /* 0xfffffffc00f08947 */ /* 0x002fea000383ffff */
[----:B------:R-:W-:Y:S05]  /*2b550*/  BRA `(.L_x_1803) ;  /* 0xffffffc000147947 */ /* 0x000fea000383ffff */
.L_x_1682:
[----:B0-----:R0:W1:Y:S02]  /*2b560*/  SYNCS.PHASECHK.TRANS64.TRYWAIT P0, [R8+URZ+0x60], R3 ;  /* 0x00006003080075a7 */ /* 0x001064000800017f */
[----:B-1----:R-:W-:Y:S05]  /*2b570*/  @!P0 NANOSLEEP.SYNCS 0x989680 ;  /* 0x009896800000895d */ /* 0x002fea0003900000 */
[----:B------:R-:W1:Y:S02]  /*2b580*/  @!P0 SYNCS.PHASECHK.TRANS64 P0, [R8+URZ+0x60], R3 ;  /* 0x00006003080085a7 */ /* 0x000e64000800007f */
[----:B-1----:R-:W-:Y:S05]  /*2b590*/  @!P0 BRA `(.L_x_1682) ;  /* 0xfffffffc00f08947 */ /* 0x002fea000383ffff */
[----:B------:R-:W-:Y:S05]  /*2b5a0*/  BRA `(.L_x_1804) ;  /* 0xffffffc000b47947 */ /* 0x000fea000383ffff */
.L_x_1687:
[----:B-1----:R1:W2:Y:S02]  /*2b5b0*/  SYNCS.PHASECHK.TRANS64.TRYWAIT P0, [R2+URZ+0x30840], R3 ;  /* 0x03084003020075a7 */ /* 0x0022a4000800017f */
[----:B--2---:R-:W-:Y:S05]  /*2b5c0*/  @!P0 NANOSLEEP.SYNCS 0x989680 ;  /* 0x009896800000895d */ /* 0x004fea0003900000 */
[----:B------:R-:W2:Y:S02]  /*2b5d0*/  @!P0 SYNCS.PHASECHK.TRANS64 P0, [R2+URZ+0x30840], R3 ;  /* 0x03084003020085a7 */ /* 0x000ea4000800007f */
[----:B--2---:R-:W-:Y:S05]  /*2b5e0*/  @!P0 BRA `(.L_x_1687) ;  /* 0xfffffffc00f08947 */ /* 0x004fea000383ffff */
[----:B------:R-:W-:Y:S05]  /*2b5f0*/  BRA `(.L_x_1805) ;  /* 0xffffffc8001c7947 */ /* 0x000fea000383ffff */
.L_x_1689:
[----:B0-----:R0:W1:Y:S02]  /*2b600*/  SYNCS.PHASECHK.TRANS64.TRYWAIT P1, [R2+URZ+0x60], R18 ;  /* 0x00006012020075a7 */ /* 0x001064000802017f */
[----:B-1----:R-:W-:Y:S05]  /*2b610*/  @!P1 NANOSLEEP.SYNCS 0x989680 ;  /* 0x009896800000995d */ /* 0x002fea0003900000 */
[----:B------:R-:W1:Y:S02]  /*2b620*/  @!P1 SYNCS.PHASECHK.TRANS64 P1, [R2+URZ+0x60], R18 ;  /* 0x00006012020095a7 */ /* 0x000e64000802007f */
[----:B-1----:R-:W-:Y:S05]  /*2b630*/  @!P1 BRA `(.L_x_1689) ;  /* 0xfffffffc00f09947 */ /* 0x002fea000383ffff */
[----:B------:R-:W-:Y:S05]  /*2b640*/  BRA `(.L_x_1806) ;  /* 0xffffffc800bc7947 */ /* 0x000fea000383ffff */
.L_x_1694:
[----:B-1----:R1:W2:Y:S02]  /*2b650*/  SYNCS.PHASECHK.TRANS64.TRYWAIT P0, [R2+URZ+0x30840], R3 ;  /* 0x03084003020075a7 */ /* 0x0022a4000800017f */
[----:B--2---:R-:W-:Y:S05]  /*2b660*/  @!P0 NANOSLEEP.SYNCS 0x989680 ;  /* 0x009896800000895d */ /* 0x004fea0003900000 */
[----:B------:R-:W2:Y:S02]  /*2b670*/  @!P0 SYNCS.PHASECHK.TRANS64 P0, [R2+URZ+0x30840], R3 ;  /* 0x03084003020085a7 */ /* 0x000ea4000800007f */
[----:B--2---:R-:W-:Y:S05]  /*2b680*/  @!P0 BRA `(.L_x_1694) ;  /* 0xfffffffc00f08947 */ /* 0x004fea000383ffff */
[----:B------:R-:W-:Y:S05]  /*2b690*/  BRA `(.L_x_1807) ;  /* 0xffffffcc00e87947 */ /* 0x000fea000383ffff */
.L_x_1696:
[----:B0-----:R0:W1:Y:S02]  /*2b6a0*/  SYNCS.PHASECHK.TRANS64.TRYWAIT P1, [R2+URZ+0x60], R9 ;  /* 0x00006009020075a7 */ /* 0x001064000802017f */
[----:B-1----:R-:W-:Y:S05]  /*2b6b0*/  @!P1 NANOSLEEP.SYNCS 0x989680 ;  /* 0x009896800000995d */ /* 0x002fea0003900000 */
[----:B------:R-:W1:Y:S02]  /*2b6c0*/  @!P1 SYNCS.PHASECHK.TRANS64 P1, [R2+URZ+0x60], R9 ;  /* 0x00006009020095a7 */ /* 0x000e64000802007f */
[----:B-1----:R-:W-:Y:S05]  /*2b6d0*/  @!P1 BRA `(.L_x_1696) ;  /* 0xfffffffc00f09947 */ /* 0x002fea000383ffff */
[----:B------:R-:W-:Y:S05]  /*2b6e0*/  BRA `(.L_x_1808) ;  /* 0xffffffd000907947 */ /* 0x000fea000383ffff */
.L_x_1703:
[----:B0-----:R0:W1:Y:S02]  /*2b6f0*/  SYNCS.PHASECHK.TRANS64.TRYWAIT P0, [R3+URZ+0x30860], R2 ;  /* 0x03086002030075a7 */ /* 0x001064000800017f */
[----:B-1----:R-:W-:Y:S05]  /*2b700*/  @!P0 NANOSLEEP.SYNCS 0x989680 ;  /* 0x009896800000895d */ /* 0x002fea0003900000 */
[----:B------:R-:W1:Y:S02]  /*2b710*/  @!P0 SYNCS.PHASECHK.TRANS64 P0, [R3+URZ+0x30860], R2 ;  /* 0x03086002030085a7 */ /* 0x000e64000800007f */
[----:B-1----:R-:W-:Y:S05]  /*2b720*/  @!P0 BRA `(.L_x_1703) ;  /* 0xfffffffc00f08947 */ /* 0x002fea000383ffff */
[----:B------:R-:W-:Y:S05]  /*2b730*/  BRA `(.L_x_1809) ;  /* 0xffffffd400a87947 */ /* 0x000fea000383ffff */
.L_x_1705:
[----:B---3--:R-:W3:Y:S01]  /*2b740*/  LDL R0, [R1] ;  /* 0x0000000001007983 */ /* 0x008ee20000100800 */
[----:B------:R-:W-:Y:S01]  /*2b750*/  BSSY B0, `(.L_x_1810) ;  /* 0x0000008000007945 */ /* 0x000fe20003800000 */
[----:B------:R-:W-:Y:S02]  /*2b760*/  IMAD.MOV.U32 R12, RZ, RZ, RZ ;  /* 0x000000ffff0c7224 */ /* 0x000fe400078e00ff */
[----:B------:R-:W-:Y:S02]  /*2b770*/  IMAD.MOV.U32 R11, RZ, RZ, 0x1f ;  /* 0x0000001fff0b7424 */ /* 0x000fe400078e00ff */
[----:B------:R-:W-:Y:S02]  /*2b780*/  IMAD.MOV.U32 R15, RZ, RZ, -0x1 ;  /* 0xffffffffff0f7424 */ /* 0x000fe400078e00ff */
[----:B---3--:R-:W-:-:S07]  /*2b790*/  IMAD.MOV.U32 R13, RZ, RZ, R0 ;  /* 0x000000ffff0d7224 */ /* 0x008fce00078e0000 */
[----:B012---:R-:W-:Y:S05]  /*2b7a0*/  WARPSYNC.COLLECTIVE R15, `(.L_x_1811) ;  /* 0x000000000f087348 */ /* 0x007fea0003c00000 */
[----:B------:R3:W4:Y:S02]  /*2b7b0*/  SHFL.IDX P6, R14, R13, R12, R11 ;  /* 0x0000000c0d0e7389 */ /* 0x00072400000c000b */
[----:B01234-:R-:W-:Y:S01]  /*2b7c0*/  ENDCOLLECTIVE ;  /* 0x000000000000791b */ /* 0x01ffe20003800000 */
.L_x_1811:
[----:B------:R-:W-:Y:S05]  /*2b7d0*/  BSYNC B0 ;  /* 0x0000000000007941 */ /* 0x000fea0003800000 */
.L_x_1810:
        /* <DEDUP_REMOVED lines=8> */
.L_x_1812:
[----:B------:R-:W-:Y:S01]  /*2b860*/  IMAD.MOV.U32 R7, RZ, RZ, R14 ;  /* 0x000000ffff077224 */ /* 0x000fe200078e000e */
[----:B------:R-:W-:Y:S06]  /*2b870*/  BRA `(.L_x_1813) ;  /* 0xffffffd800307947 */ /* 0x000fec000383ffff */
.L_x_1708:
[----:B------:R-:W-:Y:S01]  /*2b880*/  BSSY B0, `(.L_x_1814) ;  /* 0x0000008000007945 */ /* 0x000fe20003800000 */
[----:B-----5:R-:W-:Y:S02]  /*2b890*/  IMAD.MOV.U32 R13, RZ, RZ, R5 ;  /* 0x000000ffff0d7224 */ /* 0x020fe400078e0005 */
[----:B------:R-:W-:Y:S02]  /*2b8a0*/  IMAD.MOV.U32 R12, RZ, RZ, 0x1 ;  /* 0x00000001ff0c7424 */ /* 0x000fe400078e00ff */
[----:B------:R-:W-:Y:S02]  /*2b8b0*/  IMAD.MOV.U32 R11, RZ, RZ, RZ ;  /* 0x000000ffff0b7224 */ /* 0x000fe400078e00ff */
[----:B------:R-:W-:-:S07]  /*2b8c0*/  IMAD.MOV.U32 R15, RZ, RZ, -0x1 ;  /* 0xffffffffff0f7424 */ /* 0x000fce00078e00ff */
[----:B0-2-4-:R-:W-:Y:S05]  /*2b8d0*/  WARPSYNC.COLLECTIVE R15, `(.L_x_1815) ;  /* 0x000000000f087348 */ /* 0x015fea0003c00000 */
[----:B------:R1:W3:Y:S02]  /*2b8e0*/  SHFL.UP P6, R14, R13, R12, R11 ;  /* 0x0400000c0d0e7389 */ /* 0x0002e400000c000b */
[----:B01234-:R-:W-:Y:S01]  /*2b8f0*/  ENDCOLLECTIVE ;  /* 0x000000000000791b */ /* 0x01ffe20003800000 */
.L_x_1815:
[----:B------:R-:W-:Y:S05]  /*2b900*/  BSYNC B0 ;  /* 0x0000000000007941 */ /* 0x000fea0003800000 */
.L_x_1814:
        /* <DEDUP_REMOVED lines=10> */
.L_x_1816:
        /* <DEDUP_REMOVED lines=8> */
.L_x_1817:
        /* <DEDUP_REMOVED lines=8> */
.L_x_1818:
        /* <DEDUP_REMOVED lines=8> */
.L_x_1819:
        /* <DEDUP_REMOVED lines=8> */
.L_x_1820:
[----:B------:R-:W-:Y:S05]  /*2bbb0*/  BRA `(.L_x_1821) ;  /* 0xffffffd400fc7947 */ /* 0x000fea000383ffff */
.L_x_1713:
        /* <DEDUP_REMOVED lines=8> */
.L_x_1823:
[----:B------:R-:W-:Y:S05]  /*2bc40*/  BSYNC B0 ;  /* 0x0000000000007941 */ /* 0x000fea0003800000 */
.L_x_1822:
        /* <DEDUP_REMOVED lines=10> */
.L_x_1824:
        /* <DEDUP_REMOVED lines=8> */
.L_x_1825:
        /* <DEDUP_REMOVED lines=8> */
.L_x_1826:
        /* <DEDUP_REMOVED lines=8> */
.L_x_1827:
        /* <DEDUP_REMOVED lines=8> */
.L_x_1828:
[----:B------:R-:W-:Y:S05]  /*2bef0*/  BRA `(.L_x_1829) ;  /* 0xffffffd400f07947 */ /* 0x000fea000383ffff */
.L_x_1715:
[----:B------:R-:W-:Y:S01]  /*2bf00*/  BSSY B0, `(.L_x_1830) ;  /* 0x0000006000007945 */ /* 0x000fe20003800000 */
[----:B------:R-:W-:Y:S01]  /*2bf10*/  PLOP3.LUT P6, PT, P6, PT, PT, 0x8, 0x0 ;  /* 0x000000000000781c */ /* 0x000fe200037ce170 */
[----:B------:R-:W-:-:S12]  /*2bf20*/  IMAD.MOV.U32 R15, RZ, RZ, -0x1 ;  /* 0xffffffffff0f7424 */ /* 0x000fd800078e00ff */
[----:B0-----:R-:W-:Y:S05]  /*2bf30*/  WARPSYNC.COLLECTIVE R15, `(.L_x_1831) ;  /* 0x000000000f087348 */ /* 0x001fea0003c00000 */
[----:B------:R-:W-:Y:S01]  /*2bf40*/  VOTE.ANY R14, PT, P6 ;  /* 0x00000000000e7806 */ /* 0x000fe200030e0100 */
[----:B0-----:R-:W-:Y:S06]  /*2bf50*/  ENDCOLLECTIVE ;  /* 0x000000000000791b */ /* 0x001fec0003800000 */
.L_x_1831:
[----:B------:R-:W-:Y:S05]  /*2bf60*/  BSYNC B0 ;  /* 0x0000000000007941 */ /* 0x000fea0003800000 */
.L_x_1830:
        /* <DEDUP_REMOVED lines=9> */
.L_x_1832:
[----:B------:R-:W-:Y:S01]  /*2c000*/  IMAD.MOV.U32 R5, RZ, RZ, R14 ;  /* 0x000000ffff057224 */ /* 0x000fe200078e000e */
[----:B------:R-:W-:Y:S06]  /*2c010*/  BRA `(.L_x_1833) ;  /* 0xffffffd400e07947 */ /* 0x000fec000383ffff */
.L_x_1717:
[----:B------:R-:W-:Y:S01]  /*2c020*/  BSSY B0, `(.L_x_1834) ;  /* 0x0000007000007945 */ /* 0x000fe20003800000 */
[----:B------:R-:W-:Y:S02]  /*2c030*/  IMAD.MOV.U32 R13, RZ, RZ, R2 ;  /* 0x000000ffff0d7224 */ /* 0x000fe400078e0002 */
[----:B------:R-:W-:Y:S02]  /*2c040*/  IMAD.MOV.U32 R11, RZ, RZ, 0x1f ;  /* 0x0000001fff0b7424 */ /* 0x000fe400078e00ff */
[----:B------:R-:W-:-:S07]  /*2c050*/  IMAD.MOV.U32 R15, RZ, RZ, -0x1 ;  /* 0xffffffffff0f7424 */ /* 0x000fce00078e00ff */
[----:B012---:R-:W-:Y:S05]  /*2c060*/  WARPSYNC.COLLECTIVE R15, `(.L_x_1835) ;  /* 0x000000000f087348 */ /* 0x007fea0003c00000 */
[----:B------:R3:W4:Y:S02]  /*2c070*/  SHFL.IDX P6, R14, R13, R12, R11 ;  /* 0x0000000c0d0e7389 */ /* 0x00072400000c000b */
[----:B01234-:R-:W-:Y:S01]  /*2c080*/  ENDCOLLECTIVE ;  /* 0x000000000000791b */ /* 0x01ffe20003800000 */
.L_x_1835:
[----:B------:R-:W-:Y:S05]  /*2c090*/  BSYNC B0 ;  /* 0x0000000000007941 */ /* 0x000fea0003800000 */
.L_x_1834:
[----:B------:R-:W-:Y:S01]  /*2c0a0*/  IMAD.MOV.U32 R9, RZ, RZ, R14 ;  /* 0x000000ffff097224 */ /* 0x000fe200078e000e */
[----:B------:R-:W-:Y:S06]  /*2c0b0*/  BRA `(.L_x_1716) ;  /* 0xffffffd400d47947 */ /* 0x000fec000383ffff */
.L_x_1721:
[----:B0-----:R0:W1:Y:S02]  /*2c0c0*/  SYNCS.PHASECHK.TRANS64.TRYWAIT P0, [R0+URZ+0x30820], R3 ;  /* 0x03082003000075a7 */ /* 0x001064000800017f */
[----:B-1----:R-:W-:Y:S05]  /*2c0d0*/  @!P0 NANOSLEEP.SYNCS 0x989680 ;  /* 0x009896800000895d */ /* 0x002fea0003900000 */
[----:B------:R-:W1:Y:S02]  /*2c0e0*/  @!P0 SYNCS.PHASECHK.TRANS64 P0, [R0+URZ+0x30820], R3 ;  /* 0x03082003000085a7 */ /* 0x000e64000800007f */
[----:B-1----:R-:W-:Y:S05]  /*2c0f0*/  @!P0 BRA `(.L_x_1721) ;  /* 0xfffffffc00f08947 */ /* 0x002fea000383ffff */
[----:B------:R-:W-:Y:S05]  /*2c100*/  BRA `(.L_x_1836) ;  /* 0xffffffdc00747947 */ /* 0x000fea000383ffff */
.L_x_1722:
        /* <DEDUP_REMOVED lines=11> */
.L_x_1838:
[----:B------:R-:W-:Y:S05]  /*2c1c0*/  BSYNC B0 ;  /* 0x0000000000007941 */ /* 0x000fea0003800000 */
.L_x_1837:
[----:B------:R-:W-:Y:S05]  /*2c1d0*/  BRA `(.L_x_1839) ;  /* 0xffffffdc005c7947 */ /* 0x000fea000383ffff */
.L_x_1723:
[----:B------:R-:W-:Y:S01]  /*2c1e0*/  BSSY B0, `(.L_x_1840) ;  /* 0x0000006000007945 */ /* 0x000fe20003800000 */
[----:B------:R-:W-:-:S07]  /*2c1f0*/  IMAD.MOV.U32 R15, RZ, RZ, -0x1 ;  /* 0xffffffffff0f7424 */ /* 0x000fce00078e00ff */
[----:B01----:R-:W-:Y:S05]  /*2c200*/  WARPSYNC.COLLECTIVE R15, `(.L_x_1841) ;  /* 0x000000000f0c7348 */ /* 0x003fea0003c00000 */
[----:B------:R-:W-:Y:S02]  /*2c210*/  ELECT P6, UR62, PT ;  /* 0x00000000003e782f */ /* 0x000fe400038c0000 */
[----:B------:R-:W-:Y:S01]  /*2c220*/  MOV R14, UR62 ;  /* 0x0000003e000e7c02 */ /* 0x000fe20008000f00 */
[----:B01----:R-:W-:Y:S10]  /*2c230*/  ENDCOLLECTIVE ;  /* 0x000000000000791b */ /* 0x003ff40003800000 */
.L_x_1841:
[----:B------:R-:W-:Y:S05]  /*2c240*/  BSYNC B0 ;  /* 0x0000000000007941 */ /* 0x000fea0003800000 */
.L_x_1840:
[----:B------:R-:W-:Y:S05]  /*2c250*/  BRA `(.L_x_1842) ;  /* 0xffffffdc00507947 */ /* 0x000fea000383ffff */
.L_x_1725:
[----:B0-----:R0:W1:Y:S02]  /*2c260*/  SYNCS.PHASECHK.TRANS64.TRYWAIT P0, [R7+URZ], R4 ;  /* 0x00000004070075a7 */ /* 0x001064000800017f */
[----:B-1----:R-:W-:Y:S05]  /*2c270*/  @!P0 NANOSLEEP.SYNCS 0x989680 ;  /* 0x009896800000895d */ /* 0x002fea0003900000 */
[----:B------:R-:W1:Y:S02]  /*2c280*/  @!P0 SYNCS.PHASECHK.TRANS64 P0, [R7+URZ], R4 ;  /* 0x00000004070085a7 */ /* 0x000e64000800007f */
[----:B-1----:R-:W-:Y:S05]  /*2c290*/  @!P0 BRA `(.L_x_1725) ;  /* 0xfffffffc00f08947 */ /* 0x002fea000383ffff */
[----:B------:R-:W-:Y:S05]  /*2c2a0*/  BRA `(.L_x_1843) ;  /* 0xffffffdc00847947 */ /* 0x000fea000383ffff */
.L_x_1726:
[----:B-1----:R1:W2:Y:S02]  /*2c2b0*/  SYNCS.PHASECHK.TRANS64.TRYWAIT P0, [R3+URZ], R2 ;  /* 0x00000002030075a7 */ /* 0x0022a4000800017f */
[----:B--2---:R-:W-:Y:S05]  /*2c2c0*/  @!P0 NANOSLEEP.SYNCS 0x989680 ;  /* 0x009896800000895d */ /* 0x004fea0003900000 */
[----:B------:R-:W2:Y:S02]  /*2c2d0*/  @!P0 SYNCS.PHASECHK.TRANS64 P0, [R3+URZ], R2 ;  /* 0x00000002030085a7 */ /* 0x000ea4000800007f */
[----:B--2---:R-:W-:Y:S05]  /*2c2e0*/  @!P0 BRA `(.L_x_1726) ;  /* 0xfffffffc00f08947 */ /* 0x004fea000383ffff */
[----:B------:R-:W-:Y:S05]  /*2c2f0*/  BRA `(.L_x_1844) ;  /* 0xffffffdc00787947 */ /* 0x000fea000383ffff */
.L_x_1728:
[----:B-1----:R1:W2:Y:S02]  /*2c300*/  SYNCS.PHASECHK.TRANS64.TRYWAIT P0, [R5+URZ], R4 ;  /* 0x00000004050075a7 */ /* 0x0022a4000800017f */
[----:B--2---:R-:W-:Y:S05]  /*2c310*/  @!P0 NANOSLEEP.SYNCS 0x989680 ;  /* 0x009896800000895d */ /* 0x004fea0003900000 */
[----:B------:R-:W2:Y:S02]  /*2c320*/  @!P0 SYNCS.PHASECHK.TRANS64 P0, [R5+URZ], R4 ;  /* 0x00000004050085a7 */ /* 0x000ea4000800007f */
[----:B--2---:R-:W-:Y:S05]  /*2c330*/  @!P0 BRA `(.L_x_1728) ;  /* 0xfffffffc00f08947 */ /* 0x004fea000383ffff */
[----:B------:R-:W-:Y:S05]  /*2c340*/  BRA `(.L_x_1845) ;  /* 0xffffffdc007c7947 */ /* 0x000fea000383ffff */
.L_x_1846:
        /* <DEDUP_REMOVED lines=11> */
.L_x_2661:


//--------------------- .text._ZN7cutlass13device_kernelIN5flash11enable_sm90INS1_16FlashAttnFwdSm90INS1_25CollectiveMainloopFwdSm90ILi2EN4cute5tupleIJNS5_1CILi1EEES8_S8_EEENS6_IJNS7_ILi128EEENS7_ILi112EEENS7_ILi192EEEEEELi192ENS_10bfloat16_tEfNS_4arch4Sm90ELb1ELb0ELb1ELb0ELb0ELb0ELb0ELb1ELb1ELb0ELb0ELb0EEENS1_21CollectiveEpilogueFwdINS6_IJSA_SC_SB_EEES9_SE_SG_Li256ELb0ELb0ELb0ELb0EEENS1_30DynamicPersistentTileSchedulerILi256ELi32ELb0ELb0ELb1EEEEEEEEEvNT_6ParamsE --------------------------
	.section	.text._ZN7cutlass13device_kernelIN5flash11enable_sm90INS1_16FlashAttnFwdSm90INS1_25CollectiveMainloopFwdSm90ILi2EN4cute5tupleIJNS5_1CILi1EEES8_S8_EEENS6_IJNS7_ILi128EEENS7_ILi112EEENS7_ILi192EEEEEELi192ENS_10bfloat16_tEfNS_4arch4Sm90ELb1ELb0ELb1ELb0ELb0ELb0ELb0ELb1ELb1ELb0ELb0ELb0EEENS1_21CollectiveEpilogueFwdINS6_IJSA_SC_SB_EEES9_SE_SG_Li256ELb0ELb0ELb0ELb0EEENS1_30DynamicPersistentTileSchedulerILi256ELi32ELb0ELb0ELb1EEEEEEEEEvNT_6ParamsE,"ax",@progbits
	.align	128
.text._ZN7cutlass13device_kernelIN5flash11enable_sm90INS1_16FlashAttnFwdSm90INS1_25CollectiveMainloopFwdSm90ILi2EN4cute5tupleIJNS5_1CILi1EEES8_S8_EEENS6_IJNS7_ILi128EEENS7_ILi112EEENS7_ILi192EEEEEELi192ENS_10bfloat16_tEfNS_4arch4Sm90ELb1ELb0ELb1ELb0ELb0ELb0ELb0ELb1ELb1ELb0ELb0ELb0EEENS1_21CollectiveEpilogueFwdINS6_IJSA_SC_SB_EEES9_SE_SG_Li256ELb0ELb0ELb0ELb0EEENS1_30DynamicPersistentTileSchedulerILi256ELi32ELb0ELb0ELb1EEEEEEEEEvNT_6ParamsE:
        .type           _ZN7cutlass13device_kernelIN5flash11enable_sm90INS1_16FlashAttnFwdSm90INS1_25CollectiveMainloopFwdSm90ILi2EN4cute5tupleIJNS5_1CILi1EEES8_S8_EEENS6_IJNS7_ILi128EEENS7_ILi112EEENS7_ILi192EEEEEELi192ENS_10bfloat16_tEfNS_4arch4Sm90ELb1ELb0ELb1ELb0ELb0ELb0ELb0ELb1ELb1ELb0ELb0ELb0EEENS1_21CollectiveEpilogueFwdINS6_IJSA_SC_SB_EEES9_SE_SG_Li256ELb0ELb0ELb0ELb0EEENS1_30DynamicPersistentTileSchedulerILi256ELi32ELb0ELb0ELb1EEEEEEEEEvNT_6ParamsE,@function
        .size           _ZN7cutlass13device_kernelIN5flash11enable_sm90INS1_16FlashAttnFwdSm90INS1_25CollectiveMainloopFwdSm90ILi2EN4cute5tupleIJNS5_1CILi1EEES8_S8_EEENS6_IJNS7_ILi128EEENS7_ILi112EEENS7_ILi192EEEEEELi192ENS_10bfloat16_tEfNS_4arch4Sm90ELb1ELb0ELb1ELb0ELb0ELb0ELb0ELb1ELb1ELb0ELb0ELb0EEENS1_21CollectiveEpilogueFwdINS6_IJSA_SC_SB_EEES9_SE_SG_Li256ELb0ELb0ELb0ELb0EEENS1_30DynamicPersistentTileSchedulerILi256ELi32ELb0ELb0ELb1EEEEEEEEEvNT_6ParamsE,(.L_x_2662 - _ZN7cutlass13device_kernelIN5flash11enable_sm90INS1_16FlashAttnFwdSm90INS1_25CollectiveMainloopFwdSm90ILi2EN4cute5tupleIJNS5_1CILi1EEES8_S8_EEENS6_IJNS7_ILi128EEENS7_ILi112EEENS7_ILi192EEEEEELi192ENS_10bfloat16_tEfNS_4arch4Sm90ELb1ELb0ELb1ELb0ELb0ELb0ELb0ELb1ELb1ELb0ELb0ELb0EEENS1_21CollectiveEpilogueFwdINS6_IJSA_SC_SB_EEES9_SE_SG_Li256ELb0ELb0ELb0ELb0EEENS1_30DynamicPersistentTileSchedulerILi256ELi32ELb0ELb0ELb1EEEEEEEEEvNT_6ParamsE)
        .other          _ZN7cutlass13device_kernelIN5flash11enable_sm90INS1_16FlashAttnFwdSm90INS1_25CollectiveMainloopFwdSm90ILi2EN4cute5tupleIJNS5_1CILi1EEES8_S8_EEENS6_IJNS7_ILi128EEENS7_ILi112EEENS7_ILi192EEEEEELi192ENS_10bfloat16_tEfNS_4arch4Sm90ELb1ELb0ELb1ELb0ELb0ELb0ELb0ELb1ELb1ELb0ELb0ELb0EEENS1_21CollectiveEpilogueFwdINS6_IJSA_SC_SB_EEES9_SE_SG_Li256ELb0ELb0ELb0ELb0EEENS1_30DynamicPersistentTileSchedulerILi256ELi32ELb0ELb0ELb1EEEEEEEEEvNT_6ParamsE,@"STO_CUDA_ENTRY STV_DEFAULT"
_ZN7cutlass13device_kernelIN5flash11enable_sm90INS1_16FlashAttnFwdSm90INS1_25CollectiveMainloopFwdSm90ILi2EN4cute5tupleIJNS5_1CILi1EEES8_S8_EEENS6_IJNS7_ILi128EEENS7_ILi112EEENS7_ILi192EEEEEELi192ENS_10bfloat16_tEfNS_4arch4Sm90ELb1ELb0ELb1ELb0ELb0ELb0ELb0ELb1ELb1ELb0ELb0ELb0EEENS1_21CollectiveEpilogueFwdINS6_IJSA_SC_SB_EEES9_SE_SG_Li256ELb0ELb0ELb0ELb0EEENS1_30DynamicPersistentTileSchedulerILi256ELi32ELb0ELb0ELb1EEEEEEEEEvNT_6ParamsE:
        /* <DEDUP_REMOVED lines=23> */
.L_x_1848:
[----:B------:R-:W-:Y:S05]  /*0170*/  BSYNC B0 ;  /* 0x0000000000007941 */ /* 0x000fea0003800000 */
.L_x_1847:
[----:B------:R-:W-:Y:S01]  /*0180*/  VOTEU.ANY UP0, P0 ;  /* 0x00000000003f7886 */ /* 0x000fe20000000100 */
[----:B------:R-:W1:Y:S01]  /*0190*/  SHFL.IDX PT, R2, R0, RZ, 0x1f ;  /* 0x00001fff00027589 */ /* 0x000e6200000e0000 */
[----:B------:R-:W-:Y:S01]  /*01a0*/  UMOV UR4, 0x1 ;  /* 0x0000000100047882 */ /* 0x000fe20000000000 */
[----:B------:R-:W-:Y:S02]  /*01b0*/  VOTEU.ANY UP1, P0 ;  /* 0x00000000003f7886 */ /* 0x000fe40000020100 */
[----:B------:R-:W2:Y:S01]  /*01c0*/  @UP0 S2UR UR7, SR_CgaCtaId ;  /* 0x00000000000709c3 */ /* 0x000ea20000008800 */
[----:B------:R-:W-:Y:S01]  /*01d0*/  @UP0 UMOV UR6, 0x400 ;  /* 0x0000040000060882 */ /* 0x000fe20000000000 */
[----:B------:R-:W-:-:S04]  /*01e0*/  @UP0 UIADD3 UR4, -UR4, 0x100000, URZ ;  /* 0x0010000004040890 */ /* 0x000fc8000fffe13f */
[----:B------:R-:W-:Y:S02]  /*01f0*/  @UP0 USHF.L.U32 UR5, UR4, 0xb, URZ ;  /* 0x0000000b04050899 */ /* 0x000fe4000800063f */
[----:B------:R-:W-:Y:S01]  /*0200*/  @UP0 USHF.L.U32 UR4, UR4, 0x1, URZ ;  /* 0x0000000104040899 */ /* 0x000fe2000800063f */
[----:B-1----:R-:W-:Y:S02]  /*0210*/  ISETP.NE.AND P1, PT, R2, RZ, PT ;  /* 0x000000ff0200720c */ /* 0x002fe40003f25270 */
[----:B------:R-:W-:Y:S01]  /*0220*/  SHF.R.U32.HI R2, RZ, 0x7, R3 ;  /* 0x00000007ff027819 */ /* 0x000fe20000011603 */
[----:B--2---:R-:W-:Y:S01]  /*0230*/  @UP0 ULEA UR6, UR7, UR6, 0x18 ;  /* 0x0000000607060291 */ /* 0x004fe2000f8ec03f */
[----:B------:R-:W-:-:S04]  /*0240*/  VOTEU.ANY UP0, P0 ;  /* 0x00000000003f7886 */ /* 0x000fc80000000100 */
[----:B------:R-:W1:Y:S04]  /*0250*/  SHFL.IDX PT, R2, R2, RZ, 0x1f ;  /* 0x00001fff02027589 */ /* 0x000e6800000e0000 */
[----:B------:R-:W2:Y:S03]  /*0260*/  FENCE.VIEW.ASYNC.S ;  /* 0x00000000000073c6 */ /* 0x000ea60000000000 */
[----:B--2---:R2:W3:Y:S01]  /*0270*/  @UP0 SYNCS.EXCH.64 URZ, [UR6+0x36800], UR4 ;  /* 0x03680004063f05b2 */ /* 0x0044e20008000100 */
[----:B------:R2:W4:Y:S01]  /*0280*/  @UP1 SYNCS.EXCH.64 URZ, [UR6+0x36820], UR4 ;  /* 0x03682004063f15b2 */ /* 0x0005220008000100 */
[----:B------:R-:W-:Y:S05]  /*0290*/  @P1 BRA `(.L_x_1849) ;  /* 0x0000000000481947 */ /* 0x000fea0003800000 */
[----:B--2---:R-:W2:Y:S01]  /*02a0*/  S2UR UR5, SR_CgaCtaId ;  /* 0x00000000000579c3 */ /* 0x004ea20000008800 */
[----:B------:R-:W-:Y:S01]  /*02b0*/  UMOV UR4, 0x400 ;  /* 0x0000040000047882 */ /* 0x000fe20000000000 */
[----:B------:R-:W-:Y:S01]  /*02c0*/  UMOV UR6, 0x1 ;  /* 0x0000000100067882 */ /* 0x000fe20000000000 */
[----:B------:R-:W-:Y:S01]  /*02d0*/  UMOV UR9, 0x2 ;  /* 0x0000000200097882 */ /* 0x000fe20000000000 */
[----:B------:R-:W-:-:S04]  /*02e0*/  UIADD3 UR6, -UR6, 0x100000, URZ ;  /* 0x0010000006067890 */ /* 0x000fc8000fffe13f */
[----:B------:R-:W-:Y:S02]  /*02f0*/  USHF.L.U32 UR7, UR6, 0xb, URZ ;  /* 0x0000000b06077899 */ /* 0x000fe4000800063f */
[----:B------:R-:W-:Y:S01]  /*0300*/  USHF.L.U32 UR6, UR6, 0x1, URZ ;  /* 0x0000000106067899 */ /* 0x000fe2000800063f */
[----:B------:R-:W-:Y:S01]  /*0310*/  ELECT P0, URZ, PT ;  /* 0x00000000003f782f */ /* 0x000fe20003800000 */
[----:B--2---:R-:W-:Y:S02]  /*0320*/  ULEA UR8, UR5, UR4, 0x18 ;  /* 0x0000000405087291 */ /* 0x004fe4000f8ec03f */
[----:B------:R-:W-:-:S04]  /*0330*/  UIADD3 UR4, -UR9, 0x100000, URZ ;  /* 0x0010000009047890 */ /* 0x000fc8000fffe13f */
[----:B------:R-:W-:Y:S02]  /*0340*/  USHF.L.U32 UR5, UR4, 0xb, URZ ;  /* 0x0000000b04057899 */ /* 0x000fe4000800063f */
[----:B------:R-:W-:Y:S01]  /*0350*/  USHF.L.U32 UR4, UR4, 0x1, URZ ;  /* 0x0000000104047899 */ /* 0x000fe2000800063f */
[----:B------:R-:W2:Y:S03]  /*0360*/  FENCE.VIEW.ASYNC.S ;  /* 0x00000000000073c6 */ /* 0x000ea60000000000 */
[----:B--2---:R2:W1:Y:S08]  /*0370*/  SYNCS.EXCH.64 URZ, [UR8+0x36830], UR6 ;  /* 0x03683006083f75b2 */ /* 0x0044700008000100 */
[----:B------:R2:W1:Y:S01]  /*0380*/  SYNCS.EXCH.64 URZ, [UR8+0x36840], UR4 ;  /* 0x03684004083f75b2 */ /* 0x0004620008000100 */
[----:B------:R2:W1:Y:S01]  /*0390*/  SYNCS.EXCH.64 URZ, [UR8+0x36838], UR6 ;  /* 0x03683806083f75b2 */ /* 0x0004620008000100 */
[----:B------:R2:W1:Y:S01]  /*03a0*/  SYNCS.EXCH.64 URZ, [UR8+0x36848], UR4 ;  /* 0x03684804083f75b2 */ /* 0x0004620008000100 */
[----:B------:R-:W-:Y:S01]  /*03b0*/  NOP ;  /* 0x0000000000007918 */ /* 0x000fe20000000000 */
.L_x_1849:
[----:B------:R-:W5:Y:S01]  /*03c0*/  SHFL.IDX PT, R3, R0, RZ, 0x1f ;  /* 0x00001fff00037589 */ /* 0x000f6200000e0000 */
[----:B------:R-:W-:Y:S01]  /*03d0*/  NOP ;  /* 0x0000000000007918 */ /* 0x000fe20000000000 */
[----:B-----5:R-:W-:-:S13]  /*03e0*/  ISETP.NE.AND P0, PT, R3, RZ, PT ;  /* 0x000000ff0300720c */ /* 0x020fda0003f05270 */
[----:B------:R-:W-:Y:S05]  /*03f0*/  @P0 BRA `(.L_x_1850) ;  /* 0x0000000000480947 */ /* 0x000fea0003800000 */
[----:B--2---:R-:W2:Y:S01]  /*0400*/  S2UR UR5, SR_CgaCtaId ;  /* 0x00000000000579c3 */ /* 0x004ea20000008800 */
[----:B------:R-:W-:Y:S01]  /*0410*/  UMOV UR4, 0x400 ;  /* 0x0000040000047882 */ /* 0x000fe20000000000 */
[----:B------:R-:W-:Y:S01]  /*0420*/  UMOV UR6, 0x1 ;  /* 0x0000000100067882 */ /* 0x000fe20000000000 */
[----:B------:R-:W-:Y:S01]  /*0430*/  UMOV UR7, 0x2 ;  /* 0x0000000200077882 */ /* 0x000fe20000000000 */
[----:B------:R-:W-:Y:S01]  /*0440*/  ELECT P0, URZ, PT ;  /* 0x00000000003f782f */ /* 0x000fe20003800000 */
[----:B--2---:R-:W-:Y:S02]  /*0450*/  ULEA UR8, UR5, UR4, 0x18 ;  /* 0x0000000405087291 */ /* 0x004fe4000f8ec03f */
[----:B------:R-:W-:-:S04]  /*0460*/  UIADD3 UR4, -UR6, 0x100000, URZ ;  /* 0x0010000006047890 */ /* 0x000fc8000fffe13f */
[----:B------:R-:W-:Y:S02]  /*0470*/  USHF.L.U32 UR5, UR4, 0xb, URZ ;  /* 0x0000000b04057899 */ /* 0x000fe4000800063f */
[----:B------:R-:W-:Y:S02]  /*0480*/  USHF.L.U32 UR4, UR4, 0x1, URZ ;  /* 0x0000000104047899 */ /* 0x000fe4000800063f */
        /* <DEDUP_REMOVED lines=9> */
.L_x_1850:
[----:B------:R-:W5:Y:S01]  /*0520*/  SHFL.IDX PT, R3, R0, RZ, 0x1f ;  /* 0x00001fff00037589 */ /* 0x000f6200000e0000 */
[----:B------:R-:W-:Y:S01]  /*0530*/  NOP ;  /* 0x0000000000007918 */ /* 0x000fe20000000000 */
[----:B-----5:R-:W-:-:S13]  /*0540*/  ISETP.NE.AND P0, PT, R3, RZ, PT ;  /* 0x000000ff0300720c */ /* 0x020fda0003f05270 */
[----:B------:R-:W-:Y:S05]  /*0550*/  @P0 BRA `(.L_x_1851) ;  /* 0x0000000000380947 */ /* 0x000fea0003800000 */
[----:B--2---:R-:W2:Y:S01]  /*0560*/  S2UR UR5, SR_CgaCtaId ;  /* 0x00000000000579c3 */ /* 0x004ea20000008800 */
[----:B------:R-:W-:Y:S01]  /*0570*/  UMOV UR4, 0x400 ;  /* 0x0000040000047882 */ /* 0x000fe20000000000 */
[----:B------:R-:W-:Y:S01]  /*0580*/  UMOV UR7, 0x1 ;  /* 0x0000000100077882 */ /* 0x000fe20000000000 */
[----:B------:R-:W-:Y:S01]  /*0590*/  ELECT P0, URZ, PT ;  /* 0x00000000003f782f */ /* 0x000fe20003800000 */
[----:B--2---:R-:W-:Y:S02]  /*05a0*/  ULEA UR6, UR5, UR4, 0x18 ;  /* 0x0000000405067291 */ /* 0x004fe4000f8ec03f */
[----:B------:R-:W-:-:S04]  /*05b0*/  UIADD3 UR4, -UR7, 0x100000, URZ ;  /* 0x0010000007047890 */ /* 0x000fc8000fffe13f */
[----:B------:R-:W-:Y:S02]  /*05c0*/  USHF.L.U32 UR5, UR4, 0xb, URZ ;  /* 0x0000000b04057899 */ /* 0x000fe4000800063f */
[----:B------:R-:W-:Y:S01]  /*05d0*/  USHF.L.U32 UR4, UR4, 0x1, URZ ;  /* 0x0000000104047899 */ /* 0x000fe2000800063f */
[----:B------:R-:W2:Y:S11]  /*05e0*/  FENCE.VIEW.ASYNC.S ;  /* 0x00000000000073c6 */ /* 0x000eb60000000000 */
[----:B--2---:R2:W1:Y:S01]  /*05f0*/  SYNCS.EXCH.64 URZ, [UR6+0x36870], UR4 ;  /* 0x03687004063f75b2 */ /* 0x0044620008000100 */
[----:B------:R2:W1:Y:S01]  /*0600*/  SYNCS.EXCH.64 URZ, [UR6+0x36880], UR4 ;  /* 0x03688004063f75b2 */ /* 0x0004620008000100 */
[----:B------:R2:W1:Y:S01]  /*0610*/  SYNCS.EXCH.64 URZ, [UR6+0x36878], UR4 ;  /* 0x03687804063f75b2 */ /* 0x0004620008000100 */
[----:B------:R2:W1:Y:S01]  /*0620*/  SYNCS.EXCH.64 URZ, [UR6+0x36888], UR4 ;  /* 0x03688804063f75b2 */ /* 0x0004620008000100 */
[----:B------:R-:W-:Y:S01]  /*0630*/  NOP ;  /* 0x0000000000007918 */ /* 0x000fe20000000000 */
.L_x_1851:
        /* <DEDUP_REMOVED lines=22> */
.L_x_1852:
        /* <DEDUP_REMOVED lines=22> */
.L_x_1853:
[----:B-1----:R-:W-:Y:S01]  /*0900*/  ISETP.NE.AND P0, PT, R2, RZ, PT ;  /* 0x000000ff0200720c */ /* 0x002fe20003f05270 */
[----:B------:R-:W-:Y:S01]  /*0910*/  IMAD.MOV.U32 R2, RZ, RZ, 0x1 ;  /* 0x00000001ff027424 */ /* 0x000fe200078e00ff */
[----:B------:R-:W-:-:S04]  /*0920*/  NOP ;  /* 0x0000000000007918 */ /* 0x000fc80000000000 */
[----:B------:R-:W-:-:S05]  /*0930*/  SEL R2, R2, 0x2, !P0 ;  /* 0x0000000202027807 */ /* 0x000fca0004000000 */
[----:B------:R1:W-:Y:S01]  /*0940*/  STL [R1+0x8], R2 ;  /* 0x0000080201007387 */ /* 0x0003e20000100800 */
[----:B---34-:R-:W-:Y:S06]  /*0950*/  BAR.SYNC.DEFER_BLOCKING 0x0 ;  /* 0x0000000000007b1d */ /* 0x018fec0000010000 */
[----:B------:R-:W-:Y:S05]  /*0960*/  @!P0 BRA `(.L_x_1854) ;  /* 0x00000114009c8947 */ /* 0x000fea0003800000 */
.L_x_1855:
[----:B------:R-:W-:-:S08]  /*0970*/  NOP ;  /* 0x0000000000007918 */ /* 0x000fd00000000000 */
[----:B------:R-:W3:Y:S02]  /*0980*/  USETMAXREG.TRY_ALLOC.CTAPOOL UP0, 0xf0 ;  /* 0x000000f0000079c8 */ /* 0x000ee40008000600 */
[----:B---3--:R-:W-:-:S13]  /*0990*/  PLOP3.LUT P0, PT, PT, PT, UP0, 0x80, 0x0 ;  /* 0x000000000000781c */ /* 0x008fda0003f0f008 */
[----:B------:R-:W-:Y:S05]  /*09a0*/  @!P0 BRA `(.L_x_1855) ;  /* 0xfffffffc00f08947 */ /* 0x000fea000383ffff */
[----:B--2---:R-:W2:Y:S08]  /*09b0*/  S2UR UR7, SR_CTAID.X ;  /* 0x00000000000779c3 */ /* 0x004eb00000002500 */
[----:B------:R-:W-:Y:S08]  /*09c0*/  BAR.ARV 0x4, 0x120 ;  /* 0x0104800000007b1d */ /* 0x000ff00000002000 */
[----:B------:R-:W2:Y:S08]  /*09d0*/  LDC R0, c[0x0][0xda8] ;  /* 0x00036a00ff007b82 */ /* 0x000eb00000000800 */
[----:B------:R-:W-:Y:S06]  /*09e0*/  BAR.ARV 0x8, 0x120 ;  /* 0x0204800000007b1d */ /* 0x000fec0000002000 */
        /* <DEDUP_REMOVED lines=8> */
[CC--:B------:R-:W-:Y:S02]  /*0a70*/  LEA.HI R5, R3.reuse, R214.reuse, RZ, 0x7 ;  /* 0x000000d603057211 */ /* 0x0c0fe400078f38ff */
[-C--:B------:R-:W-:Y:S02]  /*0a80*/  LEA.HI R0, R3, R214.reuse, RZ, 0x4 ;  /* 0x000000d603007211 */ /* 0x080fe400078f20ff */
[----:B------:R-:W-:Y:S02]  /*0a90*/  LOP3.LUT R211, R5, 0xffffff80, RZ, 0xc0, !PT ;  /* 0xffffff8005d37812 */ /* 0x000fe400078ec0ff */
[----:B------:R-:W-:Y:S02]  /*0aa0*/  SHF.R.S32.HI R9, RZ, 0x4, R0 ;  /* 0x00000004ff097819 */ /* 0x000fe40000011400 */
[----:B------:R-:W-:Y:S01]  /*0ab0*/  LEA.HI R213, R3, R214, RZ, 0x5 ;  /* 0x000000d603d57211 */ /* 0x000fe200078f28ff */
[----:B------:R-:W-:Y:S01]  /*0ac0*/  IMAD.IADD R211, R214, 0x1, -R211 ;  /* 0x00000001d6d37824 */ /* 0x000fe200078e0ad3 */
[----:B------:R-:W-:-:S02]  /*0ad0*/  LEA.HI R2, R0, R9, RZ, 0x1 ;  /* 0x0000000900027211 */ /* 0x000fc400078f08ff */
[----:B------:R-:W-:Y:S02]  /*0ae0*/  LOP3.LUT R7, R0, 0x3fffff0, RZ, 0xc0, !PT ;  /* 0x03fffff000077812 */ /* 0x000fe400078ec0ff */
[----:B------:R-:W-:Y:S02]  /*0af0*/  SHF.R.S32.HI R4, RZ, 0x1f, R211 ;  /* 0x0000001fff047819 */ /* 0x000fe400000114d3 */
[----:B------:R-:W-:Y:S01]  /*0b00*/  LOP3.LUT R2, R2, 0x1ffffffe, RZ, 0xc0, !PT ;  /* 0x1ffffffe02027812 */ /* 0x000fe200078ec0ff */
[----:B------:R-:W-:Y:S01]  /*0b10*/  IMAD.IADD R0, R214, 0x1, -R7 ;  /* 0x00000001d6007824 */ /* 0x000fe200078e0a07 */
[----:B------:R-:W-:Y:S01]  /*0b20*/  SHF.R.S32.HI R213, RZ, 0x5, R213 ;  /* 0x00000005ffd57819 */ /* 0x000fe200000114d5 */
[----:B------:R-:W-:Y:S01]  /*0b30*/  UMOV UR61, 0x400 ;  /* 0x00000400003d7882 */ /* 0x000fe20000000000 */
[----:B------:R-:W-:Y:S02]  /*0b40*/  LEA.HI R6, R4, R211, RZ, 0x2 ;  /* 0x000000d304067211 */ /* 0x000fe400078f10ff */
[----:B------:R-:W-:Y:S01]  /*0b50*/  IADD3 R2, R9, -R2, RZ ;  /* 0x8000000209027210 */ /* 0x000fe20007ffe0ff */
[----:B------:R-:W-:Y:S01]  /*0b60*/  IMAD R7, R213, 0x10, R0 ;  /* 0x00000010d5077824 */ /* 0x000fe200078e0200 */
[----:B------:R-:W-:Y:S01]  /*0b70*/  SHF.R.S32.HI R212, RZ, 0x7, R5 ;  /* 0x00000007ffd47819 */ /* 0x000fe20000011405 */
[----:B---3--:R-:W-:Y:S01]  /*0b80*/  ULEA UR61, UR4, UR61, 0x18 ;  /* 0x0000003d043d7291 */ /* 0x008fe2000f8ec03f */
[----:B------:R-:W-:Y:S01]  /*0b90*/  SHF.R.S32.HI R8, RZ, 0x2, R6 ;  /* 0x00000002ff087819 */ /* 0x000fe20000011406 */
[----:B------:R-:W-:Y:S01]  /*0ba0*/  IMAD R2, R7, 0x8, R2 ;  /* 0x0000000807027824 */ /* 0x000fe200078e0202 */
[----:B------:R-:W-:-:S02]  /*0bb0*/  SHF.R.S32.HI R11, RZ, 0x1f, R6 ;  /* 0x0000001fff0b7819 */ /* 0x000fc40000011406 */
[----:B------:R-:W-:Y:S02]  /*0bc0*/  LEA.HI R5, R5, R212, RZ, 0x1 ;  /* 0x000000d405057211 */ /* 0x000fe400078f08ff */
[----:B------:R-:W-:Y:S01]  /*0bd0*/  LEA.HI R11, R11, R8, RZ, 0x3 ;  /* 0x000000080b0b7211 */ /* 0x000fe200078f18ff */
[----:B------:R-:W-:Y:S01]  /*0be0*/  UMOV UR4, UR61 ;  /* 0x0000003d00047c82 */ /* 0x000fe20008000000 */
[----:B----4-:R-:W-:Y:S01]  /*0bf0*/  UMOV UR5, UR6 ;  /* 0x0000000600057c82 */ /* 0x010fe20008000000 */
[----:B------:R-:W-:Y:S01]  /*0c00*/  LOP3.LUT R7, R5, 0x3fffffe, RZ, 0xc0, !PT ;  /* 0x03fffffe05077812 */ /* 0x000fe200078ec0ff */
[----:B------:R-:W-:Y:S01]  /*0c10*/  IMAD.U32 R18, RZ, RZ, UR4 ;  /* 0x00000004ff127e24 */ /* 0x000fe2000f8e00ff */
[----:B------:R-:W-:Y:S01]  /*0c20*/  SHF.L.U32 R5, R2, 0x3, RZ ;  /* 0x0000000302057819 */ /* 0x000fe200000006ff */
[----:B------:R-:W-:Y:S01]  /*0c30*/  IMAD.U32 R19, RZ, RZ, UR5 ;  /* 0x00000005ff137e24 */ /* 0x000fe2000f8e00ff */
[----:B------:R-:W-:Y:S02]  /*0c40*/  LOP3.LUT R11, R11, 0xfffffff8, RZ, 0xc0, !PT ;  /* 0xfffffff80b0b7812 */ /* 0x000fe400078ec0ff */
[----:B------:R-:W-:-:S02]  /*0c50*/  LEA.HI R4, R4, R211, RZ, 0x5 ;  /* 0x000000d304047211 */ /* 0x000fc400078f28ff */
[----:B------:R-:W-:Y:S01]  /*0c60*/  LEA.HI R3, R3, R214, RZ, 0x3 ;  /* 0x000000d603037211 */ /* 0x000fe200078f18ff */
[----:B------:R-:W-:Y:S01]  /*0c70*/  IMAD.WIDE R18, R5, 0x2, R18 ;  /* 0x0000000205127825 */ /* 0x000fe200078e0212 */
[----:B------:R-:W-:Y:S02]  /*0c80*/  IADD3 R11, R8, -R11, RZ ;  /* 0x8000000b080b7210 */ /* 0x000fe40007ffe0ff */
[----:B------:R-:W-:Y:S02]  /*0c90*/  SHF.R.S32.HI R4, RZ, 0x5, R4 ;  /* 0x00000005ff047819 */ /* 0x000fe40000011404 */
[----:B------:R-:W-:Y:S01]  /*0ca0*/  LOP3.LUT R5, R3, 0x1ffffff8, RZ, 0xc0, !PT ;  /* 0x1ffffff803057812 */ /* 0x000fe200078ec0ff */
[----:B------:R-:W-:Y:S01]  /*0cb0*/  IMAD.IADD R7, R212, 0x1, -R7 ;  /* 0x00000001d4077824 */ /* 0x000fe200078e0a07 */
[----:B------:R-:W-:Y:S01]  /*0cc0*/  LOP3.LUT R204, R6, 0x7ffffffc, RZ, 0xc0, !PT ;  /* 0x7ffffffc06cc7812 */ /* 0x000fe200078ec0ff */
[----:B------:R-:W-:Y:S02]  /*0cd0*/  IMAD R4, R4, 0x10, R11 ;  /* 0x0000001004047824 */ /* 0x000fe400078e020b */
[----:B------:R-:W-:Y:S01]  /*0ce0*/  IMAD.IADD R5, R214, 0x1, -R5 ;  /* 0x00000001d6057824 */ /* 0x000fe200078e0a05 */
[----:B------:R-:W-:Y:S01]  /*0cf0*/  UMOV UR5, URZ ;  /* 0x0000003f00057c82 */ /* 0x000fe20008000000 */
[----:B------:R-:W-:Y:S01]  /*0d00*/  IMAD.MOV.U32 R209, RZ, RZ, RZ ;  /* 0x000000ffffd17224 */ /* 0x000fe200078e00ff */
[----:B------:R-:W-:Y:S01]  /*0d10*/  LEA R205, R7, R4, 0x6 ;  /* 0x0000000407cd7211 */ /* 0x000fe200078e30ff */
[----:B------:R-:W-:Y:S01]  /*0d20*/  IMAD.IADD R204, R211, 0x1, -R204 ;  /* 0x00000001d3cc7824 */ /* 0x000fe200078e0acc */
[----:B------:R-:W-:Y:S01]  /*0d30*/  SHF.R.S32.HI R206, RZ, 0x3, R3 ;  /* 0x00000003ffce7819 */ /* 0x000fe20000011403 */
[----:B------:R-:W-:Y:S01]  /*0d40*/  IMAD.U32 R16, RZ, RZ, UR5 ;  /* 0x00000005ff107e24 */ /* 0x000fe2000f8e00ff */
[----:B------:R-:W-:Y:S01]  /*0d50*/  SHF.L.U32 R22, R5, 0x3, RZ ;  /* 0x0000000305167819 */ /* 0x000fe200000006ff */
[----:B------:R-:W-:Y:S01]  /*0d60*/  UMOV UR4, UR7 ;  /* 0x0000000700047c82 */ /* 0x000fe20008000000 */
[----:B------:R-:W-:Y:S01]  /*0d70*/  UMOV UR46, URZ ;  /* 0x0000003f002e7c82 */ /* 0x000fe20008000000 */
[----:B--2---:R-:W-:-:S07]  /*0d80*/  LOP3.LUT R17, R10, 0x1, RZ, 0xfc, !PT ;  /* 0x000000010a117812 */ /* 0x004fce00078efcff */
.L_x_1902:
        /* <DEDUP_REMOVED lines=11> */
[----:B---34-:R-:W-:Y:S05]  /*0e40*/  @!P0 BRA `(.L_x_1856) ;  /* 0x0000000000248947 */ /* 0x018fea0003800000 */
[----:B------:R-:W-:Y:S01]  /*0e50*/  ULDC UR6, c[0x0][0xddc] ;  /* 0x0003770000067ab9 */ /* 0x000fe20000000800 */
[----:B------:R-:W-:Y:S01]  /*0e60*/  UMOV UR9, UR7 ;  /* 0x0000000700097c82 */ /* 0x000fe20008000000 */
[----:B------:R-:W-:-:S11]  /*0e70*/  UISETP.NE.AND UP0, UPT, UR6, 0x1, UPT ;  /* 0x000000010600788c */ /* 0x000fd6000bf05270 */
[----:B------:R-:W-:Y:S02]  /*0e80*/  @UP0 ULDC.64 UR10, c[0x0][0xde0] ;  /* 0x00037800000a0ab9 */ /* 0x000fe40000000a00 */
[----:B------:R-:W-:-:S04]  /*0e90*/  UIMAD.WIDE.U32 UR4, UR7, UR10, URZ ;  /* 0x0000000a070472a5 */ /* 0x000fc8000f8e003f */
[----:B------:R-:W-:-:S04]  /*0ea0*/  @UP0 USHF.R.U32.HI UR9, URZ, UR11, UR5 ;  /* 0x0000000b3f090299 */ /* 0x000fc80008011605 */
[----:B------:R-:W-:Y:S02]  /*0eb0*/  UIMAD UR4, UR9, UR6, URZ ;  /* 0x00000006090472a4 */ /* 0x000fe4000f8e023f */
[----:B------:R-:W-:Y:S01]  /*0ec0*/  MOV R208, UR9 ;  /* 0x0000000900d07c02 */ /* 0x000fe20008000f00 */
[----:B------:R-:W-:Y:S09]  /*0ed0*/  BRA `(.L_x_1857) ;  /* 0x0000000000207947 */ /* 0x000ff20003800000 */
.L_x_1856:
        /* <DEDUP_REMOVED lines=8> */
.L_x_1857:
[----:B------:R-:W-:Y:S01]  /*0f60*/  R2UR UR5, R208 ;  /* 0x00000000d00572ca */ /* 0x000fe200000e0000 */
[----:B------:R-:W1:Y:S01]  /*0f70*/  LDC R82, c[0x0][0x2e0] ;  /* 0x0000b800ff527b82 */ /* 0x000e620000000800 */
[----:B------:R-:W-:Y:S01]  /*0f80*/  ULDC UR6, c[0x0][0xdac] ;  /* 0x00036b0000067ab9 */ /* 0x000fe20000000800 */
[----:B------:R-:W-:Y:S01]  /*0f90*/  ULDC.64 UR10, c[0x0][0x3f8] ;  /* 0x0000fe00000a7ab9 */ /* 0x000fe20000000a00 */
[----:B------:R-:W-:Y:S01]  /*0fa0*/  MOV R4, RZ ;  /* 0x000000ff00047202 */ /* 0x000fe20000000f00 */
[----:B------:R-:W-:Y:S01]  /*0fb0*/  UISETP.NE.U32.AND UP0, UPT, UR10, URZ, UPT ;  /* 0x0000003f0a00728c */ /* 0x000fe2000bf05070 */
[----:B------:R-:W-:Y:S01]  /*0fc0*/  IMAD.MOV.U32 R2, RZ, RZ, RZ ;  /* 0x000000ffff027224 */ /* 0x000fe200078e00ff */
[----:B------:R-:W-:Y:S01]  /*0fd0*/  ULDC UR43, c[0x0][0xdb8] ;  /* 0x00036e00002b7ab9 */ /* 0x000fe20000000800 */
[----:B------:R-:W-:Y:S01]  /*0fe0*/  UIADD3 UR4, UR7, -UR4, URZ ;  /* 0x8000000407047290 */ /* 0x000fe2000fffe03f */
[----:B------:R-:W2:Y:S01]  /*0ff0*/  LDC R5, c[0x0][0x288] ;  /* 0x0000a200ff057b82 */ /* 0x000ea20000000800 */
[----:B------:R-:W-:Y:S01]  /*1000*/  UISETP.NE.AND.EX UP0, UPT, UR11, URZ, UPT, UP0 ;  /* 0x0000003f0b00728c */ /* 0x000fe2000bf05300 */
[----:B------:R-:W-:Y:S01]  /*1010*/  PLOP3.LUT P0, PT, PT, PT, PT, 0x80, 0x0 ;  /* 0x000000000000781c */ /* 0x000fe20003f0f070 */
[----:B------:R-:W-:Y:S01]  /*1020*/  IMAD.MOV.U32 R0, RZ, RZ, RZ ;  /* 0x000000ffff007224 */ /* 0x000fe200078e00ff */
[----:B------:R-:W-:Y:S01]  /*1030*/  ULOP3.LUT UR5, URZ, UR5, URZ, 0x33, !UPT ;  /* 0x000000053f057292 */ /* 0x000fe2000f8e333f */
[----:B------:R-:W-:-:S02]  /*1040*/  CS2R R118, SRZ ;  /* 0x0000000000767805 */ /* 0x000fc4000001ff00 */
[----:B------:R-:W-:Y:S02]  /*1050*/  CS2R R116, SRZ ;  /* 0x0000000000747805 */ /* 0x000fe4000001ff00 */
[----:B------:R-:W-:Y:S01]  /*1060*/  CS2R R114, SRZ ;  /* 0x0000000000727805 */ /* 0x000fe2000001ff00 */
[----:B------:R-:W-:Y:S01]  /*1070*/  UIADD3 UR5, UR5, UR6, URZ ;  /* 0x0000000605057290 */ /* 0x000fe2000fffe03f */
[----:B------:R-:W-:Y:S02]  /*1080*/  CS2R R112, SRZ ;  /* 0x0000000000707805 */ /* 0x000fe4000001ff00 */
[----:B------:R-:W-:Y:S01]  /*1090*/  CS2R R110, SRZ ;  /* 0x00000000006e7805 */ /* 0x000fe2000001ff00 */
[----:B------:R-:W-:Y:S01]  /*10a0*/  ULDC UR6, c[0x0][0x404] ;  /* 0x0001010000067ab9 */ /* 0x000fe20000000800 */
[----:B------:R-:W-:Y:S01]  /*10b0*/  USHF.L.U32 UR42, UR5, 0x7, URZ ;  /* 0x00000007052a7899 */ /* 0x000fe2000800063f */
[----:B------:R-:W-:Y:S01]  /*10c0*/  CS2R R108, SRZ ;  /* 0x00000000006c7805 */ /* 0x000fe2000001ff00 */
[----:B------:R-:W-:Y:S01]  /*10d0*/  USEL UR5, UR6, 0x1, UP0 ;  /* 0x0000000106057887 */ /* 0x000fe20008000000 */
[----:B------:R-:W-:Y:S01]  /*10e0*/  CS2R R106, SRZ ;  /* 0x00000000006a7805 */ /* 0x000fe2000001ff00 */
[----:B------:R-:W-:Y:S01]  /*10f0*/  UISETP.NE.AND UP0, UPT, UR43, 0x1, UPT ;  /* 0x000000012b00788c */ /* 0x000fe2000bf05270 */
[----:B------:R-:W-:Y:S01]  /*1100*/  CS2R R104, SRZ ;  /* 0x0000000000687805 */ /* 0x000fe2000001ff00 */
[----:B------:R-:W-:Y:S01]  /*1110*/  IMAD.U32 R210, RZ, RZ, UR42 ;  /* 0x0000002affd27e24 */ /* 0x000fe2000f8e00ff */
[----:B------:R-:W-:Y:S01]  /*1120*/  CS2R R102, SRZ ;  /* 0x0000000000667805 */ /* 0x000fe2000001ff00 */
[----:B-1----:R-:W-:Y:S01]  /*1130*/  IMAD R82, R82, UR5, RZ ;  /* 0x0000000552527c24 */ /* 0x002fe2000f8e02ff */
[----:B------:R-:W-:Y:S01]  /*1140*/  ULDC UR5, c[0x0][0xdc4] ;  /* 0x0003710000057ab9 */ /* 0x000fe20000000800 */
[----:B------:R-:W-:Y:S01]  /*1150*/  CS2R R100, SRZ ;  /* 0x0000000000647805 */ /* 0x000fe2000001ff00 */
[----:B------:R-:W-:Y:S01]  /*1160*/  UIMAD UR8, UR8, UR5, UR4 ;  /* 0x00000005080872a4 */ /* 0x000fe2000f8e0204 */
[----:B--2---:R-:W-:-:S02]  /*1170*/  IADD3 R5, R210, 0xef, -R5 ;  /* 0x000000efd2057810 */ /* 0x004fc40007ffe805 */
[----:B------:R-:W-:Y:S02]  /*1180*/  CS2R R98, SRZ ;  /* 0x0000000000627805 */ /* 0x000fe4000001ff00 */
[C---:B------:R-:W-:Y:S01]  /*1190*/  IADD3 R3, R82.reuse, 0x6f, RZ ;  /* 0x0000006f52037810 */ /* 0x040fe20007ffe0ff */
[----:B------:R-:W-:Y:S01]  /*11a0*/  @UP0 ULDC UR4, c[0x0][0xdbc] ;  /* 0x00036f0000040ab9 */ /* 0x000fe20000000800 */
[----:B------:R-:W-:Y:S01]  /*11b0*/  @UP0 ULDC UR6, c[0x0][0xdc0] ;  /* 0x0003700000060ab9 */ /* 0x000fe20000000800 */
[----:B------:R-:W-:Y:S01]  /*11c0*/  IMAD.IADD R5, R82, 0x1, R5 ;  /* 0x0000000152057824 */ /* 0x000fe200078e0205 */
[----:B------:R-:W-:Y:S01]  /*11d0*/  UIMAD.WIDE.U32 UR4, UR8, UR4, URZ ;  /* 0x00000004080472a5 */ /* 0x000fe2000f8e003f */
[----:B------:R-:W-:Y:S01]  /*11e0*/  IMAD.HI R2, R3, -0x6db6db6d, R2 ;  /* 0x9249249303027827 */ /* 0x000fe200078e0202 */
[----:B------:R-:W-:Y:S01]  /*11f0*/  UMOV UR44, UR8 ;  /* 0x00000008002c7c82 */ /* 0x000fe20008000000 */
[----:B------:R-:W-:Y:S01]  /*1200*/  CS2R R96, SRZ ;  /* 0x0000000000607805 */ /* 0x000fe2000001ff00 */
[----:B------:R-:W-:Y:S01]  /*1210*/  @UP0 USHF.R.U32.HI UR44, URZ, UR6, UR5 ;  /* 0x000000063f2c0299 */ /* 0x000fe20008011605 */
[----:B------:R-:W-:Y:S01]  /*1220*/  IMAD.HI R4, R5, -0x6db6db6d, R4 ;  /* 0x9249249305047827 */ /* 0x000fe200078e0204 */
[----:B------:R-:W-:-:S02]  /*1230*/  SHF.R.U32.HI R3, RZ, 0x1f, R2 ;  /* 0x0000001fff037819 */ /* 0x000fc40000011602 */
[----:B------:R-:W-:Y:S01]  /*1240*/  CS2R R94, SRZ ;  /* 0x00000000005e7805 */ /* 0x000fe2000001ff00 */
[----:B------:R-:W-:Y:S01]  /*1250*/  UIADD3 UR4, -UR44, URZ, URZ ;  /* 0x0000003f2c047290 */ /* 0x000fe2000fffe13f */
[----:B------:R-:W-:Y:S02]  /*1260*/  CS2R R92, SRZ ;  /* 0x00000000005c7805 */ /* 0x000fe4000001ff00 */
[----:B------:R-:W-:Y:S02]  /*1270*/  SHF.R.U32.HI R5, RZ, 0x1f, R4 ;  /* 0x0000001fff057819 */ /* 0x000fe40000011604 */
[----:B------:R-:W-:Y:S02]  /*1280*/  CS2R R90, SRZ ;  /* 0x00000000005a7805 */ /* 0x000fe4000001ff00 */
[----:B------:R-:W-:Y:S01]  /*1290*/  LEA.HI.SX32 R3, R2, R3, 0x1a ;  /* 0x0000000302037211 */ /* 0x000fe200078fd2ff */
[----:B------:R-:W-:Y:S01]  /*12a0*/  UIMAD UR43, UR43, UR4, UR8 ;  /* 0x000000042b2b72a4 */ /* 0x000fe2000f8e0208 */
[----:B------:R-:W-:-:S02]  /*12b0*/  LEA.HI.SX32 R4, R4, R5, 0x1a ;  /* 0x0000000504047211 */ /* 0x000fc400078fd2ff */
[----:B------:R-:W-:Y:S02]  /*12c0*/  CS2R R88, SRZ ;  /* 0x0000000000587805 */ /* 0x000fe4000001ff00 */
[----:B------:R-:W-:Y:S02]  /*12d0*/  CS2R R86, SRZ ;  /* 0x0000000000567805 */ /* 0x000fe4000001ff00 */
[----:B------:R-:W-:Y:S02]  /*12e0*/  CS2R R84, SRZ ;  /* 0x0000000000547805 */ /* 0x000fe4000001ff00 */
[----:B------:R-:W-:Y:S02]  /*12f0*/  VIMNMX R83, R3, R4, PT ;  /* 0x0000000403537248 */ /* 0x000fe40003fe0100 */
[----:B------:R-:W-:Y:S02]  /*1300*/  CS2R R2, SRZ ;  /* 0x0000000000027805 */ /* 0x000fe4000001ff00 */
[----:B------:R-:W-:-:S02]  /*1310*/  CS2R R38, SRZ ;  /* 0x0000000000267805 */ /* 0x000fc4000001ff00 */
[----:B------:R-:W-:Y:S02]  /*1320*/  CS2R R80, SRZ ;  /* 0x0000000000507805 */ /* 0x000fe4000001ff00 */
[----:B------:R-:W-:Y:S02]  /*1330*/  ISETP.GE.AND P1, PT, R83, 0x1, PT ;  /* 0x000000015300780c */ /* 0x000fe40003f26270 */
        /* <DEDUP_REMOVED lines=21> */
[----:B------:R-:W-:Y:S02]  /*1490*/  CS2R R30, SRZ ;  /* 0x00000000001e7805 */ /* 0x000fe4000001ff00 */
[----:B------:R-:W-:-:S02]  /*14a0*/  CS2R R36, SRZ ;  /* 0x0000000000247805 */ /* 0x000fc4000001ff00 */
[----:B------:R-:W-:Y:S02]  /*14b0*/  MOV R126, RZ ;  /* 0x000000ff007e7202 */ /* 0x000fe40000000f00 */
[----:B------:R-:W-:Y:S02]  /*14c0*/  CS2R R32, SRZ ;  /* 0x0000000000207805 */ /* 0x000fe4000001ff00 */
[----:B------:R-:W-:Y:S01]  /*14d0*/  CS2R R120, SRZ ;  /* 0x0000000000787805 */ /* 0x000fe2000001ff00 */
[----:B------:R-:W-:Y:S01]  /*14e0*/  IMAD.MOV.U32 R27, RZ, RZ, RZ ;  /* 0x000000ffff1b7224 */ /* 0x000fe200078e00ff */
[----:B------:R-:W-:Y:S01]  /*14f0*/  CS2R R6, SRZ ;  /* 0x0000000000067805 */ /* 0x000fe2000001ff00 */
[----:B------:R-:W-:Y:S01]  /*1500*/  IMAD.MOV.U32 R29, RZ, RZ, RZ ;  /* 0x000000ffff1d7224 */ /* 0x000fe200078e00ff */
[----:B------:R-:W-:Y:S01]  /*1510*/  MOV R122, RZ ;  /* 0x000000ff007a7202 */ /* 0x000fe20000000f00 */
        /* <DEDUP_REMOVED lines=29> */
.L_x_1859:
[----:B------:R-:W-:Y:S02]  /*16f0*/  LEA.HI R0, R209, R209, RZ, 0x1 ;  /* 0x000000d1d1007211 */ /* 0x000fe400078f08ff */
[----:B------:R-:W-:Y:S02]  /*1700*/  ISETP.NE.AND P0, PT, R17, 0x3, PT ;  /* 0x000000031100780c */ /* 0x000fe40003f05270 */
[----:B------:R-:W-:-:S05]  /*1710*/  LOP3.LUT R0, R0, 0xfffffffe, RZ, 0xc0, !PT ;  /* 0xfffffffe00007812 */ /* 0x000fca00078ec0ff */
[----:B------:R-:W-:-:S05]  /*1720*/  IMAD.IADD R0, R209, 0x1, -R0 ;  /* 0x00000001d1007824 */ /* 0x000fca00078e0a00 */
[----:B------:R-:W-:-:S04]  /*1730*/  SHF.L.U32 R0, R0, 0x1f, RZ ;  /* 0x0000001f00007819 */ /* 0x000fc800000006ff */
[----:B------:R-:W1:Y:S02]  /*1740*/  SYNCS.PHASECHK.TRANS64.TRYWAIT P1, [UR61+0x36800], R0 ;  /* 0x03680000ff0075a7 */ /* 0x000e64000802017d */
[----:B-1----:R-:W-:Y:S05]  /*1750*/  @!P1 BRA `(.L_x_1860) ;  /* 0x0000013800bc9947 */ /* 0x002fea0003800000 */
.L_x_1961:
[----:B------:R-:W-:Y:S05]  /*1760*/  @!P0 BRA `(.L_x_1861) ;  /* 0x0000000000048947 */ /* 0x000fea0003800000 */
[----:B------:R-:W-:Y:S01]  /*1770*/  BPT.TRAP 0x1 ;  /* 0x000000040000795c */ /* 0x000fe20000300000 */
.L_x_1861:
[----:B------:R-:W-:Y:S01]  /*1780*/  R2UR UR4, R16 ;  /* 0x00000000100472ca */ /* 0x000fe200000e0000 */
[----:B-1----:R-:W-:-:S05]  /*1790*/  IMAD.U32 R0, RZ, RZ, UR46 ;  /* 0x0000002eff007e24 */ /* 0x002fca000f8e00ff */
[----:B------:R-:W-:-:S07]  /*17a0*/  LEA R0, R0, UR61, 0x3 ;  /* 0x0000003d00007c11 */ /* 0x000fce000f8e18ff */
[----:B------:R-:W-:-:S04]  /*17b0*/  MOV R3, UR4 ;  /* 0x0000000400037c02 */ /* 0x000fc80008000f00 */
[----:B------:R-:W-:-:S04]  /*17c0*/  SHF.L.U32 R3, R3, 0x1f, RZ ;  /* 0x0000001f03037819 */ /* 0x000fc800000006ff */
[----:B------:R1:W2:Y:S01]  /*17d0*/  SYNCS.PHASECHK.TRANS64.TRYWAIT P2, [R0+URZ+0x36830], R3 ;  /* 0x03683003000075a7 */ /* 0x0002a2000804017f */
[----:B------:R-:W-:Y:S05]  /*17e0*/  @!P0 BRA `(.L_x_1862) ;  /* 0x0000000000048947 */ /* 0x000fea0003800000 */
[----:B------:R-:W-:Y:S01]  /*17f0*/  BPT.TRAP 0x1 ;  /* 0x000000040000795c */ /* 0x000fe20000300000 */
.L_x_1862:
[----:B------:R-:W3:Y:S01]  /*1800*/  S2R R2, SR_TID.X ;  /* 0x0000000000027919 */ /* 0x000ee20000002100 */
[----:B------:R-:W-:Y:S01]  /*1810*/  IMAD.MOV.U32 R119, RZ, RZ, RZ ;  /* 0x000000ffff777224 */ /* 0x000fe200078e00ff */
[----:B---3--:R-:W-:Y:S01]  /*1820*/  LOP3.LUT P1, RZ, R2, 0x7f, RZ, 0xc0, !PT ;  /* 0x0000007f02ff7812 */ /* 0x008fe2000782c0ff */
[----:B--2---:R-:W-:-:S12]  /*1830*/  @P2 BRA `(.L_x_1863) ;  /* 0x0000000000082947 */ /* 0x004fd80003800000 */
[----:B------:R-:W2:Y:S02]  /*1840*/  SYNCS.PHASECHK.TRANS64.TRYWAIT P2, [R0+URZ+0x36830], R3 ;  /* 0x03683003000075a7 */ /* 0x000ea4000804017f */
[----:B--2---:R-:W-:Y:S05]  /*1850*/  @!P2 BRA `(.L_x_1864) ;  /* 0x000001380094a947 */ /* 0x004fea0003800000 */
.L_x_1863:
[----:B------:R-:W-:Y:S05]  /*1860*/  WARPSYNC.ALL ;  /* 0x0000000000007948 */ /* 0x000fea0003800000 */
[----:B------:R-:W-:Y:S01]  /*1870*/  UIADD3 UR4, UR61, 0x21400, URZ ;  /* 0x000214003d047890 */ /* 0x000fe2000fffe03f */
[----:B------:R-:W-:Y:S01]  /*1880*/  WARPGROUP.ARRIVE ;  /* 0x00000000000079c5 */ /* 0x000fe20000000000 */
[----:B------:R-:W-:Y:S01]  /*1890*/  UMOV UR5, 0x40000040 ;  /* 0x4000004000057882 */ /* 0x000fe20000000000 */
[----:B------:R-:W-:Y:S01]  /*18a0*/  UMOV UR7, 0x40000040 ;  /* 0x4000004000077882 */ /* 0x000fe20000000000 */
[----:B------:R-:W-:Y:S01]  /*18b0*/  USHF.R.U32.HI UR4, URZ, 0x4, UR4 ;  /* 0x000000043f047899 */ /* 0x000fe20008011604 */
[----:B------:R-:W-:Y:S01]  /*18c0*/  MOV R4, UR46 ;  /* 0x0000002e00047c02 */ /* 0x000fe20008000f00 */
[----:B------:R-:W-:Y:S01]  /*18d0*/  UMOV UR9, UR5 ;  /* 0x0000000500097c82 */ /* 0x000fe20008000000 */
[----:B------:R-:W-:Y:S01]  /*18e0*/  UMOV UR11, 0x40000040 ;  /* 0x40000040000b7882 */ /* 0x000fe20000000000 */
[----:B------:R-:W-:Y:S01]  /*18f0*/  ULOP3.LUT UR4, UR4, 0x3fff, URZ, 0xc0, !UPT ;  /* 0x00003fff04047892 */ /* 0x000fe2000f8ec03f */
[----:B------:R-:W-:Y:S01]  /*1900*/  MOV R5, UR44 ;  /* 0x0000002c00057c02 */ /* 0x000fe20008000f00 */
[----:B------:R-:W-:Y:S01]  /*1910*/  UMOV UR13, UR5 ;  /* 0x00000005000d7c82 */ /* 0x000fe20008000000 */
[----:B------:R-:W-:Y:S01]  /*1920*/  UMOV UR15, 0x40000040 ;  /* 0x40000040000f7882 */ /* 0x000fe20000000000 */
[----:B------:R-:W-:Y:S01]  /*1930*/  ULOP3.LUT UR40, UR4, 0x10000, URZ, 0xfc, !UPT ;  /* 0x0001000004287892 */ /* 0x000fe2000f8efc3f */
[----:B------:R-:W-:Y:S01]  /*1940*/  MOV R6, UR43 ;  /* 0x0000002b00067c02 */ /* 0x000fe20008000f00 */
[----:B------:R-:W-:Y:S01]  /*1950*/  ULOP3.LUT UR4, UR36, 0x10000, URZ, 0xfc, !UPT ;  /* 0x0001000024047892 */ /* 0x000fe2000f8efc3f */
[----:B------:R-:W-:Y:S01]  /*1960*/  MOV R7, UR42 ;  /* 0x0000002a00077c02 */ /* 0x000fe20008000f00 */
[----:B------:R-:W-:Y:S01]  /*1970*/  UIMAD UR6, UR46, 0xa80, UR40 ;  /* 0x00000a802e0678a4 */ /* 0x000fe2000f8e0228 */
[----:B-12---:R-:W-:Y:S01]  /*1980*/  @!P1 VIADD R0, R0, 0x36840 ;  /* 0x0003684000009836 */ /* 0x006fe20000000000 */
[----:B------:R-:W-:Y:S01]  /*1990*/  UMOV UR17, UR5 ;  /* 0x0000000500117c82 */ /* 0x000fe20008000000 */
[----:B------:R-:W-:Y:S01]  /*19a0*/  UMOV UR19, 0x40000040 ;  /* 0x4000004000137882 */ /* 0x000fe20000000000 */
[----:B------:R-:W-:Y:S01]  /*19b0*/  UIADD3 UR10, UR6, 0x80, URZ ;  /* 0x00000080060a7890 */ /* 0x000fe2000fffe03f */
[----:B------:R-:W-:Y:S01]  /*19c0*/  MOV R8, UR40 ;  /* 0x0000002800087c02 */ /* 0x000fe20008000f00 */
[----:B------:R-:W-:Y:S01]  /*19d0*/  UMOV UR8, UR4 ;  /* 0x0000000400087c82 */ /* 0x000fe20008000000 */
[----:B------:R-:W-:Y:S01]  /*19e0*/  UIADD3 UR14, UR6, 0x100, URZ ;  /* 0x00000100060e7890 */ /* 0x000fe2000fffe03f */
[----:B------:R-:W-:Y:S01]  /*19f0*/  @!P1 PRMT R0, RZ, 0x654, R0 ;  /* 0x00000654ff009816 */ /* 0x000fe20000000000 */
[----:B------:R-:W-:Y:S01]  /*1a00*/  HGMMA.64x16x16.F32.BF16 R72, gdesc[UR4], RZ, !UPT, gsb0 ;  /* 0x00200000044879f0 */ /* 0x000fe2000c0018ff */
[----:B------:R-:W-:Y:S01]  /*1a10*/  UMOV UR12, UR4 ;  /* 0x00000004000c7c82 */ /* 0x000fe20008000000 */
[----:B------:R-:W-:Y:S01]  /*1a20*/  UIADD3 UR18, UR6, 0x180, URZ ;  /* 0x0000018006127890 */ /* 0x000fe2000fffe03f */
[-C--:B------:R-:W-:Y:S01]  /*1a30*/  MOV R118, R119.reuse ;  /* 0x0000007700767202 */ /* 0x080fe20000000f00 */
[----:B------:R-:W-:Y:S01]  /*1a40*/  UMOV UR16, UR4 ;  /* 0x0000000400107c82 */ /* 0x000fe20008000000 */
[----:B------:R-:W-:Y:S01]  /*1a50*/  UIADD3 UR22, UR6, 0x200, URZ ;  /* 0x0000020006167890 */ /* 0x000fe2000fffe03f */
[--C-:B------:R-:W-:Y:S01]  /*1a60*/  IMAD.MOV.U32 R117, RZ, RZ, R119.reuse ;  /* 0x000000ffff757224 */ /* 0x100fe200078e0077 */
[----:B------:R-:W-:Y:S01]  /*1a70*/  UMOV UR20, UR4 ;  /* 0x0000000400147c82 */ /* 0x000fe20008000000 */
[----:B------:R-:W-:Y:S01]  /*1a80*/  UMOV UR21, UR5 ;  /* 0x0000000500157c82 */ /* 0x000fe20008000000 */
[----:B------:R-:W-:Y:S01]  /*1a90*/  UMOV UR23, 0x40000040 ;  /* 0x4000004000177882 */ /* 0x000fe20000000000 */
[----:B------:R-:W-:Y:S01]  /*1aa0*/  UIADD3 UR26, UR6, 0x280, URZ ;  /* 0x00000280061a7890 */ /* 0x000fe2000fffe03f */
[--C-:B------:R-:W-:Y:S01]  /*1ab0*/  IMAD.MOV.U32 R116, RZ, RZ, R119.reuse ;  /* 0x000000ffff747224 */ /* 0x100fe200078e0077 */
[----:B------:R-:W-:Y:S01]  /*1ac0*/  UMOV UR24, UR4 ;  /* 0x0000000400187c82 */ /* 0x000fe20008000000 */
[----:B------:R-:W-:Y:S01]  /*1ad0*/  UMOV UR25, UR5 ;  /* 0x0000000500197c82 */ /* 0x000fe20008000000 */
[----:B------:R-:W-:Y:S01]  /*1ae0*/  UMOV UR27, 0x40000040 ;  /* 0x40000040001b7882 */ /* 0x000fe20000000000 */
[----:B------:R-:W-:Y:S01]  /*1af0*/  UIADD3 UR7, UR4, 0x2, URZ ;  /* 0x0000000204077890 */ /* 0x000fe2000fffe03f */
[-C--:B------:R-:W-:Y:S01]  /*1b00*/  MOV R115, R119.reuse ;  /* 0x0000007700737202 */ /* 0x080fe20000000f00 */
        /* <DEDUP_REMOVED lines=19> */
[----:B------:R-:W-:Y:S01]  /*1c40*/  UMOV UR43, 0x40000040 ;  /* 0x40000040002b7882 */ /* 0x000fe20000000000 */
        /* <DEDUP_REMOVED lines=10> */
[--C-:B------:R-:W-:Y:S01]  /*1cf0*/  IMAD.MOV.U32 R86, RZ, RZ, R119.reuse ;  /* 0x000000ffff567224 */ /* 0x100fe200078e0077 */
[----:B------:R-:W-:Y:S02]  /*1d00*/  WARPGROUP.DEPBAR.LE gsb0, 0x0 ;  /* 0x00008000000079c5 */ /* 0x000fe40000010000 */
[----:B------:R-:W-:Y:S01]  /*1d10*/  WARPGROUP.ARRIVE ;  /* 0x00000000000079c5 */ /* 0x000fe20000000000 */
[--C-:B------:R-:W-:Y:S02]  /*1d20*/  IMAD.MOV.U32 R84, RZ, RZ, R119.reuse ;  /* 0x000000ffff547224 */ /* 0x100fe400078e0077 */
[----:B------:R-:W-:-:S03]  /*1d30*/  IMAD.MOV.U32 R80, RZ, RZ, R119 ;  /* 0x000000ffff507224 */ /* 0x000fc600078e0077 */
        /* <DEDUP_REMOVED lines=355> */
[----:B------:R-:W-:-:S02]  /*3370*/  UIADD3 UR7, UR4, 0x802, URZ ;  /* 0x0000080204077890 */ /* 0x000fc4000fffe03f */
        /* <DEDUP_REMOVED lines=109> */
[----:B------:R-:W1:Y:S01]  /*3a50*/  LDC R3, c[0x0][0x288] ;  /* 0x0000a200ff037b82 */ /* 0x000e620000000800 */
        /* <DEDUP_REMOVED lines=11> */
[C---:B------:R-:W-:Y:S01]  /*3b10*/  IMAD R6, R83.reuse, -0x70, R82 ;  /* 0xffffff9053067824 */ /* 0x040fe200078e0252 */
[----:B------:R-:W-:Y:S02]  /*3b20*/  R2UR UR40, R8 ;  /* 0x00000000082872ca */ /* 0x000fe400000e0000 */
[----:B------:R-:W-:-:S04]  /*3b30*/  IADD3 R83, R83, -0x2, RZ ;  /* 0xfffffffe53537810 */ /* 0x000fc80007ffe0ff */
[----:B------:R-:W-:Y:S01]  /*3b40*/  R2UR UR47, R83 ;  /* 0x00000000532f72ca */ /* 0x000fe200000e0000 */
        /* <DEDUP_REMOVED lines=8> */
[----:B------:R-:W-:Y:S01]  /*3bd0*/  IMAD.U32 R4, RZ, RZ, UR56 ;  /* 0x00000038ff047e24 */ /* 0x000fe2000f8e00ff */
[----:B------:R-:W-:Y:S01]  /*3be0*/  MOV R5, UR57 ;  /* 0x0000003900057c02 */ /* 0x000fe20008000f00 */
[----:B------:R-:W-:Y:S01]  /*3bf0*/  ULDC UR7, c[0x0][0x9d8] ;  /* 0x0002760000077ab9 */ /* 0x000fe20000000800 */
        /* <DEDUP_REMOVED lines=25> */
[----:B------:R-:W2:Y:S01]  /*3d90*/  MUFU.TANH R74, R74 ;  /* 0x0000004a004a7308 */ /* 0x000ea20000002400 */
[----:B------:R-:W-:Y:S01]  /*3da0*/  UMOV UR56, UR10 ;  /* 0x0000000a00387c82 */ /* 0x000fe20008000000 */
[----:B------:R-:W-:Y:S01]  /*3db0*/  UMOV UR57, UR11 ;  /* 0x0000000b00397c82 */ /* 0x000fe20008000000 */
[----:B------:R-:W-:Y:S01]  /*3dc0*/  UMOV UR59, 0x40000040 ;  /* 0x40000040003b7882 */ /* 0x000fe20000000000 */
[----:B------:R-:W-:Y:S01]  /*3dd0*/  FMUL.FTZ R9, R77, UR7 ;  /* 0x000000074d097c20 */ /* 0x000fe20008410000 */
[----:B------:R-:W-:Y:S01]  /*3de0*/  FMUL.FTZ R2, R72, UR7 ;  /* 0x0000000748027c20 */ /* 0x000fe20008410000 */
[----:B------:R-:W-:Y:S01]  /*3df0*/  FMUL.FTZ R10, R76, UR7 ;  /* 0x000000074c0a7c20 */ /* 0x000fe20008410000 */
[----:B------:R-:W-:Y:S01]  /*3e00*/  MOV R76, R119 ;  /* 0x00000077004c7202 */ /* 0x000fe20000000f00 */
[----:B------:R-:W3:Y:S01]  /*3e10*/  MUFU.TANH R75, R75 ;  /* 0x0000004b004b7308 */ /* 0x000ee20000002400 */
[----:B------:R-:W-:-:S07]  /*3e20*/  IMAD.MOV.U32 R72, RZ, RZ, R119 ;  /* 0x000000ffff487224 */ /* 0x000fce00078e0077 */
[----:B------:R-:W4:Y:S08]  /*3e30*/  MUFU.TANH R78, R78 ;  /* 0x0000004e004e7308 */ /* 0x000f300000002400 */
[----:B------:R-:W5:Y:S08]  /*3e40*/  MUFU.TANH R79, R79 ;  /* 0x0000004f004f7308 */ /* 0x000f700000002400 */
[----:B------:R-:W-:Y:S08]  /*3e50*/  MUFU.TANH R2, R2 ;  /* 0x0000000200027308 */ /* 0x000ff00000002400 */
[----:B------:R-:W-:Y:S08]  /*3e60*/  MUFU.TANH R7, R7 ;  /* 0x0000000700077308 */ /* 0x000ff00000002400 */
[----:B------:R-:W-:Y:S01]  /*3e70*/  MUFU.TANH R10, R10 ;  /* 0x0000000a000a7308 */ /* 0x000fe20000002400 */
[----:B------:R-:W-:-:S02]  /*3e80*/  WARPGROUP.DEPBAR.LE gsb0, 0x0 ;  /* 0x00008000000079c5 */ /* 0x000fc40000010000 */
[----:B------:R-:W-:Y:S01]  /*3e90*/  WARPGROUP.ARRIVE ;  /* 0x00000000000079c5 */ /* 0x000fe20000000000 */
[----:B------:R-:W-:Y:S01]  /*3ea0*/  FMUL.FTZ R11, R64, UR7 ;  /* 0x00000007400b7c20 */ /* 0x000fe20008410000 */
[----:B------:R-:W-:Y:S02]  /*3eb0*/  VIADD R64, R205, UR42 ;  /* 0x0000002acd407c36 */ /* 0x000fe40008000000 */
[----:B------:R-:W-:Y:S01]  /*3ec0*/  FMUL.FTZ R66, R66, UR7 ;  /* 0x0000000742427c20 */ /* 0x000fe20008410000 */
        /* <DEDUP_REMOVED lines=8> */
[----:B------:R-:W5:Y:S01]  /*3f50*/  MUFU.TANH R66, R66 ;  /* 0x0000004200427308 */ /* 0x000f620000002400 */
[----:B------:R-:W-:Y:S01]  /*3f60*/  FMUL.FTZ R13, R69, UR7 ;  /* 0x00000007450d7c20 */ /* 0x000fe20008410000 */
[----:B------:R-:W-:Y:S01]  /*3f70*/  FMUL.FTZ R71, R71, UR7 ;  /* 0x0000000747477c20 */ /* 0x000fe20008410000 */
[----:B------:R-:W-:Y:S01]  /*3f80*/  FMUL.FTZ R14, R68, UR7 ;  /* 0x00000007440e7c20 */ /* 0x000fe20008410000 */
[----:B------:R-:W-:-:S04]  /*3f90*/  IMAD.MOV.U32 R68, RZ, RZ, R119 ;  /* 0x000000ffff447224 */ /* 0x000fc800078e0077 */
[----:B------:R-:W5:Y:S08]  /*3fa0*/  MUFU.TANH R67, R67 ;  /* 0x0000004300437308 */ /* 0x000f700000002400 */
[----:B------:R-:W5:Y:S08]  /*3fb0*/  MUFU.TANH R70, R70 ;  /* 0x0000004600467308 */ /* 0x000f700000002400 */
[----:B------:R-:W5:Y:S08]  /*3fc0*/  MUFU.TANH R71, R71 ;  /* 0x0000004700477308 */ /* 0x000f700000002400 */
[----:B------:R-:W-:Y:S08]  /*3fd0*/  MUFU.TANH R9, R9 ;  /* 0x0000000900097308 */ /* 0x000ff00000002400 */
[----:B------:R-:W-:Y:S01]  /*3fe0*/  MUFU.TANH R11, R11 ;  /* 0x0000000b000b7308 */ /* 0x000fe20000002400 */
[----:B------:R-:W-:-:S02]  /*3ff0*/  WARPGROUP.DEPBAR.LE gsb0, 0x0 ;  /* 0x00008000000079c5 */ /* 0x000fc40000010000 */
[----:B------:R-:W-:Y:S01]  /*4000*/  WARPGROUP.ARRIVE ;  /* 0x00000000000079c5 */ /* 0x000fe20000000000 */
[----:B------:R-:W-:Y:S01]  /*4010*/  FMUL.FTZ R21, R61, UR7 ;  /* 0x000000073d157c20 */ /* 0x000fe20008410000 */
[----:B-1----:R-:W-:Y:S01]  /*4020*/  IADD3 R61, -R3, 0x71, R6 ;  /* 0x00000071033d7810 */ /* 0x002fe20007ffe106 */
[----:B------:R-:W-:Y:S01]  /*4030*/  FMUL.FTZ R20, R57, UR7 ;  /* 0x0000000739147c20 */ /* 0x000fe20008410000 */
[----:B------:R-:W-:Y:S02]  /*4040*/  VIADD R57, R6, 0x70 ;  /* 0x0000007006397836 */ /* 0x000fe40000000000 */
[----:B------:R-:W-:Y:S01]  /*4050*/  FMUL.FTZ R15, R56, UR7 ;  /* 0x00000007380f7c20 */ /* 0x000fe20008410000 */
[----:B------:R-:W-:Y:S01]  /*4060*/  HGMMA.64x16x16.F32.BF16 R48, gdesc[UR56], R48, gsb0 ;  /* 0x00200000383079f0 */ /* 0x000fe20008001830 */
[----:B------:R-:W-:Y:S01]  /*4070*/  UIADD3 UR58, UR6, 0x906, URZ ;  /* 0x00000906063a7890 */ /* 0x000fe2000fffe03f */
[----:B------:R-:W-:Y:S01]  /*4080*/  IMAD R61, R204, -0x2, R61 ;  /* 0xfffffffecc3d7824 */ /* 0x000fe200078e023d */
[----:B------:R-:W-:Y:S01]  /*4090*/  UMOV UR56, UR10 ;  /* 0x0000000a00387c82 */ /* 0x000fe20008000000 */
[----:B------:R-:W-:Y:S01]  /*40a0*/  UMOV UR57, UR11 ;  /* 0x0000000b00397c82 */ /* 0x000fe20008000000 */
[----:B------:R-:W-:Y:S01]  /*40b0*/  UMOV UR59, 0x40000040 ;  /* 0x40000040003b7882 */ /* 0x000fe20000000000 */
[----:B------:R-:W-:Y:S01]  /*40c0*/  FMUL.FTZ R56, R60, UR7 ;  /* 0x000000073c387c20 */ /* 0x000fe20008410000 */
[----:B------:R-:W-:Y:S01]  /*40d0*/  IMAD R60, R204, -0x2, R57 ;  /* 0xfffffffecc3c7824 */ /* 0x000fe200078e0239 */
[----:B------:R-:W-:Y:S01]  /*40e0*/  IADD3 R57, R61, 0x8, R64 ;  /* 0x000000083d397810 */ /* 0x000fe20007ffe040 */
[----:B------:R-:W-:Y:S01]  /*40f0*/  FMUL.FTZ R58, R58, UR7 ;  /* 0x000000073a3a7c20 */ /* 0x000fe20008410000 */
[----:B------:R-:W-:Y:S01]  /*4100*/  FMUL.FTZ R59, R59, UR7 ;  /* 0x000000073b3b7c20 */ /* 0x000fe20008410000 */
[----:B------:R-:W-:Y:S01]  /*4110*/  FMUL.FTZ R62, R62, UR7 ;  /* 0x000000073e3e7c20 */ /* 0x000fe20008410000 */
[----:B------:R-:W-:Y:S01]  /*4120*/  VIMNMX R65, R60, R57, PT ;  /* 0x000000393c417248 */ /* 0x000fe20003fe0100 */
[----:B------:R-:W-:Y:S01]  /*4130*/  FMUL.FTZ R63, R63, UR7 ;  /* 0x000000073f3f7c20 */ /* 0x000fe20008410000 */
[----:B------:R-:W-:Y:S01]  /*4140*/  VIADDMNMX R60, R64, R61, R60, PT ;  /* 0x0000003d403c7246 */ /* 0x000fe2000380013c */
[----:B------:R-:W1:Y:S01]  /*4150*/  MUFU.TANH R58, R58 ;  /* 0x0000003a003a7308 */ /* 0x000e620000002400 */
[----:B------:R-:W-:-:S02]  /*4160*/  ISETP.GT.AND P3, PT, R65, RZ, PT ;  /* 0x000000ff4100720c */ /* 0x000fc40003f64270 */
[C---:B------:R-:W-:Y:S02]  /*4170*/  ISETP.GT.AND P4, PT, R65.reuse, 0x1, PT ;  /* 0x000000014100780c */ /* 0x040fe40003f84270 */
[----:B------:R-:W-:Y:S02]  /*4180*/  ISETP.GT.AND P5, PT, R65, 0x8, PT ;  /* 0x000000084100780c */ /* 0x000fe40003fa4270 */
[----:B--2---:R-:W-:Y:S01]  /*4190*/  FSEL R69, R74, -INF , P3 ;  /* 0xff8000004a457808 */ /* 0x004fe20001800000 */
[----:B------:R-:W2:Y:S01]  /*41a0*/  MUFU.TANH R59, R59 ;  /* 0x0000003b003b7308 */ /* 0x000ea20000002400 */
[----:B---3--:R-:W-:Y:S01]  /*41b0*/  FSEL R75, R75, -INF , P4 ;  /* 0xff8000004b4b7808 */ /* 0x008fe20002000000 */
[--C-:B------:R-:W-:Y:S01]  /*41c0*/  IMAD.MOV.U32 R74, RZ, RZ, R119.reuse ;  /* 0x000000ffff4a7224 */ /* 0x100fe200078e0077 */
[----:B------:R-:W-:Y:S02]  /*41d0*/  ISETP.GT.AND P6, PT, R65, 0x9, PT ;  /* 0x000000094100780c */ /* 0x000fe40003fc4270 */
[----:B----4-:R-:W-:Y:S01]  /*41e0*/  FSEL R73, R78, -INF , P5 ;  /* 0xff8000004e497808 */ /* 0x010fe20002800000 */
[----:B------:R-:W-:Y:S01]  /*41f0*/  IMAD.MOV.U32 R78, RZ, RZ, R119 ;  /* 0x000000ffff4e7224 */ /* 0x000fe200078e0077 */
[----:B------:R-:W-:Y:S01]  /*4200*/  FMNMX.FTZ R8, R69, R75, !PT ;  /* 0x0000004b45087209 */ /* 0x000fe20007810000 */
[----:B------:R-:W3:Y:S01]  /*4210*/  MUFU.TANH R62, R62 ;  /* 0x0000003e003e7308 */ /* 0x000ee20000002400 */
[----:B------:R-:W-:-:S02]  /*4220*/  ISETP.GT.AND P2, PT, R65, 0x10, PT ;  /* 0x000000104100780c */ /* 0x000fc40003f44270 */
[----:B-----5:R-:W-:Y:S02]  /*4230*/  FSEL R79, R79, -INF , P6 ;  /* 0xff8000004f4f7808 */ /* 0x020fe40003000000 */
[----:B------:R-:W-:Y:S02]  /*4240*/  FMNMX.FTZ R8, R73, R8, !PT ;  /* 0x0000000849087209 */ /* 0x000fe40007810000 */
[----:B------:R-:W-:Y:S01]  /*4250*/  ISETP.GT.AND P3, PT, R65, 0x11, PT ;  /* 0x000000114100780c */ /* 0x000fe20003f64270 */
[----:B------:R-:W4:Y:S01]  /*4260*/  MUFU.TANH R63, R63 ;  /* 0x0000003f003f7308 */ /* 0x000f220000002400 */
[----:B------:R-:W-:Y:S02]  /*4270*/  FSEL R77, R66, -INF , P2 ;  /* 0xff800000424d7808 */ /* 0x000fe40001000000 */
[----:B------:R-:W-:Y:S02]  /*4280*/  FMNMX.FTZ R8, R79, R8, !PT ;  /* 0x000000084f087209 */ /* 0x000fe40007810000 */
[----:B------:R-:W-:-:S02]  /*4290*/  ISETP.GT.AND P2, PT, R65, 0x18, PT ;  /* 0x000000184100780c */ /* 0x000fc40003f44270 */
[----:B------:R-:W-:Y:S01]  /*42a0*/  FSEL R81, R67, -INF , P3 ;  /* 0xff80000043517808 */ /* 0x000fe20001800000 */
[----:B------:R-:W-:Y:S01]  /*42b0*/  MUFU.TANH R12, R12 ;  /* 0x0000000c000c7308 */ /* 0x000fe20000002400 */
[----:B------:R-:W-:Y:S02]  /*42c0*/  FMNMX.FTZ R8, R77, R8, !PT ;  /* 0x000000084d087209 */ /* 0x000fe40007810000 */
[----:B------:R-:W-:Y:S01]  /*42d0*/  ISETP.GT.AND P3, PT, R65, 0x19, PT ;  /* 0x000000194100780c */ /* 0x000fe20003f64270 */
[----:B------:R-:W-:Y:S02]  /*42e0*/  WARPGROUP.DEPBAR.LE gsb0, 0x0 ;  /* 0x00008000000079c5 */ /* 0x000fe40000010000 */
[----:B------:R-:W-:Y:S01]  /*42f0*/  WARPGROUP.ARRIVE ;  /* 0x00000000000079c5 */ /* 0x000fe20000000000 */
[----:B------:R-:W-:Y:S01]  /*4300*/  FSEL R85, R70, -INF , P2 ;  /* 0xff80000046557808 */ /* 0x000fe20001000000 */
[----:B------:R-:W-:Y:S01]  /*4310*/  FMUL.FTZ R50, R50, UR7 ;  /* 0x0000000732327c20 */ /* 0x000fe20008410000 */
[----:B------:R-:W-:Y:S01]  /*4320*/  FMNMX.FTZ R66, R81, R8, !PT ;  /* 0x0000000851427209 */ /* 0x000fe20007810000 */
[----:B------:R-:W-:Y:S01]  /*4330*/  FMUL.FTZ R51, R51, UR7 ;  /* 0x0000000733337c20 */ /* 0x000fe20008410000 */
[----:B------:R-:W-:Y:S01]  /*4340*/  ISETP.GT.AND P2, PT, R65, 0x20, PT ;  /* 0x000000204100780c */ /* 0x000fe20003f44270 */
[----:B------:R-:W-:Y:S01]  /*4350*/  HGMMA.64x16x16.F32.BF16 R40, gdesc[UR56], R40, gsb0 ;  /* 0x00200000382879f0 */ /* 0x000fe20008001828 */
[----:B------:R-:W-:Y:S01]  /*4360*/  UIADD3 UR58, UR6, 0x986, URZ ;  /* 0x00000986063a7890 */ /* 0x000fe2000fffe03f */
[----:B------:R-:W-:Y:S01]  /*4370*/  FSEL R87, R71, -INF , P3 ;  /* 0xff80000047577808 */ /* 0x000fe20001800000 */
[----:B------:R-:W-:Y:S01]  /*4380*/  UMOV UR56, UR10 ;  /* 0x0000000a00387c82 */ /* 0x000fe20008000000 */
[----:B------:R-:W-:Y:S01]  /*4390*/  UMOV UR57, UR11 ;  /* 0x0000000b00397c82 */ /* 0x000fe20008000000 */
[----:B------:R-:W-:Y:S01]  /*43a0*/  UMOV UR59, 0x40000040 ;  /* 0x40000040003b7882 */ /* 0x000fe20000000000 */
[----:B------:R-:W-:Y:S01]  /*43b0*/  FMNMX.FTZ R66, R85, R66, !PT ;  /* 0x0000004255427209 */ /* 0x000fe20007810000 */
[----:B------:R-:W5:Y:S01]  /*43c0*/  MUFU.TANH R50, R50 ;  /* 0x0000003200327308 */ /* 0x000f620000002400 */
[----:B------:R-:W-:Y:S01]  /*43d0*/  ISETP.GT.AND P3, PT, R65, 0x21, PT ;  /* 0x000000214100780c */ /* 0x000fe20003f64270 */
[----:B------:R-:W-:Y:S01]  /*43e0*/  FMUL.FTZ R54, R54, UR7 ;  /* 0x0000000736367c20 */ /* 0x000fe20008410000 */
[----:B-1----:R-:W-:Y:S01]  /*43f0*/  FSEL R89, R58, -INF , P2 ;  /* 0xff8000003a597808 */ /* 0x002fe20001000000 */
[----:B------:R-:W-:Y:S01]  /*4400*/  FMUL.FTZ R55, R55, UR7 ;  /* 0x0000000737377c20 */ /* 0x000fe20008410000 */
[----:B------:R-:W-:Y:S01]  /*4410*/  FMNMX.FTZ R66, R87, R66, !PT ;  /* 0x0000004257427209 */ /* 0x000fe20007810000 */
[----:B------:R-:W-:Y:S01]  /*4420*/  FMUL.FTZ R48, R48, UR7 ;  /* 0x0000000730307c20 */ /* 0x000fe20008410000 */
[----:B------:R-:W-:Y:S01]  /*4430*/  ISETP.GT.AND P2, PT, R65, 0x28, PT ;  /* 0x000000284100780c */ /* 0x000fe20003f44270 */
[----:B------:R-:W1:Y:S01]  /*4440*/  MUFU.TANH R51, R51 ;  /* 0x0000003300337308 */ /* 0x000e620000002400 */
[----:B--2---:R-:W-:Y:S01]  /*4450*/  FSEL R91, R59, -INF , P3 ;  /* 0xff8000003b5b7808 */ /* 0x004fe20001800000 */
[----:B------:R-:W-:Y:S01]  /*4460*/  FMUL.FTZ R49, R49, UR7 ;  /* 0x0000000731317c20 */ /* 0x000fe20008410000 */
[----:B------:R-:W-:Y:S01]  /*4470*/  FMNMX.FTZ R66, R89, R66, !PT ;  /* 0x0000004259427209 */ /* 0x000fe20007810000 */
[----:B------:R-:W-:Y:S01]  /*4480*/  FMUL.FTZ R52, R52, UR7 ;  /* 0x0000000734347c20 */ /* 0x000fe20008410000 */
[----:B------:R-:W-:Y:S01]  /*4490*/  ISETP.GT.AND P3, PT, R65, 0x29, PT ;  /* 0x000000294100780c */ /* 0x000fe20003f64270 */
[----:B------:R-:W-:Y:S01]  /*44a0*/  FMUL.FTZ R53, R53, UR7 ;  /* 0x0000000735357c20 */ /* 0x000fe20008410000 */
[----:B---3--:R-:W-:Y:S01]  /*44b0*/  FSEL R93, R62, -INF , P2 ;  /* 0xff8000003e5d7808 */ /* 0x008fe20001000000 */
[----:B------:R-:W2:Y:S01]  /*44c0*/  MUFU.TANH R54, R54 ;  /* 0x0000003600367308 */ /* 0x000ea20000002400 */
[----:B------:R-:W-:Y:S01]  /*44d0*/  FMNMX.FTZ R66, R91, R66, !PT ;  /* 0x000000425b427209 */ /* 0x000fe20007810000 */
[----:B------:R-:W-:Y:S01]  /*44e0*/  IMAD.MOV.U32 R62, RZ, RZ, R119 ;  /* 0x000000ffff3e7224 */ /* 0x000fe200078e0077 */
[----:B------:R-:W-:-:S02]  /*44f0*/  ISETP.GT.AND P2, PT, R65, 0x30, PT ;  /* 0x000000304100780c */ /* 0x000fc40003f44270 */
[----:B----4-:R-:W-:Y:S02]  /*4500*/  FSEL R95, R63, -INF , P3 ;  /* 0xff8000003f5f7808 */ /* 0x010fe40001800000 */
[----:B------:R-:W-:Y:S01]  /*4510*/  FMNMX.FTZ R66, R93, R66, !PT ;  /* 0x000000425d427209 */ /* 0x000fe20007810000 */
[----:B------:R-:W-:Y:S01]  /*4520*/  MUFU.TANH R55, R55 ;  /* 0x0000003700377308 */ /* 0x000fe20000002400 */
[----:B------:R-:W-:Y:S02]  /*4530*/  ISETP.GT.AND P3, PT, R65, 0x31, PT ;  /* 0x000000314100780c */ /* 0x000fe40003f64270 */
[----:B-----5:R-:W-:Y:S02]  /*4540*/  FSEL R97, R50, -INF , P2 ;  /* 0xff80000032617808 */ /* 0x020fe40001000000 */
[----:B------:R-:W-:Y:S02]  /*4550*/  FMNMX.FTZ R66, R95, R66, !PT ;  /* 0x000000425f427209 */ /* 0x000fe40007810000 */
[----:B------:R-:W-:Y:S01]  /*4560*/  ISETP.GT.AND P2, PT, R65, 0x38, PT ;  /* 0x000000384100780c */ /* 0x000fe20003f44270 */
[----:B------:R-:W-:Y:S01]  /*4570*/  MUFU.TANH R14, R14 ;  /* 0x0000000e000e7308 */ /* 0x000fe20000002400 */
[----:B------:R-:W-:-:S02]  /*4580*/  FMNMX.FTZ R66, R97, R66, !PT ;  /* 0x0000004261427209 */ /* 0x000fc40007810000 */
[----:B------:R-:W-:Y:S02]  /*4590*/  ISETP.GT.AND P4, PT, R60, 0x8, PT ;  /* 0x000000083c00780c */ /* 0x000fe40003f84270 */
[-C--:B------:R-:W-:Y:S02]  /*45a0*/  MOV R70, R119.reuse ;  /* 0x0000007700467202 */ /* 0x080fe40000000f00 */
[----:B------:R-:W-:Y:S01]  /*45b0*/  FSEL R61, R10, -INF , P4 ;  /* 0xff8000000a3d7808 */ /* 0x000fe20002000000 */
[----:B------:R-:W-:Y:S01]  /*45c0*/  MUFU.TANH R13, R13 ;  /* 0x0000000d000d7308 */ /* 0x000fe20000002400 */
[-C--:B------:R-:W-:Y:S02]  /*45d0*/  MOV R64, R119.reuse ;  /* 0x0000007700407202 */ /* 0x080fe40000000f00 */
[----:B------:R-:W-:Y:S01]  /*45e0*/  MOV R58, R119 ;  /* 0x00000077003a7202 */ /* 0x000fe20000000f00 */
[----:B------:R-:W-:Y:S02]  /*45f0*/  WARPGROUP.DEPBAR.LE gsb0, 0x0 ;  /* 0x00008000000079c5 */ /* 0x000fe40000010000 */
[----:B------:R-:W-:Y:S01]  /*4600*/  WARPGROUP.ARRIVE ;  /* 0x00000000000079c5 */ /* 0x000fe20000000000 */
[----:B------:R-:W-:Y:S01]  /*4610*/  FMUL.FTZ R42, R42, UR7 ;  /* 0x000000072a2a7c20 */ /* 0x000fe20008410000 */
[----:B------:R-:W-:Y:S01]  /*4620*/  FMUL.FTZ R43, R43, UR7 ;  /* 0x000000072b2b7c20 */ /* 0x000fe20008410000 */
[----:B------:R-:W-:Y:S01]  /*4630*/  FMUL.FTZ R46, R46, UR7 ;  /* 0x000000072e2e7c20 */ /* 0x000fe20008410000 */
[----:B------:R-:W-:Y:S01]  /*4640*/  FMUL.FTZ R47, R47, UR7 ;  /* 0x000000072f2f7c20 */ /* 0x000fe20008410000 */
[----:B------:R-:W-:Y:S01]  /*4650*/  MUFU.TANH R15, R15 ;  /* 0x0000000f000f7308 */ /* 0x000fe20000002400 */
[----:B------:R-:W-:Y:S01]  /*4660*/  HGMMA.64x16x16.F32.BF16 R32, gdesc[UR56], R32, gsb0 ;  /* 0x00200000382079f0 */ /* 0x000fe20008001820 */
[----:B------:R-:W-:Y:S01]  /*4670*/  UIADD3 UR58, UR6, 0xa06, URZ ;  /* 0x00000a06063a7890 */ /* 0x000fe2000fffe03f */
[----:B------:R-:W-:Y:S01]  /*4680*/  FMUL.FTZ R40, R40, UR7 ;  /* 0x0000000728287c20 */ /* 0x000fe20008410000 */
[----:B------:R-:W-:Y:S01]  /*4690*/  UMOV UR56, UR10 ;  /* 0x0000000a00387c82 */ /* 0x000fe20008000000 */
[----:B------:R-:W-:Y:S01]  /*46a0*/  UMOV UR57, UR11 ;  /* 0x0000000b00397c82 */ /* 0x000fe20008000000 */
[----:B------:R-:W-:Y:S01]  /*46b0*/  UMOV UR59, 0x40000040 ;  /* 0x40000040003b7882 */ /* 0x000fe20000000000 */
[----:B------:R-:W-:Y:S01]  /*46c0*/  ULDC UR6, c[0x0][0x988] ;  /* 0x0002620000067ab9 */ /* 0x000fe20000000800 */
[----:B------:R-:W3:Y:S01]  /*46d0*/  MUFU.TANH R42, R42 ;  /* 0x0000002a002a7308 */ /* 0x000ee20000002400 */
[----:B------:R-:W-:Y:S01]  /*46e0*/  FMUL.FTZ R41, R41, UR7 ;  /* 0x0000000729297c20 */ /* 0x000fe20008410000 */
[----:B------:R-:W-:Y:S01]  /*46f0*/  FMUL.FTZ R44, R44, UR7 ;  /* 0x000000072c2c7c20 */ /* 0x000fe20008410000 */
[----:B------:R-:W-:-:S05]  /*4700*/  FMUL.FTZ R45, R45, UR7 ;  /* 0x000000072d2d7c20 */ /* 0x000fca0008410000 */
[----:B------:R4:W5:Y:S08]  /*4710*/  MUFU.TANH R6, R43 ;  /* 0x0000002b00067308 */ /* 0x0009700000002400 */
[----:B------:R-:W-:Y:S08]  /*4720*/  MUFU.TANH R46, R46 ;  /* 0x0000002e002e7308 */ /* 0x000ff00000002400 */
[----:B------:R3:W5:Y:S08]  /*4730*/  MUFU.TANH R8, R47 ;  /* 0x0000002f00087308 */ /* 0x0007700000002400 */
[----:B------:R-:W-:Y:S08]  /*4740*/  MUFU.TANH R20, R20 ;  /* 0x0000001400147308 */ /* 0x000ff00000002400 */
[----:B------:R-:W-:Y:S01]  /*4750*/  MUFU.TANH R56, R56 ;  /* 0x0000003800387308 */ /* 0x000fe20000002400 */
[----:B------:R-:W-:-:S02]  /*4760*/  WARPGROUP.DEPBAR.LE gsb0, 0x0 ;  /* 0x00008000000079c5 */ /* 0x000fc40000010000 */
[----:B------:R-:W-:Y:S01]  /*4770*/  WARPGROUP.ARRIVE ;  /* 0x00000000000079c5 */ /* 0x000fe20000000000 */
[----:B----4-:R-:W-:Y:S01]  /*4780*/  FMUL.FTZ R43, R35, UR7 ;  /* 0x00000007232b7c20 */ /* 0x010fe20008410000 */
[----:B-1----:R-:W-:Y:S01]  /*4790*/  FSEL R35, R51, -INF , P3 ;  /* 0xff80000033237808 */ /* 0x002fe20001800000 */
[----:B------:R-:W-:Y:S01]  /*47a0*/  FMUL.FTZ R50, R39, UR7 ;  /* 0x0000000727327c20 */ /* 0x000fe20008410000 */
[----:B------:R-:W-:Y:S01]  /*47b0*/  ISETP.GT.AND P3, PT, R65, 0x39, PT ;  /* 0x000000394100780c */ /* 0x000fe20003f64270 */
[----:B------:R-:W-:Y:S01]  /*47c0*/  FMUL.FTZ R34, R34, UR7 ;  /* 0x0000000722227c20 */ /* 0x000fe20008410000 */
[----:B------:R-:W-:Y:S01]  /*47d0*/  HGMMA.64x16x16.F32.BF16 R24, gdesc[UR56], R24, gsb0 ;  /* 0x00200000381879f0 */ /* 0x000fe20008001818 */
[----:B--2---:R-:W-:Y:S01]  /*47e0*/  FSEL R39, R54, -INF , P2 ;  /* 0xff80000036277808 */ /* 0x004fe20001000000 */
[----:B------:R1:W2:Y:S01]  /*47f0*/  MUFU.TANH R59, R43 ;  /* 0x0000002b003b7308 */ /* 0x0002a20000002400 */
[----:B------:R-:W-:Y:S01]  /*4800*/  FMNMX.FTZ R66, R35, R66, !PT ;  /* 0x0000004223427209 */ /* 0x000fe20007810000 */
[----:B------:R-:W-:Y:S01]  /*4810*/  FMUL.FTZ R38, R38, UR7 ;  /* 0x0000000726267c20 */ /* 0x000fe20008410000 */
[----:B------:R-:W-:Y:S01]  /*4820*/  ISETP.GT.AND P2, PT, R65, 0x40, PT ;  /* 0x000000404100780c */ /* 0x000fe20003f44270 */
[----:B------:R-:W-:Y:S01]  /*4830*/  FMUL.FTZ R32, R32, UR7 ;  /* 0x0000000720207c20 */ /* 0x000fe20008410000 */
[----:B------:R-:W-:Y:S01]  /*4840*/  FMNMX.FTZ R66, R39, R66, !PT ;  /* 0x0000004227427209 */ /* 0x000fe20007810000 */
[----:B------:R-:W-:Y:S01]  /*4850*/  FMUL.FTZ R33, R33, UR7 ;  /* 0x0000000721217c20 */ /* 0x000fe20008410000 */
[----:B---3--:R-:W-:Y:S01]  /*4860*/  FSEL R47, R42, -INF , P2 ;  /* 0xff8000002a2f7808 */ /* 0x008fe20001000000 */
[----:B------:R-:W-:Y:S01]  /*4870*/  MUFU.TANH R34, R34 ;  /* 0x0000002200227308 */ /* 0x000fe20000002400 */
[----:B-1----:R-:W-:Y:S01]  /*4880*/  FSEL R43, R55, -INF , P3 ;  /* 0xff800000372b7808 */ /* 0x002fe20001800000 */
[----:B------:R-:W-:Y:S01]  /*4890*/  FMUL.FTZ R36, R36, UR7 ;  /* 0x0000000724247c20 */ /* 0x000fe20008410000 */
[----:B------:R-:W-:Y:S01]  /*48a0*/  ISETP.GT.AND P3, PT, R65, 0x41, PT ;  /* 0x000000414100780c */ /* 0x000fe20003f64270 */
[----:B------:R-:W-:Y:S01]  /*48b0*/  FMUL.FTZ R37, R37, UR7 ;  /* 0x0000000725257c20 */ /* 0x000fe20008410000 */
[----:B------:R-:W-:Y:S01]  /*48c0*/  FMNMX.FTZ R66, R43, R66, !PT ;  /* 0x000000422b427209 */ /* 0x000fe20007810000 */
[----:B------:R-:W-:Y:S01]  /*48d0*/  IMAD.MOV.U32 R54, RZ, RZ, R119 ;  /* 0x000000ffff367224 */ /* 0x000fe200078e0077 */
[----:B------:R-:W-:Y:S01]  /*48e0*/  ISETP.GT.AND P2, PT, R65, 0x48, PT ;  /* 0x000000484100780c */ /* 0x000fe20003f44270 */
[----:B------:R-:W-:Y:S01]  /*48f0*/  MUFU.TANH R38, R38 ;  /* 0x0000002600267308 */ /* 0x000fe20000002400 */
[----:B-----5:R-:W-:-:S02]  /*4900*/  FSEL R51, R6, -INF , P3 ;  /* 0xff80000006337808 */ /* 0x020fc40001800000 */
[----:B------:R-:W-:Y:S02]  /*4910*/  FMNMX.FTZ R66, R47, R66, !PT ;  /* 0x000000422f427209 */ /* 0x000fe40007810000 */
[----:B------:R-:W-:Y:S02]  /*4920*/  ISETP.GT.AND P3, PT, R65, 0x49, PT ;  /* 0x000000494100780c */ /* 0x000fe40003f64270 */
[----:B------:R-:W-:Y:S01]  /*4930*/  FMNMX.FTZ R66, R51, R66, !PT ;  /* 0x0000004233427209 */ /* 0x000fe20007810000 */
[----:B------:R-:W1:Y:S01]  /*4940*/  MUFU.TANH R50, R50 ;  /* 0x0000003200327308 */ /* 0x000e620000002400 */
[----:B------:R-:W-:Y:S02]  /*4950*/  FSEL R55, R8, -INF , P3 ;  /* 0xff80000008377808 */ /* 0x000fe40001800000 */
[----:B------:R-:W-:-:S04]  /*4960*/  ISETP.GT.AND P3, PT, R65, 0x51, PT ;  /* 0x000000514100780c */ /* 0x000fc80003f64270 */
[----:B--2---:R-:W-:Y:S01]  /*4970*/  FSEL R59, R59, -INF , P3 ;  /* 0xff8000003b3b7808 */ /* 0x004fe20001800000 */
[----:B------:R-:W-:Y:S01]  /*4980*/  MUFU.TANH R21, R21 ;  /* 0x0000001500157308 */ /* 0x000fe20000002400 */
[----:B------:R-:W-:-:S07]  /*4990*/  ISETP.GT.AND P3, PT, R65, 0x59, PT ;  /* 0x000000594100780c */ /* 0x000fce0003f64270 */
[----:B------:R-:W-:Y:S01]  /*49a0*/  MUFU.TANH R48, R48 ;  /* 0x0000003000307308 */ /* 0x000fe20000002400 */
[----:B-1----:R-:W-:Y:S01]  /*49b0*/  FSEL R101, R50, -INF , P3 ;  /* 0xff80000032657808 */ /* 0x002fe20001800000 */
[----:B------:R-:W-:Y:S01]  /*49c0*/  IMAD.MOV.U32 R50, RZ, RZ, R119 ;  /* 0x000000ffff327224 */ /* 0x000fe200078e0077 */
[----:B------:R-:W-:-:S05]  /*49d0*/  ISETP.GT.AND P3, PT, R65, 0x61, PT ;  /* 0x000000614100780c */ /* 0x000fca0003f64270 */
[----:B------:R-:W-:Y:S01]  /*49e0*/  MUFU.TANH R49, R49 ;  /* 0x0000003100317308 */ /* 0x000fe20000002400 */
[----:B------:R-:W-:Y:S02]  /*49f0*/  WARPGROUP.DEPBAR.LE gsb0, 0x0 ;  /* 0x00008000000079c5 */ /* 0x000fe40000010000 */
[----:B------:R-:W-:Y:S01]  /*4a00*/  FMUL.FTZ R6, R27, UR7 ;  /* 0x000000071b067c20 */ /* 0x000fe20008410000 */
[----:B------:R-:W-:Y:S01]  /*4a10*/  FSEL R27, R46, -INF , P2 ;  /* 0xff8000002e1b7808 */ /* 0x000fe20001000000 */
[----:B------:R-:W-:Y:S01]  /*4a20*/  FMUL.FTZ R26, R26, UR7 ;  /* 0x000000071a1a7c20 */ /* 0x000fe20008410000 */
[----:B------:R-:W-:Y:S01]  /*4a30*/  ISETP.GT.AND P2, PT, R65, 0x50, PT ;  /* 0x000000504100780c */ /* 0x000fe20003f44270 */
[----:B------:R-:W-:Y:S01]  /*4a40*/  FMUL.FTZ R30, R30, UR7 ;  /* 0x000000071e1e7c20 */ /* 0x000fe20008410000 */
[----:B------:R-:W-:Y:S01]  /*4a50*/  FMNMX.FTZ R66, R27, R66, !PT ;  /* 0x000000421b427209 */ /* 0x000fe20007810000 */
[----:B------:R-:W1:Y:S01]  /*4a60*/  MUFU.TANH R6, R6 ;  /* 0x0000000600067308 */ /* 0x000e620000002400 */
        /* <DEDUP_REMOVED lines=8> */
[----:B------:R-:W-:Y:S01]  /*4af0*/  FSEL R99, R38, -INF , P2 ;  /* 0xff80000026637808 */ /* 0x000fe20001000000 */
[----:B------:R-:W-:Y:S01]  /*4b00*/  FMUL.FTZ R28, R28, UR7 ;  /* 0x000000071c1c7c20 */ /* 0x000fe20008410000 */
[----:B------:R-:W-:Y:S01]  /*4b10*/  FMNMX.FTZ R66, R59, R66, !PT ;  /* 0x000000423b427209 */ /* 0x000fe20007810000 */
[----:B------:R-:W-:Y:S01]  /*4b20*/  FMUL.FTZ R29, R29, UR7 ;  /* 0x000000071d1d7c20 */ /* 0x000fe20008410000 */
[----:B------:R-:W-:Y:S01]  /*4b30*/  ISETP.GT.AND P2, PT, R65, 0x60, PT ;  /* 0x000000604100780c */ /* 0x000fe20003f44270 */
[----:B------:R3:W-:Y:S01]  /*4b40*/  @!P1 SYNCS.ARRIVE.TRANS64.RED.A1T0 RZ, [R0+URZ], RZ ;  /* 0x000000ff00ff99a7 */ /* 0x0007e2000810043f */
[----:B------:R-:W-:Y:S01]  /*4b50*/  FMNMX.FTZ R66, R99, R66, !PT ;  /* 0x0000004263427209 */ /* 0x000fe20007810000 */
[----:B------:R-:W4:Y:S01]  /*4b60*/  MUFU.TANH R30, R30 ;  /* 0x0000001e001e7308 */ /* 0x000f220000002400 */
[----:B-1----:R-:W-:-:S02]  /*4b70*/  FSEL R105, R6, -INF , P3 ;  /* 0xff80000006697808 */ /* 0x002fc40001800000 */
[----:B------:R-:W-:Y:S02]  /*4b80*/  FMNMX.FTZ R66, R101, R66, !PT ;  /* 0x0000004265427209 */ /* 0x000fe40007810000 */
[C---:B------:R-:W-:Y:S02]  /*4b90*/  ISETP.GT.AND P3, PT, R65.reuse, 0x69, PT ;  /* 0x000000694100780c */ /* 0x040fe40003f64270 */
[----:B------:R-:W-:Y:S01]  /*4ba0*/  MOV R6, UR6 ;  /* 0x0000000600067c02 */ /* 0x000fe20008000f00 */
[----:B------:R-:W1:Y:S01]  /*4bb0*/  MUFU.TANH R31, R31 ;  /* 0x0000001f001f7308 */ /* 0x000e620000002400 */
[----:B--2---:R-:W-:Y:S02]  /*4bc0*/  FSEL R103, R26, -INF , P2 ;  /* 0xff8000001a677808 */ /* 0x004fe40001000000 */
[----:B------:R-:W-:Y:S02]  /*4bd0*/  ISETP.GT.AND P2, PT, R65, 0x68, PT ;  /* 0x000000684100780c */ /* 0x000fe40003f44270 */
[----:B------:R-:W-:-:S03]  /*4be0*/  FMNMX.FTZ R66, R103, R66, !PT ;  /* 0x0000004267427209 */ /* 0x000fc60007810000 */
[----:B------:R-:W2:Y:S01]  /*4bf0*/  MUFU.TANH R52, R52 ;  /* 0x0000003400347308 */ /* 0x000ea20000002400 */
[----:B----4-:R-:W-:Y:S02]  /*4c00*/  FSEL R107, R30, -INF , P2 ;  /* 0xff8000001e6b7808 */ /* 0x010fe40001000000 */
[----:B------:R-:W-:-:S04]  /*4c10*/  FMNMX.FTZ R66, R105, R66, !PT ;  /* 0x0000004269427209 */ /* 0x000fc80007810000 */
[----:B------:R-:W-:Y:S01]  /*4c20*/  FMNMX.FTZ R66, R107, R66, !PT ;  /* 0x000000426b427209 */ /* 0x000fe20007810000 */
[----:B------:R-:W4:Y:S01]  /*4c30*/  MUFU.TANH R53, R53 ;  /* 0x0000003500357308 */ /* 0x000f220000002400 */
[----:B-1----:R-:W-:Y:S02]  /*4c40*/  FSEL R109, R31, -INF , P3 ;  /* 0xff8000001f6d7808 */ /* 0x002fe40001800000 */
[C---:B------:R-:W-:Y:S02]  /*4c50*/  ISETP.GT.AND P3, PT, R60.reuse, 0x1, PT ;  /* 0x000000013c00780c */ /* 0x040fe40003f64270 */
[----:B------:R-:W-:Y:S02]  /*4c60*/  FMNMX.FTZ R66, R109, R66, !PT ;  /* 0x000000426d427209 */ /* 0x000fe40007810000 */
[----:B------:R-:W-:Y:S01]  /*4c70*/  FSEL R7, R7, -INF , P3 ;  /* 0xff80000007077808 */ /* 0x000fe20001800000 */
[----:B------:R-:W1:Y:S01]  /*4c80*/  MUFU.TANH R40, R40 ;  /* 0x0000002800287308 */ /* 0x000e620000002400 */
[----:B------:R-:W-:Y:S01]  /*4c90*/  ISETP.GT.AND P3, PT, R60, 0x10, PT ;  /* 0x000000103c00780c */ /* 0x000fe20003f64270 */
[----:B------:R-:W5:Y:S03]  /*4ca0*/  SHFL.BFLY PT, R31, R66, 0x2, 0x1f ;  /* 0x0c401f00421f7f89 */ /* 0x000f6600000e0000 */
[----:B------:R-:W-:-:S02]  /*4cb0*/  FSEL R11, R11, -INF , P3 ;  /* 0xff8000000b0b7808 */ /* 0x000fc40001800000 */
[----:B------:R-:W-:Y:S01]  /*4cc0*/  ISETP.GT.AND P3, PT, R60, 0x18, PT ;  /* 0x000000183c00780c */ /* 0x000fe20003f64270 */
[----:B------:R-:W3:Y:S03]  /*4cd0*/  MUFU.TANH R41, R41 ;  /* 0x0000002900297308 */ /* 0x000ee60000002400 */
[----:B------:R-:W-:Y:S02]  /*4ce0*/  FSEL R67, R14, -INF , P3 ;  /* 0xff8000000e437808 */ /* 0x000fe40001800000 */
[----:B------:R-:W-:-:S03]  /*4cf0*/  ISETP.GT.AND P3, PT, R60, 0x20, PT ;  /* 0x000000203c00780c */ /* 0x000fc60003f64270 */
[----:B------:R-:W3:Y:S01]  /*4d00*/  MUFU.TANH R44, R44 ;  /* 0x0000002c002c7308 */ /* 0x000ee20000002400 */
[----:B------:R-:W-:Y:S02]  /*4d10*/  FSEL R15, R15, -INF , P3 ;  /* 0xff8000000f0f7808 */ /* 0x000fe40001800000 */
[----:B------:R-:W-:-:S04]  /*4d20*/  ISETP.GT.AND P3, PT, R60, 0x28, PT ;  /* 0x000000283c00780c */ /* 0x000fc80003f64270 */
[----:B------:R-:W-:Y:S01]  /*4d30*/  FSEL R71, R56, -INF , P3 ;  /* 0xff80000038477808 */ /* 0x000fe20001800000 */
[----:B------:R-:W3:Y:S01]  /*4d40*/  MUFU.TANH R45, R45 ;  /* 0x0000002d002d7308 */ /* 0x000ee20000002400 */
[----:B------:R-:W-:Y:S01]  /*4d50*/  ISETP.GT.AND P3, PT, R60, 0x30, PT ;  /* 0x000000303c00780c */ /* 0x000fe20003f64270 */
[--C-:B------:R-:W-:Y:S01]  /*4d60*/  IMAD.MOV.U32 R56, RZ, RZ, R119.reuse ;  /* 0x000000ffff387224 */ /* 0x100fe200078e0077 */
[----:B-----5:R-:W-:Y:S01]  /*4d70*/  FMNMX.FTZ R31, R66, R31, !PT ;  /* 0x0000001f421f7209 */ /* 0x020fe20007810000 */
[----:B------:R-:W-:-:S04]  /*4d80*/  IMAD.MOV.U32 R66, RZ, RZ, R119 ;  /* 0x000000ffff427224 */ /* 0x000fc800078e0077 */
[----:B------:R-:W5:Y:S01]  /*4d90*/  SHFL.BFLY PT, R8, R31, 0x1, 0x1f ;  /* 0x0c201f001f087f89 */ /* 0x000f6200000e0000 */
[----:B------:R-:W3:Y:S08]  /*4da0*/  MUFU.TANH R32, R32 ;  /* 0x0000002000207308 */ /* 0x000ef00000002400 */
[----:B------:R-:W3:Y:S08]  /*4db0*/  MUFU.TANH R33, R33 ;  /* 0x0000002100217308 */ /* 0x000ef00000002400 */
[----:B------:R-:W3:Y:S01]  /*4dc0*/  MUFU.TANH R36, R36 ;  /* 0x0000002400247308 */ /* 0x000ee20000002400 */
[----:B-----5:R-:W-:-:S07]  /*4dd0*/  FMNMX.FTZ R8, R31, R8, !PT ;  /* 0x000000081f087209 */ /* 0x020fce0007810000 */
[----:B------:R-:W5:Y:S01]  /*4de0*/  MUFU.TANH R37, R37 ;  /* 0x0000002500257308 */ /* 0x000f620000002400 */
[C---:B------:R-:W-:Y:S01]  /*4df0*/  FSETP.NEU.FTZ.AND P2, PT, R8.reuse, -INF , PT ;  /* 0xff8000000800780b */ /* 0x040fe20003f5d000 */
[----:B------:R-:W-:-:S06]  /*4e00*/  FMUL.FTZ R26, R8, R6 ;  /* 0x00000006081a7220 */ /* 0x000fcc0000410000 */
[----:B------:R2:W5:Y:S01]  /*4e10*/  MUFU.TANH R30, R24 ;  /* 0x00000018001e7308 */ /* 0x0005620000002400 */
[----:B------:R-:W-:Y:S02]  /*4e20*/  FSEL R34, R26, RZ, P2 ;  /* 0x000000ff1a227208 */ /* 0x000fe40001000000 */
[----:B------:R-:W-:-:S03]  /*4e30*/  ISETP.GT.AND P2, PT, R60, RZ, PT ;  /* 0x000000ff3c00720c */ /* 0x000fc60003f44270 */
[-CC-:B------:R-:W-:Y:S01]  /*4e40*/  FFMA.FTZ R201, R69, R6.reuse, -R34.reuse ;  /* 0x0000000645c97223 */ /* 0x180fe20000010822 */
[----:B------:R-:W-:Y:S01]  /*4e50*/  FSEL R31, R2, -INF , P2 ;  /* 0xff800000021f7808 */ /* 0x000fe20001000000 */
[-CC-:B------:R-:W-:Y:S01]  /*4e60*/  FFMA.FTZ R203, R73, R6.reuse, -R34.reuse ;  /* 0x0000000649cb7223 */ /* 0x180fe20000010822 */
[C---:B------:R-:W-:Y:S01]  /*4e70*/  ISETP.GT.AND P2, PT, R60.reuse, 0x9, PT ;  /* 0x000000093c00780c */ /* 0x040fe20003f44270 */
[-CC-:B------:R-:W-:Y:S01]  /*4e80*/  FFMA.FTZ R2, R75, R6.reuse, -R34.reuse ;  /* 0x000000064b027223 */ /* 0x180fe20000010822 */
[----:B------:R-:W-:Y:S01]  /*4e90*/  FMNMX.FTZ R10, R31, R7, !PT ;  /* 0x000000071f0a7209 */ /* 0x000fe20007810000 */
[-CC-:B------:R-:W-:Y:S01]  /*4ea0*/  FFMA.FTZ R197, R77, R6.reuse, -R34.reuse ;  /* 0x000000064dc57223 */ /* 0x180fe20000010822 */
[----:B------:R-:W-:Y:S01]  /*4eb0*/  FSEL R63, R9, -INF , P2 ;  /* 0xff800000093f7808 */ /* 0x000fe20001000000 */
[--C-:B------:R-:W-:Y:S01]  /*4ec0*/  FFMA.FTZ R14, R81, R6, -R34.reuse ;  /* 0x00000006510e7223 */ /* 0x100fe20000010822 */
[----:B------:R-:W-:Y:S01]  /*4ed0*/  FMNMX.FTZ R10, R61, R10, !PT ;  /* 0x0000000a3d0a7209 */ /* 0x000fe20007810000 */
[----:B------:R-:W5:Y:S01]  /*4ee0*/  MUFU.TANH R25, R25 ;  /* 0x0000001900197308 */ /* 0x000f620000002400 */
[----:B------:R-:W-:Y:S01]  /*4ef0*/  ISETP.GT.AND P2, PT, R60, 0x11, PT ;  /* 0x000000113c00780c */ /* 0x000fe20003f44270 */
[--C-:B------:R-:W-:Y:S01]  /*4f00*/  FFMA.FTZ R199, R85, R6, -R34.reuse ;  /* 0x0000000655c77223 */ /* 0x100fe20000010822 */
[----:B------:R-:W-:Y:S01]  /*4f10*/  FMNMX.FTZ R10, R63, R10, !PT ;  /* 0x0000000a3f0a7209 */ /* 0x000fe20007810000 */
[-CC-:B------:R-:W-:Y:S01]  /*4f20*/  FFMA.FTZ R193, R89, R6.reuse, -R34.reuse ;  /* 0x0000000659c17223 */ /* 0x180fe20000010822 */
[----:B------:R-:W-:Y:S01]  /*4f30*/  FSEL R65, R12, -INF , P2 ;  /* 0xff8000000c417808 */ /* 0x000fe20001000000 */
[--C-:B------:R-:W-:Y:S01]  /*4f40*/  FFMA.FTZ R12, R79, R6, -R34.reuse ;  /* 0x000000064f0c7223 */ /* 0x100fe20000010822 */
[----:B------:R-:W-:Y:S01]  /*4f50*/  FMNMX.FTZ R10, R11, R10, !PT ;  /* 0x0000000a0b0a7209 */ /* 0x000fe20007810000 */
[----:B------:R-:W5:Y:S01]  /*4f60*/  MUFU.TANH R28, R28 ;  /* 0x0000001c001c7308 */ /* 0x000f620000002400 */
[C---:B------:R-:W-:Y:S01]  /*4f70*/  ISETP.GT.AND P2, PT, R60.reuse, 0x19, PT ;  /* 0x000000193c00780c */ /* 0x040fe20003f44270 */
[--C-:B--2---:R-:W-:Y:S01]  /*4f80*/  FFMA.FTZ R24, R91, R6, -R34.reuse ;  /* 0x000000065b187223 */ /* 0x104fe20000010822 */
[----:B------:R-:W-:Y:S01]  /*4f90*/  FMNMX.FTZ R10, R65, R10, !PT ;  /* 0x0000000a410a7209 */ /* 0x000fe20007810000 */
[-CC-:B------:R-:W-:Y:S01]  /*4fa0*/  FFMA.FTZ R195, R93, R6.reuse, -R34.reuse ;  /* 0x000000065dc37223 */ /* 0x180fe20000010822 */
[----:B------:R-:W-:Y:S01]  /*4fb0*/  FSEL R13, R13, -INF , P2 ;  /* 0xff8000000d0d7808 */ /* 0x000fe20001000000 */
[--C-:B------:R-:W-:Y:S01]  /*4fc0*/  FFMA.FTZ R26, R95, R6, -R34.reuse ;  /* 0x000000065f1a7223 */ /* 0x100fe20000010822 */
[----:B------:R-:W-:Y:S01]  /*4fd0*/  FMNMX.FTZ R10, R67, R10, !PT ;  /* 0x0000000a430a7209 */ /* 0x000fe20007810000 */
[----:B------:R-:W2:Y:S01]  /*4fe0*/  MUFU.TANH R29, R29 ;  /* 0x0000001d001d7308 */ /* 0x000ea20000002400 */
[----:B------:R-:W-:Y:S01]  /*4ff0*/  ISETP.GT.AND P2, PT, R60, 0x21, PT ;  /* 0x000000213c00780c */ /* 0x000fe20003f44270 */
[--C-:B------:R-:W-:Y:S01]  /*5000*/  FFMA.FTZ R97, R97, R6, -R34.reuse ;  /* 0x0000000661617223 */ /* 0x100fe20000010822 */
[----:B------:R-:W-:Y:S01]  /*5010*/  FMNMX.FTZ R10, R13, R10, !PT ;  /* 0x0000000a0d0a7209 */ /* 0x000fe20007810000 */
[-CC-:B------:R-:W-:Y:S01]  /*5020*/  FFMA.FTZ R35, R35, R6.reuse, -R34.reuse ;  /* 0x0000000623237223 */ /* 0x180fe20000010822 */
[----:B------:R-:W-:Y:S01]  /*5030*/  FSEL R69, R20, -INF , P2 ;  /* 0xff80000014457808 */ /* 0x000fe20001000000 */
[--C-:B------:R-:W-:Y:S01]  /*5040*/  FFMA.FTZ R20, R87, R6, -R34.reuse ;  /* 0x0000000657147223 */ /* 0x100fe20000010822 */
[----:B------:R-:W-:Y:S01]  /*5050*/  FMNMX.FTZ R10, R15, R10, !PT ;  /* 0x0000000a0f0a7209 */ /* 0x000fe20007810000 */
[----:B------:R-:W-:Y:S01]  /*5060*/  MUFU.EX2 R201, R201 ;  /* 0x000000c900c97308 */ /* 0x000fe20000000800 */
[C---:B------:R-:W-:Y:S01]  /*5070*/  ISETP.GT.AND P2, PT, R60.reuse, 0x29, PT ;  /* 0x000000293c00780c */ /* 0x040fe20003f44270 */
[--C-:B------:R-:W-:Y:S01]  /*5080*/  FFMA.FTZ R39, R39, R6, -R34.reuse ;  /* 0x0000000627277223 */ /* 0x100fe20000010822 */
[----:B------:R-:W-:Y:S01]  /*5090*/  FMNMX.FTZ R10, R69, R10, !PT ;  /* 0x0000000a450a7209 */ /* 0x000fe20007810000 */
[-CC-:B------:R-:W-:Y:S01]  /*50a0*/  FFMA.FTZ R43, R43, R6.reuse, -R34.reuse ;  /* 0x000000062b2b7223 */ /* 0x180fe20000010822 */
[----:B------:R-:W-:Y:S01]  /*50b0*/  FSEL R21, R21, -INF , P2 ;  /* 0xff80000015157808 */ /* 0x000fe20001000000 */
[--C-:B------:R-:W-:Y:S01]  /*50c0*/  FFMA.FTZ R47, R47, R6, -R34.reuse ;  /* 0x000000062f2f7223 */ /* 0x100fe20000010822 */
[----:B------:R-:W-:Y:S01]  /*50d0*/  FMNMX.FTZ R10, R71, R10, !PT ;  /* 0x0000000a470a7209 */ /* 0x000fe20007810000 */
[----:B------:R-:W-:Y:S01]  /*50e0*/  MUFU.EX2 R2, R2 ;  /* 0x0000000200027308 */ /* 0x000fe20000000800 */
[----:B------:R-:W-:Y:S01]  /*50f0*/  ISETP.GT.AND P2, PT, R60, 0x31, PT ;  /* 0x000000313c00780c */ /* 0x000fe20003f44270 */
[-CC-:B------:R-:W-:Y:S01]  /*5100*/  FFMA.FTZ R51, R51, R6.reuse, -R34.reuse ;  /* 0x0000000633337223 */ /* 0x180fe20000010822 */
[----:B------:R-:W-:Y:S01]  /*5110*/  FSEL R73, R48, -INF , P3 ;  /* 0xff80000030497808 */ /* 0x000fe20001800000 */
[--C-:B------:R-:W-:Y:S01]  /*5120*/  FFMA.FTZ R55, R55, R6, -R34.reuse ;  /* 0x0000000637377223 */ /* 0x100fe20000010822 */
[----:B------:R-:W-:Y:S01]  /*5130*/  FMNMX.FTZ R10, R21, R10, !PT ;  /* 0x0000000a150a7209 */ /* 0x000fe20007810000 */
[-CC-:B------:R-:W-:Y:S01]  /*5140*/  FFMA.FTZ R57, R57, R6.reuse, -R34.reuse ;  /* 0x0000000639397223 */ /* 0x180fe20000010822 */
[C---:B------:R-:W-:Y:S01]  /*5150*/  ISETP.GT.AND P3, PT, R60.reuse, 0x38, PT ;  /* 0x000000383c00780c */ /* 0x040fe20003f64270 */
[----:B------:R-:W-:Y:S01]  /*5160*/  MUFU.EX2 R203, R203 ;  /* 0x000000cb00cb7308 */ /* 0x000fe20000000800 */
[----:B------:R-:W-:Y:S01]  /*5170*/  FSEL R49, R49, -INF , P2 ;  /* 0xff80000031317808 */ /* 0x000fe20001000000 */
[--C-:B------:R-:W-:Y:S01]  /*5180*/  FFMA.FTZ R59, R59, R6, -R34.reuse ;  /* 0x000000063b3b7223 */ /* 0x100fe20000010822 */
[----:B------:R-:W-:Y:S01]  /*5190*/  FMNMX.FTZ R10, R73, R10, !PT ;  /* 0x0000000a490a7209 */ /* 0x000fe20007810000 */
[-CC-:B------:R-:W-:Y:S01]  /*51a0*/  FFMA.FTZ R99, R99, R6.reuse, -R34.reuse ;  /* 0x0000000663637223 */ /* 0x180fe20000010822 */
[----:B------:R-:W-:Y:S01]  /*51b0*/  ISETP.GT.AND P2, PT, R60, 0x39, PT ;  /* 0x000000393c00780c */ /* 0x000fe20003f44270 */
[--C-:B------:R-:W-:Y:S01]  /*51c0*/  FFMA.FTZ R101, R101, R6, -R34.reuse ;  /* 0x0000000665657223 */ /* 0x100fe20000010822 */
[----:B------:R-:W-:Y:S01]  /*51d0*/  FSEL R75, R52, -INF , P3 ;  /* 0xff800000344b7808 */ /* 0x000fe20001800000 */
[----:B------:R-:W-:Y:S01]  /*51e0*/  MUFU.EX2 R12, R12 ;  /* 0x0000000c000c7308 */ /* 0x000fe20000000800 */
[----:B------:R-:W-:Y:S01]  /*51f0*/  FMNMX.FTZ R10, R49, R10, !PT ;  /* 0x0000000a310a7209 */ /* 0x000fe20007810000 */
[-CC-:B------:R-:W-:Y:S01]  /*5200*/  FFMA.FTZ R103, R103, R6.reuse, -R34.reuse ;  /* 0x0000000667677223 */ /* 0x180fe20000010822 */
[C---:B------:R-:W-:Y:S01]  /*5210*/  ISETP.GT.AND P3, PT, R60.reuse, 0x40, PT ;  /* 0x000000403c00780c */ /* 0x040fe20003f64270 */
[-CC-:B------:R-:W-:Y:S01]  /*5220*/  FFMA.FTZ R105, R105, R6.reuse, -R34.reuse ;  /* 0x0000000669697223 */ /* 0x180fe20000010822 */
[----:B----4-:R-:W-:Y:S01]  /*5230*/  FSEL R53, R53, -INF , P2 ;  /* 0xff80000035357808 */ /* 0x010fe20001000000 */
[----:B------:R-:W-:Y:S01]  /*5240*/  FFMA.FTZ R107, R107, R6, -R34 ;  /* 0x000000066b6b7223 */ /* 0x000fe20000010822 */
[----:B------:R-:W-:Y:S01]  /*5250*/  FMNMX.FTZ R10, R75, R10, !PT ;  /* 0x0000000a4b0a7209 */ /* 0x000fe20007810000 */
[----:B------:R-:W-:Y:S01]  /*5260*/  MUFU.EX2 R197, R197 ;  /* 0x000000c500c57308 */ /* 0x000fe20000000800 */
[----:B------:R-:W-:Y:S01]  /*5270*/  ISETP.GT.AND P2, PT, R60, 0x41, PT ;  /* 0x000000413c00780c */ /* 0x000fe20003f44270 */
[--C-:B------:R-:W-:Y:S01]  /*5280*/  IMAD.MOV.U32 R95, RZ, RZ, R119.reuse ;  /* 0x000000ffff5f7224 */ /* 0x100fe200078e0077 */
[----:B-1----:R-:W-:Y:S01]  /*5290*/  FSEL R77, R40, -INF , P3 ;  /* 0xff800000284d7808 */ /* 0x002fe20001800000 */
[--C-:B------:R-:W-:Y:S01]  /*52a0*/  IMAD.MOV.U32 R93, RZ, RZ, R119.reuse ;  /* 0x000000ffff5d7224 */ /* 0x100fe200078e0077 */
[----:B------:R-:W-:Y:S01]  /*52b0*/  FMNMX.FTZ R10, R53, R10, !PT ;  /* 0x0000000a350a7209 */ /* 0x000fe20007810000 */
[----:B------:R-:W-:Y:S01]  /*52c0*/  IMAD.MOV.U32 R48, RZ, RZ, R119 ;  /* 0x000000ffff307224 */ /* 0x000fe200078e0077 */
[----:B------:R-:W-:Y:S01]  /*52d0*/  ISETP.GT.AND P3, PT, R60, 0x48, PT ;  /* 0x000000483c00780c */ /* 0x000fe20003f64270 */
[----:B------:R-:W-:Y:S01]  /*52e0*/  MUFU.EX2 R14, R14 ;  /* 0x0000000e000e7308 */ /* 0x000fe20000000800 */
[----:B---3--:R-:W-:-:S02]  /*52f0*/  FSEL R41, R41, -INF , P2 ;  /* 0xff80000029297808 */ /* 0x008fc40001000000 */
[----:B------:R-:W-:Y:S02]  /*5300*/  FMNMX.FTZ R10, R77, R10, !PT ;  /* 0x0000000a4d0a7209 */ /* 0x000fe40007810000 */
[----:B------:R-:W-:Y:S02]  /*5310*/  ISETP.GT.AND P2, PT, R60, 0x49, PT ;  /* 0x000000493c00780c */ /* 0x000fe40003f44270 */
[----:B------:R-:W-:Y:S01]  /*5320*/  FSEL R79, R44, -INF , P3 ;  /* 0xff8000002c4f7808 */ /* 0x000fe20001800000 */
[----:B------:R-:W-:Y:S01]  /*5330*/  MUFU.EX2 R199, R199 ;  /* 0x000000c700c77308 */ /* 0x000fe20000000800 */
[----:B------:R-:W-:Y:S02]  /*5340*/  FMNMX.FTZ R10, R41, R10, !PT ;  /* 0x0000000a290a7209 */ /* 0x000fe40007810000 */
[----:B------:R-:W-:Y:S02]  /*5350*/  ISETP.GT.AND P3, PT, R60, 0x50, PT ;  /* 0x000000503c00780c */ /* 0x000fe40003f64270 */
[----:B------:R-:W-:-:S02]  /*5360*/  FSEL R45, R45, -INF , P2 ;  /* 0xff8000002d2d7808 */ /* 0x000fc40001000000 */
[----:B------:R-:W-:Y:S01]  /*5370*/  FMNMX.FTZ R10, R79, R10, !PT ;  /* 0x0000000a4f0a7209 */ /* 0x000fe20007810000 */
[----:B------:R-:W-:Y:S01]  /*5380*/  MUFU.EX2 R20, R20 ;  /* 0x0000001400147308 */ /* 0x000fe20000000800 */
[----:B------:R-:W-:Y:S02]  /*5390*/  ISETP.GT.AND P2, PT, R60, 0x51, PT ;  /* 0x000000513c00780c */ /* 0x000fe40003f44270 */
[----:B------:R-:W-:Y:S02]  /*53a0*/  FSEL R81, R32, -INF , P3 ;  /* 0xff80000020517808 */ /* 0x000fe40001800000 */
[----:B------:R-:W-:Y:S02]  /*53b0*/  FMNMX.FTZ R10, R45, R10, !PT ;  /* 0x0000000a2d0a7209 */ /* 0x000fe40007810000 */
[----:B------:R-:W-:Y:S01]  /*53c0*/  ISETP.GT.AND P3, PT, R60, 0x58, PT ;  /* 0x000000583c00780c */ /* 0x000fe20003f64270 */
[----:B------:R-:W-:Y:S01]  /*53d0*/  MUFU.EX2 R193, R193 ;  /* 0x000000c100c17308 */ /* 0x000fe20000000800 */
[----:B------:R-:W-:-:S02]  /*53e0*/  FSEL R33, R33, -INF , P2 ;  /* 0xff80000021217808 */ /* 0x000fc40001000000 */
[----:B------:R-:W-:Y:S02]  /*53f0*/  FMNMX.FTZ R10, R81, R10, !PT ;  /* 0x0000000a510a7209 */ /* 0x000fe40007810000 */
[----:B------:R-:W-:Y:S02]  /*5400*/  ISETP.GT.AND P2, PT, R60, 0x59, PT ;  /* 0x000000593c00780c */ /* 0x000fe40003f44270 */
[----:B------:R-:W-:Y:S01]  /*5410*/  FSEL R85, R36, -INF , P3 ;  /* 0xff80000024557808 */ /* 0x000fe20001800000 */
[----:B------:R-:W-:Y:S01]  /*5420*/  MUFU.EX2 R24, R24 ;  /* 0x0000001800187308 */ /* 0x000fe20000000800 */
[----:B------:R-:W-:Y:S02]  /*5430*/  FMNMX.FTZ R10, R33, R10, !PT ;  /* 0x0000000a210a7209 */ /* 0x000fe40007810000 */
[----:B------:R-:W-:Y:S02]  /*5440*/  ISETP.GT.AND P3, PT, R60, 0x60, PT ;  /* 0x000000603c00780c */ /* 0x000fe40003f64270 */
[----:B-----5:R-:W-:-:S02]  /*5450*/  FSEL R37, R37, -INF , P2 ;  /* 0xff80000025257808 */ /* 0x020fc40001000000 */
        /* <DEDUP_REMOVED lines=9> */
[----:B------:R-:W-:Y:S01]  /*54f0*/  ISETP.GT.AND P2, PT, R60, 0x69, PT ;  /* 0x000000693c00780c */ /* 0x000fe20003f44270 */
[----:B------:R-:W-:Y:S01]  /*5500*/  IMAD.MOV.U32 R60, RZ, RZ, R119 ;  /* 0x000000ffff3c7224 */ /* 0x000fe200078e0077 */
[----:B------:R-:W-:Y:S01]  /*5510*/  FSEL R89, R28, -INF , P3 ;  /* 0xff8000001c597808 */ /* 0x000fe20001800000 */
[--C-:B------:R-:W-:Y:S01]  /*5520*/  FFMA.FTZ R28, R27, R6, -R34.reuse ;  /* 0x000000061b1c7223 */ /* 0x100fe20000010822 */
[----:B------:R-:W-:Y:S01]  /*5530*/  FMNMX.FTZ R10, R25, R10, !PT ;  /* 0x0000000a190a7209 */ /* 0x000fe20007810000 */
[----:B------:R-:W-:Y:S01]  /*5540*/  MUFU.EX2 R97, R97 ;  /* 0x0000006100617308 */ /* 0x000fe20000000800 */
[----:B--2---:R-:W-:Y:S01]  /*5550*/  FSEL R29, R29, -INF , P2 ;  /* 0xff8000001d1d7808 */ /* 0x004fe20001000000 */
[----:B------:R-:W-:Y:S01]  /*5560*/  FFMA.FTZ R34, R109, R6, -R34 ;  /* 0x000000066d227223 */ /* 0x000fe20000010822 */
[----:B------:R-:W-:-:S02]  /*5570*/  FMNMX.FTZ R10, R89, R10, !PT ;  /* 0x0000000a590a7209 */ /* 0x000fc40007810000 */
[-C--:B------:R-:W-:Y:S02]  /*5580*/  MOV R109, R119.reuse ;  /* 0x00000077006d7202 */ /* 0x080fe40000000f00 */
[----:B------:R-:W-:Y:S01]  /*5590*/  FMNMX.FTZ R10, R29, R10, !PT ;  /* 0x0000000a1d0a7209 */ /* 0x000fe20007810000 */
[----:B------:R-:W-:Y:S01]  /*55a0*/  MUFU.EX2 R187, R28 ;  /* 0x0000001c00bb7308 */ /* 0x000fe20000000800 */
[-C--:B------:R-:W-:Y:S02]  /*55b0*/  MOV R91, R119.reuse ;  /* 0x00000077005b7202 */ /* 0x080fe40000000f00 */
[----:B------:R-:W-:Y:S01]  /*55c0*/  MOV R52, R119 ;  /* 0x0000007700347202 */ /* 0x000fe20000000f00 */
[----:B------:R-:W1:Y:S04]  /*55d0*/  SHFL.BFLY PT, R9, R10, 0x2, 0x1f ;  /* 0x0c401f000a097f89 */ /* 0x000e6800000e0000 */
[----:B------:R2:W3:Y:S08]  /*55e0*/  MUFU.EX2 R30, R35 ;  /* 0x00000023001e7308 */ /* 0x0004f00000000800 */
[----:B------:R-:W-:Y:S01]  /*55f0*/  MUFU.EX2 R39, R39 ;  /* 0x0000002700277308 */ /* 0x000fe20000000800 */
[----:B--2---:R-:W-:-:S07]  /*5600*/  IMAD.MOV.U32 R35, RZ, RZ, R119 ;  /* 0x000000ffff237224 */ /* 0x004fce00078e0077 */
[----:B------:R2:W4:Y:S01]  /*5610*/  MUFU.EX2 R32, R43 ;  /* 0x0000002b00207308 */ /* 0x0005220000000800 */
[----:B---3--:R-:W-:Y:S02]  /*5620*/  F2FP.BF16.F32.PACK_AB R189, R30, R97 ;  /* 0x000000611ebd723e */ /* 0x008fe400000010ff */
[----:B-1----:R-:W-:-:S05]  /*5630*/  FMNMX.FTZ R27, R10, R9, !PT ;  /* 0x000000090a1b7209 */ /* 0x002fca0007810000 */
[----:B------:R-:W-:Y:S01]  /*5640*/  MUFU.EX2 R47, R47 ;  /* 0x0000002f002f7308 */ /* 0x000fe20000000800 */
[----:B------:R-:W1:Y:S01]  /*5650*/  SHFL.BFLY PT, R10, R27, 0x1, 0x1f ;  /* 0x0c201f001b0a7f89 */ /* 0x000e6200000e0000 */
[----:B--2---:R-:W-:-:S06]  /*5660*/  MOV R43, R119 ;  /* 0x00000077002b7202 */ /* 0x004fcc0000000f00 */
[----:B------:R2:W3:Y:S01]  /*5670*/  MUFU.EX2 R36, R51 ;  /* 0x0000003300247308 */ /* 0x0004e20000000800 */
[----:B----4-:R-:W-:-:S07]  /*5680*/  F2FP.BF16.F32.PACK_AB R191, R32, R39 ;  /* 0x0000002720bf723e */ /* 0x010fce00000010ff */
[----:B------:R4:W-:Y:S01]  /*5690*/  MUFU.EX2 R38, R55 ;  /* 0x0000003700267308 */ /* 0x0009e20000000800 */
[----:B--2---:R-:W-:-:S07]  /*56a0*/  IMAD.MOV.U32 R51, RZ, RZ, R119 ;  /* 0x000000ffff337224 */ /* 0x004fce00078e0077 */
[----:B------:R-:W-:Y:S01]  /*56b0*/  MUFU.EX2 R57, R57 ;  /* 0x0000003900397308 */ /* 0x000fe20000000800 */
[----:B-1----:R-:W-:Y:S01]  /*56c0*/  FMNMX.FTZ R9, R27, R10, !PT ;  /* 0x0000000a1b097209 */ /* 0x002fe20007810000 */
[----:B------:R-:W-:Y:S01]  /*56d0*/  IMAD.MOV.U32 R27, RZ, RZ, R119 ;  /* 0x000000ffff1b7224 */ /* 0x000fe200078e0077 */
[----:B---3--:R-:W-:Y:S02]  /*56e0*/  F2FP.BF16.F32.PACK_AB R185, R36, R47 ;  /* 0x0000002f24b9723e */ /* 0x008fe400000010ff */
[C---:B------:R-:W-:Y:S01]  /*56f0*/  FSETP.NEU.FTZ.AND P2, PT, R9.reuse, -INF , PT ;  /* 0xff8000000900780b */ /* 0x040fe20003f5d000 */
[----:B------:R-:W-:Y:S01]  /*5700*/  FMUL.FTZ R10, R9, R6 ;  /* 0x00000006090a7220 */ /* 0x000fe20000410000 */
[----:B----4-:R-:W-:Y:S01]  /*5710*/  MOV R55, R119 ;  /* 0x0000007700377202 */ /* 0x010fe20000000f00 */
[----:B------:R-:W1:Y:S03]  /*5720*/  MUFU.EX2 R40, R59 ;  /* 0x0000003b00287308 */ /* 0x000e660000000800 */
[----:B------:R-:W-:Y:S01]  /*5730*/  FSEL R28, R10, RZ, P2 ;  /* 0x000000ff0a1c7208 */ /* 0x000fe20001000000 */
[----:B------:R-:W-:Y:S01]  /*5740*/  FADD.FTZ R10, R201, R2 ;  /* 0x00000002c90a7221 */ /* 0x000fe20000010000 */
[----:B------:R-:W-:-:S03]  /*5750*/  F2FP.BF16.F32.PACK_AB R201, R2, R201 ;  /* 0x000000c902c9723e */ /* 0x000fc600000010ff */
        /* <DEDUP_REMOVED lines=12> */
[-C--:B------:R-:W-:Y:S01]  /*5820*/  FFMA.FTZ R21, R21, R6.reuse, -R28 ;  /* 0x0000000615157223 */ /* 0x080fe2000001081c */
[----:B------:R-:W3:Y:S01]  /*5830*/  MUFU.EX2 R31, R31 ;  /* 0x0000001f001f7308 */ /* 0x000ee20000000800 */
[----:B--2---:R-:W-:Y:S01]  /*5840*/  FADD.FTZ R7, R203, R10 ;  /* 0x0000000acb077221 */ /* 0x004fe20000010000 */
[-CC-:B------:R-:W-:Y:S01]  /*5850*/  FFMA.FTZ R73, R73, R6.reuse, -R28.reuse ;  /* 0x0000000649497223 */ /* 0x180fe2000001081c */
[-CC-:B------:R-:W-:Y:S01]  /*5860*/  FFMA.FTZ R49, R49, R6.reuse, -R28.reuse ;  /* 0x0000000631317223 */ /* 0x180fe2000001081c */
[-CC-:B------:R-:W-:Y:S01]  /*5870*/  FFMA.FTZ R75, R75, R6.reuse, -R28.reuse ;  /* 0x000000064b4b7223 */ /* 0x180fe2000001081c */
[----:B------:R-:W-:Y:S01]  /*5880*/  FADD.FTZ R10, R12, R7 ;  /* 0x000000070c0a7221 */ /* 0x000fe20000010000 */
[-CC-:B------:R-:W-:Y:S01]  /*5890*/  FFMA.FTZ R53, R53, R6.reuse, -R28.reuse ;  /* 0x0000000635357223 */ /* 0x180fe2000001081c */
[-CC-:B------:R-:W-:Y:S01]  /*58a0*/  FFMA.FTZ R77, R77, R6.reuse, -R28.reuse ;  /* 0x000000064d4d7223 */ /* 0x180fe2000001081c */
[----:B------:R-:W2:Y:S01]  /*58b0*/  MUFU.EX2 R61, R61 ;  /* 0x0000003d003d7308 */ /* 0x000ea20000000800 */
[-CC-:B------:R-:W-:Y:S01]  /*58c0*/  FFMA.FTZ R41, R41, R6.reuse, -R28.reuse ;  /* 0x0000000629297223 */ /* 0x180fe2000001081c */
[-CC-:B------:R-:W-:Y:S01]  /*58d0*/  FFMA.FTZ R79, R79, R6.reuse, -R28.reuse ;  /* 0x000000064f4f7223 */ /* 0x180fe2000001081c */
[-CC-:B------:R-:W-:Y:S01]  /*58e0*/  FFMA.FTZ R45, R45, R6.reuse, -R28.reuse ;  /* 0x000000062d2d7223 */ /* 0x180fe2000001081c */
[-CC-:B------:R-:W-:Y:S01]  /*58f0*/  FFMA.FTZ R81, R81, R6.reuse, -R28.reuse ;  /* 0x0000000651517223 */ /* 0x180fe2000001081c */
[-CC-:B------:R-:W-:Y:S01]  /*5900*/  FFMA.FTZ R33, R33, R6.reuse, -R28.reuse ;  /* 0x0000000621217223 */ /* 0x180fe2000001081c */
[-CC-:B------:R-:W-:Y:S01]  /*5910*/  FFMA.FTZ R85, R85, R6.reuse, -R28.reuse ;  /* 0x0000000655557223 */ /* 0x180fe2000001081c */
[-CC-:B------:R-:W-:Y:S01]  /*5920*/  FFMA.FTZ R37, R37, R6.reuse, -R28.reuse ;  /* 0x0000000625257223 */ /* 0x180fe2000001081c */
[----:B------:R4:W5:Y:S01]  /*5930*/  MUFU.EX2 R202, R63 ;  /* 0x0000003f00ca7308 */ /* 0x0009620000000800 */
[-CC-:B------:R-:W-:Y:S01]  /*5940*/  FFMA.FTZ R87, R87, R6.reuse, -R28.reuse ;  /* 0x0000000657577223 */ /* 0x180fe2000001081c */
[-CC-:B------:R-:W-:Y:S01]  /*5950*/  FFMA.FTZ R25, R25, R6.reuse, -R28.reuse ;  /* 0x0000000619197223 */ /* 0x180fe2000001081c */
[-CC-:B------:R-:W-:Y:S01]  /*5960*/  FFMA.FTZ R89, R89, R6.reuse, -R28.reuse ;  /* 0x0000000659597223 */ /* 0x180fe2000001081c */
[----:B------:R-:W-:Y:S01]  /*5970*/  FFMA.FTZ R28, R29, R6, -R28 ;  /* 0x000000061d1c7223 */ /* 0x000fe2000001081c */
[----:B-1----:R-:W-:Y:S01]  /*5980*/  F2FP.BF16.F32.PACK_AB R181, R40, R57 ;  /* 0x0000003928b5723e */ /* 0x002fe200000010ff */
[--C-:B------:R-:W-:Y:S01]  /*5990*/  IMAD.MOV.U32 R59, RZ, RZ, R119.reuse ;  /* 0x000000ffff3b7224 */ /* 0x100fe200078e0077 */
[----:B------:R-:W-:Y:S01]  /*59a0*/  F2FP.BF16.F32.PACK_AB R203, R12, R203 ;  /* 0x000000cb0ccb723e */ /* 0x000fe200000010ff */
[----:B------:R1:W5:Y:S01]  /*59b0*/  MUFU.EX2 R196, R11 ;  /* 0x0000000b00c47308 */ /* 0x0003620000000800 */
[----:B----4-:R-:W-:-:S02]  /*59c0*/  IMAD.MOV.U32 R63, RZ, RZ, R119 ;  /* 0x000000ffff3f7224 */ /* 0x010fc400078e0077 */
[----:B------:R-:W-:-:S05]  /*59d0*/  IMAD.MOV.U32 R29, RZ, RZ, R119 ;  /* 0x000000ffff1d7224 */ /* 0x000fca00078e0077 */
[----:B------:R-:W4:Y:S01]  /*59e0*/  MUFU.EX2 R65, R65 ;  /* 0x0000004100417308 */ /* 0x000f220000000800 */
[----:B-1----:R-:W-:Y:S01]  /*59f0*/  IADD3 R11, -R3, UR42, R82 ;  /* 0x0000002a030b7c10 */ /* 0x002fe2000fffe152 */
[----:B------:R-:W-:Y:S01]  /*5a00*/  FADD.FTZ R3, R197, R10 ;  /* 0x0000000ac5037221 */ /* 0x000fe20000010000 */
[----:B------:R-:W-:Y:S01]  /*5a10*/  IMAD.MOV.U32 R10, RZ, RZ, RZ ;  /* 0x000000ffff0a7224 */ /* 0x000fe200078e00ff */
[C---:B------:R-:W-:Y:S02]  /*5a20*/  F2FP.BF16.F32.PACK_AB R197, R14.reuse, R197 ;  /* 0x000000c50ec5723e */ /* 0x040fe400000010ff */
[----:B------:R-:W-:Y:S01]  /*5a30*/  FADD.FTZ R46, R14, R3 ;  /* 0x000000030e2e7221 */ /* 0x000fe20000010000 */
[----:B------:R-:W-:-:S04]  /*5a40*/  IMAD.HI R11, R11, -0x6db6db6d, R10 ;  /* 0x924924930b0b7827 */ /* 0x000fc800078e020a */
[----:B---3--:R-:W-:Y:S01]  /*5a50*/  FADD.FTZ R10, R31, R200 ;  /* 0x000000c81f0a7221 */ /* 0x008fe20000010000 */
[----:B------:R-:W1:Y:S01]  /*5a60*/  MUFU.EX2 R67, R67 ;  /* 0x0000004300437308 */ /* 0x000e620000000800 */
[----:B------:R-:W-:Y:S01]  /*5a70*/  FADD.FTZ R7, R199, R46 ;  /* 0x0000002ec7077221 */ /* 0x000fe20000010000 */
[----:B------:R-:W-:Y:S01]  /*5a80*/  F2FP.BF16.F32.PACK_AB R200, R200, R31 ;  /* 0x0000001fc8c8723e */ /* 0x000fe200000010ff */
[----:B--2---:R-:W-:Y:S01]  /*5a90*/  FADD.FTZ R3, R61, R10 ;  /* 0x0000000a3d037221 */ /* 0x004fe20000010000 */
[----:B------:R-:W-:Y:S01]  /*5aa0*/  SHF.R.U32.HI R46, RZ, 0x1f, R11 ;  /* 0x0000001fff2e7819 */ /* 0x000fe2000001160b */
[C---:B------:R-:W-:Y:S01]  /*5ab0*/  FADD.FTZ R10, R20.reuse, R7 ;  /* 0x00000007140a7221 */ /* 0x040fe20000010000 */
[----:B------:R-:W-:Y:S01]  /*5ac0*/  F2FP.BF16.F32.PACK_AB R199, R20, R199 ;  /* 0x000000c714c7723e */ /* 0x000fe200000010ff */
[----:B-----5:R-:W-:Y:S01]  /*5ad0*/  FADD.FTZ R3, R202, R3 ;  /* 0x00000003ca037221 */ /* 0x020fe20000010000 */
[----:B------:R-:W2:Y:S01]  /*5ae0*/  MUFU.EX2 R198, R13 ;  /* 0x0000000d00c67308 */ /* 0x000ea20000000800 */
[----:B------:R-:W-:Y:S01]  /*5af0*/  FADD.FTZ R7, R193, R10 ;  /* 0x0000000ac1077221 */ /* 0x000fe20000010000 */
[----:B------:R-:W-:Y:S01]  /*5b00*/  LEA.HI.SX32 R46, R11, R46, 0x1a ;  /* 0x0000002e0b2e7211 */ /* 0x000fe200078fd2ff */
[----:B------:R-:W-:Y:S01]  /*5b10*/  FADD.FTZ R0, R196, R3 ;  /* 0x00000003c4007221 */ /* 0x000fe20000010000 */
[C---:B------:R-:W-:Y:S01]  /*5b20*/  F2FP.BF16.F32.PACK_AB R193, R24.reuse, R193 ;  /* 0x000000c118c1723e */ /* 0x040fe200000010ff */
[----:B------:R-:W-:Y:S01]  /*5b30*/  FADD.FTZ R10, R24, R7 ;  /* 0x00000007180a7221 */ /* 0x000fe20000010000 */
[----:B------:R-:W-:Y:S01]  /*5b40*/  F2FP.BF16.F32.PACK_AB R202, R202, R61 ;  /* 0x0000003dcaca723e */ /* 0x000fe200000010ff */
[----:B----4-:R-:W-:Y:S01]  /*5b50*/  FADD.FTZ R0, R65, R0 ;  /* 0x0000000041007221 */ /* 0x010fe20000010000 */
[----:B------:R-:W3:Y:S01]  /*5b60*/  MUFU.EX2 R15, R15 ;  /* 0x0000000f000f7308 */ /* 0x000ee20000000800 */
[----:B------:R-:W-:Y:S01]  /*5b70*/  FADD.FTZ R7, R195, R10 ;  /* 0x0000000ac3077221 */ /* 0x000fe20000010000 */
[C---:B------:R-:W-:Y:S01]  /*5b80*/  F2FP.BF16.F32.PACK_AB R195, R26.reuse, R195 ;  /* 0x000000c31ac3723e */ /* 0x040fe200000010ff */
[----:B-1----:R-:W-:Y:S01]  /*5b90*/  FADD.FTZ R3, R67, R0 ;  /* 0x0000000043037221 */ /* 0x002fe20000010000 */
[----:B------:R-:W-:Y:S01]  /*5ba0*/  F2FP.BF16.F32.PACK_AB R196, R65, R196 ;  /* 0x000000c441c4723e */ /* 0x000fe200000010ff */
[----:B------:R-:W-:Y:S01]  /*5bb0*/  FADD.FTZ R10, R26, R7 ;  /* 0x000000071a0a7221 */ /* 0x000fe20000010000 */
[----:B------:R-:W-:Y:S01]  /*5bc0*/  MOV R82, R119 ;  /* 0x0000007700527202 */ /* 0x000fe20000000f00 */
[----:B------:R-:W-:Y:S01]  /*5bd0*/  IMAD.MOV.U32 R65, RZ, RZ, R119 ;  /* 0x000000ffff417224 */ /* 0x000fe200078e0077 */
[----:B------:R1:W4:Y:S01]  /*5be0*/  MUFU.EX2 R192, R69 ;  /* 0x0000004500c07308 */ /* 0x0003220000000800 */
[C---:B--2---:R-:W-:Y:S01]  /*5bf0*/  FADD.FTZ R0, R198.reuse, R3 ;  /* 0x00000003c6007221 */ /* 0x044fe20000010000 */
[----:B------:R-:W-:Y:S01]  /*5c00*/  FADD.FTZ R7, R97, R10 ;  /* 0x0000000a61077221 */ /* 0x000fe20000010000 */
[----:B------:R-:W-:Y:S01]  /*5c10*/  VIMNMX R10, RZ, R46, !PT ;  /* 0x0000002eff0a7248 */ /* 0x000fe20007fe0100 */
[----:B------:R-:W-:Y:S01]  /*5c20*/  IMAD.MOV.U32 R26, RZ, RZ, R119 ;  /* 0x000000ffff1a7224 */ /* 0x000fe200078e0077 */
[----:B------:R-:W-:Y:S01]  /*5c30*/  F2FP.BF16.F32.PACK_AB R198, R198, R67 ;  /* 0x00000043c6c6723e */ /* 0x000fe200000010ff */
[----:B------:R-:W-:Y:S01]  /*5c40*/  FADD.FTZ R46, R30, R7 ;  /* 0x000000071e2e7221 */ /* 0x000fe20000010000 */
[----:B------:R-:W-:Y:S01]  /*5c50*/  ISETP.GE.AND P2, PT, R83, R10, PT ;  /* 0x0000000a5300720c */ /* 0x000fe20003f46270 */
[----:B------:R-:W2:Y:S01]  /*5c60*/  MUFU.EX2 R71, R71 ;  /* 0x0000004700477308 */ /* 0x000ea20000000800 */
[----:B---3--:R-:W-:Y:S01]  /*5c70*/  FADD.FTZ R3, R15, R0 ;  /* 0x000000000f037221 */ /* 0x008fe20000010000 */
[----:B------:R-:W-:Y:S01]  /*5c80*/  FADD.FTZ R7, R39, R46 ;  /* 0x0000002e27077221 */ /* 0x000fe20000010000 */
[-C--:B------:R-:W-:Y:S01]  /*5c90*/  MOV R97, R119.reuse ;  /* 0x0000007700617202 */ /* 0x080fe20000000f00 */
[----:B------:R-:W-:Y:S01]  /*5ca0*/  IMAD.MOV.U32 R83, RZ, RZ, R119 ;  /* 0x000000ffff537224 */ /* 0x000fe200078e0077 */
[----:B------:R-:W-:Y:S01]  /*5cb0*/  MOV R67, R119 ;  /* 0x0000007700437202 */ /* 0x000fe20000000f00 */
[----:B------:R-:W-:Y:S01]  /*5cc0*/  FADD.FTZ R46, R32, R7 ;  /* 0x00000007202e7221 */ /* 0x000fe20000010000 */
[----:B-1----:R-:W-:Y:S01]  /*5cd0*/  IMAD.MOV.U32 R69, RZ, RZ, R119 ;  /* 0x000000ffff457224 */ /* 0x002fe200078e0077 */
[----:B------:R-:W1:Y:S01]  /*5ce0*/  MUFU.EX2 R194, R21 ;  /* 0x0000001500c27308 */ /* 0x000e620000000800 */
[C---:B----4-:R-:W-:Y:S01]  /*5cf0*/  FADD.FTZ R0, R192.reuse, R3 ;  /* 0x00000003c0007221 */ /* 0x050fe20000010000 */
[----:B------:R-:W-:Y:S01]  /*5d00*/  FADD.FTZ R7, R47, R46 ;  /* 0x0000002e2f077221 */ /* 0x000fe20000010000 */
[----:B------:R-:W-:Y:S01]  /*5d10*/  F2FP.BF16.F32.PACK_AB R192, R192, R15 ;  /* 0x0000000fc0c0723e */ /* 0x000fe200000010ff */
[----:B------:R-:W-:Y:S01]  /*5d20*/  IMAD.MOV.U32 R47, RZ, RZ, R119 ;  /* 0x000000ffff2f7224 */ /* 0x000fe200078e0077 */
[----:B------:R-:W-:Y:S01]  /*5d30*/  MOV R61, R119 ;  /* 0x00000077003d7202 */ /* 0x000fe20000000f00 */
[----:B------:R-:W-:Y:S01]  /*5d40*/  FADD.FTZ R46, R36, R7 ;  /* 0x00000007242e7221 */ /* 0x000fe20000010000 */
[--C-:B------:R-:W-:Y:S01]  /*5d50*/  IMAD.MOV.U32 R39, RZ, RZ, R119.reuse ;  /* 0x000000ffff277224 */ /* 0x100fe200078e0077 */
[----:B------:R-:W3:Y:S01]  /*5d60*/  MUFU.EX2 R73, R73 ;  /* 0x0000004900497308 */ /* 0x000ee20000000800 */
[----:B--2---:R-:W-:Y:S01]  /*5d70*/  FADD.FTZ R3, R71, R0 ;  /* 0x0000000047037221 */ /* 0x004fe20000010000 */
[----:B------:R-:W-:Y:S01]  /*5d80*/  FADD.FTZ R7, R187, R46 ;  /* 0x0000002ebb077221 */ /* 0x000fe20000010000 */
[C---:B------:R-:W-:Y:S01]  /*5d90*/  F2FP.BF16.F32.PACK_AB R187, R38.reuse, R187 ;  /* 0x000000bb26bb723e */ /* 0x040fe200000010ff */
[----:B------:R-:W-:Y:S01]  /*5da0*/  IMAD.MOV.U32 R36, RZ, RZ, R119 ;  /* 0x000000ffff247224 */ /* 0x000fe200078e0077 */
[----:B------:R-:W-:Y:S01]  /*5db0*/  MOV R46, R119 ;  /* 0x00000077002e7202 */ /* 0x000fe20000000f00 */
[----:B------:R-:W-:Y:S01]  /*5dc0*/  FADD.FTZ R2, R38, R7 ;  /* 0x0000000726027221 */ /* 0x000fe20000010000 */
[----:B------:R-:W-:Y:S01]  /*5dd0*/  IMAD.MOV.U32 R38, RZ, RZ, R119 ;  /* 0x000000ffff267224 */ /* 0x000fe200078e0077 */
[----:B------:R2:W4:Y:S01]  /*5de0*/  MUFU.EX2 R188, R49 ;  /* 0x0000003100bc7308 */ /* 0x0005220000000800 */
[C---:B-1----:R-:W-:Y:S01]  /*5df0*/  FADD.FTZ R0, R194.reuse, R3 ;  /* 0x00000003c2007221 */ /* 0x042fe20000010000 */
[----:B------:R-:W-:Y:S01]  /*5e00*/  FADD.FTZ R7, R57, R2 ;  /* 0x0000000239077221 */ /* 0x000fe20000010000 */
[----:B------:R-:W-:Y:S01]  /*5e10*/  F2FP.BF16.F32.PACK_AB R194, R194, R71 ;  /* 0x00000047c2c2723e */ /* 0x000fe200000010ff */
[----:B------:R-:W-:Y:S01]  /*5e20*/  IMAD.MOV.U32 R71, RZ, RZ, R119 ;  /* 0x000000ffff477224 */ /* 0x000fe200078e0077 */
[-C--:B------:R-:W-:Y:S01]  /*5e30*/  MOV R31, R119.reuse ;  /* 0x00000077001f7202 */ /* 0x080fe20000000f00 */
[----:B------:R-:W-:Y:S01]  /*5e40*/  FADD.FTZ R2, R40, R7 ;  /* 0x0000000728027221 */ /* 0x000fe20000010000 */
[--C-:B------:R-:W-:Y:S01]  /*5e50*/  IMAD.MOV.U32 R57, RZ, RZ, R119.reuse ;  /* 0x000000ffff397224 */ /* 0x100fe200078e0077 */
[----:B------:R-:W1:Y:S01]  /*5e60*/  MUFU.EX2 R75, R75 ;  /* 0x0000004b004b7308 */ /* 0x000e620000000800 */
[----:B---3--:R-:W-:Y:S01]  /*5e70*/  FADD.FTZ R3, R73, R0 ;  /* 0x0000000049037221 */ /* 0x008fe20000010000 */
[-C--:B--2---:R-:W-:Y:S01]  /*5e80*/  MOV R49, R119.reuse ;  /* 0x0000007700317202 */ /* 0x084fe20000000f00 */
[--C-:B------:R-:W-:Y:S01]  /*5e90*/  IMAD.MOV.U32 R32, RZ, RZ, R119.reuse ;  /* 0x000000ffff207224 */ /* 0x100fe200078e0077 */
[----:B------:R-:W-:Y:S01]  /*5ea0*/  MOV R40, R119 ;  /* 0x0000007700287202 */ /* 0x000fe20000000f00 */
[----:B------:R-:W-:-:S02]  /*5eb0*/  IMAD.MOV.U32 R30, RZ, RZ, R119 ;  /* 0x000000ffff1e7224 */ /* 0x000fc400078e0077 */
[----:B------:R-:W-:Y:S01]  /*5ec0*/  IMAD.MOV.U32 R24, RZ, RZ, R119 ;  /* 0x000000ffff187224 */ /* 0x000fe200078e0077 */
[----:B------:R2:W3:Y:S01]  /*5ed0*/  MUFU.EX2 R190, R53 ;  /* 0x0000003500be7308 */ /* 0x0004e20000000800 */
[C---:B----4-:R-:W-:Y:S01]  /*5ee0*/  FADD.FTZ R0, R188.reuse, R3 ;  /* 0x00000003bc007221 */ /* 0x050fe20000010000 */
[----:B------:R-:W-:Y:S02]  /*5ef0*/  F2FP.BF16.F32.PACK_AB R188, R188, R73 ;  /* 0x00000049bcbc723e */ /* 0x000fe400000010ff */
[----:B------:R-:W-:-:S04]  /*5f00*/  MOV R73, R119 ;  /* 0x0000007700497202 */ /* 0x000fc80000000f00 */
[----:B------:R-:W4:Y:S01]  /*5f10*/  MUFU.EX2 R77, R77 ;  /* 0x0000004d004d7308 */ /* 0x000f220000000800 */
[----:B-1----:R-:W-:Y:S01]  /*5f20*/  FADD.FTZ R3, R75, R0 ;  /* 0x000000004b037221 */ /* 0x002fe20000010000 */
[----:B--2---:R-:W-:-:S06]  /*5f30*/  IMAD.MOV.U32 R53, RZ, RZ, R119 ;  /* 0x000000ffff357224 */ /* 0x004fcc00078e0077 */
[----:B------:R1:W2:Y:S01]  /*5f40*/  MUFU.EX2 R184, R41 ;  /* 0x0000002900b87308 */ /* 0x0002a20000000800 */
[C---:B---3--:R-:W-:Y:S01]  /*5f50*/  FADD.FTZ R0, R190.reuse, R3 ;  /* 0x00000003be007221 */ /* 0x048fe20000010000 */
[----:B------:R-:W-:Y:S01]  /*5f60*/  F2FP.BF16.F32.PACK_AB R190, R190, R75 ;  /* 0x0000004bbebe723e */ /* 0x000fe200000010ff */
[----:B------:R-:W-:-:S05]  /*5f70*/  IMAD.MOV.U32 R75, RZ, RZ, R119 ;  /* 0x000000ffff4b7224 */ /* 0x000fca00078e0077 */
[----:B------:R-:W3:Y:S01]  /*5f80*/  MUFU.EX2 R79, R79 ;  /* 0x0000004f004f7308 */ /* 0x000ee20000000800 */
[----:B----4-:R-:W-:Y:S01]  /*5f90*/  FADD.FTZ R3, R77, R0 ;  /* 0x000000004d037221 */ /* 0x010fe20000010000 */
[----:B-1----:R-:W-:-:S06]  /*5fa0*/  IMAD.MOV.U32 R41, RZ, RZ, R119 ;  /* 0x000000ffff297224 */ /* 0x002fcc00078e0077 */
[----:B------:R-:W1:Y:S01]  /*5fb0*/  MUFU.EX2 R99, R99 ;  /* 0x0000006300637308 */ /* 0x000e620000000800 */
[C---:B--2---:R-:W-:Y:S01]  /*5fc0*/  FADD.FTZ R0, R184.reuse, R3 ;  /* 0x00000003b8007221 */ /* 0x044fe20000010000 */
[----:B------:R-:W-:Y:S01]  /*5fd0*/  F2FP.BF16.F32.PACK_AB R184, R184, R77 ;  /* 0x0000004db8b8723e */ /* 0x000fe200000010ff */
[----:B------:R-:W-:-:S05]  /*5fe0*/  IMAD.MOV.U32 R77, RZ, RZ, R119 ;  /* 0x000000ffff4d7224 */ /* 0x000fca00078e0077 */
[----:B------:R2:W4:Y:S01]  /*5ff0*/  MUFU.EX2 R186, R45 ;  /* 0x0000002d00ba7308 */ /* 0x0005220000000800 */
[----:B---3--:R-:W-:-:S07]  /*6000*/  FADD.FTZ R3, R79, R0 ;  /* 0x000000004f037221 */ /* 0x008fce0000010000 */
[----:B------:R3:W5:Y:S01]  /*6010*/  MUFU.EX2 R42, R101 ;  /* 0x00000065002a7308 */ /* 0x0007620000000800 */
[----:B-1----:R-:W-:Y:S01]  /*6020*/  FADD.FTZ R7, R99, R2 ;  /* 0x0000000263077221 */ /* 0x002fe20000010000 */
[----:B--2---:R-:W-:-:S06]  /*6030*/  IMAD.MOV.U32 R45, RZ, RZ, R119 ;  /* 0x000000ffff2d7224 */ /* 0x004fcc00078e0077 */
[----:B------:R-:W1:Y:S01]  /*6040*/  MUFU.EX2 R81, R81 ;  /* 0x0000005100517308 */ /* 0x000e620000000800 */
[C---:B----4-:R-:W-:Y:S01]  /*6050*/  FADD.FTZ R0, R186.reuse, R3 ;  /* 0x00000003ba007221 */ /* 0x050fe20000010000 */
[----:B------:R-:W-:Y:S01]  /*6060*/  F2FP.BF16.F32.PACK_AB R186, R186, R79 ;  /* 0x0000004fbaba723e */ /* 0x000fe200000010ff */
[----:B---3--:R-:W-:Y:S01]  /*6070*/  IMAD.MOV.U32 R101, RZ, RZ, R119 ;  /* 0x000000ffff657224 */ /* 0x008fe200078e0077 */
[----:B------:R-:W-:-:S04]  /*6080*/  MOV R79, R119 ;  /* 0x00000077004f7202 */ /* 0x000fc80000000f00 */
        /* <DEDUP_REMOVED lines=13> */
[--C-:B-1----:R-:W-:Y:S02]  /*6160*/  IMAD.MOV.U32 R105, RZ, RZ, R119.reuse ;  /* 0x000000ffff697224 */ /* 0x102fe400078e0077 */
[----:B------:R-:W-:-:S03]  /*6170*/  IMAD.MOV.U32 R81, RZ, RZ, R119 ;  /* 0x000000ffff517224 */ /* 0x000fc600078e0077 */
[----:B------:R1:W3:Y:S01]  /*6180*/  MUFU.EX2 R182, R37 ;  /* 0x0000002500b67308 */ /* 0x0002e20000000800 */
[C---:B-----5:R-:W-:Y:S01]  /*6190*/  FADD.FTZ R2, R44.reuse, R7 ;  /* 0x000000072c027221 */ /* 0x060fe20000010000 */
[----:B------:R-:W-:Y:S01]  /*61a0*/  F2FP.BF16.F32.PACK_AB R177, R44, R103 ;  /* 0x000000672cb1723e */ /* 0x000fe200000010ff */
[----:B------:R-:W-:Y:S01]  /*61b0*/  IMAD.MOV.U32 R44, RZ, RZ, R119 ;  /* 0x000000ffff2c7224 */ /* 0x000fe200078e0077 */
[----:B------:R-:W-:-:S04]  /*61c0*/  MOV R103, R119 ;  /* 0x0000007700677202 */ /* 0x000fc80000000f00 */
[----:B------:R-:W4:Y:S01]  /*61d0*/  MUFU.EX2 R87, R87 ;  /* 0x0000005700577308 */ /* 0x000f220000000800 */
[----:B--2---:R-:W-:Y:S01]  /*61e0*/  FADD.FTZ R7, R85, R0 ;  /* 0x0000000055077221 */ /* 0x004fe20000010000 */
[----:B-1----:R-:W-:-:S06]  /*61f0*/  MOV R37, R119 ;  /* 0x0000007700257202 */ /* 0x002fcc0000000f00 */
[----:B------:R1:W2:Y:S01]  /*6200*/  MUFU.EX2 R176, R25 ;  /* 0x0000001900b07308 */ /* 0x0002a20000000800 */
[C---:B---3--:R-:W-:Y:S01]  /*6210*/  FADD.FTZ R0, R182.reuse, R7 ;  /* 0x00000007b6007221 */ /* 0x048fe20000010000 */
[----:B------:R-:W-:Y:S02]  /*6220*/  F2FP.BF16.F32.PACK_AB R182, R182, R85 ;  /* 0x00000055b6b6723e */ /* 0x000fe400000010ff */
[----:B------:R-:W-:-:S04]  /*6230*/  MOV R85, R119 ;  /* 0x0000007700557202 */ /* 0x000fc80000000f00 */
[----:B------:R-:W3:Y:S01]  /*6240*/  MUFU.EX2 R107, R107 ;  /* 0x0000006b006b7308 */ /* 0x000ee20000000800 */
[----:B----4-:R-:W-:Y:S01]  /*6250*/  FADD.FTZ R7, R87, R0 ;  /* 0x0000000057077221 */ /* 0x010fe20000010000 */
[----:B-1----:R-:W-:-:S06]  /*6260*/  MOV R25, R119 ;  /* 0x0000007700197202 */ /* 0x002fcc0000000f00 */
[----:B------:R-:W1:Y:S01]  /*6270*/  MUFU.EX2 R89, R89 ;  /* 0x0000005900597308 */ /* 0x000e620000000800 */
[C---:B--2---:R-:W-:Y:S01]  /*6280*/  FADD.FTZ R0, R176.reuse, R7 ;  /* 0x00000007b0007221 */ /* 0x044fe20000010000 */
[----:B------:R-:W-:Y:S01]  /*6290*/  F2FP.BF16.F32.PACK_AB R176, R176, R87 ;  /* 0x00000057b0b0723e */ /* 0x000fe200000010ff */
[----:B------:R-:W-:-:S05]  /*62a0*/  IMAD.MOV.U32 R87, RZ, RZ, R119 ;  /* 0x000000ffff577224 */ /* 0x000fca00078e0077 */
[----:B------:R-:W2:Y:S01]  /*62b0*/  MUFU.EX2 R34, R34 ;  /* 0x0000002200227308 */ /* 0x000ea20000000800 */
[----:B---3--:R-:W-:Y:S01]  /*62c0*/  FADD.FTZ R3, R107, R2 ;  /* 0x000000026b037221 */ /* 0x008fe20000010000 */
[----:B------:R-:W-:-:S06]  /*62d0*/  IMAD.MOV.U32 R2, RZ, RZ, 0x3f800000 ;  /* 0x3f800000ff027424 */ /* 0x000fcc00078e00ff */
[----:B------:R-:W3:Y:S01]  /*62e0*/  MUFU.EX2 R28, R28 ;  /* 0x0000001c001c7308 */ /* 0x000ee20000000800 */
[----:B-1----:R-:W-:Y:S01]  /*62f0*/  FADD.FTZ R7, R89, R0 ;  /* 0x0000000059077221 */ /* 0x002fe20000010000 */
[----:B------:R-:W-:Y:S02]  /*6300*/  IMAD.MOV.U32 R0, RZ, RZ, 0x3f800000 ;  /* 0x3f800000ff007424 */ /* 0x000fe400078e00ff */
[C---:B--2---:R-:W-:Y:S01]  /*6310*/  FADD.FTZ R3, R34.reuse, R3 ;  /* 0x0000000322037221 */ /* 0x044fe20000010000 */
[----:B------:R-:W-:Y:S01]  /*6320*/  F2FP.BF16.F32.PACK_AB R179, R34, R107 ;  /* 0x0000006b22b3723e */ /* 0x000fe200000010ff */
[----:B------:R-:W-:Y:S01]  /*6330*/  IMAD.MOV.U32 R107, RZ, RZ, R119 ;  /* 0x000000ffff6b7224 */ /* 0x000fe200078e0077 */
[----:B------:R-:W-:Y:S01]  /*6340*/  MOV R34, R119 ;  /* 0x0000007700227202 */ /* 0x000fe20000000f00 */
[C---:B---3--:R-:W-:Y:S01]  /*6350*/  FADD.FTZ R7, R28.reuse, R7 ;  /* 0x000000071c077221 */ /* 0x048fe20000010000 */
[----:B------:R-:W-:Y:S01]  /*6360*/  F2FP.BF16.F32.PACK_AB R178, R28, R89 ;  /* 0x000000591cb2723e */ /* 0x000fe200000010ff */
[----:B------:R-:W-:Y:S01]  /*6370*/  IMAD.MOV.U32 R89, RZ, RZ, R119 ;  /* 0x000000ffff597224 */ /* 0x000fe200078e0077 */
[----:B------:R-:W-:Y:S01]  /*6380*/  MOV R28, R119 ;  /* 0x00000077001c7202 */ /* 0x000fe20000000f00 */
[----:B------:R-:W-:Y:S06]  /*6390*/  @!P2 BRA `(.L_x_1865) ;  /* 0x0000004c00f0a947 */ /* 0x000fec0003800000 */
[----:B------:R-:W-:Y:S01]  /*63a0*/  R2UR UR6, R16 ;  /* 0x00000000100672ca */ /* 0x000fe200000e0000 */
[----:B------:R-:W-:Y:S01]  /*63b0*/  IMAD.MOV.U32 R11, RZ, RZ, R8 ;  /* 0x000000ffff0b7224 */ /* 0x000fe200078e0008 */
[----:B------:R-:W-:Y:S01]  /*63c0*/  MOV R12, R9 ;  /* 0x00000009000c7202 */ /* 0x000fe20000000f00 */
[----:B------:R-:W-:Y:S01]  /*63d0*/  IMAD.MOV.U32 R2, RZ, RZ, 0x3f800000 ;  /* 0x3f800000ff027424 */ /* 0x000fe200078e00ff */
        /* <DEDUP_REMOVED lines=9> */
[----:B------:R-:W-:Y:S01]  /*6470*/  IMAD.U32 R13, RZ, RZ, UR6 ;  /* 0x00000006ff0d7e24 */ /* 0x000fe2000f8e00ff */
[----:B------:R-:W-:Y:S01]  /*6480*/  ULDC.64 UR6, c[0x0][0x3f8] ;  /* 0x0000fe0000067ab9 */ /* 0x000fe20000000a00 */
        /* <DEDUP_REMOVED lines=39> */
[----:B------:R-:W-:Y:S01]  /*6700*/  MOV R215, UR6 ;  /* 0x0000000600d77c02 */ /* 0x000fe20008000f00 */
[----:B------:R-:W-:Y:S01]  /*6710*/  IMAD.U32 R216, RZ, RZ, UR7 ;  /* 0x00000007ffd87e24 */ /* 0x000fe2000f8e00ff */
[----:B------:R-:W-:Y:S01]  /*6720*/  UMOV UR45, UR46 ;  /* 0x0000002e002d7c82 */ /* 0x000fe20008000000 */
[----:B------:R-:W-:-:S05]  /*6730*/  ULDC UR41, c[0x0][0x9d8] ;  /* 0x0002760000297ab9 */ /* 0x000fca0000000800 */
.L_x_1874:
[----:B------:R-:W-:Y:S01]  /*6740*/  R2UR UR10, R13 ;  /* 0x000000000d0a72ca */ /* 0x000fe200000e0000 */
        /* <DEDUP_REMOVED lines=8> */
.L_x_1866:
[----:B------:R-:W-:Y:S01]  /*67d0*/  R2UR UR6, R16 ;  /* 0x00000000100672ca */ /* 0x000fe200000e0000 */
[----:B------:R-:W-:-:S12]  /*67e0*/  ULEA UR60, UR46, UR61, 0x3 ;  /* 0x0000003d2e3c7291 */ /* 0x000fd8000f8e183f */
[----:B------:R-:W-:-:S04]  /*67f0*/  MOV R6, UR6 ;  /* 0x0000000600067c02 */ /* 0x000fc80008000f00 */
[----:B------:R-:W-:-:S04]  /*6800*/  SHF.L.U32 R6, R6, 0x1f, RZ ;  /* 0x0000001f06067819 */ /* 0x000fc800000006ff */
[----:B------:R1:W2:Y:S01]  /*6810*/  SYNCS.PHASECHK.TRANS64.TRYWAIT P2, [UR60+0x36830], R6 ;  /* 0x03683006ff0075a7 */ /* 0x0002a2000804017c */
[----:B------:R-:W-:Y:S05]  /*6820*/  @!P0 BRA `(.L_x_1867) ;  /* 0x0000000000048947 */ /* 0x000fea0003800000 */
[----:B------:R-:W-:Y:S01]  /*6830*/  BPT.TRAP 0x1 ;  /* 0x000000040000795c */ /* 0x000fe20000300000 */
.L_x_1867:
[----:B--2---:R-:W-:Y:S05]  /*6840*/  @P2 BRA `(.L_x_1868) ;  /* 0x0000000000082947 */ /* 0x004fea0003800000 */
[----:B------:R-:W2:Y:S02]  /*6850*/  SYNCS.PHASECHK.TRANS64.TRYWAIT P2, [UR60+0x36830], R6 ;  /* 0x03683006ff0075a7 */ /* 0x000ea4000804017c */
[----:B--2---:R-:W-:Y:S05]  /*6860*/  @!P2 BRA `(.L_x_1869) ;  /* 0x000000e800a4a947 */ /* 0x004fea0003800000 */
.L_x_1868:
[----:B------:R-:W-:Y:S01]  /*6870*/  UIMAD UR6, UR46, 0xa80, UR40 ;  /* 0x00000a802e0678a4 */ /* 0x000fe2000f8e0228 */
[----:B------:R-:W-:Y:S01]  /*6880*/  WARPGROUP.ARRIVE ;  /* 0x00000000000079c5 */ /* 0x000fe20000000000 */
[----:B------:R-:W-:Y:S01]  /*6890*/  UMOV UR7, 0x40000040 ;  /* 0x4000004000077882 */ /* 0x000fe20000000000 */
[----:B------:R-:W-:Y:S01]  /*68a0*/  UMOV UR56, UR4 ;  /* 0x0000000400387c82 */ /* 0x000fe20008000000 */
[----:B------:R-:W-:Y:S01]  /*68b0*/  UIADD3 UR58, UR6, 0x80, URZ ;  /* 0x00000080063a7890 */ /* 0x000fe2000fffe03f */
[-C--:B------:R-:W-:Y:S01]  /*68c0*/  FMUL.FTZ R24, R24, R0.reuse ;  /* 0x0000000018187220 */ /* 0x080fe20000410000 */
[----:B------:R-:W-:Y:S01]  /*68d0*/  UMOV UR57, UR5 ;  /* 0x0000000500397c82 */ /* 0x000fe20008000000 */
[----:B------:R-:W-:Y:S01]  /*68e0*/  UMOV UR59, 0x40000040 ;  /* 0x40000040003b7882 */ /* 0x000fe20000000000 */
[----:B------:R-:W-:Y:S02]  /*68f0*/  UIADD3 UR10, UR6, 0x180, URZ ;  /* 0x00000180060a7890 */ /* 0x000fe4000fffe03f */
[----:B------:R-:W-:Y:S01]  /*6900*/  HGMMA.64x16x16.F32.BF16 R168, gdesc[UR4], RZ, !UPT, gsb0 ;  /* 0x0020000004a879f0 */ /* 0x000fe2000c0018ff */
        /* <DEDUP_REMOVED lines=60> */
[----:B------:R-:W-:Y:S01]  /*6cd0*/  UMOV UR57, UR5 ;  /* 0x0000000500397c82 */ /* 0x000fe20008000000 */
        /* <DEDUP_REMOVED lines=71> */
[----:B------:R-:W-:-:S06]  /*7150*/  WARPGROUP.ARRIVE ;  /* 0x00000000000079c5 */ /* 0x000fcc0000000000 */
[----:B------:R-:W-:Y:S01]  /*7160*/  HGMMA.64x16x16.F32.BF16 R144, gdesc[UR56], RZ, !UPT, gsb0 ;  /* 0x00200000389079f0 */ /* 0x000fe2000c0018ff */
[----:B------:R-:W-:Y:S01]  /*7170*/  UMOV UR56, UR4 ;  /* 0x0000000400387c82 */ /* 0x000fe20008000000 */
[----:B------:R-:W-:Y:S01]  /*7180*/  UMOV UR57, UR5 ;  /* 0x0000000500397c82 */ /* 0x000fe20008000000 */
[----:B------:R-:W-:Y:S01]  /*7190*/  UMOV UR58, UR7 ;  /* 0x00000007003a7c82 */ /* 0x000fe20008000000 */
[----:B------:R-:W-:Y:S01]  /*71a0*/  UMOV UR59, 0x40000040 ;  /* 0x40000040003b7882 */ /* 0x000fe20000000000 */
[----:B------:R-:W-:Y:S01]  /*71b0*/  UIADD3 UR7, UR6, 0x300, URZ ;  /* 0x0000030006077890 */ /* 0x000fe2000fffe03f */
[----:B------:R-:W-:Y:S02]  /*71c0*/  WARPGROUP.DEPBAR.LE gsb0, 0x0 ;  /* 0x00008000000079c5 */ /* 0x000fe40000010000 */
        /* <DEDUP_REMOVED lines=99> */
[----:B------:R-:W-:Y:S02]  /*7800*/  R2UR UR14, R4 ;  /* 0x00000000040e72ca */ /* 0x000fe400000e0000 */
[----:B------:R-:W-:-:S11]  /*7810*/  R2UR UR15, R5 ;  /* 0x00000000050f72ca */ /* 0x000fd600000e0000 */
[----:B------:R-:W-:Y:S02]  /*7820*/  UMOV UR56, UR14 ;  /* 0x0000000e00387c82 */ /* 0x000fe40008000000 */
[----:B------:R-:W-:Y:S01]  /*7830*/  UMOV UR57, UR15 ;  /* 0x0000000f00397c82 */ /* 0x000fe20008000000 */
        /* <DEDUP_REMOVED lines=364> */
.L_x_1870:
[----:B------:R-:W-:Y:S01]  /*8f00*/  R2UR UR6, R13 ;  /* 0x000000000d0672ca */ /* 0x000fe200000e0000 */
[----:B------:R-:W-:-:S12]  /*8f10*/  ULEA UR10, UR45, UR61, 0x3 ;  /* 0x0000003d2d0a7291 */ /* 0x000fd8000f8e183f */
[----:B------:R-:W-:-:S05]  /*8f20*/  IMAD.U32 R0, RZ, RZ, UR6 ;  /* 0x00000006ff007e24 */ /* 0x000fca000f8e00ff */
[----:B------:R-:W-:-:S04]  /*8f30*/  SHF.L.U32 R0, R0, 0x1f, RZ ;  /* 0x0000001f00007819 */ /* 0x000fc800000006ff */
[----:B------:R3:W4:Y:S01]  /*8f40*/  SYNCS.PHASECHK.TRANS64.TRYWAIT P2, [UR10+0x36850], R0 ;  /* 0x03685000ff0075a7 */ /* 0x000722000804014a */
[----:B------:R-:W-:Y:S05]  /*8f50*/  @!P0 BRA `(.L_x_1871) ;  /* 0x0000000000048947 */ /* 0x000fea0003800000 */
[----:B------:R-:W-:Y:S01]  /*8f60*/  BPT.TRAP 0x1 ;  /* 0x000000040000795c */ /* 0x000fe20000300000 */
.L_x_1871:
[----:B----4-:R-:W-:Y:S05]  /*8f70*/  @P2 BRA `(.L_x_1872) ;  /* 0x0000000000082947 */ /* 0x010fea0003800000 */
[----:B------:R-:W4:Y:S02]  /*8f80*/  SYNCS.PHASECHK.TRANS64.TRYWAIT P2, [UR10+0x36850], R0 ;  /* 0x03685000ff0075a7 */ /* 0x000f24000804014a */
[----:B----4-:R-:W-:Y:S05]  /*8f90*/  @!P2 BRA `(.L_x_1873) ;  /* 0x000000c000f0a947 */ /* 0x010fea0003800000 */
.L_x_1872:
[----:B------:R-:W-:Y:S01]  /*8fa0*/  UIADD3 UR6, UR61, 0x400, URZ ;  /* 0x000004003d067890 */ /* 0x000fe2000fffe03f */
[----:B------:R-:W-:Y:S01]  /*8fb0*/  WARPGROUP.ARRIVE ;  /* 0x00000000000079c5 */ /* 0x000fe20000000000 */
[----:B------:R-:W-:Y:S01]  /*8fc0*/  UMOV UR7, 0x40000040 ;  /* 0x4000004000077882 */ /* 0x000fe20000000000 */
[----:B------:R-:W-:Y:S01]  /*8fd0*/  R2UR UR15, R215 ;  /* 0x00000000d70f72ca */ /* 0x000fe200000e0000 */
[----:B------:R-:W-:Y:S01]  /*8fe0*/  USHF.R.U32.HI UR6, URZ, 0x4, UR6 ;  /* 0x000000043f067899 */ /* 0x000fe20008011606 */
[----:B------:R-:W-:Y:S01]  /*8ff0*/  FMUL.FTZ R13, R175, UR41 ;  /* 0x00000029af0d7c20 */ /* 0x000fe20008410000 */
[----:B------:R-:W-:Y:S01]  /*9000*/  R2UR UR14, R216 ;  /* 0x00000000d80e72ca */ /* 0x000fe200000e0000 */
[----:B------:R-:W-:Y:S01]  /*9010*/  FMUL.FTZ R175, R153, UR41 ;  /* 0x0000002999af7c20 */ /* 0x000fe20008410000 */
[----:B------:R-:W-:Y:S01]  /*9020*/  ULOP3.LUT UR6, UR6, 0x3fff, URZ, 0xc0, !UPT ;  /* 0x00003fff06067892 */ /* 0x000fe2000f8ec03f */
[----:B------:R-:W-:Y:S01]  /*9030*/  FMUL.FTZ R153, R154, UR41 ;  /* 0x000000299a997c20 */ /* 0x000fe20008410000 */
[----:B------:R-:W-:Y:S01]  /*9040*/  FMUL.FTZ R154, R159, UR41 ;  /* 0x000000299f9a7c20 */ /* 0x000fe20008410000 */
[----:B-12---:R-:W-:Y:S01]  /*9050*/  FMUL.FTZ R6, R168, UR41 ;  /* 0x00000029a8067c20 */ /* 0x006fe20008410000 */
[----:B------:R-:W-:Y:S01]  /*9060*/  ULOP3.LUT UR6, UR6, 0x3800000, URZ, 0xfc, !UPT ;  /* 0x0380000006067892 */ /* 0x000fe2000f8efc3f */
[----:B------:R-:W1:Y:S01]  /*9070*/  LDC R159, c[0x0][0x288] ;  /* 0x0000a200ff9f7b82 */ /* 0x000e620000000800 */
[----:B------:R-:W-:Y:S01]  /*9080*/  FMUL.FTZ R9, R169, UR41 ;  /* 0x00000029a9097c20 */ /* 0x000fe20008410000 */
[----:B------:R-:W-:Y:S01]  /*9090*/  FMUL.FTZ R14, R163, UR41 ;  /* 0x00000029a30e7c20 */ /* 0x000fe20008410000 */
[----:B------:R-:W-:Y:S01]  /*90a0*/  UIMAD UR11, UR45, 0xa80, UR6 ;  /* 0x00000a802d0b78a4 */ /* 0x000fe2000f8e0206 */
[----:B------:R-:W2:Y:S01]  /*90b0*/  MUFU.TANH R6, R6 ;  /* 0x0000000600067308 */ /* 0x000ea20000002400 */
[----:B------:R-:W-:Y:S01]  /*90c0*/  UISETP.NE.U32.AND UP0, UPT, UR15, URZ, UPT ;  /* 0x0000003f0f00728c */ /* 0x000fe2000bf05070 */
[----:B------:R-:W-:Y:S01]  /*90d0*/  FMUL.FTZ R163, R157, UR41 ;  /* 0x000000299da37c20 */ /* 0x000fe20008410000 */
[----:B------:R-:W-:Y:S01]  /*90e0*/  FMUL.FTZ R168, R172, UR41 ;  /* 0x00000029aca87c20 */ /* 0x000fe20008410000 */
[----:B------:R-:W-:Y:S01]  /*90f0*/  ULDC UR15, c[0x0][0x404] ;  /* 0x00010100000f7ab9 */ /* 0x000fe20000000800 */
[----:B------:R-:W-:Y:S01]  /*9100*/  UISETP.NE.AND.EX UP0, UPT, UR14, URZ, UPT, UP0 ;  /* 0x0000003f0e00728c */ /* 0x000fe2000bf05300 */
[----:B------:R-:W-:Y:S01]  /*9110*/  FMUL.FTZ R157, R145, UR41 ;  /* 0x00000029919d7c20 */ /* 0x000fe20008410000 */
[----:B------:R-:W-:Y:S01]  /*9120*/  UMOV UR6, UR11 ;  /* 0x0000000b00067c82 */ /* 0x000fe20008000000 */
[----:B------:R-:W-:Y:S01]  /*9130*/  ULDC UR14, c[0x0][0x2e0] ;  /* 0x0000b800000e7ab9 */ /* 0x000fe20000000800 */
[----:B------:R-:W-:Y:S01]  /*9140*/  HGMMA.64x192x16.F32.BF16 R24, R200, gdesc[UR4].tnspB, R24, gsb0 ;  /* 0x42e00004c8187df0 */ /* 0x000fe20008001818 */
[----:B------:R-:W-:Y:S01]  /*9150*/  UIADD3 UR6, UR11, 0x80, URZ ;  /* 0x000000800b067890 */ /* 0x000fe2000fffe03f */
[----:B------:R-:W-:Y:S01]  /*9160*/  FMUL.FTZ R145, R146, UR41 ;  /* 0x0000002992917c20 */ /* 0x000fe20008410000 */
[----:B------:R-:W-:Y:S01]  /*9170*/  UMOV UR7, 0x40000040 ;  /* 0x4000004000077882 */ /* 0x000fe20000000000 */
        /* <DEDUP_REMOVED lines=13> */
[----:B---3--:R-:W-:Y:S01]  /*9250*/  FMUL.FTZ R0, R170, UR41 ;  /* 0x00000029aa007c20 */ /* 0x008fe20008410000 */
        /* <DEDUP_REMOVED lines=8> */
[----:B------:R-:W-:-:S02]  /*92e0*/  UMOV UR45, UR46 ;  /* 0x0000002e002d7c82 */ /* 0x000fc40008000000 */
        /* <DEDUP_REMOVED lines=36> */
[----:B------:R-:W-:Y:S01]  /*9530*/  UIMAD UR6, UR47, -0x70, UR42 ;  /* 0xffffff902f0678a4 */ /* 0x000fe2000f8e022a */
[----:B------:R-:W3:Y:S01]  /*9540*/  MUFU.TANH R199, R199 ;  /* 0x000000c700c77308 */ /* 0x000ee20000002400 */
[----:B------:R-:W-:Y:S01]  /*9550*/  USEL UR7, UR15, 0x1, UP0 ;  /* 0x000000010f077887 */ /* 0x000fe20008000000 */
[----:B------:R-:W-:Y:S01]  /*9560*/  FMUL.FTZ R144, R147, UR41 ;  /* 0x0000002993907c20 */ /* 0x000fe20008410000 */
[----:B------:R-:W-:Y:S01]  /*9570*/  UIADD3 UR6, UR6, 0x1, URZ ;  /* 0x0000000106067890 */ /* 0x000fe2000fffe03f */
[----:B------:R-:W-:Y:S01]  /*9580*/  FMUL.FTZ R147, R148, UR41 ;  /* 0x0000002994937c20 */ /* 0x000fe20008410000 */
[----:B------:R-:W-:Y:S02]  /*9590*/  FMUL.FTZ R148, R149, UR41 ;  /* 0x0000002995947c20 */ /* 0x000fe40008410000 */
[----:B------:R-:W-:Y:S01]  /*95a0*/  UIMAD UR6, UR7, UR14, UR6 ;  /* 0x0000000e070672a4 */ /* 0x000fe2000f8e0206 */
[----:B------:R-:W3:Y:S02]  /*95b0*/  MUFU.TANH R197, R197 ;  /* 0x000000c500c57308 */ /* 0x000ee40000002400 */
[----:B------:R-:W-:-:S03]  /*95c0*/  UMOV UR7, 0x40000040 ;  /* 0x4000004000077882 */ /* 0x000fc60000000000 */
[----:B-1----:R-:W-:Y:S01]  /*95d0*/  IADD3 R159, -R159, UR6, RZ ;  /* 0x000000069f9f7c10 */ /* 0x002fe2000fffe1ff */
[----:B------:R-:W-:Y:S02]  /*95e0*/  UIADD3 UR6, UR11, 0x180, URZ ;  /* 0x000001800b067890 */ /* 0x000fe4000fffe03f */
[----:B------:R-:W-:Y:S02]  /*95f0*/  MUFU.TANH R160, R160 ;  /* 0x000000a000a07308 */ /* 0x000fe40000002400 */
[----:B------:R-:W-:-:S04]  /*9600*/  IMAD R146, R204, -0x2, R159 ;  /* 0xfffffffecc927824 */ /* 0x000fc800078e029f */
[----:B------:R-:W-:Y:S02]  /*9610*/  IMAD.IADD R146, R205, 0x1, R146 ;  /* 0x00000001cd927824 */ /* 0x000fe400078e0292 */
[----:B------:R-:W-:Y:S03]  /*9620*/  MUFU.TANH R173, R173 ;  /* 0x000000ad00ad7308 */ /* 0x000fe60000002400 */
[C---:B------:R-:W-:Y:S02]  /*9630*/  ISETP.GT.AND P2, PT, R146.reuse, RZ, PT ;  /* 0x000000ff9200720c */ /* 0x040fe40003f44270 */
[----:B------:R-:W-:Y:S02]  /*9640*/  ISETP.GT.AND P3, PT, R146, 0x1, PT ;  /* 0x000000019200780c */ /* 0x000fe40003f64270 */
[----:B--2---:R-:W-:Y:S01]  /*9650*/  FSEL R217, R6, -INF , P2 ;  /* 0xff80000006d97808 */ /* 0x004fe20001000000 */
[----:B------:R-:W-:Y:S01]  /*9660*/  MUFU.TANH R156, R156 ;  /* 0x0000009c009c7308 */ /* 0x000fe20000002400 */
[----:B------:R-:W-:-:S02]  /*9670*/  ISETP.GT.AND P2, PT, R146, 0x8, PT ;  /* 0x000000089200780c */ /* 0x000fc40003f44270 */
[----:B----4-:R-:W-:Y:S02]  /*9680*/  FSEL R203, R9, -INF , P3 ;  /* 0xff80000009cb7808 */ /* 0x010fe40001800000 */
[----:B------:R-:W-:Y:S02]  /*9690*/  FMNMX.FTZ R6, R217, R12, !PT ;  /* 0x0000000cd9067209 */ /* 0x000fe40007810000 */
[----:B------:R-:W-:Y:S01]  /*96a0*/  ISETP.GT.AND P3, PT, R146, 0x9, PT ;  /* 0x000000099200780c */ /* 0x000fe20003f64270 */
[----:B------:R-:W-:Y:S01]  /*96b0*/  MUFU.TANH R147, R147 ;  /* 0x0000009300937308 */ /* 0x000fe20000002400 */
[----:B-----5:R-:W-:Y:S02]  /*96c0*/  FSEL R201, R168, -INF , P2 ;  /* 0xff800000a8c97808 */ /* 0x020fe40001000000 */
[----:B------:R-:W-:Y:S02]  /*96d0*/  ISETP.GT.AND P2, PT, R146, 0x10, PT ;  /* 0x000000109200780c */ /* 0x000fe40003f44270 */
[----:B---3--:R-:W-:-:S02]  /*96e0*/  FSEL R199, R199, -INF , P3 ;  /* 0xff800000c7c77808 */ /* 0x008fc40001800000 */
[C---:B------:R-:W-:Y:S01]  /*96f0*/  ISETP.GT.AND P3, PT, R146.reuse, 0x11, PT ;  /* 0x000000119200780c */ /* 0x040fe20003f64270 */
[----:B------:R-:W-:Y:S01]  /*9700*/  MUFU.TANH R148, R148 ;  /* 0x0000009400947308 */ /* 0x000fe20000002400 */
[----:B------:R-:W-:Y:S02]  /*9710*/  FSEL R197, R197, -INF , P2 ;  /* 0xff800000c5c57808 */ /* 0x000fe40001000000 */
[----:B------:R-:W-:-:S05]  /*9720*/  ISETP.GT.AND P2, PT, R146, 0x18, PT ;  /* 0x000000189200780c */ /* 0x000fca0003f44270 */
[----:B------:R-:W-:Y:S08]  /*9730*/  MUFU.TANH R9, R141 ;  /* 0x0000008d00097308 */ /* 0x000ff00000002400 */
[----:B------:R-:W-:Y:S01]  /*9740*/  MUFU.TANH R144, R144 ;  /* 0x0000009000907308 */ /* 0x000fe20000002400 */
[----:B------:R-:W-:Y:S02]  /*9750*/  WARPGROUP.DEPBAR.LE gsb0, 0x0 ;  /* 0x00008000000079c5 */ /* 0x000fe40000010000 */
        /* <DEDUP_REMOVED lines=8> */
[----:B------:R-:W1:Y:S01]  /*97e0*/  MUFU.TANH R195, R195 ;  /* 0x000000c300c37308 */ /* 0x000e620000002400 */
[----:B------:R-:W-:Y:S01]  /*97f0*/  UMOV UR7, 0x40000040 ;  /* 0x4000004000077882 */ /* 0x000fe20000000000 */
[----:B------:R-:W-:-:S04]  /*9800*/  FMNMX.FTZ R158, R203, R6, !PT ;  /* 0x00000006cb9e7209 */ /* 0x000fc80007810000 */
[----:B------:R-:W-:Y:S02]  /*9810*/  FMNMX.FTZ R158, R201, R158, !PT ;  /* 0x0000009ec99e7209 */ /* 0x000fe40007810000 */
[----:B------:R-:W2:Y:S02]  /*9820*/  MUFU.TANH R193, R193 ;  /* 0x000000c100c17308 */ /* 0x000ea40000002400 */
[----:B------:R-:W-:-:S04]  /*9830*/  FMNMX.FTZ R158, R199, R158, !PT ;  /* 0x0000009ec79e7209 */ /* 0x000fc80007810000 */
[----:B------:R-:W-:Y:S02]  /*9840*/  FMNMX.FTZ R158, R197, R158, !PT ;  /* 0x0000009ec59e7209 */ /* 0x000fe40007810000 */
[----:B------:R-:W3:Y:S01]  /*9850*/  MUFU.TANH R161, R161 ;  /* 0x000000a100a17308 */ /* 0x000ee20000002400 */
[----:B-1----:R-:W-:Y:S02]  /*9860*/  FSEL R195, R195, -INF , P3 ;  /* 0xff800000c3c37808 */ /* 0x002fe40001800000 */
[----:B------:R-:W-:Y:S02]  /*9870*/  ISETP.GT.AND P3, PT, R146, 0x19, PT ;  /* 0x000000199200780c */ /* 0x000fe40003f64270 */
[----:B------:R-:W-:-:S03]  /*9880*/  FMNMX.FTZ R158, R195, R158, !PT ;  /* 0x0000009ec39e7209 */ /* 0x000fc60007810000 */
[----:B------:R1:W4:Y:S01]  /*9890*/  MUFU.TANH R6, R137 ;  /* 0x0000008900067308 */ /* 0x0003220000002400 */
[----:B--2---:R-:W-:Y:S02]  /*98a0*/  FSEL R193, R193, -INF , P2 ;  /* 0xff800000c1c17808 */ /* 0x004fe40001000000 */
[----:B------:R-:W-:Y:S02]  /*98b0*/  ISETP.GT.AND P2, PT, R146, 0x20, PT ;  /* 0x000000209200780c */ /* 0x000fe40003f44270 */
[----:B------:R-:W-:-:S03]  /*98c0*/  FMNMX.FTZ R158, R193, R158, !PT ;  /* 0x0000009ec19e7209 */ /* 0x000fc60007810000 */
[----:B------:R-:W-:Y:S08]  /*98d0*/  MUFU.TANH R152, R152 ;  /* 0x0000009800987308 */ /* 0x000ff00000002400 */
[----:B------:R-:W-:Y:S01]  /*98e0*/  MUFU.TANH R155, R155 ;  /* 0x0000009b009b7308 */ /* 0x000fe20000002400 */
[----:B------:R-:W-:Y:S02]  /*98f0*/  WARPGROUP.DEPBAR.LE gsb0, 0x0 ;  /* 0x00008000000079c5 */ /* 0x000fe40000010000 */
[----:B------:R-:W-:Y:S01]  /*9900*/  WARPGROUP.ARRIVE ;  /* 0x00000000000079c5 */ /* 0x000fe20000000000 */
[----:B------:R-:W-:-:S02]  /*9910*/  FSEL R191, R160, -INF , P3 ;  /* 0xff800000a0bf7808 */ /* 0x000fc40001800000 */
[C---:B------:R-:W-:Y:S02]  /*9920*/  ISETP.GT.AND P3, PT, R146.reuse, 0x21, PT ;  /* 0x000000219200780c */ /* 0x040fe40003f64270 */
[----:B---3--:R-:W-:Y:S01]  /*9930*/  FSEL R189, R161, -INF , P2 ;  /* 0xff800000a1bd7808 */ /* 0x008fe20001000000 */
[----:B------:R-:W-:Y:S01]  /*9940*/  HGMMA.64x192x16.F32.BF16 R24, R184, gdesc[UR4].tnspB, R24, gsb0 ;  /* 0x42e00004b8187df0 */ /* 0x000fe20008001818 */
[----:B------:R-:W-:Y:S01]  /*9950*/  FMNMX.FTZ R158, R191, R158, !PT ;  /* 0x0000009ebf9e7209 */ /* 0x000fe20007810000 */
[----:B------:R2:W3:Y:S01]  /*9960*/  MUFU.TANH R161, R129 ;  /* 0x0000008100a17308 */ /* 0x0004e20000002400 */
[----:B------:R-:W-:Y:S01]  /*9970*/  ISETP.GT.AND P2, PT, R146, 0x28, PT ;  /* 0x000000289200780c */ /* 0x000fe20003f44270 */
[----:B------:R-:W-:Y:S01]  /*9980*/  UIADD3 UR6, UR11, 0x280, URZ ;  /* 0x000002800b067890 */ /* 0x000fe2000fffe03f */
[----:B------:R-:W-:Y:S01]  /*9990*/  FSEL R175, R175, -INF , P3 ;  /* 0xff800000afaf7808 */ /* 0x000fe20001800000 */
[----:B------:R-:W-:Y:S01]  /*99a0*/  UMOV UR7, 0x40000040 ;  /* 0x4000004000077882 */ /* 0x000fe20000000000 */
[----:B------:R-:W-:-:S02]  /*99b0*/  FMNMX.FTZ R158, R189, R158, !PT ;  /* 0x0000009ebd9e7209 */ /* 0x000fc40007810000 */
[C---:B------:R-:W-:Y:S02]  /*99c0*/  ISETP.GT.AND P3, PT, R146.reuse, 0x29, PT ;  /* 0x000000299200780c */ /* 0x040fe40003f64270 */
[----:B------:R-:W-:Y:S02]  /*99d0*/  FSEL R173, R173, -INF , P2 ;  /* 0xff800000adad7808 */ /* 0x000fe40001000000 */
[----:B------:R-:W-:Y:S02]  /*99e0*/  FMNMX.FTZ R158, R175, R158, !PT ;  /* 0x0000009eaf9e7209 */ /* 0x000fe40007810000 */
[----:B------:R-:W-:Y:S02]  /*99f0*/  ISETP.GT.AND P2, PT, R146, 0x30, PT ;  /* 0x000000309200780c */ /* 0x000fe40003f44270 */
[----:B------:R-:W-:Y:S02]  /*9a00*/  FSEL R163, R163, -INF , P3 ;  /* 0xff800000a3a37808 */ /* 0x000fe40001800000 */
[----:B------:R-:W-:-:S02]  /*9a10*/  FMNMX.FTZ R158, R173, R158, !PT ;  /* 0x0000009ead9e7209 */ /* 0x000fc40007810000 */
[----:B------:R-:W-:Y:S02]  /*9a20*/  ISETP.GT.AND P3, PT, R146, 0x31, PT ;  /* 0x000000319200780c */ /* 0x000fe40003f64270 */
[----:B------:R-:W-:Y:S01]  /*9a30*/  FSEL R149, R156, -INF , P2 ;  /* 0xff8000009c957808 */ /* 0x000fe20001000000 */
[----:B------:R-:W-:Y:S01]  /*9a40*/  FMUL.FTZ R156, R133, UR41 ;  /* 0x00000029859c7c20 */ /* 0x000fe20008410000 */
[----:B------:R-:W-:Y:S02]  /*9a50*/  FMNMX.FTZ R158, R163, R158, !PT ;  /* 0x0000009ea39e7209 */ /* 0x000fe40007810000 */
[----:B------:R-:W-:Y:S02]  /*9a60*/  ISETP.GT.AND P2, PT, R146, 0x38, PT ;  /* 0x000000389200780c */ /* 0x000fe40003f44270 */
[----:B-1----:R-:W-:Y:S01]  /*9a70*/  FSEL R137, R157, -INF , P3 ;  /* 0xff8000009d897808 */ /* 0x002fe20001800000 */
[----:B------:R-:W1:Y:S01]  /*9a80*/  MUFU.TANH R156, R156 ;  /* 0x0000009c009c7308 */ /* 0x000e620000002400 */
[----:B------:R-:W-:-:S02]  /*9a90*/  FMNMX.FTZ R158, R149, R158, !PT ;  /* 0x0000009e959e7209 */ /* 0x000fc40007810000 */
[C---:B------:R-:W-:Y:S02]  /*9aa0*/  ISETP.GT.AND P3, PT, R146.reuse, 0x39, PT ;  /* 0x000000399200780c */ /* 0x040fe40003f64270 */
[----:B------:R-:W-:Y:S02]  /*9ab0*/  FSEL R133, R147, -INF , P2 ;  /* 0xff80000093857808 */ /* 0x000fe40001000000 */
[----:B------:R-:W-:Y:S02]  /*9ac0*/  FMNMX.FTZ R158, R137, R158, !PT ;  /* 0x0000009e899e7209 */ /* 0x000fe40007810000 */
[----:B------:R-:W-:Y:S02]  /*9ad0*/  ISETP.GT.AND P2, PT, R146, 0x40, PT ;  /* 0x000000409200780c */ /* 0x000fe40003f44270 */
[----:B--2---:R-:W-:Y:S01]  /*9ae0*/  FSEL R129, R148, -INF , P3 ;  /* 0xff80000094817808 */ /* 0x004fe20001800000 */
[----:B------:R-:W-:Y:S01]  /*9af0*/  FMUL.FTZ R148, R134, UR41 ;  /* 0x0000002986947c20 */ /* 0x000fe20008410000 */
[----:B------:R-:W-:Y:S01]  /*9b00*/  FMNMX.FTZ R158, R133, R158, !PT ;  /* 0x0000009e859e7209 */ /* 0x000fe20007810000 */
[----:B------:R-:W-:Y:S01]  /*9b10*/  FMUL.FTZ R134, R135, UR41 ;  /* 0x0000002987867c20 */ /* 0x000fe20008410000 */
[----:B------:R-:W-:-:S02]  /*9b20*/  ISETP.GT.AND P3, PT, R146, 0x41, PT ;  /* 0x000000419200780c */ /* 0x000fc40003f64270 */
[----:B------:R-:W-:Y:S01]  /*9b30*/  FSEL R141, R136, -INF , P2 ;  /* 0xff800000888d7808 */ /* 0x000fe20001000000 */
[----:B------:R-:W-:Y:S01]  /*9b40*/  FMUL.FTZ R136, R138, UR41 ;  /* 0x000000298a887c20 */ /* 0x000fe20008410000 */
[----:B------:R-:W-:Y:S01]  /*9b50*/  FMNMX.FTZ R158, R129, R158, !PT ;  /* 0x0000009e819e7209 */ /* 0x000fe20007810000 */
[----:B------:R-:W-:Y:S01]  /*9b60*/  FMUL.FTZ R138, R139, UR41 ;  /* 0x000000298b8a7c20 */ /* 0x000fe20008410000 */
[----:B------:R-:W-:Y:S01]  /*9b70*/  ISETP.GT.AND P2, PT, R146, 0x48, PT ;  /* 0x000000489200780c */ /* 0x000fe20003f44270 */
[----:B------:R-:W-:Y:S01]  /*9b80*/  MUFU.TANH R148, R148 ;  /* 0x0000009400947308 */ /* 0x000fe20000002400 */
[----:B----4-:R-:W-:Y:S01]  /*9b90*/  FSEL R147, R6, -INF , P3 ;  /* 0xff80000006937808 */ /* 0x010fe20001800000 */
[----:B------:R-:W-:Y:S01]  /*9ba0*/  FMUL.FTZ R6, R121, UR41 ;  /* 0x0000002979067c20 */ /* 0x000fe20008410000 */
[----:B------:R-:W-:Y:S02]  /*9bb0*/  FMNMX.FTZ R158, R141, R158, !PT ;  /* 0x0000009e8d9e7209 */ /* 0x000fe40007810000 */
[----:B------:R-:W-:-:S02]  /*9bc0*/  ISETP.GT.AND P3, PT, R146, 0x49, PT ;  /* 0x000000499200780c */ /* 0x000fc40003f64270 */
[----:B------:R-:W-:Y:S01]  /*9bd0*/  FSEL R121, R140, -INF , P2 ;  /* 0xff8000008c797808 */ /* 0x000fe20001000000 */
[----:B------:R-:W2:Y:S01]  /*9be0*/  MUFU.TANH R6, R6 ;  /* 0x0000000600067308 */ /* 0x000ea20000002400 */
[----:B------:R-:W-:Y:S01]  /*9bf0*/  FMNMX.FTZ R158, R147, R158, !PT ;  /* 0x0000009e939e7209 */ /* 0x000fe20007810000 */
[----:B------:R-:W-:Y:S01]  /*9c00*/  FMUL.FTZ R140, R143, UR41 ;  /* 0x000000298f8c7c20 */ /* 0x000fe20008410000 */
[C---:B------:R-:W-:Y:S02]  /*9c10*/  ISETP.GT.AND P2, PT, R146.reuse, 0x50, PT ;  /* 0x000000509200780c */ /* 0x040fe40003f44270 */
[----:B------:R-:W-:Y:S01]  /*9c20*/  FSEL R157, R9, -INF , P3 ;  /* 0xff800000099d7808 */ /* 0x000fe20001800000 */
[----:B------:R-:W-:Y:S01]  /*9c30*/  FMUL.FTZ R9, R125, UR41 ;  /* 0x000000297d097c20 */ /* 0x000fe20008410000 */
[----:B------:R-:W-:Y:S01]  /*9c40*/  FMNMX.FTZ R158, R121, R158, !PT ;  /* 0x0000009e799e7209 */ /* 0x000fe20007810000 */
[----:B------:R-:W-:Y:S01]  /*9c50*/  MUFU.TANH R136, R136 ;  /* 0x0000008800887308 */ /* 0x000fe20000002400 */
[----:B------:R-:W-:-:S02]  /*9c60*/  ISETP.GT.AND P3, PT, R146, 0x51, PT ;  /* 0x000000519200780c */ /* 0x000fc40003f64270 */
[----:B------:R-:W-:Y:S01]  /*9c70*/  FSEL R159, R128, -INF , P2 ;  /* 0xff800000809f7808 */ /* 0x000fe20001000000 */
[----:B------:R-:W-:Y:S01]  /*9c80*/  FMUL.FTZ R128, R151, UR41 ;  /* 0x0000002997807c20 */ /* 0x000fe20008410000 */
[----:B------:R-:W-:Y:S02]  /*9c90*/  FMNMX.FTZ R158, R157, R158, !PT ;  /* 0x0000009e9d9e7209 */ /* 0x000fe40007810000 */
[C---:B------:R-:W-:Y:S01]  /*9ca0*/  ISETP.GT.AND P2, PT, R146.reuse, 0x58, PT ;  /* 0x000000589200780c */ /* 0x040fe20003f44270 */
[----:B------:R-:W4:Y:S01]  /*9cb0*/  MUFU.TANH R9, R9 ;  /* 0x0000000900097308 */ /* 0x000f220000002400 */
[----:B---3--:R-:W-:Y:S02]  /*9cc0*/  FSEL R161, R161, -INF , P3 ;  /* 0xff800000a1a17808 */ /* 0x008fe40001800000 */
[----:B------:R-:W-:Y:S02]  /*9cd0*/  FMNMX.FTZ R158, R159, R158, !PT ;  /* 0x0000009e9f9e7209 */ /* 0x000fe40007810000 */
[----:B------:R-:W-:-:S02]  /*9ce0*/  ISETP.GT.AND P3, PT, R146, 0x59, PT ;  /* 0x000000599200780c */ /* 0x000fc40003f64270 */
[----:B------:R-:W-:Y:S01]  /*9cf0*/  FSEL R125, R132, -INF , P2 ;  /* 0xff800000847d7808 */ /* 0x000fe20001000000 */
[----:B------:R-:W-:Y:S01]  /*9d00*/  FMUL.FTZ R132, R150, UR41 ;  /* 0x0000002996847c20 */ /* 0x000fe20008410000 */
[----:B------:R-:W-:Y:S01]  /*9d10*/  FMNMX.FTZ R158, R161, R158, !PT ;  /* 0x0000009ea19e7209 */ /* 0x000fe20007810000 */
[----:B------:R-:W-:Y:S01]  /*9d20*/  FMUL.FTZ R150, R122, UR41 ;  /* 0x000000297a967c20 */ /* 0x000fe20008410000 */
[----:B------:R-:W-:Y:S01]  /*9d30*/  ISETP.GT.AND P2, PT, R146, 0x60, PT ;  /* 0x000000609200780c */ /* 0x000fe20003f44270 */
[----:B------:R-:W-:Y:S01]  /*9d40*/  FMUL.FTZ R122, R127, UR41 ;  /* 0x000000297f7a7c20 */ /* 0x000fe20008410000 */
[----:B-1----:R-:W-:Y:S01]  /*9d50*/  FSEL R165, R156, -INF , P3 ;  /* 0xff8000009ca57808 */ /* 0x002fe20001800000 */
[----:B------:R-:W1:Y:S01]  /*9d60*/  MUFU.TANH R132, R132 ;  /* 0x0000008400847308 */ /* 0x000e620000002400 */
[----:B------:R-:W-:Y:S01]  /*9d70*/  FMNMX.FTZ R158, R125, R158, !PT ;  /* 0x0000009e7d9e7209 */ /* 0x000fe20007810000 */
[----:B------:R-:W-:Y:S01]  /*9d80*/  FMUL.FTZ R156, R123, UR41 ;  /* 0x000000297b9c7c20 */ /* 0x000fe20008410000 */
[----:B------:R-:W-:-:S02]  /*9d90*/  ISETP.GT.AND P3, PT, R146, 0x61, PT ;  /* 0x000000619200780c */ /* 0x000fc40003f64270 */
[----:B------:R-:W-:Y:S02]  /*9da0*/  FSEL R167, R120, -INF , P2 ;  /* 0xff80000078a77808 */ /* 0x000fe40001000000 */
[----:B------:R-:W-:Y:S01]  /*9db0*/  FMNMX.FTZ R158, R165, R158, !PT ;  /* 0x0000009ea59e7209 */ /* 0x000fe20007810000 */
[----:B------:R-:W3:Y:S01]  /*9dc0*/  MUFU.TANH R128, R128 ;  /* 0x0000008000807308 */ /* 0x000ee20000002400 */
[----:B------:R-:W-:Y:S02]  /*9dd0*/  ISETP.GT.AND P2, PT, R146, 0x68, PT ;  /* 0x000000689200780c */ /* 0x000fe40003f44270 */
[----:B--2---:R-:W-:Y:S02]  /*9de0*/  FSEL R169, R6, -INF , P3 ;  /* 0xff80000006a97808 */ /* 0x004fe40001800000 */
[----:B------:R-:W-:Y:S01]  /*9df0*/  FMNMX.FTZ R158, R167, R158, !PT ;  /* 0x0000009ea79e7209 */ /* 0x000fe20007810000 */
[----:B------:R-:W2:Y:S01]  /*9e00*/  LDC R6, c[0x0][0x988] ;  /* 0x00026200ff067b82 */ /* 0x000ea20000000800 */
[----:B------:R-:W-:Y:S01]  /*9e10*/  ISETP.GT.AND P3, PT, R146, 0x69, PT ;  /* 0x000000699200780c */ /* 0x000fe20003f64270 */
[----:B------:R-:W5:Y:S01]  /*9e20*/  MUFU.TANH R138, R138 ;  /* 0x0000008a008a7308 */ /* 0x000f620000002400 */
[----:B------:R-:W-:-:S02]  /*9e30*/  FSEL R171, R124, -INF , P2 ;  /* 0xff8000007cab7808 */ /* 0x000fc40001000000 */
[----:B------:R-:W-:Y:S02]  /*9e40*/  FMNMX.FTZ R158, R169, R158, !PT ;  /* 0x0000009ea99e7209 */ /* 0x000fe40007810000 */
[----:B----4-:R-:W-:Y:S02]  /*9e50*/  FSEL R151, R9, -INF , P3 ;  /* 0xff80000009977808 */ /* 0x010fe40001800000 */
[----:B------:R-:W-:Y:S01]  /*9e60*/  FMNMX.FTZ R158, R171, R158, !PT ;  /* 0x0000009eab9e7209 */ /* 0x000fe20007810000 */
[----:B------:R-:W4:Y:S01]  /*9e70*/  MUFU.TANH R140, R140 ;  /* 0x0000008c008c7308 */ /* 0x000f220000002400 */
[----:B------:R-:W-:Y:S02]  /*9e80*/  IADD3 R146, R146, 0x8, RZ ;  /* 0x0000000892927810 */ /* 0x000fe40007ffe0ff */
[----:B------:R-:W-:Y:S02]  /*9e90*/  FMNMX.FTZ R158, R151, R158, !PT ;  /* 0x0000009e979e7209 */ /* 0x000fe40007810000 */
[----:B------:R-:W-:-:S02]  /*9ea0*/  ISETP.GT.AND P3, PT, R146, RZ, PT ;  /* 0x000000ff9200720c */ /* 0x000fc40003f64270 */
[----:B------:R-:W-:Y:S01]  /*9eb0*/  ISETP.GT.AND P4, PT, R146, 0x1, PT ;  /* 0x000000019200780c */ /* 0x000fe20003f84270 */
[----:B------:R-:W1:Y:S01]  /*9ec0*/  SHFL.BFLY PT, R9, R158, 0x2, 0x1f ;  /* 0x0c401f009e097f89 */ /* 0x000e6200000e0000 */
[----:B------:R-:W-:Y:S01]  /*9ed0*/  FSEL R124, R0, -INF , P3 ;  /* 0xff800000007c7808 */ /* 0x000fe20001800000 */
[----:B------:R-:W4:Y:S01]  /*9ee0*/  MUFU.TANH R134, R134 ;  /* 0x0000008600867308 */ /* 0x000f220000002400 */
[----:B------:R-:W-:Y:S02]  /*9ef0*/  ISETP.GT.AND P3, PT, R146, 0x8, PT ;  /* 0x000000089200780c */ /* 0x000fe40003f64270 */
[----:B------:R-:W-:Y:S02]  /*9f00*/  FSEL R127, R2, -INF , P4 ;  /* 0xff800000027f7808 */ /* 0x000fe40002000000 */
[----:B------:R-:W-:Y:S02]  /*9f10*/  FMNMX.FTZ R0, R124, R11, !PT ;  /* 0x0000000b7c007209 */ /* 0x000fe40007810000 */
[----:B------:R-:W-:Y:S01]  /*9f20*/  ISETP.GT.AND P4, PT, R146, 0x9, PT ;  /* 0x000000099200780c */ /* 0x000fe20003f84270 */
[----:B------:R-:W4:Y:S01]  /*9f30*/  MUFU.TANH R150, R150 ;  /* 0x0000009600967308 */ /* 0x000f220000002400 */
[----:B------:R-:W-:-:S02]  /*9f40*/  FSEL R131, R8, -INF , P3 ;  /* 0xff80000008837808 */ /* 0x000fc40001800000 */
[----:B------:R-:W-:Y:S02]  /*9f50*/  FMNMX.FTZ R0, R127, R0, !PT ;  /* 0x000000007f007209 */ /* 0x000fe40007810000 */
[C---:B------:R-:W-:Y:S02]  /*9f60*/  ISETP.GT.AND P3, PT, R146.reuse, 0x10, PT ;  /* 0x000000109200780c */ /* 0x040fe40003f64270 */
[----:B------:R-:W-:Y:S01]  /*9f70*/  FSEL R135, R13, -INF , P4 ;  /* 0xff8000000d877808 */ /* 0x000fe20002000000 */
[----:B------:R-:W4:Y:S01]  /*9f80*/  MUFU.TANH R156, R156 ;  /* 0x0000009c009c7308 */ /* 0x000f220000002400 */
[----:B------:R-:W-:Y:S02]  /*9f90*/  FMNMX.FTZ R0, R131, R0, !PT ;  /* 0x0000000083007209 */ /* 0x000fe40007810000 */
[----:B------:R-:W-:Y:S02]  /*9fa0*/  ISETP.GT.AND P4, PT, R146, 0x11, PT ;  /* 0x000000119200780c */ /* 0x000fe40003f84270 */
[----:B------:R-:W-:-:S02]  /*9fb0*/  FSEL R15, R15, -INF , P3 ;  /* 0xff8000000f0f7808 */ /* 0x000fc40001800000 */
[----:B-1----:R-:W-:Y:S01]  /*9fc0*/  FMNMX.FTZ R120, R158, R9, !PT ;  /* 0x000000099e787209 */ /* 0x002fe20007810000 */
[----:B------:R-:W1:Y:S01]  /*9fd0*/  MUFU.TANH R122, R122 ;  /* 0x0000007a007a7308 */ /* 0x000e620000002400 */
[----:B------:R-:W-:Y:S02]  /*9fe0*/  FMNMX.FTZ R0, R135, R0, !PT ;  /* 0x0000000087007209 */ /* 0x000fe40007810000 */
[----:B------:R-:W-:Y:S01]  /*9ff0*/  ISETP.GT.AND P3, PT, R146, 0x18, PT ;  /* 0x000000189200780c */ /* 0x000fe20003f64270 */
[----:B------:R-:W3:Y:S01]  /*a000*/  SHFL.BFLY PT, R9, R120, 0x1, 0x1f ;  /* 0x0c201f0078097f89 */ /* 0x000ee200000e0000 */
[----:B------:R-:W-:Y:S02]  /*a010*/  FSEL R139, R14, -INF , P4 ;  /* 0xff8000000e8b7808 */ /* 0x000fe40002000000 */
[----:B------:R-:W-:Y:S02]  /*a020*/  FMNMX.FTZ R0, R15, R0, !PT ;  /* 0x000000000f007209 */ /* 0x000fe40007810000 */
[----:B------:R-:W-:-:S02]  /*a030*/  ISETP.GT.AND P4, PT, R146, 0x19, PT ;  /* 0x000000199200780c */ /* 0x000fc40003f84270 */
[----:B------:R-:W-:Y:S02]  /*a040*/  FSEL R21, R21, -INF , P3 ;  /* 0xff80000015157808 */ /* 0x000fe40001800000 */
[----:B------:R-:W-:Y:S02]  /*a050*/  FMNMX.FTZ R0, R139, R0, !PT ;  /* 0x000000008b007209 */ /* 0x000fe40007810000 */
[C---:B------:R-:W-:Y:S02]  /*a060*/  ISETP.GT.AND P3, PT, R146.reuse, 0x20, PT ;  /* 0x000000209200780c */ /* 0x040fe40003f64270 */
[----:B------:R-:W-:Y:S02]  /*a070*/  FMNMX.FTZ R0, R21, R0, !PT ;  /* 0x0000000015007209 */ /* 0x000fe40007810000 */
[----:B------:R-:W-:Y:S02]  /*a080*/  FSEL R153, R153, -INF , P3 ;  /* 0xff80000099997808 */ /* 0x000fe40001800000 */
[----:B------:R-:W-:-:S04]  /*a090*/  ISETP.GT.AND P3, PT, R146, 0x28, PT ;  /* 0x000000289200780c */ /* 0x000fc80003f64270 */
[----:B------:R-:W-:Y:S02]  /*a0a0*/  FSEL R155, R155, -INF , P3 ;  /* 0xff8000009b9b7808 */ /* 0x000fe40001800000 */
[----:B------:R-:W-:Y:S02]  /*a0b0*/  ISETP.GT.AND P3, PT, R146, 0x30, PT ;  /* 0x000000309200780c */ /* 0x000fe40003f64270 */
[----:B---3--:R-:W-:-:S04]  /*a0c0*/  FMNMX.FTZ R9, R120, R9, !PT ;  /* 0x0000000978097209 */ /* 0x008fc80007810000 */
[C---:B------:R-:W-:Y:S01]  /*a0d0*/  FSETP.NEU.FTZ.AND P2, PT, R9.reuse, -INF , PT ;  /* 0xff8000000900780b */ /* 0x040fe20003f5d000 */
[----:B--2---:R-:W-:-:S05]  /*a0e0*/  FMUL.FTZ R120, R9, R6 ;  /* 0x0000000609787220 */ /* 0x004fca0000410000 */
[----:B------:R-:W-:-:S05]  /*a0f0*/  FSEL R120, R120, RZ, P2 ;  /* 0x000000ff78787208 */ /* 0x000fca0001000000 */
[-CC-:B------:R-:W-:Y:S01]  /*a100*/  FFMA.FTZ R198, R193, R6.reuse, -R120.reuse ;  /* 0x00000006c1c67223 */ /* 0x180fe20000010878 */
[-CC-:B------:R-:W-:Y:S01]  /*a110*/  FFMA.FTZ R2, R191, R6.reuse, -R120.reuse ;  /* 0x00000006bf027223 */ /* 0x180fe20000010878 */
[----:B------:R-:W-:Y:S01]  /*a120*/  FSEL R191, R145, -INF , P3 ;  /* 0xff80000091bf7808 */ /* 0x000fe20001800000 */
[-CC-:B------:R-:W-:Y:S01]  /*a130*/  FFMA.FTZ R143, R195, R6.reuse, -R120.reuse ;  /* 0x00000006c38f7223 */ /* 0x180fe20000010878 */
[----:B------:R-:W-:Y:S01]  /*a140*/  ISETP.GT.AND P3, PT, R146, 0x38, PT ;  /* 0x000000389200780c */ /* 0x000fe20003f64270 */
[-CC-:B------:R-:W-:Y:S01]  /*a150*/  FFMA.FTZ R192, R189, R6.reuse, -R120.reuse ;  /* 0x00000006bdc07223 */ /* 0x180fe20000010878 */
[-CC-:B------:R-:W-:Y:S01]  /*a160*/  FFMA.FTZ R196, R197, R6.reuse, -R120.reuse ;  /* 0x00000006c5c47223 */ /* 0x180fe20000010878 */
[-CC-:B------:R-:W-:Y:S01]  /*a170*/  FFMA.FTZ R13, R199, R6.reuse, -R120.reuse ;  /* 0x00000006c70d7223 */ /* 0x180fe20000010878 */
[----:B------:R-:W-:Y:S01]  /*a180*/  FSEL R189, R132, -INF , P3 ;  /* 0xff80000084bd7808 */ /* 0x000fe20001800000 */
[-CC-:B------:R-:W-:Y:S01]  /*a190*/  FFMA.FTZ R202, R201, R6.reuse, -R120.reuse ;  /* 0x00000006c9ca7223 */ /* 0x180fe20000010878 */
[----:B------:R-:W-:Y:S01]  /*a1a0*/  ISETP.GT.AND P3, PT, R146, 0x40, PT ;  /* 0x000000409200780c */ /* 0x000fe20003f64270 */
[-CC-:B------:R-:W-:Y:S01]  /*a1b0*/  FFMA.FTZ R194, R173, R6.reuse, -R120.reuse ;  /* 0x00000006adc27223 */ /* 0x180fe20000010878 */
[-CC-:B------:R-:W-:Y:S01]  /*a1c0*/  FFMA.FTZ R200, R203, R6.reuse, -R120.reuse ;  /* 0x00000006cbc87223 */ /* 0x180fe20000010878 */
[----:B------:R-:W-:Y:S01]  /*a1d0*/  FFMA.FTZ R123, R217, R6, -R120 ;  /* 0x00000006d97b7223 */ /* 0x000fe20000010878 */
[----:B------:R-:W-:-:S02]  /*a1e0*/  WARPGROUP.DEPBAR.LE gsb0, 0x0 ;  /* 0x00008000000079c5 */ /* 0x000fc40000010000 */
[----:B------:R-:W-:Y:S01]  /*a1f0*/  WARPGROUP.ARRIVE ;  /* 0x00000000000079c5 */ /* 0x000fe20000000000 */
[----:B------:R-:W-:Y:S01]  /*a200*/  FSEL R185, R20, -INF , P4 ;  /* 0xff80000014b97808 */ /* 0x000fe20002000000 */
[-CC-:B------:R-:W-:Y:S01]  /*a210*/  FFMA.FTZ R188, R149, R6.reuse, -R120.reuse ;  /* 0x0000000695bc7223 */ /* 0x180fe20000010878 */
[----:B------:R-:W-:Y:S01]  /*a220*/  ISETP.GT.AND P4, PT, R146, 0x21, PT ;  /* 0x000000219200780c */ /* 0x000fe20003f84270 */
[--C-:B------:R-:W-:Y:S01]  /*a230*/  FFMA.FTZ R184, R141, R6, -R120.reuse ;  /* 0x000000068db87223 */ /* 0x100fe20000010878 */
[----:B------:R-:W-:Y:S01]  /*a240*/  FMNMX.FTZ R0, R185, R0, !PT ;  /* 0x00000000b9007209 */ /* 0x000fe20007810000 */
[----:B------:R-:W-:Y:S01]  /*a250*/  HGMMA.64x192x16.F32.BF16 R24, R180, gdesc[UR4].tnspB, R24, gsb0 ;  /* 0x42e00004b4187df0 */ /* 0x000fe20008001818 */
[----:B------:R-:W-:Y:S01]  /*a260*/  FSEL R187, R152, -INF , P4 ;  /* 0xff80000098bb7808 */ /* 0x000fe20002000000 */
[----:B------:R-:W-:Y:S01]  /*a270*/  UIADD3 UR6, UR11, 0x300, URZ ;  /* 0x000003000b067890 */ /* 0x000fe2000fffe03f */
[----:B------:R-:W-:Y:S01]  /*a280*/  FMNMX.FTZ R0, R153, R0, !PT ;  /* 0x0000000099007209 */ /* 0x000fe20007810000 */
[----:B------:R-:W-:Y:S01]  /*a290*/  UMOV UR7, 0x40000040 ;  /* 0x4000004000077882 */ /* 0x000fe20000000000 */
[----:B------:R-:W-:Y:S01]  /*a2a0*/  ISETP.GT.AND P4, PT, R146, 0x29, PT ;  /* 0x000000299200780c */ /* 0x000fe20003f84270 */
[--C-:B------:R-:W-:Y:S01]  /*a2b0*/  FFMA.FTZ R186, R121, R6, -R120.reuse ;  /* 0x0000000679ba7223 */ /* 0x100fe20000010878 */
[----:B------:R-:W-:Y:S01]  /*a2c0*/  FMNMX.FTZ R0, R187, R0, !PT ;  /* 0x00000000bb007209 */ /* 0x000fe20007810000 */
[--C-:B------:R-:W-:Y:S01]  /*a2d0*/  FFMA.FTZ R121, R157, R6, -R120.reuse ;  /* 0x000000069d797223 */ /* 0x100fe20000010878 */
[----:B------:R-:W-:Y:S01]  /*a2e0*/  FSEL R193, R154, -INF , P4 ;  /* 0xff8000009ac17808 */ /* 0x000fe20002000000 */
[----:B------:R-:W-:Y:S01]  /*a2f0*/  MUFU.EX2 R123, R123 ;  /* 0x0000007b007b7308 */ /* 0x000fe20000000800 */
[----:B------:R-:W-:Y:S01]  /*a300*/  FMNMX.FTZ R0, R155, R0, !PT ;  /* 0x000000009b007209 */ /* 0x000fe20007810000 */
[-CC-:B------:R-:W-:Y:S01]  /*a310*/  FFMA.FTZ R190, R133, R6.reuse, -R120.reuse ;  /* 0x0000000685be7223 */ /* 0x180fe20000010878 */
[----:B------:R-:W-:Y:S01]  /*a320*/  ISETP.GT.AND P4, PT, R146, 0x31, PT ;  /* 0x000000319200780c */ /* 0x000fe20003f84270 */
[--C-:B------:R-:W-:Y:S01]  /*a330*/  FFMA.FTZ R133, R147, R6, -R120.reuse ;  /* 0x0000000693857223 */ /* 0x100fe20000010878 */
[----:B------:R-:W-:Y:S01]  /*a340*/  FMNMX.FTZ R0, R193, R0, !PT ;  /* 0x00000000c1007209 */ /* 0x000fe20007810000 */
[--C-:B------:R-:W-:Y:S01]  /*a350*/  FFMA.FTZ R175, R175, R6, -R120.reuse ;  /* 0x00000006afaf7223 */ /* 0x100fe20000010878 */
[----:B------:R-:W-:Y:S01]  /*a360*/  FSEL R195, R144, -INF , P4 ;  /* 0xff80000090c37808 */ /* 0x000fe20002000000 */
[----:B------:R2:W-:Y:S01]  /*a370*/  MUFU.EX2 R145, R2 ;  /* 0x0000000200917308 */ /* 0x0005e20000000800 */
[----:B------:R-:W-:Y:S01]  /*a380*/  FMNMX.FTZ R0, R191, R0, !PT ;  /* 0x00000000bf007209 */ /* 0x000fe20007810000 */
[-CC-:B------:R-:W-:Y:S01]  /*a390*/  FFMA.FTZ R163, R163, R6.reuse, -R120.reuse ;  /* 0x00000006a3a37223 */ /* 0x180fe20000010878 */
        /* <DEDUP_REMOVED lines=9> */
[-CC-:B------:R-:W-:Y:S01]  /*a430*/  FFMA.FTZ R14, R167, R6.reuse, -R120.reuse ;  /* 0x00000006a70e7223 */ /* 0x180fe20000010878 */
[----:B------:R-:W-:Y:S01]  /*a440*/  FSEL R199, R136, -INF , P3 ;  /* 0xff80000088c77808 */ /* 0x000fe20001800000 */
[--C-:B------:R-:W-:Y:S01]  /*a450*/  FFMA.FTZ R147, R169, R6, -R120.reuse ;  /* 0x00000006a9937223 */ /* 0x100fe20000010878 */
[----:B------:R-:W-:Y:S01]  /*a460*/  FMNMX.FTZ R0, R197, R0, !PT ;  /* 0x00000000c5007209 */ /* 0x000fe20007810000 */
[----:B------:R-:W-:Y:S01]  /*a470*/  MUFU.EX2 R202, R202 ;  /* 0x000000ca00ca7308 */ /* 0x000fe20000000800 */
[----:B------:R-:W-:Y:S01]  /*a480*/  ISETP.GT.AND P3, PT, R146, 0x48, PT ;  /* 0x000000489200780c */ /* 0x000fe20003f64270 */
[-CC-:B------:R-:W-:Y:S01]  /*a490*/  FFMA.FTZ R20, R171, R6.reuse, -R120.reuse ;  /* 0x00000006ab147223 */ /* 0x180fe20000010878 */
[----:B-----5:R-:W-:Y:S01]  /*a4a0*/  FSEL R201, R138, -INF , P4 ;  /* 0xff8000008ac97808 */ /* 0x020fe20002000000 */
[----:B------:R-:W-:Y:S01]  /*a4b0*/  FFMA.FTZ R151, R151, R6, -R120 ;  /* 0x0000000697977223 */ /* 0x000fe20000010878 */
[----:B------:R-:W-:Y:S01]  /*a4c0*/  FMNMX.FTZ R0, R199, R0, !PT ;  /* 0x00000000c7007209 */ /* 0x000fe20007810000 */
[----:B------:R-:W-:Y:S01]  /*a4d0*/  IMAD.U32 R138, RZ, RZ, UR60 ;  /* 0x0000003cff8a7e24 */ /* 0x000fe2000f8e00ff */
[----:B------:R-:W-:Y:S01]  /*a4e0*/  ISETP.GT.AND P4, PT, R146, 0x49, PT ;  /* 0x000000499200780c */ /* 0x000fe20003f84270 */
[----:B------:R-:W-:Y:S01]  /*a4f0*/  MUFU.EX2 R13, R13 ;  /* 0x0000000d000d7308 */ /* 0x000fe20000000800 */
[----:B------:R-:W-:-:S02]  /*a500*/  FSEL R173, R142, -INF , P3 ;  /* 0xff8000008ead7808 */ /* 0x000fc40001800000 */
[----:B------:R-:W-:Y:S02]  /*a510*/  FMNMX.FTZ R0, R201, R0, !PT ;  /* 0x00000000c9007209 */ /* 0x000fe40007810000 */
[----:B------:R-:W-:Y:S02]  /*a520*/  ISETP.GT.AND P3, PT, R146, 0x50, PT ;  /* 0x000000509200780c */ /* 0x000fe40003f64270 */
[----:B----4-:R-:W-:Y:S01]  /*a530*/  FSEL R203, R140, -INF , P4 ;  /* 0xff8000008ccb7808 */ /* 0x010fe20002000000 */
[----:B------:R-:W-:Y:S01]  /*a540*/  MUFU.EX2 R196, R196 ;  /* 0x000000c400c47308 */ /* 0x000fe20000000800 */
[----:B------:R-:W-:Y:S02]  /*a550*/  FMNMX.FTZ R0, R173, R0, !PT ;  /* 0x00000000ad007209 */ /* 0x000fe40007810000 */
[----:B------:R-:W-:Y:S02]  /*a560*/  ISETP.GT.AND P4, PT, R146, 0x51, PT ;  /* 0x000000519200780c */ /* 0x000fe40003f84270 */
[----:B------:R-:W-:-:S02]  /*a570*/  FSEL R217, R130, -INF , P3 ;  /* 0xff80000082d97808 */ /* 0x000fc40001800000 */
[----:B------:R-:W-:Y:S01]  /*a580*/  FMNMX.FTZ R0, R203, R0, !PT ;  /* 0x00000000cb007209 */ /* 0x000fe20007810000 */
[----:B------:R-:W-:Y:S01]  /*a590*/  MUFU.EX2 R143, R143 ;  /* 0x0000008f008f7308 */ /* 0x000fe20000000800 */
[C---:B------:R-:W-:Y:S02]  /*a5a0*/  ISETP.GT.AND P3, PT, R146.reuse, 0x58, PT ;  /* 0x000000589200780c */ /* 0x040fe40003f64270 */
        /* <DEDUP_REMOVED lines=21> */
[----:B-1----:R-:W-:Y:S02]  /*a700*/  FSEL R229, R122, -INF , P4 ;  /* 0xff8000007ae57808 */ /* 0x002fe40002000000 */
[----:B------:R-:W-:Y:S01]  /*a710*/  FMNMX.FTZ R0, R227, R0, !PT ;  /* 0x00000000e3007209 */ /* 0x000fe20007810000 */
[----:B------:R-:W-:Y:S03]  /*a720*/  MUFU.EX2 R163, R163 ;  /* 0x000000a300a37308 */ /* 0x000fe60000000800 */
[----:B------:R-:W-:-:S05]  /*a730*/  FMNMX.FTZ R0, R229, R0, !PT ;  /* 0x00000000e5007209 */ /* 0x000fca0007810000 */
[----:B------:R-:W1:Y:S01]  /*a740*/  SHFL.BFLY PT, R141, R0, 0x2, 0x1f ;  /* 0x0c401f00008d7f89 */ /* 0x000e6200000e0000 */
[----:B------:R-:W-:Y:S08]  /*a750*/  MUFU.EX2 R188, R188 ;  /* 0x000000bc00bc7308 */ /* 0x000ff00000000800 */
[----:B------:R-:W-:Y:S08]  /*a760*/  MUFU.EX2 R137, R137 ;  /* 0x0000008900897308 */ /* 0x000ff00000000800 */
        /* <DEDUP_REMOVED lines=8> */
[----:B-1----:R-:W-:-:S02]  /*a7f0*/  FMNMX.FTZ R8, R0, R157, !PT ;  /* 0x0000009d00087209 */ /* 0x002fc40007810000 */
[----:B------:R-:W-:Y:S02]  /*a800*/  FSEL R157, R9, RZ, P2 ;  /* 0x000000ff099d7208 */ /* 0x000fe40001000000 */
[C---:B------:R-:W-:Y:S01]  /*a810*/  FSETP.NEU.FTZ.AND P2, PT, R8.reuse, -INF , PT ;  /* 0xff8000000800780b */ /* 0x040fe20003f5d000 */
[CC--:B------:R-:W-:Y:S02]  /*a820*/  FMUL.FTZ R126, R8.reuse, R6.reuse ;  /* 0x00000006087e7220 */ /* 0x0c0fe40000410000 */
[----:B------:R-:W-:Y:S01]  /*a830*/  MUFU.EX2 R121, R121 ;  /* 0x0000007900797308 */ /* 0x000fe20000000800 */
[----:B------:R-:W-:Y:S01]  /*a840*/  FADD.FTZ R157, -R157, R12 ;  /* 0x0000000c9d9d7221 */ /* 0x000fe20000010100 */
[----:B--2---:R-:W-:Y:S02]  /*a850*/  FSEL R2, R8, RZ, P2 ;  /* 0x000000ff08027208 */ /* 0x004fe40001000000 */
[----:B------:R-:W-:Y:S01]  /*a860*/  FSEL R126, R126, RZ, P2 ;  /* 0x000000ff7e7e7208 */ /* 0x000fe20001000000 */
[----:B------:R-:W-:Y:S01]  /*a870*/  FMUL.FTZ R0, R157, R6 ;  /* 0x000000069d007220 */ /* 0x000fe20000410000 */
[----:B------:R-:W-:-:S02]  /*a880*/  ISETP.LT.AND P2, PT, R10, UR47, PT ;  /* 0x0000002f0a007c0c */ /* 0x000fc4000bf41270 */
[----:B------:R-:W-:Y:S01]  /*a890*/  MUFU.EX2 R141, R141 ;  /* 0x0000008d008d7308 */ /* 0x000fe20000000800 */
[-CC-:B------:R-:W-:Y:S01]  /*a8a0*/  FFMA.FTZ R122, R139, R6.reuse, -R126.reuse ;  /* 0x000000068b7a7223 */ /* 0x180fe2000001087e */
[----:B------:R-:W-:Y:S01]  /*a8b0*/  FADD.FTZ R139, -R2, R11 ;  /* 0x0000000b028b7221 */ /* 0x000fe20000010100 */
[-CC-:B------:R-:W-:Y:S01]  /*a8c0*/  FFMA.FTZ R157, R124, R6.reuse, -R126.reuse ;  /* 0x000000067c9d7223 */ /* 0x180fe2000001087e */
[-CC-:B------:R-:W-:Y:S01]  /*a8d0*/  FFMA.FTZ R12, R127, R6.reuse, -R126.reuse ;  /* 0x000000067f0c7223 */ /* 0x180fe2000001087e */
[-CC-:B------:R-:W-:Y:S01]  /*a8e0*/  FFMA.FTZ R127, R135, R6.reuse, -R126.reuse ;  /* 0x00000006877f7223 */ /* 0x180fe2000001087e */
[-C--:B------:R-:W-:Y:S01]  /*a8f0*/  FMUL.FTZ R139, R139, R6.reuse ;  /* 0x000000068b8b7220 */ /* 0x080fe20000410000 */
        /* <DEDUP_REMOVED lines=18> */
[----:B-1----:R-:W-:-:S04]  /*aa20*/  FFMA.FTZ R7, R0, R7, R123 ;  /* 0x0000000700077223 */ /* 0x002fc8000001007b */
[C---:B------:R-:W-:Y:S01]  /*aa30*/  FADD.FTZ R7, R200.reuse, R7 ;  /* 0x00000007c8077221 */ /* 0x040fe20000010000 */
[----:B------:R-:W-:Y:S02]  /*aa40*/  F2FP.BF16.F32.PACK_AB R200, R200, R123 ;  /* 0x0000007bc8c8723e */ /* 0x000fe400000010ff */
[----:B------:R-:W1:Y:S01]  /*aa50*/  MUFU.EX2 R12, R12 ;  /* 0x0000000c000c7308 */ /* 0x000e620000000800 */
[----:B------:R-:W-:Y:S02]  /*aa60*/  WARPGROUP.DEPBAR.LE gsb0, 0x0 ;  /* 0x00008000000079c5 */ /* 0x000fe40000010000 */
[----:B------:R-:W-:Y:S01]  /*aa70*/  WARPGROUP.ARRIVE ;  /* 0x00000000000079c5 */ /* 0x000fe20000000000 */
[-CC-:B------:R-:W-:Y:S01]  /*aa80*/  FFMA.FTZ R182, R125, R6.reuse, -R120.reuse ;  /* 0x000000067db67223 */ /* 0x180fe20000010878 */
[-C--:B------:R-:W-:Y:S01]  /*aa90*/  FFMA.FTZ R125, R165, R6.reuse, -R120 ;  /* 0x00000006a57d7223 */ /* 0x080fe20000010878 */
[-CC-:B------:R-:W-:Y:S01]  /*aaa0*/  FFMA.FTZ R120, R131, R6.reuse, -R126.reuse ;  /* 0x0000000683787223 */ /* 0x180fe2000001087e */
[----:B------:R-:W-:Y:S01]  /*aab0*/  FADD.FTZ R134, R202, R7 ;  /* 0x00000007ca867221 */ /* 0x000fe20000010000 */
[----:B------:R-:W-:Y:S01]  /*aac0*/  MUFU.EX2 R127, R127 ;  /* 0x0000007f007f7308 */ /* 0x000fe20000000800 */
[----:B------:R-:W-:Y:S01]  /*aad0*/  HGMMA.64x192x16.F32.BF16 R24, R176, gdesc[UR4].tnspB, R24, gsb0 ;  /* 0x42e00004b0187df0 */ /* 0x000fe20008001818 */
[-C--:B------:R-:W-:Y:S01]  /*aae0*/  FFMA.FTZ R131, R187, R6.reuse, -R126 ;  /* 0x00000006bb837223 */ /* 0x080fe2000001087e */
[----:B------:R-:W-:Y:S01]  /*aaf0*/  FADD.FTZ R7, R13, R134 ;  /* 0x000000860d077221 */ /* 0x000fe20000010000 */
[-CC-:B------:R-:W-:Y:S01]  /*ab00*/  FFMA.FTZ R134, R197, R6.reuse, -R126.reuse ;  /* 0x00000006c5867223 */ /* 0x180fe2000001087e */
[-CC-:B------:R-:W-:Y:S01]  /*ab10*/  FFMA.FTZ R187, R173, R6.reuse, -R126.reuse ;  /* 0x00000006adbb7223 */ /* 0x180fe2000001087e */
[----:B------:R-:W-:Y:S01]  /*ab20*/  FFMA.FTZ R181, R217, R6, -R126 ;  /* 0x00000006d9b57223 */ /* 0x000fe2000001087e */
[----:B------:R-:W-:Y:S01]  /*ab30*/  FADD.FTZ R136, R196, R7 ;  /* 0x00000007c4887221 */ /* 0x000fe20000010000 */
[----:B------:R-:W3:Y:S01]  /*ab40*/  MUFU.EX2 R120, R120 ;  /* 0x0000007800787308 */ /* 0x000ee20000000800 */
[----:B--2---:R-:W-:Y:S01]  /*ab50*/  FFMA.FTZ R7, R2, R3, R157 ;  /* 0x0000000302077223 */ /* 0x004fe2000001009d */
[----:B------:R-:W-:-:S02]  /*ab60*/  @!P1 VIADD R3, R138, 0x36840 ;  /* 0x000368408a039836 */ /* 0x000fc40000000000 */
[----:B------:R-:W-:Y:S01]  /*ab70*/  FADD.FTZ R139, R143, R136 ;  /* 0x000000888f8b7221 */ /* 0x000fe20000010000 */
[----:B------:R-:W-:Y:S01]  /*ab80*/  R2UR UR7, R16 ;  /* 0x00000000100772ca */ /* 0x000fe200000e0000 */
[----:B-1----:R-:W-:Y:S01]  /*ab90*/  FADD.FTZ R7, R12, R7 ;  /* 0x000000070c077221 */ /* 0x002fe20000010000 */
[----:B------:R-:W-:Y:S01]  /*aba0*/  UIADD3 UR6, UR47, -0x1, URZ ;  /* 0xffffffff2f067890 */ /* 0x000fe2000fffe03f */
[----:B------:R-:W-:Y:S01]  /*abb0*/  FADD.FTZ R136, R198, R139 ;  /* 0x0000008bc6887221 */ /* 0x000fe20000010000 */
[----:B------:R-:W-:Y:S01]  /*abc0*/  MUFU.EX2 R15, R15 ;  /* 0x0000000f000f7308 */ /* 0x000fe20000000800 */
[----:B------:R-:W-:Y:S02]  /*abd0*/  @!P1 PRMT R3, RZ, 0x654, R3 ;  /* 0x00000654ff039816 */ /* 0x000fe40000000003 */
[----:B------:R-:W-:Y:S01]  /*abe0*/  FADD.FTZ R139, R145, R136 ;  /* 0x00000088918b7221 */ /* 0x000fe20000010000 */
[----:B------:R-:W-:Y:S01]  /*abf0*/  FFMA.FTZ R136, R201, R6, -R126 ;  /* 0x00000006c9887223 */ /* 0x000fe2000001087e */
[----:B------:R-:W-:Y:S01]  /*ac00*/  F2FP.BF16.F32.PACK_AB R202, R13, R202 ;  /* 0x000000ca0dca723e */ /* 0x000fe200000010ff */
[----:B------:R-:W-:Y:S01]  /*ac10*/  UMOV UR47, UR6 ;  /* 0x00000006002f7c82 */ /* 0x000fe20008000000 */
[----:B------:R-:W-:Y:S01]  /*ac20*/  FADD.FTZ R140, R192, R139 ;  /* 0x0000008bc08c7221 */ /* 0x000fe20000010000 */
[----:B------:R-:W1:Y:S01]  /*ac30*/  MUFU.EX2 R122, R122 ;  /* 0x0000007a007a7308 */ /* 0x000e620000000800 */
[----:B---3--:R-:W-:Y:S01]  /*ac40*/  FADD.FTZ R138, R120, R7 ;  /* 0x00000007788a7221 */ /* 0x008fe20000010000 */
[----:B------:R-:W-:Y:S01]  /*ac50*/  MOV R139, UR10 ;  /* 0x0000000a008b7c02 */ /* 0x000fe20008000f00 */
[----:B------:R-:W-:Y:S01]  /*ac60*/  FADD.FTZ R7, R175, R140 ;  /* 0x0000008caf077221 */ /* 0x000fe20000010000 */
[----:B------:R-:W-:-:S02]  /*ac70*/  IMAD.U32 R13, RZ, RZ, UR7 ;  /* 0x00000007ff0d7e24 */ /* 0x000fc4000f8e00ff */
[----:B------:R-:W-:Y:S01]  /*ac80*/  FADD.FTZ R138, R127, R138 ;  /* 0x0000008a7f8a7221 */ /* 0x000fe20000010000 */
[----:B------:R-:W-:Y:S01]  /*ac90*/  F2FP.BF16.F32.PACK_AB R201, R12, R157 ;  /* 0x0000009d0cc9723e */ /* 0x000fe200000010ff */
[----:B------:R-:W-:Y:S01]  /*aca0*/  @!P1 VIADD R139, R139, 0x36860 ;  /* 0x000368608b8b9836 */ /* 0x000fe20000000000 */
[----:B------:R-:W-:Y:S01]  /*acb0*/  MUFU.EX2 R21, R21 ;  /* 0x0000001500157308 */ /* 0x000fe20000000800 */
[----:B------:R-:W-:Y:S01]  /*acc0*/  F2FP.BF16.F32.PACK_AB R196, R143, R196 ;  /* 0x000000c48fc4723e */ /* 0x000fe200000010ff */
[----:B------:R-:W-:Y:S01]  /*acd0*/  IMAD.MOV.U32 R12, RZ, RZ, R9 ;  /* 0x000000ffff0c7224 */ /* 0x000fe200078e0009 */
[----:B------:R-:W-:Y:S02]  /*ace0*/  F2FP.BF16.F32.PACK_AB R198, R145, R198 ;  /* 0x000000c691c6723e */ /* 0x000fe400000010ff */
[----:B------:R-:W-:Y:S02]  /*acf0*/  @!P1 PRMT R139, RZ, 0x654, R139 ;  /* 0x00000654ff8b9816 */ /* 0x000fe4000000008b */
[----:B------:R-:W-:Y:S01]  /*ad00*/  F2FP.BF16.F32.PACK_AB R192, R175, R192 ;  /* 0x000000c0afc0723e */ /* 0x000fe200000010ff */
[----:B------:R-:W2:Y:S01]  /*ad10*/  MUFU.EX2 R124, R124 ;  /* 0x0000007c007c7308 */ /* 0x000ea20000000800 */
[----:B-1----:R-:W-:-:S07]  /*ad20*/  F2FP.BF16.F32.PACK_AB R197, R122, R15 ;  /* 0x0000000f7ac5723e */ /* 0x002fce00000010ff */
[----:B------:R-:W-:Y:S08]  /*ad30*/  MUFU.EX2 R128, R128 ;  /* 0x0000008000807308 */ /* 0x000ff00000000800 */
[----:B------:R-:W1:Y:S01]  /*ad40*/  MUFU.EX2 R131, R131 ;  /* 0x0000008300837308 */ /* 0x000e620000000800 */
[----:B--2---:R-:W-:-:S07]  /*ad50*/  F2FP.BF16.F32.PACK_AB R199, R124, R21 ;  /* 0x000000157cc7723e */ /* 0x004fce00000010ff */
[----:B------:R-:W-:Y:S08]  /*ad60*/  MUFU.EX2 R130, R130 ;  /* 0x0000008200827308 */ /* 0x000ff00000000800 */
[----:B------:R-:W2:Y:S01]  /*ad70*/  MUFU.EX2 R135, R135 ;  /* 0x0000008700877308 */ /* 0x000ea20000000800 */
[----:B-1----:R-:W-:-:S07]  /*ad80*/  F2FP.BF16.F32.PACK_AB R193, R131, R128 ;  /* 0x0000008083c1723e */ /* 0x002fce00000010ff */
[----:B------:R-:W-:Y:S08]  /*ad90*/  MUFU.EX2 R132, R132 ;  /* 0x0000008400847308 */ /* 0x000ff00000000800 */
[----:B------:R2:W1:Y:S08]  /*ada0*/  MUFU.EX2 R11, R195 ;  /* 0x000000c3000b7308 */ /* 0x0004700000000800 */
[----:B------:R-:W-:Y:S01]  /*adb0*/  MUFU.EX2 R191, R191 ;  /* 0x000000bf00bf7308 */ /* 0x000fe20000000800 */
[----:B--2---:R-:W-:-:S07]  /*adc0*/  F2FP.BF16.F32.PACK_AB R195, R135, R130 ;  /* 0x0000008287c3723e */ /* 0x004fce00000010ff */
        /* <DEDUP_REMOVED lines=12> */
[----:B------:R-:W-:Y:S08]  /*ae90*/  MUFU.EX2 R183, R221 ;  /* 0x000000dd00b77308 */ /* 0x000ff00000000800 */
[----:B------:R-:W-:Y:S01]  /*aea0*/  MUFU.EX2 R148, R223 ;  /* 0x000000df00947308 */ /* 0x000fe20000000800 */
[----:B------:R-:W-:-:S02]  /*aeb0*/  WARPGROUP.DEPBAR.LE gsb0, 0x0 ;  /* 0x00008000000079c5 */ /* 0x000fc40000010000 */
[----:B------:R2:W-:Y:S05]  /*aec0*/  @!P1 SYNCS.ARRIVE.TRANS64.RED.A1T0 RZ, [R3+URZ], RZ ;  /* 0x000000ff03ff99a7 */ /* 0x0005ea000810043f */
[----:B------:R-:W-:Y:S01]  /*aed0*/  MUFU.EX2 R177, R225 ;  /* 0x000000e100b17308 */ /* 0x000fe20000000800 */
[----:B-1----:R-:W-:Y:S01]  /*aee0*/  F2FP.BF16.F32.PACK_AB R176, R147, R14 ;  /* 0x0000000e93b0723e */ /* 0x002fe200000010ff */
[----:B--2---:R-:W-:Y:S01]  /*aef0*/  FADD.FTZ R3, R15, R138 ;  /* 0x0000008a0f037221 */ /* 0x004fe20000010000 */
[----:B------:R-:W-:-:S05]  /*af00*/  FADD.FTZ R138, R194, R7 ;  /* 0x00000007c28a7221 */ /* 0x000fca0000010000 */
[----:B------:R-:W-:Y:S01]  /*af10*/  MUFU.EX2 R20, R20 ;  /* 0x0000001400147308 */ /* 0x000fe20000000800 */
[----:B------:R1:W-:Y:S01]  /*af20*/  @!P1 SYNCS.ARRIVE.TRANS64.RED.A1T0 RZ, [R139+URZ], RZ ;  /* 0x000000ff8bff99a7 */ /* 0x0003e2000810043f */
[----:B------:R-:W-:Y:S01]  /*af30*/  FADD.FTZ R140, R122, R3 ;  /* 0x000000037a8c7221 */ /* 0x000fe20000010000 */
[----:B------:R-:W-:Y:S01]  /*af40*/  FADD.FTZ R7, R163, R138 ;  /* 0x0000008aa3077221 */ /* 0x000fe20000010000 */
[----:B------:R-:W-:Y:S01]  /*af50*/  FFMA.FTZ R138, R203, R6, -R126 ;  /* 0x00000006cb8a7223 */ /* 0x000fe2000001087e */
[----:B------:R-:W-:Y:S01]  /*af60*/  F2FP.BF16.F32.PACK_AB R194, R163, R194 ;  /* 0x000000c2a3c2723e */ /* 0x000fe200000010ff */
[----:B------:R-:W-:Y:S01]  /*af70*/  FADD.FTZ R3, R21, R140 ;  /* 0x0000008c15037221 */ /* 0x000fe20000010000 */
[----:B------:R-:W-:Y:S01]  /*af80*/  FADD.FTZ R140, R188, R7 ;  /* 0x00000007bc8c7221 */ /* 0x000fe20000010000 */
[----:B------:R-:W2:Y:S01]  /*af90*/  MUFU.EX2 R151, R151 ;  /* 0x0000009700977308 */ /* 0x000ea20000000800 */
[C---:B------:R-:W-:Y:S01]  /*afa0*/  F2FP.BF16.F32.PACK_AB R188, R137.reuse, R188 ;  /* 0x000000bc89bc723e */ /* 0x040fe200000010ff */
[----:B------:R-:W-:Y:S01]  /*afb0*/  FADD.FTZ R3, R124, R3 ;  /* 0x000000037c037221 */ /* 0x000fe20000010000 */
[----:B------:R-:W-:Y:S01]  /*afc0*/  FADD.FTZ R7, R137, R140 ;  /* 0x0000008c89077221 */ /* 0x000fe20000010000 */
[-CC-:B------:R-:W-:Y:S01]  /*afd0*/  FFMA.FTZ R140, R219, R6.reuse, -R126.reuse ;  /* 0x00000006db8c7223 */ /* 0x180fe2000001087e */
[----:B------:R-:W-:Y:S01]  /*afe0*/  FFMA.FTZ R126, R229, R6, -R126 ;  /* 0x00000006e57e7223 */ /* 0x000fe2000001087e */
[----:B------:R-:W-:Y:S01]  /*aff0*/  FADD.FTZ R142, R128, R3 ;  /* 0x00000003808e7221 */ /* 0x000fe20000010000 */
[----:B------:R-:W-:Y:S01]  /*b000*/  FADD.FTZ R144, R190, R7 ;  /* 0x00000007be907221 */ /* 0x000fe20000010000 */
[----:B------:R-:W3:Y:S01]  /*b010*/  MUFU.EX2 R138, R138 ;  /* 0x0000008a008a7308 */ /* 0x000ee20000000800 */
[----:B------:R-:W-:Y:S01]  /*b020*/  F2FP.BF16.F32.PACK_AB R190, R129, R190 ;  /* 0x000000be81be723e */ /* 0x000fe200000010ff */
[----:B------:R-:W-:Y:S01]  /*b030*/  FADD.FTZ R3, R131, R142 ;  /* 0x0000008e83037221 */ /* 0x000fe20000010000 */
[----:B------:R-:W-:Y:S01]  /*b040*/  FADD.FTZ R7, R129, R144 ;  /* 0x0000009081077221 */ /* 0x000fe20000010000 */
[----:B------:R-:W-:-:S02]  /*b050*/  F2FP.BF16.F32.PACK_AB R203, R127, R120 ;  /* 0x000000787fcb723e */ /* 0x000fc400000010ff */
[----:B------:R-:W-:Y:S01]  /*b060*/  FADD.FTZ R142, R130, R3 ;  /* 0x00000003828e7221 */ /* 0x000fe20000010000 */
[----:B------:R-:W-:Y:S01]  /*b070*/  FADD.FTZ R144, R184, R7 ;  /* 0x00000007b8907221 */ /* 0x000fe20000010000 */
[----:B------:R-:W4:Y:S01]  /*b080*/  MUFU.EX2 R140, R140 ;  /* 0x0000008c008c7308 */ /* 0x000f220000000800 */
[----:B------:R-:W-:Y:S01]  /*b090*/  F2FP.BF16.F32.PACK_AB R184, R133, R184 ;  /* 0x000000b885b8723e */ /* 0x000fe200000010ff */
[----:B------:R-:W-:Y:S01]  /*b0a0*/  FADD.FTZ R3, R135, R142 ;  /* 0x0000008e87037221 */ /* 0x000fe20000010000 */
[----:B------:R-:W-:Y:S01]  /*b0b0*/  FADD.FTZ R7, R133, R144 ;  /* 0x0000009085077221 */ /* 0x000fe20000010000 */
[----:B--2---:R-:W-:Y:S02]  /*b0c0*/  F2FP.BF16.F32.PACK_AB R178, R151, R20 ;  /* 0x0000001497b2723e */ /* 0x004fe400000010ff */
[----:B------:R-:W-:Y:S01]  /*b0d0*/  FADD.FTZ R142, R132, R3 ;  /* 0x00000003848e7221 */ /* 0x000fe20000010000 */
[----:B------:R-:W-:Y:S01]  /*b0e0*/  FADD.FTZ R144, R186, R7 ;  /* 0x00000007ba907221 */ /* 0x000fe20000010000 */
[----:B------:R-:W-:Y:S01]  /*b0f0*/  MUFU.EX2 R126, R126 ;  /* 0x0000007e007e7308 */ /* 0x000fe20000000800 */
[----:B------:R-:W-:Y:S01]  /*b100*/  F2FP.BF16.F32.PACK_AB R186, R121, R186 ;  /* 0x000000ba79ba723e */ /* 0x000fe200000010ff */
[----:B------:R-:W-:Y:S01]  /*b110*/  FADD.FTZ R142, R11, R142 ;  /* 0x0000008e0b8e7221 */ /* 0x000fe20000010000 */
[----:B------:R-:W-:Y:S01]  /*b120*/  FADD.FTZ R7, R121, R144 ;  /* 0x0000009079077221 */ /* 0x000fe20000010000 */
[----:B------:R-:W-:-:S02]  /*b130*/  MOV R11, R8 ;  /* 0x00000008000b7202 */ /* 0x000fc40000000f00 */
        /* <DEDUP_REMOVED lines=8> */
[----:B------:R-:W-:-:S02]  /*b1c0*/  F2FP.BF16.F32.PACK_AB R182, R125, R182 ;  /* 0x000000b67db6723e */ /* 0x000fc400000010ff */
[C---:B------:R-:W-:Y:S01]  /*b1d0*/  FADD.FTZ R142, R136.reuse, R3 ;  /* 0x00000003888e7221 */ /* 0x040fe20000010000 */
[----:B------:R-:W-:Y:S01]  /*b1e0*/  FADD.FTZ R7, R125, R144 ;  /* 0x000000907d077221 */ /* 0x000fe20000010000 */
[----:B------:R-:W-:Y:S02]  /*b1f0*/  F2FP.BF16.F32.PACK_AB R185, R136, R185 ;  /* 0x000000b988b9723e */ /* 0x000fe400000010ff */
[----:B------:R-:W-:Y:S01]  /*b200*/  FADD.FTZ R3, R187, R142 ;  /* 0x0000008ebb037221 */ /* 0x000fe20000010000 */
[----:B------:R-:W-:Y:S01]  /*b210*/  FADD.FTZ R144, R14, R7 ;  /* 0x000000070e907221 */ /* 0x000fe20000010000 */
[C---:B---3--:R-:W-:Y:S01]  /*b220*/  F2FP.BF16.F32.PACK_AB R187, R138.reuse, R187 ;  /* 0x000000bb8abb723e */ /* 0x048fe200000010ff */
[----:B------:R-:W2:Y:S01]  /*b230*/  MUFU.EX2 R14, R227 ;  /* 0x000000e3000e7308 */ /* 0x000ea20000000800 */
[----:B------:R-:W-:Y:S01]  /*b240*/  FADD.FTZ R142, R138, R3 ;  /* 0x000000038a8e7221 */ /* 0x000fe20000010000 */
[----:B------:R-:W-:-:S03]  /*b250*/  FADD.FTZ R7, R147, R144 ;  /* 0x0000009093077221 */ /* 0x000fc60000010000 */
[----:B------:R-:W-:Y:S01]  /*b260*/  FADD.FTZ R3, R181, R142 ;  /* 0x0000008eb5037221 */ /* 0x000fe20000010000 */
[----:B------:R-:W-:Y:S01]  /*b270*/  FADD.FTZ R142, R20, R7 ;  /* 0x00000007148e7221 */ /* 0x000fe20000010000 */
[C---:B----4-:R-:W-:Y:S02]  /*b280*/  F2FP.BF16.F32.PACK_AB R181, R140.reuse, R181 ;  /* 0x000000b58cb5723e */ /* 0x050fe400000010ff */
[----:B------:R-:W-:Y:S01]  /*b290*/  FADD.FTZ R3, R140, R3 ;  /* 0x000000038c037221 */ /* 0x000fe20000010000 */
[----:B------:R-:W-:-:S03]  /*b2a0*/  FADD.FTZ R7, R151, R142 ;  /* 0x0000008e97077221 */ /* 0x000fc60000010000 */
[----:B------:R-:W-:-:S04]  /*b2b0*/  FADD.FTZ R3, R146, R3 ;  /* 0x0000000392037221 */ /* 0x000fc80000010000 */
[C---:B------:R-:W-:Y:S01]  /*b2c0*/  FADD.FTZ R3, R183.reuse, R3 ;  /* 0x00000003b7037221 */ /* 0x040fe20000010000 */
[----:B------:R-:W-:Y:S02]  /*b2d0*/  F2FP.BF16.F32.PACK_AB R183, R183, R146 ;  /* 0x00000092b7b7723e */ /* 0x000fe400000010ff */
[----:B--2---:R-:W-:Y:S01]  /*b2e0*/  F2FP.BF16.F32.PACK_AB R179, R126, R14 ;  /* 0x0000000e7eb3723e */ /* 0x004fe200000010ff */
[----:B------:R-:W-:-:S04]  /*b2f0*/  FADD.FTZ R3, R148, R3 ;  /* 0x0000000394037221 */ /* 0x000fc80000010000 */
[C---:B------:R-:W-:Y:S01]  /*b300*/  FADD.FTZ R3, R177.reuse, R3 ;  /* 0x00000003b1037221 */ /* 0x040fe20000010000 */
[----:B------:R-:W-:-:S03]  /*b310*/  F2FP.BF16.F32.PACK_AB R177, R177, R148 ;  /* 0x00000094b1b1723e */ /* 0x000fc600000010ff */
[----:B------:R-:W-:-:S04]  /*b320*/  FADD.FTZ R3, R14, R3 ;  /* 0x000000030e037221 */ /* 0x000fc80000010000 */
[----:B------:R-:W-:Y:S01]  /*b330*/  FADD.FTZ R3, R126, R3 ;  /* 0x000000037e037221 */ /* 0x000fe20000010000 */
[----:B-1----:R-:W-:Y:S06]  /*b340*/  @P2 BRA `(.L_x_1874) ;  /* 0xffffffb000fc2947 */ /* 0x002fec000383ffff */
[----:B------:R-:W-:-:S05]  /*b350*/  UMOV UR47, UR6 ;  /* 0x00000006002f7c82 */ /* 0x000fca0008000000 */
.L_x_1865:
[----:B------:R-:W-:-:S13]  /*b360*/  ISETP.LE.AND P2, PT, RZ, UR47, PT ;  /* 0x0000002fff007c0c */ /* 0x000fda000bf43270 */
[----:B------:R-:W-:Y:S05]  /*b370*/  @!P2 BRA `(.L_x_1875) ;  /* 0x000000440000a947 */ /* 0x000fea0003800000 */
[----:B------:R-:W-:Y:S01]  /*b380*/  R2UR UR60, R16 ;  /* 0x00000000103c72ca */ /* 0x000fe200000e0000 */
[----:B------:R-:W-:Y:S01]  /*b390*/  IMAD.MOV.U32 R11, RZ, RZ, R8 ;  /* 0x000000ffff0b7224 */ /* 0x000fe200078e0008 */
[----:B------:R-:W-:Y:S01]  /*b3a0*/  MOV R10, R9 ;  /* 0x00000009000a7202 */ /* 0x000fe20000000f00 */
[----:B------:R-:W-:Y:S01]  /*b3b0*/  UMOV UR45, UR46 ;  /* 0x0000002e002d7c82 */ /* 0x000fe20008000000 */
[----:B------:R-:W-:-:S11]  /*b3c0*/  ULDC UR41, c[0x0][0x9d8] ;  /* 0x0002760000297ab9 */ /* 0x000fd60000000800 */
.L_x_1884:
        /* <DEDUP_REMOVED lines=8> */
.L_x_1876:
[----:B------:R-:W-:Y:S01]  /*b450*/  R2UR UR7, R16 ;  /* 0x00000000100772ca */ /* 0x000fe200000e0000 */
[----:B------:R-:W-:-:S12]  /*b460*/  ULEA UR6, UR46, UR61, 0x3 ;  /* 0x0000003d2e067291 */ /* 0x000fd8000f8e183f */
[----:B------:R-:W-:-:S05]  /*b470*/  IMAD.U32 R6, RZ, RZ, UR7 ;  /* 0x00000007ff067e24 */ /* 0x000fca000f8e00ff */
[----:B------:R-:W-:-:S04]  /*b480*/  SHF.L.U32 R6, R6, 0x1f, RZ ;  /* 0x0000001f06067819 */ /* 0x000fc800000006ff */
[----:B------:R1:W2:Y:S01]  /*b490*/  SYNCS.PHASECHK.TRANS64.TRYWAIT P2, [UR6+0x36830], R6 ;  /* 0x03683006ff0075a7 */ /* 0x0002a20008040146 */
[----:B------:R-:W-:Y:S05]  /*b4a0*/  @!P0 BRA `(.L_x_1877) ;  /* 0x0000000000048947 */ /* 0x000fea0003800000 */
[----:B------:R-:W-:Y:S01]  /*b4b0*/  BPT.TRAP 0x1 ;  /* 0x000000040000795c */ /* 0x000fe20000300000 */
.L_x_1877:
[----:B--2---:R-:W-:Y:S05]  /*b4c0*/  @P2 BRA `(.L_x_1878) ;  /* 0x0000000000082947 */ /* 0x004fea0003800000 */
[----:B------:R-:W2:Y:S02]  /*b4d0*/  SYNCS.PHASECHK.TRANS64.TRYWAIT P2, [UR6+0x36830], R6 ;  /* 0x03683006ff0075a7 */ /* 0x000ea40008040146 */
[----:B--2---:R-:W-:Y:S05]  /*b4e0*/  @!P2 BRA `(.L_x_1879) ;  /* 0x0000009c00b4a947 */ /* 0x004fea0003800000 */
.L_x_1878:
        /* <DEDUP_REMOVED lines=617> */
.L_x_1880:
[----:B------:R-:W-:Y:S01]  /*db80*/  ULEA UR7, UR45, UR61, 0x3 ;  /* 0x0000003d2d077291 */ /* 0x000fe2000f8e183f */
[----:B------:R-:W-:-:S04]  /*db90*/  MOV R0, UR60 ;  /* 0x0000003c00007c02 */ /* 0x000fc80008000f00 */
[----:B------:R-:W-:-:S04]  /*dba0*/  SHF.L.U32 R0, R0, 0x1f, RZ ;  /* 0x0000001f00007819 */ /* 0x000fc800000006ff */
[----:B------:R3:W4:Y:S01]  /*dbb0*/  SYNCS.PHASECHK.TRANS64.TRYWAIT P2, [UR7+0x36850], R0 ;  /* 0x03685000ff0075a7 */ /* 0x0007220008040147 */
[----:B------:R-:W-:Y:S05]  /*dbc0*/  @!P0 BRA `(.L_x_1881) ;  /* 0x0000000000048947 */ /* 0x000fea0003800000 */
[----:B------:R-:W-:Y:S01]  /*dbd0*/  BPT.TRAP 0x1 ;  /* 0x000000040000795c */ /* 0x000fe20000300000 */
.L_x_1881:
[----:B----4-:R-:W-:Y:S05]  /*dbe0*/  @P2 BRA `(.L_x_1882) ;  /* 0x0000000000082947 */ /* 0x010fea0003800000 */
[----:B------:R-:W4:Y:S02]  /*dbf0*/  SYNCS.PHASECHK.TRANS64.TRYWAIT P2, [UR7+0x36850], R0 ;  /* 0x03685000ff0075a7 */ /* 0x000f240008040147 */
[----:B----4-:R-:W-:Y:S05]  /*dc00*/  @!P2 BRA `(.L_x_1883) ;  /* 0x000000780004a947 */ /* 0x010fea0003800000 */
.L_x_1882:
[----:B------:R-:W-:Y:S01]  /*dc10*/  UIADD3 UR6, UR61, 0x400, URZ ;  /* 0x000004003d067890 */ /* 0x000fe2000fffe03f */
[----:B------:R-:W-:Y:S01]  /*dc20*/  WARPGROUP.ARRIVE ;  /* 0x00000000000079c5 */ /* 0x000fe20000000000 */
[----:B------:R-:W-:Y:S01]  /*dc30*/  UMOV UR11, 0x40000040 ;  /* 0x40000040000b7882 */ /* 0x000fe20000000000 */
[----:B------:R-:W-:Y:S01]  /*dc40*/  FMUL.FTZ R13, R168, UR41 ;  /* 0x00000029a80d7c20 */ /* 0x000fe20008410000 */
[----:B------:R-:W-:Y:S01]  /*dc50*/  USHF.R.U32.HI UR6, URZ, 0x4, UR6 ;  /* 0x000000043f067899 */ /* 0x000fe20008011606 */
[----:B------:R-:W-:Y:S01]  /*dc60*/  FMUL.FTZ R21, R169, UR41 ;  /* 0x00000029a9157c20 */ /* 0x000fe20008410000 */
        /* <DEDUP_REMOVED lines=11> */
[----:B------:R-:W4:Y:S01]  /*dd20*/  MUFU.TANH R21, R21 ;  /* 0x0000001500157308 */ /* 0x000f220000002400 */
        /* <DEDUP_REMOVED lines=9> */
[----:B------:R-:W5:Y:S01]  /*ddc0*/  MUFU.TANH R171, R171 ;  /* 0x000000ab00ab7308 */ /* 0x000f620000002400 */
[----:B------:R-:W-:Y:S01]  /*ddd0*/  UMOV UR11, 0x40000040 ;  /* 0x40000040000b7882 */ /* 0x000fe20000000000 */
[----:B--23--:R-:W-:Y:S01]  /*dde0*/  FMNMX.FTZ R0, R13, R10, !PT ;  /* 0x0000000a0d007209 */ /* 0x00cfe20007810000 */
[----:B------:R-:W-:Y:S01]  /*ddf0*/  FMUL.FTZ R169, R174, UR41 ;  /* 0x00000029aea97c20 */ /* 0x000fe20008410000 */
[----:B------:R-:W-:Y:S01]  /*de00*/  FMUL.FTZ R14, R141, UR41 ;  /* 0x000000298d0e7c20 */ /* 0x000fe20008410000 */
[----:B------:R-:W-:Y:S01]  /*de10*/  FMUL.FTZ R175, R175, UR41 ;  /* 0x00000029afaf7c20 */ /* 0x000fe20008410000 */
[----:B------:R-:W-:Y:S01]  /*de20*/  FMUL.FTZ R20, R128, UR41 ;  /* 0x0000002980147c20 */ /* 0x000fe20008410000 */
[----:B----4-:R-:W-:Y:S01]  /*de30*/  FMNMX.FTZ R0, R21, R0, !PT ;  /* 0x0000000015007209 */ /* 0x010fe20007810000 */
        /* <DEDUP_REMOVED lines=9> */
[----:B-----5:R-:W-:Y:S01]  /*ded0*/  FMNMX.FTZ R0, R171, R0, !PT ;  /* 0x00000000ab007209 */ /* 0x020fe20007810000 */
        /* <DEDUP_REMOVED lines=24> */
[----:B-1----:R-:W1:Y:S01]  /*e060*/  LDC R6, c[0x0][0x988] ;  /* 0x00026200ff067b82 */ /* 0x002e620000000800 */
[----:B------:R-:W-:Y:S01]  /*e070*/  FMUL.FTZ R127, R127, UR41 ;  /* 0x000000297f7f7c20 */ /* 0x000fe20008410000 */
[----:B------:R-:W-:Y:S01]  /*e080*/  IMAD.U32 R132, RZ, RZ, UR46 ;  /* 0x0000002eff847e24 */ /* 0x000fe2000f8e00ff */
[----:B------:R-:W-:Y:S01]  /*e090*/  MOV R136, UR7 ;  /* 0x0000000700887c02 */ /* 0x000fe20008000f00 */
[----:B------:R-:W-:Y:S01]  /*e0a0*/  UMOV UR45, UR46 ;  /* 0x0000002e002d7c82 */ /* 0x000fe20008000000 */
[----:B------:R-:W-:Y:S01]  /*e0b0*/  ISETP.LT.AND P2, PT, RZ, UR47, PT ;  /* 0x0000002fff007c0c */ /* 0x000fe2000bf41270 */
[----:B------:R-:W-:Y:S01]  /*e0c0*/  MUFU.TANH R225, R225 ;  /* 0x000000e100e17308 */ /* 0x000fe20000002400 */
[----:B------:R-:W-:-:S02]  /*e0d0*/  @!P1 LEA R132, R132, UR61, 0x3 ;  /* 0x0000003d84849c11 */ /* 0x000fc4000f8e18ff */
[----:B------:R-:W-:-:S03]  /*e0e0*/  R2UR UR60, R16 ;  /* 0x00000000103c72ca */ /* 0x000fc600000e0000 */
[----:B------:R-:W-:Y:S02]  /*e0f0*/  @!P1 VIADD R134, R132, 0x36840 ;  /* 0x0003684084869836 */ /* 0x000fe40000000000 */
[----:B------:R-:W-:Y:S03]  /*e100*/  MUFU.TANH R227, R227 ;  /* 0x000000e300e37308 */ /* 0x000fe60000002400 */
[----:B------:R-:W-:-:S05]  /*e110*/  @!P1 PRMT R134, RZ, 0x654, R134 ;  /* 0x00000654ff869816 */ /* 0x000fca0000000086 */
[----:B------:R-:W-:Y:S08]  /*e120*/  MUFU.TANH R229, R229 ;  /* 0x000000e500e57308 */ /* 0x000ff00000002400 */
[----:B------:R-:W2:Y:S08]  /*e130*/  MUFU.TANH R12, R12 ;  /* 0x0000000c000c7308 */ /* 0x000eb00000002400 */
[----:B------:R-:W-:Y:S08]  /*e140*/  MUFU.TANH R237, R237 ;  /* 0x000000ed00ed7308 */ /* 0x000ff00000002400 */
[----:B------:R-:W3:Y:S01]  /*e150*/  MUFU.TANH R15, R15 ;  /* 0x0000000f000f7308 */ /* 0x000ee20000002400 */
[----:B--2---:R-:W-:-:S07]  /*e160*/  FMNMX.FTZ R122, R12, R11, !PT ;  /* 0x0000000b0c7a7209 */ /* 0x004fce0007810000 */
[----:B------:R-:W-:Y:S08]  /*e170*/  MUFU.TANH R8, R8 ;  /* 0x0000000800087308 */ /* 0x000ff00000002400 */
[----:B------:R-:W2:Y:S01]  /*e180*/  MUFU.TANH R169, R169 ;  /* 0x000000a900a97308 */ /* 0x000ea20000002400 */
[----:B---3--:R-:W-:-:S07]  /*e190*/  FMNMX.FTZ R122, R15, R122, !PT ;  /* 0x0000007a0f7a7209 */ /* 0x008fce0007810000 */
        /* <DEDUP_REMOVED lines=110> */
[----:B------:R-:W-:-:S03]  /*e880*/  FMNMX.FTZ R122, R143, R122, !PT ;  /* 0x0000007a8f7a7209 */ /* 0x000fc60007810000 */
[----:B------:R-:W2:Y:S01]  /*e890*/  SHFL.BFLY PT, R0, R9, 0x2, 0x1f ;  /* 0x0c401f0009007f89 */ /* 0x000ea200000e0000 */
[----:B------:R-:W-:-:S04]  /*e8a0*/  FMNMX.FTZ R122, R123, R122, !PT ;  /* 0x0000007a7b7a7209 */ /* 0x000fc80007810000 */
[----:B------:R-:W-:-:S04]  /*e8b0*/  FMNMX.FTZ R122, R151, R122, !PT ;  /* 0x0000007a977a7209 */ /* 0x000fc80007810000 */
[----:B------:R-:W-:Y:S02]  /*e8c0*/  FMNMX.FTZ R122, R127, R122, !PT ;  /* 0x0000007a7f7a7209 */ /* 0x000fe40007810000 */
[----:B--2---:R-:W-:-:S05]  /*e8d0*/  FMNMX.FTZ R0, R9, R0, !PT ;  /* 0x0000000009007209 */ /* 0x004fca0007810000 */
[----:B------:R-:W2:Y:S02]  /*e8e0*/  SHFL.BFLY PT, R9, R0, 0x1, 0x1f ;  /* 0x0c201f0000097f89 */ /* 0x000ea400000e0000 */
[----:B--2---:R-:W-:Y:S01]  /*e8f0*/  FMNMX.FTZ R9, R0, R9, !PT ;  /* 0x0000000900097209 */ /* 0x004fe20007810000 */
[----:B------:R-:W-:Y:S02]  /*e900*/  WARPGROUP.DEPBAR.LE gsb0, 0x0 ;  /* 0x00008000000079c5 */ /* 0x000fe40000010000 */
[----:B------:R-:W-:Y:S02]  /*e910*/  WARPGROUP.ARRIVE ;  /* 0x00000000000079c5 */ /* 0x000fe40000000000 */
[C---:B------:R-:W-:Y:S01]  /*e920*/  FADD.FTZ R189, -R9.reuse, R10 ;  /* 0x0000000a09bd7221 */ /* 0x040fe20000010100 */
[----:B-1----:R-:W-:-:S03]  /*e930*/  FMUL.FTZ R10, R9, R6 ;  /* 0x00000006090a7220 */ /* 0x002fc60000410000 */
[-C--:B------:R-:W-:Y:S01]  /*e940*/  FMUL.FTZ R189, R189, R6.reuse ;  /* 0x00000006bdbd7220 */ /* 0x080fe20000410000 */
[----:B------:R-:W-:Y:S01]  /*e950*/  HGMMA.64x192x16.F32.BF16 R24, R184, gdesc[UR8].tnspB, R24, gsb0 ;  /* 0x42e00008b8187df0 */ /* 0x000fe20008001818 */
[----:B------:R-:W-:Y:S01]  /*e960*/  UIADD3 UR10, UR6, 0x280, URZ ;  /* 0x00000280060a7890 */ /* 0x000fe2000fffe03f */
[-CC-:B------:R-:W-:Y:S01]  /*e970*/  FFMA.FTZ R202, R171, R6.reuse, -R10.reuse ;  /* 0x00000006abca7223 */ /* 0x180fe2000001080a */
[----:B------:R-:W-:Y:S01]  /*e980*/  UMOV UR11, 0x40000040 ;  /* 0x40000040000b7882 */ /* 0x000fe20000000000 */
[----:B------:R-:W-:Y:S01]  /*e990*/  UIADD3 UR6, UR6, 0x300, URZ ;  /* 0x0000030006067890 */ /* 0x000fe2000fffe03f */
[-CC-:B------:R-:W-:Y:S01]  /*e9a0*/  FFMA.FTZ R171, R193, R6.reuse, -R10.reuse ;  /* 0x00000006c1ab7223 */ /* 0x180fe2000001080a */
[----:B------:R1:W-:Y:S01]  /*e9b0*/  MUFU.EX2 R0, R189 ;  /* 0x000000bd00007308 */ /* 0x0003e20000000800 */
[----:B------:R-:W2:Y:S01]  /*e9c0*/  SHFL.BFLY PT, R193, R122, 0x2, 0x1f ;  /* 0x0c401f007ac17f89 */ /* 0x000ea200000e0000 */
[-CC-:B------:R-:W-:Y:S01]  /*e9d0*/  FFMA.FTZ R200, R21, R6.reuse, -R10.reuse ;  /* 0x0000000615c87223 */ /* 0x180fe2000001080a */
[-CC-:B------:R-:W-:Y:S01]  /*e9e0*/  FFMA.FTZ R223, R173, R6.reuse, -R10.reuse ;  /* 0x00000006addf7223 */ /* 0x180fe2000001080a */
[-CC-:B------:R-:W-:Y:S01]  /*e9f0*/  FFMA.FTZ R13, R13, R6.reuse, -R10.reuse ;  /* 0x000000060d0d7223 */ /* 0x180fe2000001080a */
[-CC-:B------:R-:W-:Y:S01]  /*ea00*/  FFMA.FTZ R196, R199, R6.reuse, -R10.reuse ;  /* 0x00000006c7c47223 */ /* 0x180fe2000001080a */
[-CC-:B------:R-:W-:Y:S01]  /*ea10*/  FFMA.FTZ R197, R197, R6.reuse, -R10.reuse ;  /* 0x00000006c5c57223 */ /* 0x180fe2000001080a */
[-CC-:B------:R-:W-:Y:S01]  /*ea20*/  FFMA.FTZ R198, R203, R6.reuse, -R10.reuse ;  /* 0x00000006cbc67223 */ /* 0x180fe2000001080a */
[-CC-:B------:R-:W-:Y:S01]  /*ea30*/  FFMA.FTZ R21, R201, R6.reuse, -R10.reuse ;  /* 0x00000006c9157223 */ /* 0x180fe2000001080a */
[-CC-:B-1----:R-:W-:Y:S01]  /*ea40*/  FFMA.FTZ R189, R215, R6.reuse, -R10.reuse ;  /* 0x00000006d7bd7223 */ /* 0x182fe2000001080a */
        /* <DEDUP_REMOVED lines=8> */
[----:B------:R-:W1:Y:S01]  /*ead0*/  MUFU.EX2 R13, R13 ;  /* 0x0000000d000d7308 */ /* 0x000e620000000800 */
[----:B--2---:R-:W-:-:S07]  /*eae0*/  FMNMX.FTZ R193, R122, R193, !PT ;  /* 0x000000c17ac17209 */ /* 0x004fce0007810000 */
[----:B------:R-:W2:Y:S08]  /*eaf0*/  MUFU.EX2 R200, R200 ;  /* 0x000000c800c87308 */ /* 0x000eb00000000800 */
[----:B------:R-:W3:Y:S01]  /*eb00*/  MUFU.EX2 R202, R202 ;  /* 0x000000ca00ca7308 */ /* 0x000ee20000000800 */
[----:B-1----:R-:W-:-:S07]  /*eb10*/  FFMA.FTZ R7, R0, R7, R13 ;  /* 0x0000000700077223 */ /* 0x002fce000001000d */
[----:B------:R-:W1:Y:S01]  /*eb20*/  MUFU.EX2 R223, R223 ;  /* 0x000000df00df7308 */ /* 0x000e620000000800 */
[C---:B--2---:R-:W-:Y:S01]  /*eb30*/  FADD.FTZ R7, R200.reuse, R7 ;  /* 0x00000007c8077221 */ /* 0x044fe20000010000 */
[----:B------:R-:W-:-:S06]  /*eb40*/  F2FP.BF16.F32.PACK_AB R200, R200, R13 ;  /* 0x0000000dc8c8723e */ /* 0x000fcc00000010ff */
[----:B------:R-:W2:Y:S01]  /*eb50*/  MUFU.EX2 R196, R196 ;  /* 0x000000c400c47308 */ /* 0x000ea20000000800 */
[----:B---3--:R-:W-:-:S07]  /*eb60*/  FADD.FTZ R138, R202, R7 ;  /* 0x00000007ca8a7221 */ /* 0x008fce0000010000 */
        /* <DEDUP_REMOVED lines=17> */
[----:B------:R-:W1:Y:S01]  /*ec80*/  SHFL.BFLY PT, R8, R193, 0x1, 0x1f ;  /* 0x0c201f00c1087f89 */ /* 0x000e6200000e0000 */
[-CC-:B------:R-:W-:Y:S01]  /*ec90*/  FFMA.FTZ R184, R229, R6.reuse, -R10.reuse ;  /* 0x00000006e5b87223 */ /* 0x180fe2000001080a */
[-CC-:B------:R-:W-:Y:S01]  /*eca0*/  FFMA.FTZ R185, R237, R6.reuse, -R10.reuse ;  /* 0x00000006edb97223 */ /* 0x180fe2000001080a */
[----:B------:R-:W-:Y:S01]  /*ecb0*/  HGMMA.64x192x16.F32.BF16 R24, R180, gdesc[UR8].tnspB, R24, gsb0 ;  /* 0x42e00008b4187df0 */ /* 0x000fe20008001818 */
[----:B------:R-:W-:Y:S01]  /*ecc0*/  UMOV UR10, UR6 ;  /* 0x00000006000a7c82 */ /* 0x000fe20008000000 */
[----:B------:R-:W-:Y:S01]  /*ecd0*/  UMOV UR11, 0x40000040 ;  /* 0x40000040000b7882 */ /* 0x000fe20000000000 */
[----:B------:R-:W-:Y:S01]  /*ece0*/  FFMA.FTZ R14, R233, R6, -R10 ;  /* 0x00000006e90e7223 */ /* 0x000fe2000001080a */
[----:B------:R-:W-:Y:S01]  /*ecf0*/  MUFU.EX2 R184, R184 ;  /* 0x000000b800b87308 */ /* 0x000fe20000000800 */
[----:B------:R-:W-:-:S07]  /*ed00*/  UIADD3 UR6, UR47, -0x1, URZ ;  /* 0xffffffff2f067890 */ /* 0x000fce000fffe03f */
[----:B------:R-:W-:Y:S01]  /*ed10*/  MUFU.EX2 R185, R185 ;  /* 0x000000b900b97308 */ /* 0x000fe20000000800 */
[----:B------:R-:W-:-:S07]  /*ed20*/  UMOV UR47, UR6 ;  /* 0x00000006002f7c82 */ /* 0x000fce0008000000 */
[----:B------:R-:W-:Y:S01]  /*ed30*/  MUFU.EX2 R186, R186 ;  /* 0x000000ba00ba7308 */ /* 0x000fe20000000800 */
[----:B-1----:R-:W-:-:S05]  /*ed40*/  FMNMX.FTZ R8, R193, R8, !PT ;  /* 0x00000008c1087209 */ /* 0x002fca0007810000 */
[----:B------:R-:W-:Y:S02]  /*ed50*/  FADD.FTZ R193, -R8, R11 ;  /* 0x0000000b08c17221 */ /* 0x000fe40000010100 */
[----:B------:R-:W-:Y:S02]  /*ed60*/  MUFU.EX2 R11, R120 ;  /* 0x00000078000b7308 */ /* 0x000fe40000000800 */
[----:B------:R-:W-:-:S06]  /*ed70*/  FMUL.FTZ R193, R193, R6 ;  /* 0x00000006c1c17220 */ /* 0x000fcc0000410000 */
[----:B------:R-:W-:Y:S08]  /*ed80*/  MUFU.EX2 R187, R187 ;  /* 0x000000bb00bb7308 */ /* 0x000ff00000000800 */
[----:B------:R-:W-:Y:S01]  /*ed90*/  MUFU.EX2 R14, R14 ;  /* 0x0000000e000e7308 */ /* 0x000fe20000000800 */
[----:B------:R-:W-:Y:S02]  /*eda0*/  WARPGROUP.DEPBAR.LE gsb0, 0x0 ;  /* 0x00008000000079c5 */ /* 0x000fe40000010000 */
        /* <DEDUP_REMOVED lines=8> */
[----:B------:R1:W-:Y:S03]  /*ee30*/  MUFU.EX2 R2, R193 ;  /* 0x000000c100027308 */ /* 0x0003e60000000800 */
[-CC-:B------:R-:W-:Y:S01]  /*ee40*/  FFMA.FTZ R201, R12, R6.reuse, -R10.reuse ;  /* 0x000000060cc97223 */ /* 0x180fe2000001080a */
[-CC-:B------:R-:W-:Y:S01]  /*ee50*/  FFMA.FTZ R12, R15, R6.reuse, -R10.reuse ;  /* 0x000000060f0c7223 */ /* 0x180fe2000001080a */
[-CC-:B------:R-:W-:Y:S01]  /*ee60*/  FFMA.FTZ R203, R169, R6.reuse, -R10.reuse ;  /* 0x00000006a9cb7223 */ /* 0x180fe2000001080a */
[-CC-:B------:R-:W-:Y:S01]  /*ee70*/  FFMA.FTZ R175, R175, R6.reuse, -R10.reuse ;  /* 0x00000006afaf7223 */ /* 0x180fe2000001080a */
[-CC-:B------:R-:W-:Y:S01]  /*ee80*/  FFMA.FTZ R15, R161, R6.reuse, -R10.reuse ;  /* 0x00000006a10f7223 */ /* 0x180fe2000001080a */
[-CC-:B------:R-:W-:Y:S01]  /*ee90*/  FFMA.FTZ R122, R163, R6.reuse, -R10.reuse ;  /* 0x00000006a37a7223 */ /* 0x180fe2000001080a */
[----:B------:R-:W3:Y:S01]  /*eea0*/  MUFU.EX2 R201, R201 ;  /* 0x000000c900c97308 */ /* 0x000ee20000000800 */
[-CC-:B------:R-:W-:Y:S01]  /*eeb0*/  FFMA.FTZ R130, R145, R6.reuse, -R10.reuse ;  /* 0x0000000691827223 */ /* 0x180fe2000001080a */
[-CC-:B------:R-:W-:Y:S01]  /*eec0*/  FFMA.FTZ R145, R147, R6.reuse, -R10.reuse ;  /* 0x0000000693917223 */ /* 0x180fe2000001080a */
[-CC-:B------:R-:W-:Y:S01]  /*eed0*/  FFMA.FTZ R199, R165, R6.reuse, -R10.reuse ;  /* 0x00000006a5c77223 */ /* 0x180fe2000001080a */
[-CC-:B------:R-:W-:Y:S01]  /*eee0*/  FFMA.FTZ R124, R167, R6.reuse, -R10.reuse ;  /* 0x00000006a77c7223 */ /* 0x180fe2000001080a */
[-CC-:B-1----:R-:W-:Y:S01]  /*eef0*/  FFMA.FTZ R193, R153, R6.reuse, -R10.reuse ;  /* 0x0000000699c17223 */ /* 0x182fe2000001080a */
[-CC-:B------:R-:W-:Y:S01]  /*ef00*/  FFMA.FTZ R7, R133, R6.reuse, -R10.reuse ;  /* 0x0000000685077223 */ /* 0x180fe2000001080a */
[-C--:B------:R-:W-:Y:S01]  /*ef10*/  FFMA.FTZ R125, R125, R6.reuse, -R10 ;  /* 0x000000067d7d7223 */ /* 0x080fe2000001080a */
[----:B------:R-:W1:Y:S01]  /*ef20*/  MUFU.EX2 R12, R12 ;  /* 0x0000000c000c7308 */ /* 0x000e620000000800 */
[----:B------:R-:W-:Y:S01]  /*ef30*/  FADD.FTZ R133, R223, R138 ;  /* 0x0000008adf857221 */ /* 0x000fe20000010000 */
[-CC-:B------:R-:W-:Y:S01]  /*ef40*/  FFMA.FTZ R126, R155, R6.reuse, -R10.reuse ;  /* 0x000000069b7e7223 */ /* 0x180fe2000001080a */
[-CC-:B------:R-:W-:Y:S01]  /*ef50*/  FFMA.FTZ R195, R157, R6.reuse, -R10.reuse ;  /* 0x000000069dc37223 */ /* 0x180fe2000001080a */
[-CC-:B------:R-:W-:Y:S01]  /*ef60*/  FFMA.FTZ R128, R159, R6.reuse, -R10.reuse ;  /* 0x000000069f807223 */ /* 0x180fe2000001080a */
[----:B--2---:R-:W-:Y:S01]  /*ef70*/  FADD.FTZ R140, R196, R133 ;  /* 0x00000085c48c7221 */ /* 0x004fe20000010000 */
[-CC-:B------:R-:W-:Y:S01]  /*ef80*/  FFMA.FTZ R149, R149, R6.reuse, -R10.reuse ;  /* 0x0000000695957223 */ /* 0x180fe2000001080a */
[-CC-:B------:R-:W-:Y:S01]  /*ef90*/  FFMA.FTZ R121, R121, R6.reuse, -R10.reuse ;  /* 0x0000000679797223 */ /* 0x180fe2000001080a */
[----:B------:R-:W2:Y:S01]  /*efa0*/  MUFU.EX2 R203, R203 ;  /* 0x000000cb00cb7308 */ /* 0x000ea20000000800 */
[----:B---3--:R-:W-:Y:S01]  /*efb0*/  FFMA.FTZ R147, R2, R3, R201 ;  /* 0x0000000302937223 */ /* 0x008fe200000100c9 */
[-CC-:B------:R-:W-:Y:S01]  /*efc0*/  FFMA.FTZ R139, R139, R6.reuse, -R10.reuse ;  /* 0x000000068b8b7223 */ /* 0x180fe2000001080a */
[-CC-:B------:R-:W-:Y:S01]  /*efd0*/  FFMA.FTZ R131, R131, R6.reuse, -R10.reuse ;  /* 0x0000000683837223 */ /* 0x180fe2000001080a */
[-CC-:B------:R-:W-:Y:S01]  /*efe0*/  FFMA.FTZ R141, R141, R6.reuse, -R10.reuse ;  /* 0x000000068d8d7223 */ /* 0x180fe2000001080a */
[-CC-:B------:R-:W-:Y:S01]  /*eff0*/  FFMA.FTZ R135, R135, R6.reuse, -R10.reuse ;  /* 0x0000000687877223 */ /* 0x180fe2000001080a */
[-CC-:B------:R-:W-:Y:S01]  /*f000*/  FFMA.FTZ R143, R143, R6.reuse, -R10.reuse ;  /* 0x000000068f8f7223 */ /* 0x180fe2000001080a */
[-CC-:B------:R-:W-:Y:S01]  /*f010*/  FFMA.FTZ R123, R123, R6.reuse, -R10.reuse ;  /* 0x000000067b7b7223 */ /* 0x180fe2000001080a */
[----:B------:R-:W3:Y:S01]  /*f020*/  MUFU.EX2 R120, R175 ;  /* 0x000000af00787308 */ /* 0x000ee20000000800 */
[----:B------:R-:W-:Y:S01]  /*f030*/  FFMA.FTZ R151, R151, R6, -R10 ;  /* 0x0000000697977223 */ /* 0x000fe2000001080a */
[----:B-1----:R-:W-:-:S02]  /*f040*/  F2FP.BF16.F32.PACK_AB R201, R12, R201 ;  /* 0x000000c90cc9723e */ /* 0x002fc400000010ff */
[----:B------:R-:W-:-:S04]  /*f050*/  F2FP.BF16.F32.PACK_AB R196, R197, R196 ;  /* 0x000000c4c5c4723e */ /* 0x000fc800000010ff */
[----:B------:R-:W-:Y:S08]  /*f060*/  MUFU.EX2 R15, R15 ;  /* 0x0000000f000f7308 */ /* 0x000ff00000000800 */
[----:B------:R-:W1:Y:S08]  /*f070*/  MUFU.EX2 R122, R122 ;  /* 0x0000007a007a7308 */ /* 0x000e700000000800 */
[----:B------:R-:W-:Y:S08]  /*f080*/  MUFU.EX2 R199, R199 ;  /* 0x000000c700c77308 */ /* 0x000ff00000000800 */
[----:B------:R-:W-:Y:S08]  /*f090*/  MUFU.EX2 R124, R124 ;  /* 0x0000007c007c7308 */ /* 0x000ff00000000800 */
[----:B------:R-:W-:Y:S08]  /*f0a0*/  MUFU.EX2 R193, R193 ;  /* 0x000000c100c17308 */ /* 0x000ff00000000800 */
        /* <DEDUP_REMOVED lines=17> */
[----:B------:R5:W-:Y:S01]  /*f1c0*/  @!P1 SYNCS.ARRIVE.TRANS64.RED.A1T0 RZ, [R134+URZ], RZ ;  /* 0x000000ff86ff99a7 */ /* 0x000be2000810043f */
[----:B------:R-:W-:-:S04]  /*f1d0*/  F2FP.BF16.F32.PACK_AB R176, R215, R14 ;  /* 0x0000000ed7b0723e */ /* 0x000fc800000010ff */
[----:B------:R-:W-:Y:S01]  /*f1e0*/  MUFU.EX2 R123, R123 ;  /* 0x0000007b007b7308 */ /* 0x000fe20000000800 */
[----:B-----5:R-:W-:Y:S02]  /*f1f0*/  @!P1 VIADD R134, R136, 0x36860 ;  /* 0x0003686088869836 */ /* 0x020fe40000000000 */
[----:B------:R-:W-:-:S05]  /*f200*/  FADD.FTZ R136, R12, R147 ;  /* 0x000000930c887221 */ /* 0x000fca0000010000 */
[----:B------:R-:W5:Y:S01]  /*f210*/  MUFU.EX2 R20, R20 ;  /* 0x0000001400147308 */ /* 0x000f620000000800 */
[----:B------:R-:W-:-:S04]  /*f220*/  @!P1 PRMT R134, RZ, 0x654, R134 ;  /* 0x00000654ff869816 */ /* 0x000fc80000000086 */
[----:B------:R2:W-:Y:S02]  /*f230*/  @!P1 SYNCS.ARRIVE.TRANS64.RED.A1T0 RZ, [R134+URZ], RZ ;  /* 0x000000ff86ff99a7 */ /* 0x0005e4000810043f */
[-C--:B--2---:R-:W-:Y:S01]  /*f240*/  FFMA.FTZ R134, R129, R6.reuse, -R10 ;  /* 0x0000000681867223 */ /* 0x084fe2000001080a */
[----:B------:R-:W-:Y:S01]  /*f250*/  FADD.FTZ R129, R203, R136 ;  /* 0x00000088cb817221 */ /* 0x000fe20000010000 */
[-CC-:B------:R-:W-:Y:S01]  /*f260*/  FFMA.FTZ R136, R137, R6.reuse, -R10.reuse ;  /* 0x0000000689887223 */ /* 0x180fe2000001080a */
[----:B------:R-:W-:Y:S01]  /*f270*/  FFMA.FTZ R10, R127, R6, -R10 ;  /* 0x000000067f0a7223 */ /* 0x000fe2000001080a */
[C---:B---3--:R-:W-:Y:S01]  /*f280*/  F2FP.BF16.F32.PACK_AB R203, R120.reuse, R203 ;  /* 0x000000cb78cb723e */ /* 0x048fe200000010ff */
[----:B------:R-:W-:Y:S01]  /*f290*/  FADD.FTZ R138, R120, R129 ;  /* 0x00000081788a7221 */ /* 0x000fe20000010000 */
[----:B------:R-:W-:Y:S01]  /*f2a0*/  FADD.FTZ R129, R197, R140 ;  /* 0x0000008cc5817221 */ /* 0x000fe20000010000 */
[----:B------:R-:W2:Y:S01]  /*f2b0*/  MUFU.EX2 R134, R134 ;  /* 0x0000008600867308 */ /* 0x000ea20000000800 */
[----:B-1----:R-:W-:Y:S01]  /*f2c0*/  F2FP.BF16.F32.PACK_AB R197, R122, R15 ;  /* 0x0000000f7ac5723e */ /* 0x002fe200000010ff */
[----:B----4-:R-:W-:Y:S01]  /*f2d0*/  FADD.FTZ R125, R15, R138 ;  /* 0x0000008a0f7d7221 */ /* 0x010fe20000010000 */
[----:B------:R-:W-:Y:S01]  /*f2e0*/  FADD.FTZ R140, R198, R129 ;  /* 0x00000081c68c7221 */ /* 0x000fe20000010000 */
[----:B-----5:R-:W-:-:S02]  /*f2f0*/  F2FP.BF16.F32.PACK_AB R178, R11, R20 ;  /* 0x000000140bb2723e */ /* 0x020fc400000010ff */
[----:B------:R-:W-:Y:S01]  /*f300*/  FADD.FTZ R138, R122, R125 ;  /* 0x0000007d7a8a7221 */ /* 0x000fe20000010000 */
[C---:B------:R-:W-:Y:S01]  /*f310*/  FADD.FTZ R129, R21.reuse, R140 ;  /* 0x0000008c15817221 */ /* 0x040fe20000010000 */
[----:B------:R-:W1:Y:S01]  /*f320*/  MUFU.EX2 R136, R136 ;  /* 0x0000008800887308 */ /* 0x000e620000000800 */
[----:B------:R-:W-:Y:S01]  /*f330*/  F2FP.BF16.F32.PACK_AB R198, R21, R198 ;  /* 0x000000c615c6723e */ /* 0x000fe200000010ff */
[----:B------:R-:W-:Y:S01]  /*f340*/  FADD.FTZ R125, R199, R138 ;  /* 0x0000008ac77d7221 */ /* 0x000fe20000010000 */
[----:B------:R-:W-:Y:S01]  /*f350*/  FADD.FTZ R140, R192, R129 ;  /* 0x00000081c08c7221 */ /* 0x000fe20000010000 */
[C---:B------:R-:W-:Y:S02]  /*f360*/  F2FP.BF16.F32.PACK_AB R199, R124.reuse, R199 ;  /* 0x000000c77cc7723e */ /* 0x040fe400000010ff */
[----:B------:R-:W-:Y:S01]  /*f370*/  FADD.FTZ R138, R124, R125 ;  /* 0x0000007d7c8a7221 */ /* 0x000fe20000010000 */
[C---:B------:R-:W-:Y:S01]  /*f380*/  FADD.FTZ R127, R189.reuse, R140 ;  /* 0x0000008cbd7f7221 */ /* 0x040fe20000010000 */
[----:B------:R-:W3:Y:S01]  /*f390*/  MUFU.EX2 R122, R141 ;  /* 0x0000008d007a7308 */ /* 0x000ee20000000800 */
[----:B------:R-:W-:Y:S01]  /*f3a0*/  F2FP.BF16.F32.PACK_AB R192, R189, R192 ;  /* 0x000000c0bdc0723e */ /* 0x000fe200000010ff */
[----:B------:R-:W-:Y:S01]  /*f3b0*/  FADD.FTZ R125, R193, R138 ;  /* 0x0000008ac17d7221 */ /* 0x000fe20000010000 */
[----:B------:R-:W-:Y:S01]  /*f3c0*/  FADD.FTZ R140, R194, R127 ;  /* 0x0000007fc28c7221 */ /* 0x000fe20000010000 */
[----:B------:R-:W-:-:S02]  /*f3d0*/  F2FP.BF16.F32.PACK_AB R193, R126, R193 ;  /* 0x000000c17ec1723e */ /* 0x000fc400000010ff */
[----:B------:R-:W-:Y:S01]  /*f3e0*/  FADD.FTZ R138, R126, R125 ;  /* 0x0000007d7e8a7221 */ /* 0x000fe20000010000 */
[C---:B------:R-:W-:Y:S01]  /*f3f0*/  FADD.FTZ R125, R171.reuse, R140 ;  /* 0x0000008cab7d7221 */ /* 0x040fe20000010000 */
[----:B------:R-:W4:Y:S01]  /*f400*/  MUFU.EX2 R124, R143 ;  /* 0x0000008f007c7308 */ /* 0x000f220000000800 */
[----:B------:R-:W-:Y:S01]  /*f410*/  F2FP.BF16.F32.PACK_AB R194, R171, R194 ;  /* 0x000000c2abc2723e */ /* 0x000fe200000010ff */
[----:B------:R-:W-:Y:S01]  /*f420*/  FADD.FTZ R13, R195, R138 ;  /* 0x0000008ac30d7221 */ /* 0x000fe20000010000 */
[----:B------:R-:W-:Y:S01]  /*f430*/  FADD.FTZ R12, R188, R125 ;  /* 0x0000007dbc0c7221 */ /* 0x000fe20000010000 */
[C---:B------:R-:W-:Y:S02]  /*f440*/  F2FP.BF16.F32.PACK_AB R195, R128.reuse, R195 ;  /* 0x000000c380c3723e */ /* 0x040fe400000010ff */
[----:B------:R-:W-:Y:S01]  /*f450*/  FADD.FTZ R13, R128, R13 ;  /* 0x0000000d800d7221 */ /* 0x000fe20000010000 */
[----:B------:R-:W-:Y:S01]  /*f460*/  F2FP.BF16.F32.PACK_AB R188, R173, R188 ;  /* 0x000000bcadbc723e */ /* 0x000fe200000010ff */
[----:B------:R5:W-:Y:S01]  /*f470*/  MUFU.EX2 R179, R10 ;  /* 0x0000000a00b37308 */ /* 0x000be20000000800 */
[----:B------:R-:W-:Y:S01]  /*f480*/  F2FP.BF16.F32.PACK_AB R189, R145, R130 ;  /* 0x0000008291bd723e */ /* 0x000fe200000010ff */
[----:B------:R-:W-:Y:S01]  /*f490*/  FADD.FTZ R120, R130, R13 ;  /* 0x0000000d82787221 */ /* 0x000fe20000010000 */
[----:B------:R-:W-:-:S03]  /*f4a0*/  FADD.FTZ R13, R173, R12 ;  /* 0x0000000cad0d7221 */ /* 0x000fc60000010000 */
[----:B------:R-:W-:Y:S01]  /*f4b0*/  FADD.FTZ R15, R145, R120 ;  /* 0x00000078910f7221 */ /* 0x000fe20000010000 */
[----:B------:R-:W-:Y:S01]  /*f4c0*/  FADD.FTZ R12, R190, R13 ;  /* 0x0000000dbe0c7221 */ /* 0x000fe20000010000 */
[C---:B------:R-:W-:Y:S02]  /*f4d0*/  F2FP.BF16.F32.PACK_AB R190, R191.reuse, R190 ;  /* 0x000000bebfbe723e */ /* 0x040fe400000010ff */
        /* <DEDUP_REMOVED lines=8> */
[C---:B--2---:R-:W-:Y:S02]  /*f560*/  F2FP.BF16.F32.PACK_AB R185, R134.reuse, R3 ;  /* 0x0000000386b9723e */ /* 0x044fe400000010ff */
[----:B------:R-:W-:Y:S01]  /*f570*/  FADD.FTZ R12, R134, R13 ;  /* 0x0000000d860c7221 */ /* 0x000fe20000010000 */
[----:B------:R-:W-:Y:S01]  /*f580*/  FADD.FTZ R120, R186, R15 ;  /* 0x0000000fba787221 */ /* 0x000fe20000010000 */
[----:B------:R-:W-:Y:S02]  /*f590*/  F2FP.BF16.F32.PACK_AB R186, R187, R186 ;  /* 0x000000babbba723e */ /* 0x000fe400000010ff */
[----:B------:R-:W-:Y:S01]  /*f5a0*/  FADD.FTZ R13, R7, R12 ;  /* 0x0000000c070d7221 */ /* 0x000fe20000010000 */
[----:B------:R-:W-:Y:S01]  /*f5b0*/  FADD.FTZ R15, R187, R120 ;  /* 0x00000078bb0f7221 */ /* 0x000fe20000010000 */
[C---:B-1----:R-:W-:Y:S01]  /*f5c0*/  F2FP.BF16.F32.PACK_AB R187, R136.reuse, R7 ;  /* 0x0000000788bb723e */ /* 0x042fe200000010ff */
        /* <DEDUP_REMOVED lines=9> */
[C---:B------:R-:W-:Y:S02]  /*f660*/  F2FP.BF16.F32.PACK_AB R182, R183.reuse, R182 ;  /* 0x000000b6b7b6723e */ /* 0x040fe400000010ff */
[----:B---3--:R-:W-:Y:S01]  /*f670*/  FADD.FTZ R13, R122, R13 ;  /* 0x0000000d7a0d7221 */ /* 0x008fe20000010000 */
[----:B------:R-:W-:Y:S01]  /*f680*/  FADD.FTZ R3, R183, R12 ;  /* 0x0000000cb7037221 */ /* 0x000fe20000010000 */
[----:B------:R-:W-:-:S02]  /*f690*/  F2FP.BF16.F32.PACK_AB R183, R135, R122 ;  /* 0x0000007a87b7723e */ /* 0x000fc400000010ff */
[----:B------:R-:W-:Y:S01]  /*f6a0*/  FADD.FTZ R13, R135, R13 ;  /* 0x0000000d870d7221 */ /* 0x000fe20000010000 */
[----:B------:R-:W-:Y:S01]  /*f6b0*/  FADD.FTZ R12, R14, R3 ;  /* 0x000000030e0c7221 */ /* 0x000fe20000010000 */
[----:B----4-:R-:W-:Y:S02]  /*f6c0*/  F2FP.BF16.F32.PACK_AB R177, R123, R124 ;  /* 0x0000007c7bb1723e */ /* 0x010fe400000010ff */
[----:B------:R-:W-:Y:S01]  /*f6d0*/  FADD.FTZ R13, R124, R13 ;  /* 0x0000000d7c0d7221 */ /* 0x000fe20000010000 */
[----:B------:R-:W-:-:S03]  /*f6e0*/  FADD.FTZ R3, R215, R12 ;  /* 0x0000000cd7037221 */ /* 0x000fc60000010000 */
[----:B------:R-:W-:Y:S01]  /*f6f0*/  FADD.FTZ R13, R123, R13 ;  /* 0x0000000d7b0d7221 */ /* 0x000fe20000010000 */
[----:B-----5:R-:W-:-:S03]  /*f700*/  FADD.FTZ R10, R20, R3 ;  /* 0x00000003140a7221 */ /* 0x020fc60000010000 */
[----:B-1----:R-:W-:Y:S01]  /*f710*/  FADD.FTZ R13, R120, R13 ;  /* 0x0000000d780d7221 */ /* 0x002fe20000010000 */
[----:B------:R-:W-:Y:S01]  /*f720*/  FADD.FTZ R7, R11, R10 ;  /* 0x0000000a0b077221 */ /* 0x000fe20000010000 */
[----:B------:R-:W-:Y:S01]  /*f730*/  IMAD.MOV.U32 R11, RZ, RZ, R8 ;  /* 0x000000ffff0b7224 */ /* 0x000fe200078e0008 */
[----:B------:R-:W-:Y:S01]  /*f740*/  MOV R10, R9 ;  /* 0x00000009000a7202 */ /* 0x000fe20000000f00 */
[C---:B------:R-:W-:Y:S01]  /*f750*/  FADD.FTZ R3, R179.reuse, R13 ;  /* 0x0000000db3037221 */ /* 0x040fe20000010000 */
[----:B------:R-:W-:Y:S01]  /*f760*/  F2FP.BF16.F32.PACK_AB R179, R179, R120 ;  /* 0x00000078b3b3723e */ /* 0x000fe200000010ff */
[----:B------:R-:W-:Y:S06]  /*f770*/  @P2 BRA `(.L_x_1884) ;  /* 0xffffffbc00142947 */ /* 0x000fec000383ffff */
.L_x_1875:
        /* <DEDUP_REMOVED lines=99> */
.L_x_1885:
[----:B------:R-:W-:Y:S01]  /*fdb0*/  R2UR UR4, R16 ;  /* 0x00000000100472ca */ /* 0x000fe200000e0000 */
[----:B------:R-:W-:-:S12]  /*fdc0*/  ULEA UR5, UR46, UR61, 0x3 ;  /* 0x0000003d2e057291 */ /* 0x000fd8000f8e183f */
[----:B------:R-:W-:-:S05]  /*fdd0*/  IMAD.U32 R0, RZ, RZ, UR4 ;  /* 0x00000004ff007e24 */ /* 0x000fca000f8e00ff */
[----:B------:R-:W-:-:S04]  /*fde0*/  SHF.L.U32 R0, R0, 0x1f, RZ ;  /* 0x0000001f00007819 */ /* 0x000fc800000006ff */
[----:B------:R1:W2:Y:S01]  /*fdf0*/  SYNCS.PHASECHK.TRANS64.TRYWAIT P2, [UR5+0x36850], R0 ;  /* 0x03685000ff0075a7 */ /* 0x0002a20008040145 */
[----:B------:R-:W-:Y:S05]  /*fe00*/  @!P0 BRA `(.L_x_1886) ;  /* 0x0000000000048947 */ /* 0x000fea0003800000 */
[----:B------:R-:W-:Y:S01]  /*fe10*/  BPT.TRAP 0x1 ;  /* 0x000000040000795c */ /* 0x000fe20000300000 */
.L_x_1886:
[----:B--2---:R-:W-:Y:S05]  /*fe20*/  @P2 BRA `(.L_x_1887) ;  /* 0x0000000000082947 */ /* 0x004fea0003800000 */
[----:B------:R-:W2:Y:S02]  /*fe30*/  SYNCS.PHASECHK.TRANS64.TRYWAIT P0, [UR5+0x36850], R0 ;  /* 0x03685000ff0075a7 */ /* 0x000ea40008000145 */
[----:B--2---:R-:W-:Y:S05]  /*fe40*/  @!P0 BRA `(.L_x_1888) ;  /* 0x00000054008c8947 */ /* 0x004fea0003800000 */
.L_x_1887:
[----:B------:R-:W-:Y:S01]  /*fe50*/  UIADD3 UR61, UR61, 0x400, URZ ;  /* 0x000004003d3d7890 */ /* 0x000fe2000fffe03f */
[----:B------:R-:W-:Y:S01]  /*fe60*/  WARPGROUP.ARRIVE ;  /* 0x00000000000079c5 */ /* 0x000fe20000000000 */
[----:B------:R-:W-:Y:S01]  /*fe70*/  UMOV UR7, 0x40000040 ;  /* 0x4000004000077882 */ /* 0x000fe20000000000 */
[----:B-12---:R-:W1:Y:S01]  /*fe80*/  SHFL.BFLY PT, R0, R7, 0x2, 0x1f ;  /* 0x0c401f0007007f89 */ /* 0x006e6200000e0000 */
[----:B------:R-:W-:Y:S01]  /*fe90*/  USHF.R.U32.HI UR61, URZ, 0x4, UR61 ;  /* 0x000000043f3d7899 */ /* 0x000fe2000801163d */
[----:B------:R-:W-:Y:S01]  /*fea0*/  IMAD.MOV.U32 R4, RZ, RZ, RZ ;  /* 0x000000ffff047224 */ /* 0x000fe200078e00ff */
[----:B------:R-:W-:Y:S01]  /*feb0*/  R2UR UR8, R16 ;  /* 0x00000000100872ca */ /* 0x000fe200000e0000 */
[----:B------:R-:W2:Y:S01]  /*fec0*/  SHFL.BFLY PT, R2, R3, 0x2, 0x1f ;  /* 0x0c401f0003027f89 */ /* 0x000ea200000e0000 */
[----:B------:R-:W-:Y:S01]  /*fed0*/  ULOP3.LUT UR61, UR61, 0x3fff, URZ, 0xc0, !UPT ;  /* 0x00003fff3d3d7892 */ /* 0x000fe2000f8ec03f */
[----:B------:R-:W-:-:S03]  /*fee0*/  IADD3 R209, R209, 0x1, RZ ;  /* 0x00000001d1d17810 */ /* 0x000fc60007ffe0ff */
[----:B------:R-:W-:-:S04]  /*fef0*/  ULOP3.LUT UR4, UR61, 0x3800000, URZ, 0xfc, !UPT ;  /* 0x038000003d047892 */ /* 0x000fc8000f8efc3f */
[----:B------:R-:W-:Y:S02]  /*ff00*/  UIMAD UR4, UR46, 0xa80, UR4 ;  /* 0x00000a802e0478a4 */ /* 0x000fe4000f8e0204 */
[----:B------:R-:W-:-:S04]  /*ff10*/  UIADD3 UR46, UR46, 0x1, URZ ;  /* 0x000000012e2e7890 */ /* 0x000fc8000fffe03f */
[----:B------:R-:W-:Y:S01]  /*ff20*/  UISETP.NE.AND UP0, UPT, UR46, 0x2, UPT ;  /* 0x000000022e00788c */ /* 0x000fe2000bf05270 */
[----:B------:R-:W-:Y:S02]  /*ff30*/  UMOV UR6, UR4 ;  /* 0x0000000400067c82 */ /* 0x000fe40008000000 */
[----:B------:R-:W-:Y:S01]  /*ff40*/  HGMMA.64x192x16.F32.BF16 R24, R200, gdesc[UR4].tnspB, R24, gsb0 ;  /* 0x42e00004c8187df0 */ /* 0x000fe20008001818 */
[----:B------:R-:W-:Y:S01]  /*ff50*/  UIADD3 UR6, UR4, 0x80, URZ ;  /* 0x0000008004067890 */ /* 0x000fe2000fffe03f */
[----:B-1----:R-:W-:Y:S01]  /*ff60*/  FADD.FTZ R0, R0, R7 ;  /* 0x0000000700007221 */ /* 0x002fe20000010000 */
[----:B------:R-:W-:Y:S01]  /*ff70*/  UMOV UR7, 0x40000040 ;  /* 0x4000004000077882 */ /* 0x000fe20000000000 */
[----:B------:R-:W-:Y:S01]  /*ff80*/  USEL UR46, UR46, URZ, UP0 ;  /* 0x0000003f2e2e7287 */ /* 0x000fe20008000000 */
[----:B--2---:R-:W-:Y:S01]  /*ff90*/  FADD.FTZ R2, R2, R3 ;  /* 0x0000000302027221 */ /* 0x004fe20000010000 */
[----:B------:R-:W-:Y:S01]  /*ffa0*/  MOV R3, UR5 ;  /* 0x0000000500037c02 */ /* 0x000fe20008000f00 */
[----:B------:R-:W1:Y:S04]  /*ffb0*/  SHFL.BFLY PT, R5, R0, 0x1, 0x1f ;  /* 0x0c201f0000057f89 */ /* 0x000e6800000e0000 */
[----:B------:R-:W2:Y:S01]  /*ffc0*/  SHFL.BFLY PT, R11, R2, 0x1, 0x1f ;  /* 0x0c201f00020b7f89 */ /* 0x000ea200000e0000 */
[----:B------:R-:W-:-:S02]  /*ffd0*/  @!P1 VIADD R3, R3, 0x36860 ;  /* 0x0003686003039836 */ /* 0x000fc40000000000 */
[----:B-1----:R-:W-:Y:S01]  /*ffe0*/  FADD.FTZ R12, R0, R5 ;  /* 0x00000005000c7221 */ /* 0x002fe20000010000 */
[----:B------:R-:W-:Y:S02]  /*fff0*/  IMAD.MOV.U32 R0, RZ, RZ, -0x800000 ;  /* 0xff800000ff007424 */ /* 0x000fe400078e00ff */
[----:B--2---:R-:W-:Y:S02]  /*10000*/  FADD.FTZ R13, R2, R11 ;  /* 0x0000000b020d7221 */ /* 0x004fe40000010000 */
[----:B------:R-:W-:Y:S01]  /*10010*/  FSETP.NE.FTZ.AND P0, PT, R12, RZ, PT ;  /* 0x000000ff0c00720b */ /* 0x000fe20003f15000 */
[----:B------:R-:W-:Y:S01]  /*10020*/  IMAD.MOV.U32 R2, RZ, RZ, -0x800000 ;  /* 0xff800000ff027424 */ /* 0x000fe200078e00ff */
[----:B------:R-:W-:Y:S02]  /*10030*/  MOV R11, RZ ;  /* 0x000000ff000b7202 */ /* 0x000fe40000000f00 */
        /* <DEDUP_REMOVED lines=40> */
[----:B------:R-:W-:-:S06]  /*102c0*/  ULOP3.LUT UR8, UR8, UR4, URZ, 0x3c, !UPT ;  /* 0x0000000408087292 */ /* 0x000fcc000f8e3c3f */
[----:B------:R-:W-:Y:S01]  /*102d0*/  IMAD.U32 R16, RZ, RZ, UR8 ;  /* 0x00000008ff107e24 */ /* 0x000fe2000f8e00ff */
[----:B------:R-:W-:Y:S02]  /*102e0*/  WARPGROUP.DEPBAR.LE gsb0, 0x0 ;  /* 0x00008000000079c5 */ /* 0x000fe40000010000 */
[----:B------:R-:W-:-:S06]  /*102f0*/  WARPGROUP.ARRIVE ;  /* 0x00000000000079c5 */ /* 0x000fcc0000000000 */
        /* <DEDUP_REMOVED lines=99> */
.L_x_1858:
        /* <DEDUP_REMOVED lines=8> */
[C---:B------:R-:W-:Y:S01]  /*109b0*/  IADD3 R13, P4, R18.reuse, 0x60, RZ ;  /* 0x00000060120d7810 */ /* 0x040fe20007f9e0ff */
[----:B------:R-:W-:Y:S01]  /*109c0*/  VIADD R129, R205, UR42 ;  /* 0x0000002acd817c36 */ /* 0x000fe20008000000 */
[C---:B------:R-:W-:Y:S01]  /*109d0*/  IADD3 R21, P5, R18.reuse, 0x4020, RZ ;  /* 0x0000402012157810 */ /* 0x040fe20007fbe0ff */
[----:B------:R-:W-:Y:S01]  /*109e0*/  ULDC UR10, c[0x0][0xa88] ;  /* 0x0002a200000a7ab9 */ /* 0x000fe20000000800 */
[----:B------:R-:W-:Y:S01]  /*109f0*/  LOP3.LUT R12, R13, 0x380, RZ, 0xc0, !PT ;  /* 0x000003800d0c7812 */ /* 0x000fe200078ec0ff */
[----:B------:R-:W-:Y:S01]  /*10a00*/  VIADD R4, R129, 0x8 ;  /* 0x0000000881047836 */ /* 0x000fe20000000000 */
[----:B------:R-:W-:Y:S01]  /*10a10*/  IADD3 R9, P3, R18, 0x20, RZ ;  /* 0x0000002012097810 */ /* 0x000fe20007f7e0ff */
[----:B------:R-:W-:Y:S01]  /*10a20*/  USHF.R.S32.HI UR5, URZ, 0x1f, UR43 ;  /* 0x0000001f3f057899 */ /* 0x000fe2000801142b */
[----:B------:R-:W-:Y:S01]  /*10a30*/  SHF.R.U64 R12, R12, 0x3, RZ ;  /* 0x000000030c0c7819 */ /* 0x000fe200000012ff */
[----:B------:R-:W-:Y:S01]  /*10a40*/  ULDC.64 UR8, c[0x0][0xb70] ;  /* 0x0002dc0000087ab9 */ /* 0x000fe20000000a00 */
[C---:B------:R-:W-:Y:S01]  /*10a50*/  IADD3 R11, P2, R18.reuse, 0x40, RZ ;  /* 0x00000040120b7810 */ /* 0x040fe20007f5e0ff */
[----:B------:R-:W-:Y:S01]  /*10a60*/  UIMAD UR5, UR5, UR8, URZ ;  /* 0x00000008050572a4 */ /* 0x000fe2000f8e023f */
[----:B------:R-:W-:Y:S01]  /*10a70*/  IADD3 R15, P6, R18, 0x4000, RZ ;  /* 0x00004000120f7810 */ /* 0x000fe20007fde0ff */
[----:B------:R-:W-:Y:S01]  /*10a80*/  UIMAD.WIDE.U32 UR6, UR43, UR8, URZ ;  /* 0x000000082b0672a5 */ /* 0x000fe2000f8e003f */
[----:B------:R-:W-:Y:S01]  /*10a90*/  LOP3.LUT R12, R12, R13, RZ, 0x3c, !PT ;  /* 0x0000000d0c0c7212 */ /* 0x000fe200078e3cff */
[----:B------:R-:W-:Y:S01]  /*10aa0*/  IMAD.X R13, RZ, RZ, R19, P4 ;  /* 0x000000ffff0d7224 */ /* 0x000fe200020e0613 */
[----:B------:R-:W-:Y:S01]  /*10ab0*/  LOP3.LUT R20, R21, 0x380, RZ, 0xc0, !PT ;  /* 0x0000038015147812 */ /* 0x000fe200078ec0ff */
[----:B------:R-:W-:Y:S01]  /*10ac0*/  UIMAD UR5, UR43, UR9, UR5 ;  /* 0x000000092b0572a4 */ /* 0x000fe2000f8e0205 */
[C---:B------:R-:W-:Y:S01]  /*10ad0*/  LOP3.LUT R5, R18.reuse, 0x380, RZ, 0xc0, !PT ;  /* 0x0000038012057812 */ /* 0x040fe200078ec0ff */
[----:B------:R-:W-:Y:S01]  /*10ae0*/  ULDC.64 UR12, c[0x0][0x208] ;  /* 0x00008200000c7ab9 */ /* 0x000fe20000000a00 */
[----:B------:R-:W-:Y:S01]  /*10af0*/  IADD3 R35, P4, R18, 0x8000, RZ ;  /* 0x0000800012237810 */ /* 0x000fe20007f9e0ff */
[----:B------:R-:W-:Y:S01]  /*10b00*/  UIADD3 UR5, UR7, UR5, URZ ;  /* 0x0000000507057290 */ /* 0x000fe2000fffe03f */
[----:B------:R-:W-:-:S02]  /*10b10*/  LOP3.LUT R8, R9, 0x380, RZ, 0xc0, !PT ;  /* 0x0000038009087812 */ /* 0x000fc400078ec0ff */
[----:B------:R-:W-:Y:S02]  /*10b20*/  LOP3.LUT R10, R11, 0x380, RZ, 0xc0, !PT ;  /* 0x000003800b0a7812 */ /* 0x000fe400078ec0ff */
[----:B------:R-:W-:Y:S02]  /*10b30*/  LOP3.LUT R14, R15, 0x380, RZ, 0xc0, !PT ;  /* 0x000003800f0e7812 */ /* 0x000fe400078ec0ff */
[----:B------:R-:W-:Y:S02]  /*10b40*/  LOP3.LUT P0, RZ, R211, 0x3, RZ, 0xc0, !PT ;  /* 0x00000003d3ff7812 */ /* 0x000fe4000780c0ff */
[----:B------:R-:W-:Y:S02]  /*10b50*/  SHF.R.U64 R20, R20, 0x3, RZ ;  /* 0x0000000314147819 */ /* 0x000fe400000012ff */
[----:B------:R-:W-:Y:S02]  /*10b60*/  SHF.R.U64 R5, R5, 0x3, RZ ;  /* 0x0000000305057819 */ /* 0x000fe400000012ff */
[----:B------:R-:W-:-:S02]  /*10b70*/  LOP3.LUT R28, R35, 0x380, RZ, 0xc0, !PT ;  /* 0x00000380231c7812 */ /* 0x000fc400078ec0ff */
[----:B------:R-:W-:Y:S02]  /*10b80*/  SHF.R.U64 R8, R8, 0x3, RZ ;  /* 0x0000000308087819 */ /* 0x000fe400000012ff */
[----:B------:R-:W-:Y:S02]  /*10b90*/  SHF.R.U64 R10, R10, 0x3, RZ ;  /* 0x000000030a0a7819 */ /* 0x000fe400000012ff */
[----:B------:R-:W-:Y:S02]  /*10ba0*/  SHF.R.U64 R14, R14, 0x3, RZ ;  /* 0x000000030e0e7819 */ /* 0x000fe400000012ff */
[----:B------:R-:W-:Y:S02]  /*10bb0*/  ISETP.GE.OR P1, PT, R4, UR10, P0 ;  /* 0x0000000a04007c0c */ /* 0x000fe40008726670 */
[----:B------:R-:W-:Y:S01]  /*10bc0*/  LOP3.LUT R20, R20, R21, RZ, 0x3c, !PT ;  /* 0x0000001514147212 */ /* 0x000fe200078e3cff */
[----:B------:R-:W-:Y:S01]  /*10bd0*/  IMAD.X R21, RZ, RZ, R19, P5 ;  /* 0x000000ffff157224 */ /* 0x000fe200028e0613 */
[----:B------:R-:W-:-:S02]  /*10be0*/  LOP3.LUT R4, R5, R18, RZ, 0x3c, !PT ;  /* 0x0000001205047212 */ /* 0x000fc400078e3cff */
[----:B------:R-:W-:Y:S02]  /*10bf0*/  SHF.R.U64 R28, R28, 0x3, RZ ;  /* 0x000000031c1c7819 */ /* 0x000fe400000012ff */
[----:B------:R-:W-:Y:S02]  /*10c00*/  LOP3.LUT R8, R8, R9, RZ, 0x3c, !PT ;  /* 0x0000000908087212 */ /* 0x000fe400078e3cff */
[----:B------:R-:W-:Y:S01]  /*10c10*/  LOP3.LUT R10, R10, R11, RZ, 0x3c, !PT ;  /* 0x0000000b0a0a7212 */ /* 0x000fe200078e3cff */
[----:B------:R-:W-:Y:S01]  /*10c20*/  IMAD.X R11, RZ, RZ, R19, P2 ;  /* 0x000000ffff0b7224 */ /* 0x000fe200010e0613 */
[----:B------:R-:W-:Y:S02]  /*10c30*/  MOV R5, R19 ;  /* 0x0000001300057202 */ /* 0x000fe40000000f00 */
[----:B------:R-:W-:Y:S02]  /*10c40*/  LOP3.LUT R14, R14, R15, RZ, 0x3c, !PT ;  /* 0x0000000f0e0e7212 */ /* 0x000fe400078e3cff */
[----:B------:R-:W-:-:S02]  /*10c50*/  IADD3.X R9, RZ, R19, RZ, P3, !PT ;  /* 0x00000013ff097210 */ /* 0x000fc40001ffe4ff */
[C---:B------:R-:W-:Y:S02]  /*10c60*/  IADD3 R25, P3, R18.reuse, 0x4040, RZ ;  /* 0x0000404012197810 */ /* 0x040fe40007f7e0ff */
[C---:B------:R-:W-:Y:S02]  /*10c70*/  IADD3 R15, P2, R18.reuse, 0x4060, RZ ;  /* 0x00004060120f7810 */ /* 0x040fe40007f5e0ff */
[----:B------:R-:W-:Y:S02]  /*10c80*/  IADD3 R82, P5, R18, 0x8040, RZ ;  /* 0x0000804012527810 */ /* 0x000fe40007fbe0ff */
[----:B------:R-:W-:Y:S02]  /*10c90*/  LOP3.LUT R28, R28, R35, RZ, 0x3c, !PT ;  /* 0x000000231c1c7212 */ /* 0x000fe400078e3cff */
[----:B------:R-:W-:Y:S02]  /*10ca0*/  MOV R35, R4 ;  /* 0x0000000400237202 */ /* 0x000fe40000000f00 */
[----:B------:R-:W-:-:S02]  /*10cb0*/  MOV R125, R20 ;  /* 0x00000014007d7202 */ /* 0x000fc40000000f00 */
[----:B------:R-:W-:Y:S01]  /*10cc0*/  F2FP.BF16.F32.PACK_AB R4, R122, R7 ;  /* 0x000000077a04723e */ /* 0x000fe200000010ff */
[----:B------:R-:W1:Y:S01]  /*10cd0*/  LDC.64 R20, c[0x0][0xb78] ;  /* 0x0002de00ff147b82 */ /* 0x000e620000000a00 */
[----:B------:R-:W-:Y:S02]  /*10ce0*/  LOP3.LUT R24, R25, 0x380, RZ, 0xc0, !PT ;  /* 0x0000038019187812 */ /* 0x000fe400078ec0ff */
[----:B------:R-:W-:Y:S02]  /*10cf0*/  LOP3.LUT R26, R15, 0x380, RZ, 0xc0, !PT ;  /* 0x000003800f1a7812 */ /* 0x000fe400078ec0ff */
[----:B------:R-:W-:Y:S02]  /*10d00*/  LOP3.LUT R7, R82, 0x380, RZ, 0xc0, !PT ;  /* 0x0000038052077812 */ /* 0x000fe400078ec0ff */
[----:B------:R-:W-:Y:S02]  /*10d10*/  F2FP.BF16.F32.PACK_AB R6, R29, R6 ;  /* 0x000000061d06723e */ /* 0x000fe400000010ff */
[----:B------:R-:W-:-:S02]  /*10d20*/  SHF.R.U64 R24, R24, 0x3, RZ ;  /* 0x0000000318187819 */ /* 0x000fc400000012ff */
[----:B------:R-:W-:Y:S02]  /*10d30*/  SHF.R.U64 R26, R26, 0x3, RZ ;  /* 0x000000031a1a7819 */ /* 0x000fe400000012ff */
[----:B------:R-:W-:Y:S02]  /*10d40*/  SHF.R.U64 R29, R7, 0x3, RZ ;  /* 0x00000003071d7819 */ /* 0x000fe400000012ff */
[----:B------:R-:W-:Y:S01]  /*10d50*/  F2FP.BF16.F32.PACK_AB R7, R27, R30 ;  /* 0x0000001e1b07723e */ /* 0x000fe200000010ff */
[--C-:B------:R-:W-:Y:S01]  /*10d60*/  IMAD.X R27, RZ, RZ, R19.reuse, P2 ;  /* 0x000000ffff1b7224 */ /* 0x100fe200010e0613 */
[----:B------:R-:W-:Y:S02]  /*10d70*/  LOP3.LUT R24, R24, R25, RZ, 0x3c, !PT ;  /* 0x0000001918187212 */ /* 0x000fe400078e3cff */
[----:B------:R-:W-:Y:S01]  /*10d80*/  LOP3.LUT R26, R26, R15, RZ, 0x3c, !PT ;  /* 0x0000000f1a1a7212 */ /* 0x000fe200078e3cff */
[--C-:B------:R-:W-:Y:S01]  /*10d90*/  IMAD.X R15, RZ, RZ, R19.reuse, P6 ;  /* 0x000000ffff0f7224 */ /* 0x100fe200030e0613 */
[----:B------:R-:W-:Y:S01]  /*10da0*/  LOP3.LUT R30, R29, R82, RZ, 0x3c, !PT ;  /* 0x000000521d1e7212 */ /* 0x000fe200078e3cff */
[----:B------:R-:W-:Y:S01]  /*10db0*/  IMAD.X R29, RZ, RZ, R19, P4 ;  /* 0x000000ffff1d7224 */ /* 0x000fe200020e0613 */
[----:B------:R-:W-:-:S02]  /*10dc0*/  IADD3.X R25, RZ, R19, RZ, P3, !PT ;  /* 0x00000013ff197210 */ /* 0x000fc40001ffe4ff */
[C---:B------:R-:W-:Y:S02]  /*10dd0*/  IADD3 R83, P6, R18.reuse, 0x8020, RZ ;  /* 0x0000802012537810 */ /* 0x040fe40007fde0ff */
[----:B------:R-:W-:Y:S02]  /*10de0*/  IADD3 R123, P3, R18, 0x8060, RZ ;  /* 0x00008060127b7810 */ /* 0x000fe40007f7e0ff */
[----:B------:R-:W-:Y:S01]  /*10df0*/  F2FP.BF16.F32.PACK_AB R5, R32, R121 ;  /* 0x000000792005723e */ /* 0x000fe200000010ff */
[----:B------:R-:W-:Y:S01]  /*10e00*/  BAR.SYNC.DEFER_BLOCKING 0x1, 0x100 ;  /* 0x0044000000007b1d */ /* 0x000fe20000010000 */
[----:B------:R-:W-:Y:S02]  /*10e10*/  LOP3.LUT R34, R83, 0x380, RZ, 0xc0, !PT ;  /* 0x0000038053227812 */ /* 0x000fe400078ec0ff */
[----:B------:R-:W-:Y:S02]  /*10e20*/  LOP3.LUT R32, R123, 0x380, RZ, 0xc0, !PT ;  /* 0x000003807b207812 */ /* 0x000fe400078ec0ff */
[----:B------:R-:W-:Y:S01]  /*10e30*/  MOV R121, R28 ;  /* 0x0000001c00797202 */ /* 0x000fe20000000f00 */
[----:B------:R-:W-:Y:S01]  /*10e40*/  IMAD.U32 R29, RZ, RZ, UR7 ;  /* 0x00000007ff1d7e24 */ /* 0x000fe2000f8e00ff */
[----:B------:R-:W-:Y:S01]  /*10e50*/  SHF.R.U64 R34, R34, 0x3, RZ ;  /* 0x0000000322227819 */ /* 0x000fe200000012ff */
[----:B------:R-:W-:Y:S01]  /*10e60*/  IMAD.U32 R29, RZ, RZ, UR5 ;  /* 0x00000005ff1d7e24 */ /* 0x000fe2000f8e00ff */
[----:B------:R-:W-:Y:S01]  /*10e70*/  USHF.R.S32.HI UR5, URZ, 0x1f, UR44 ;  /* 0x0000001f3f057899 */ /* 0x000fe2000801142c */
[----:B------:R-:W-:-:S02]  /*10e80*/  SHF.R.U64 R32, R32, 0x3, RZ ;  /* 0x0000000320207819 */ /* 0x000fc400000012ff */
[----:B------:R-:W-:Y:S02]  /*10e90*/  MOV R128, R8 ;  /* 0x0000000800807202 */ /* 0x000fe40000000f00 */
[----:B------:R-:W-:Y:S02]  /*10ea0*/  LOP3.LUT R34, R34, R83, RZ, 0x3c, !PT ;  /* 0x0000005322227212 */ /* 0x000fe400078e3cff */
[----:B------:R-:W-:Y:S02]  /*10eb0*/  LOP3.LUT R32, R32, R123, RZ, 0x3c, !PT ;  /* 0x0000007b20207212 */ /* 0x000fe400078e3cff */
[----:B------:R-:W-:Y:S02]  /*10ec0*/  MOV R127, R10 ;  /* 0x0000000a007f7202 */ /* 0x000fe40000000f00 */
[----:B------:R-:W-:Y:S02]  /*10ed0*/  MOV R82, R12 ;  /* 0x0000000c00527202 */ /* 0x000fe40000000f00 */
[----:B------:R-:W-:Y:S01]  /*10ee0*/  MOV R83, R14 ;  /* 0x0000000e00537202 */ /* 0x000fe20000000f00 */
[----:B------:R2:W-:Y:S01]  /*10ef0*/  STSM.16.M88.4 [R35], R4 ;  /* 0x0000000423007844 */ /* 0x0005e20000000200 */
[----:B------:R-:W-:Y:S01]  /*10f00*/  MOV R28, UR6 ;  /* 0x00000006001c7c02 */ /* 0x000fe20008000f00 */
[----:B------:R-:W-:Y:S01]  /*10f10*/  ULDC.64 UR6, c[0x0][0xb40] ;  /* 0x0002d00000067ab9 */ /* 0x000fe20000000a00 */
[----:B------:R-:W-:-:S02]  /*10f20*/  F2FP.BF16.F32.PACK_AB R8, R41, R40 ;  /* 0x000000282908723e */ /* 0x000fc400000010ff */
[----:B------:R-:W-:Y:S02]  /*10f30*/  F2FP.BF16.F32.PACK_AB R9, R43, R42 ;  /* 0x0000002a2b09723e */ /* 0x000fe400000010ff */
[----:B------:R-:W-:Y:S02]  /*10f40*/  F2FP.BF16.F32.PACK_AB R10, R45, R44 ;  /* 0x0000002c2d0a723e */ /* 0x000fe400000010ff */
[----:B------:R-:W-:Y:S02]  /*10f50*/  F2FP.BF16.F32.PACK_AB R11, R47, R46 ;  /* 0x0000002e2f0b723e */ /* 0x000fe400000010ff */
[----:B------:R-:W-:Y:S02]  /*10f60*/  MOV R123, R24 ;  /* 0x00000018007b7202 */ /* 0x000fe40000000f00 */
[----:B------:R-:W-:Y:S02]  /*10f70*/  MOV R122, R26 ;  /* 0x0000001a007a7202 */ /* 0x000fe40000000f00 */
[----:B------:R-:W-:-:S02]  /*10f80*/  F2FP.BF16.F32.PACK_AB R12, R49, R48 ;  /* 0x00000030310c723e */ /* 0x000fc400000010ff */
[----:B--2---:R-:W-:Y:S01]  /*10f90*/  F2FP.BF16.F32.PACK_AB R7, R124, R31 ;  /* 0x0000001f7c07723e */ /* 0x004fe200000010ff */
[--C-:B------:R-:W-:Y:S01]  /*10fa0*/  IMAD.X R31, RZ, RZ, R19.reuse, P5 ;  /* 0x000000ffff1f7224 */ /* 0x100fe200028e0613 */
[----:B------:R-:W-:Y:S01]  /*10fb0*/  F2FP.BF16.F32.PACK_AB R5, R126, R33 ;  /* 0x000000217e05723e */ /* 0x000fe200000010ff */
[----:B------:R-:W-:Y:S01]  /*10fc0*/  IMAD.X R33, RZ, RZ, R19, P3 ;  /* 0x000000ffff217224 */ /* 0x000fe200018e0613 */
[----:B------:R-:W-:Y:S02]  /*10fd0*/  F2FP.BF16.F32.PACK_AB R4, R120, R3 ;  /* 0x000000037804723e */ /* 0x000fe400000010ff */
[----:B------:R-:W-:Y:S02]  /*10fe0*/  F2FP.BF16.F32.PACK_AB R6, R37, R36 ;  /* 0x000000242506723e */ /* 0x000fe400000010ff */
[----:B------:R-:W-:Y:S01]  /*10ff0*/  MOV R3, R30 ;  /* 0x0000001e00037202 */ /* 0x000fe20000000f00 */
[----:B-1----:R-:W-:Y:S01]  /*11000*/  IMAD R30, R20, UR5, RZ ;  /* 0x00000005141e7c24 */ /* 0x002fe2000f8e02ff */
[----:B------:R-:W-:Y:S01]  /*11010*/  F2FP.BF16.F32.PACK_AB R13, R51, R50 ;  /* 0x00000032330d723e */ /* 0x000fe200000010ff */
[----:B------:R1:W-:Y:S01]  /*11020*/  STSM.16.M88.4 [R128], R4 ;  /* 0x0000000480007844 */ /* 0x0003e20000000200 */
[----:B------:R-:W-:-:S02]  /*11030*/  F2FP.BF16.F32.PACK_AB R14, R53, R52 ;  /* 0x00000034350e723e */ /* 0x000fc400000010ff */
[----:B------:R-:W-:Y:S01]  /*11040*/  F2FP.BF16.F32.PACK_AB R15, R55, R54 ;  /* 0x00000036370f723e */ /* 0x000fe200000010ff */
[----:B------:R-:W-:Y:S01]  /*11050*/  STSM.16.M88.4 [R127], R8 ;  /* 0x000000087f007844 */ /* 0x000fe20000000200 */
[----:B------:R-:W-:Y:S02]  /*11060*/  F2FP.BF16.F32.PACK_AB R24, R57, R56 ;  /* 0x000000383918723e */ /* 0x000fe400000010ff */
[----:B------:R-:W-:Y:S01]  /*11070*/  F2FP.BF16.F32.PACK_AB R25, R59, R58 ;  /* 0x0000003a3b19723e */ /* 0x000fe200000010ff */
[----:B------:R2:W-:Y:S01]  /*11080*/  STSM.16.M88.4 [R82], R12 ;  /* 0x0000000c52007844 */ /* 0x0005e20000000200 */
[----:B------:R-:W-:Y:S02]  /*11090*/  F2FP.BF16.F32.PACK_AB R26, R61, R60 ;  /* 0x0000003c3d1a723e */ /* 0x000fe400000010ff */
[----:B------:R-:W-:Y:S02]  /*110a0*/  F2FP.BF16.F32.PACK_AB R27, R63, R62 ;  /* 0x0000003e3f1b723e */ /* 0x000fe400000010ff */
[----:B------:R-:W-:Y:S01]  /*110b0*/  MOV R32, R32 ;  /* 0x0000002000207202 */ /* 0x000fe20000000f00 */
[----:B------:R-:W-:Y:S01]  /*110c0*/  IMAD R33, R21, UR44, R30 ;  /* 0x0000002c15217c24 */ /* 0x000fe2000f8e021e */
[----:B------:R-:W-:Y:S01]  /*110d0*/  IADD3.X R35, RZ, R19, RZ, P6, !PT ;  /* 0x00000013ff237210 */ /* 0x000fe200037fe4ff */
[----:B------:R-:W-:Y:S01]  /*110e0*/  IMAD.WIDE.U32 R20, R20, UR44, R28 ;  /* 0x0000002c14147c25 */ /* 0x000fe2000f8e001c */
[----:B-1----:R-:W-:Y:S01]  /*110f0*/  F2FP.BF16.F32.PACK_AB R4, R65, R64 ;  /* 0x000000404104723e */ /* 0x002fe200000010ff */
[----:B------:R1:W-:Y:S01]  /*11100*/  STSM.16.M88.4 [R83], R24 ;  /* 0x0000001853007844 */ /* 0x0003e20000000200 */
[----:B------:R-:W-:-:S02]  /*11110*/  F2FP.BF16.F32.PACK_AB R5, R67, R66 ;  /* 0x000000424305723e */ /* 0x000fc400000010ff */
[----:B------:R-:W-:Y:S02]  /*11120*/  F2FP.BF16.F32.PACK_AB R6, R69, R68 ;  /* 0x000000444506723e */ /* 0x000fe400000010ff */
[----:B------:R-:W-:Y:S02]  /*11130*/  F2FP.BF16.F32.PACK_AB R7, R71, R70 ;  /* 0x000000464707723e */ /* 0x000fe400000010ff */
[----:B------:R-:W-:Y:S02]  /*11140*/  F2FP.BF16.F32.PACK_AB R28, R73, R72 ;  /* 0x00000048491c723e */ /* 0x000fe400000010ff */
[----:B------:R-:W-:Y:S01]  /*11150*/  F2FP.BF16.F32.PACK_AB R29, R75, R74 ;  /* 0x0000004a4b1d723e */ /* 0x000fe200000010ff */
[----:B------:R3:W-:Y:S01]  /*11160*/  STSM.16.M88.4 [R125], R4 ;  /* 0x000000047d007844 */ /* 0x0007e20000000200 */
[----:B------:R-:W-:Y:S02]  /*11170*/  F2FP.BF16.F32.PACK_AB R30, R77, R76 ;  /* 0x0000004c4d1e723e */ /* 0x000fe400000010ff */
[----:B------:R-:W-:-:S02]  /*11180*/  F2FP.BF16.F32.PACK_AB R31, R79, R78 ;  /* 0x0000004e4f1f723e */ /* 0x000fc400000010ff */
[----:B------:R-:W-:Y:S02]  /*11190*/  F2FP.BF16.F32.PACK_AB R80, R81, R80 ;  /* 0x000000505150723e */ /* 0x000fe400000010ff */
[----:B------:R-:W-:Y:S01]  /*111a0*/  F2FP.BF16.F32.PACK_AB R88, R89, R88 ;  /* 0x000000585958723e */ /* 0x000fe200000010ff */
[----:B------:R-:W-:Y:S01]  /*111b0*/  STSM.16.M88.4 [R123], R28 ;  /* 0x0000001c7b007844 */ /* 0x000fe20000000200 */
[----:B------:R-:W-:Y:S02]  /*111c0*/  F2FP.BF16.F32.PACK_AB R81, R39, R38 ;  /* 0x000000262751723e */ /* 0x000fe400000010ff */
[----:B--2---:R-:W-:Y:S02]  /*111d0*/  F2FP.BF16.F32.PACK_AB R82, R85, R84 ;  /* 0x000000545552723e */ /* 0x004fe400000010ff */
[----:B-1----:R-:W-:Y:S02]  /*111e0*/  F2FP.BF16.F32.PACK_AB R83, R87, R86 ;  /* 0x000000565753723e */ /* 0x002fe400000010ff */
[----:B------:R-:W-:-:S02]  /*111f0*/  F2FP.BF16.F32.PACK_AB R89, R91, R90 ;  /* 0x0000005a5b59723e */ /* 0x000fc400000010ff */
[----:B------:R-:W-:Y:S01]  /*11200*/  F2FP.BF16.F32.PACK_AB R96, R97, R96 ;  /* 0x000000606160723e */ /* 0x000fe200000010ff */
[----:B------:R-:W-:Y:S01]  /*11210*/  STSM.16.M88.4 [R122], R80 ;  /* 0x000000507a007844 */ /* 0x000fe20000000200 */
[----:B------:R-:W-:Y:S02]  /*11220*/  F2FP.BF16.F32.PACK_AB R90, R93, R92 ;  /* 0x0000005c5d5a723e */ /* 0x000fe400000010ff */
[----:B------:R-:W-:Y:S02]  /*11230*/  F2FP.BF16.F32.PACK_AB R91, R95, R94 ;  /* 0x0000005e5f5b723e */ /* 0x000fe400000010ff */
[----:B------:R-:W-:Y:S02]  /*11240*/  F2FP.BF16.F32.PACK_AB R97, R99, R98 ;  /* 0x000000626361723e */ /* 0x000fe400000010ff */
[----:B------:R-:W-:Y:S01]  /*11250*/  F2FP.BF16.F32.PACK_AB R104, R105, R104 ;  /* 0x000000686968723e */ /* 0x000fe200000010ff */
[----:B------:R-:W-:Y:S01]  /*11260*/  STSM.16.M88.4 [R121], R88 ;  /* 0x0000005879007844 */ /* 0x000fe20000000200 */
[----:B------:R-:W-:-:S02]  /*11270*/  MOV R34, R34 ;  /* 0x0000002200227202 */ /* 0x000fc40000000f00 */
[----:B---3--:R-:W-:Y:S02]  /*11280*/  SHF.R.S32.HI R5, RZ, 0x1f, R129 ;  /* 0x0000001fff057819 */ /* 0x008fe40000011481 */
[----:B------:R-:W-:Y:S02]  /*11290*/  IADD3 R6, P2, R129, R20, RZ ;  /* 0x0000001481067210 */ /* 0x000fe40007f5e0ff */
        /* <DEDUP_REMOVED lines=11> */
[----:B------:R-:W-:Y:S02]  /*11350*/  IADD3.X R5, R5, R21, R33, P2, !PT ;  /* 0x0000001505057210 */ /* 0x000fe400017fe421 */
[----:B------:R-:W-:Y:S01]  /*11360*/  LEA R4, P2, R6, UR6, 0x2 ;  /* 0x0000000606047c11 */ /* 0x000fe2000f8410ff */
[----:B------:R-:W-:Y:S01]  /*11370*/  STSM.16.M88.4 [R32], R112 ;  /* 0x0000007020007844 */ /* 0x000fe20000000200 */
[----:B------:R-:W-:-:S02]  /*11380*/  ISETP.GE.OR P0, PT, R129, UR10, P0 ;  /* 0x0000000a81007c0c */ /* 0x000fc40008706670 */
[----:B------:R-:W-:Y:S01]  /*11390*/  LEA.HI.X R5, R6, UR7, R5, 0x2, P2 ;  /* 0x0000000706057c11 */ /* 0x000fe200090f1405 */
[----:B------:R-:W-:Y:S01]  /*113a0*/  @!PT LDS RZ, [RZ] ;  /* 0x00000000fffff984 */ /* 0x000fe20000000800 */
[----:B------:R-:W-:Y:S01]  /*113b0*/  @!PT LDS RZ, [RZ] ;  /* 0x00000000fffff984 */ /* 0x000fe20000000800 */
[----:B------:R-:W-:Y:S01]  /*113c0*/  @!PT LDS RZ, [RZ] ;  /* 0x00000000fffff984 */ /* 0x000fe20000000800 */
[----:B------:R-:W-:Y:S01]  /*113d0*/  @!PT LDS RZ, [RZ] ;  /* 0x00000000fffff984 */ /* 0x000fe20000000800 */
[----:B------:R1:W-:Y:S06]  /*113e0*/  MEMBAR.ALL.CTA ;  /* 0x0000000000007992 */ /* 0x0003ec0000008000 */
[----:B-1----:R-:W1:Y:S04]  /*113f0*/  FENCE.VIEW.ASYNC.S ;  /* 0x00000000000073c6 */ /* 0x002e680000000000 */
        /* <DEDUP_REMOVED lines=32> */
.L_x_1892:
[----:B------:R-:W-:Y:S05]  /*11600*/  BSYNC B0 ;  /* 0x0000000000007941 */ /* 0x000fea0003800000 */
.L_x_1891:
[----:B------:R-:W-:Y:S05]  /*11610*/  BRA `(.L_x_1890) ;  /* 0x0000000800607947 */ /* 0x000fea0003800000 */
.L_x_1889:
        /* <DEDUP_REMOVED lines=16> */
[----:B------:R-:W-:Y:S01]  /*11720*/  ULDC.64 UR8, c[0x0][0xb40] ;  /* 0x0002d00000087ab9 */ /* 0x000fe20000000a00 */
[----:B------:R-:W-:-:S05]  /*11730*/  ULDC.64 UR10, c[0x0][0x208] ;  /* 0x00008200000a7ab9 */ /* 0x000fca0000000a00 */
[----:B------:R-:W5:Y:S01]  /*11740*/  LDC.64 R10, c[0x0][0xb78] ;  /* 0x0002de00ff0a7b82 */ /* 0x000f620000000a00 */
[C---:B----4-:R-:W-:Y:S02]  /*11750*/  IMAD R0, R4.reuse, UR6, RZ ;  /* 0x0000000604007c24 */ /* 0x050fe4000f8e02ff */
[----:B------:R-:W-:-:S04]  /*11760*/  IMAD.WIDE.U32 R2, R4, UR43, R2 ;  /* 0x0000002b04027c25 */ /* 0x000fc8000f8e0002 */
[----:B------:R-:W-:Y:S02]  /*11770*/  IMAD R5, R5, UR43, R0 ;  /* 0x0000002b05057c24 */ /* 0x000fe4000f8e0200 */
[----:B-----5:R-:W-:-:S03]  /*11780*/  IMAD R0, R10, UR7, RZ ;  /* 0x000000070a007c24 */ /* 0x020fc6000f8e02ff */
[----:B------:R-:W-:Y:S01]  /*11790*/  IADD3 R3, R3, R5, RZ ;  /* 0x0000000503037210 */ /* 0x000fe20007ffe0ff */
[----:B------:R-:W-:Y:S02]  /*117a0*/  IMAD R5, R11, UR44, R0 ;  /* 0x0000002c0b057c24 */ /* 0x000fe4000f8e0200 */
[----:B------:R-:W-:-:S04]  /*117b0*/  IMAD.WIDE.U32 R2, R10, UR44, R2 ;  /* 0x0000002c0a027c25 */ /* 0x000fc8000f8e0002 */
[----:B------:R-:W-:Y:S01]  /*117c0*/  IMAD.IADD R3, R3, 0x1, R5 ;  /* 0x0000000103037824 */ /* 0x000fe200078e0205 */
[----:B------:R-:W-:-:S04]  /*117d0*/  LEA R4, P0, R2, UR8, 0x2 ;  /* 0x0000000802047c11 */ /* 0x000fc8000f8010ff */
[----:B------:R-:W-:Y:S01]  /*117e0*/  LEA.HI.X R5, R2, UR9, R3, 0x2, P0 ;  /* 0x0000000902057c11 */ /* 0x000fe200080f1403 */
[----:B------:R-:W-:-:S05]  /*117f0*/  IMAD.MOV.U32 R3, RZ, RZ, -0x800000 ;  /* 0xff800000ff037424 */ /* 0x000fca00078e00ff */
[----:B------:R4:W-:Y:S03]  /*11800*/  STG.E desc[UR10][R4.64], R3 ;  /* 0x0000000304007986 */ /* 0x0009e6000c10190a */
.L_x_1894:
[----:B------:R-:W-:Y:S05]  /*11810*/  BSYNC B0 ;  /* 0x0000000000007941 */ /* 0x000fea0003800000 */
.L_x_1893:
[----:B------:R-:W-:Y:S01]  /*11820*/  R2UR UR8, R208 ;  /* 0x00000000d00872ca */ /* 0x000fe200000e0000 */
[----:B------:R-:W-:Y:S01]  /*11830*/  ULDC UR5, c[0x0][0xa88] ;  /* 0x0002a20000057ab9 */ /* 0x000fe20000000800 */
[C---:B--2---:R-:W-:Y:S01]  /*11840*/  IMAD R0, R6.reuse, UR6, RZ ;  /* 0x0000000606007c24 */ /* 0x044fe2000f8e02ff */
[----:B------:R-:W-:Y:S01]  /*11850*/  UIADD3 UR42, -UR42, UR5, URZ ;  /* 0x000000052a2a7290 */ /* 0x000fe2000fffe13f */
[----:B----4-:R-:W-:Y:S01]  /*11860*/  IMAD.WIDE.U32 R2, R6, UR43, R22 ;  /* 0x0000002b06027c25 */ /* 0x010fe2000f8e0016 */
[C---:B------:R-:W-:Y:S01]  /*11870*/  IADD3 R4, R206.reuse, 0x20, RZ ;  /* 0x00000020ce047810 */ /* 0x040fe20007ffe0ff */
[----:B------:R-:W-:Y:S01]  /*11880*/  BSSY B0, `(.L_x_1895) ;  /* 0x0000026000007945 */ /* 0x000fe20003800000 */
[----:B------:R-:W-:Y:S01]  /*11890*/  SHF.R.S32.HI R207, RZ, 0x1f, R206 ;  /* 0x0000001fffcf7819 */ /* 0x000fe200000114ce */
[----:B------:R-:W-:Y:S01]  /*118a0*/  IMAD R5, R7, UR43, R0 ;  /* 0x0000002b07057c24 */ /* 0x000fe2000f8e0200 */
[C---:B------:R-:W-:Y:S01]  /*118b0*/  ISETP.GE.AND P3, PT, R206.reuse, UR42, PT ;  /* 0x0000002ace007c0c */ /* 0x040fe2000bf66270 */
[----:B------:R-:W-:Y:S01]  /*118c0*/  VIADD R0, R206, 0x40 ;  /* 0x00000040ce007836 */ /* 0x000fe20000000000 */
[----:B------:R-:W-:Y:S01]  /*118d0*/  ISETP.GE.AND P0, PT, R4, UR42, PT ;  /* 0x0000002a04007c0c */ /* 0x000fe2000bf06270 */
[----:B------:R-:W-:Y:S01]  /*118e0*/  VIADD R4, R206, 0x60 ;  /* 0x00000060ce047836 */ /* 0x000fe20000000000 */
[----:B------:R-:W-:Y:S01]  /*118f0*/  ULOP3.LUT UR5, URZ, UR8, URZ, 0x33, !UPT ;  /* 0x000000083f057292 */ /* 0x000fe2000f8e333f */
[----:B------:R-:W-:-:S02]  /*11900*/  IADD3 R3, R3, R5, RZ ;  /* 0x0000000503037210 */ /* 0x000fc40007ffe0ff */
[----:B------:R-:W-:Y:S01]  /*11910*/  ISETP.GE.AND P1, PT, R0, UR42, PT ;  /* 0x0000002a00007c0c */ /* 0x000fe2000bf26270 */
[----:B---3--:R-:W-:Y:S01]  /*11920*/  IMAD R0, R8, UR7, RZ ;  /* 0x0000000708007c24 */ /* 0x008fe2000f8e02ff */
[----:B------:R-:W-:Y:S01]  /*11930*/  ISETP.GE.AND P2, PT, R4, UR42, PT ;  /* 0x0000002a04007c0c */ /* 0x000fe2000bf46270 */
[----:B-1----:R-:W-:Y:S02]  /*11940*/  VIADD R5, R12, UR5 ;  /* 0x000000050c057c36 */ /* 0x002fe40008000000 */
[----:B------:R-:W-:Y:S02]  /*11950*/  IMAD R9, R9, UR44, R0 ;  /* 0x0000002c09097c24 */ /* 0x000fe4000f8e0200 */
[----:B------:R-:W-:-:S04]  /*11960*/  IMAD.WIDE.U32 R6, R8, UR44, R2 ;  /* 0x0000002c08067c25 */ /* 0x000fc8000f8e0002 */
[----:B------:R-:W-:-:S04]  /*11970*/  IMAD.WIDE R4, R5, 0x80, R206 ;  /* 0x0000008005047825 */ /* 0x000fc800078e02ce */
[----:B------:R-:W-:Y:S01]  /*11980*/  IMAD.IADD R11, R7, 0x1, R9 ;  /* 0x00000001070b7824 */ /* 0x000fe200078e0209 */
[----:B------:R-:W-:Y:S06]  /*11990*/  @P3 BRA `(.L_x_1896) ;  /* 0x0000000000503947 */ /* 0x000fec0003800000 */
[----:B------:R-:W-:Y:S01]  /*119a0*/  ULDC.64 UR6, c[0x0][0xad8] ;  /* 0x0002b60000067ab9 */ /* 0x000fe20000000a00 */
[----:B------:R-:W-:Y:S01]  /*119b0*/  MOV R3, R11 ;  /* 0x0000000b00037202 */ /* 0x000fe20000000f00 */
[C---:B------:R-:W-:Y:S01]  /*119c0*/  VIADD R8, R22.reuse, 0x80 ;  /* 0x0000008016087836 */ /* 0x040fe20000000000 */
[----:B------:R-:W-:Y:S01]  /*119d0*/  IADD3 R0, R22, 0x40, RZ ;  /* 0x0000004016007810 */ /* 0x000fe20007ffe0ff */
[----:B------:R-:W-:Y:S01]  /*119e0*/  IMAD R9, R5, UR6, RZ ;  /* 0x0000000605097c24 */ /* 0x000fe2000f8e02ff */
[----:B------:R-:W-:Y:S01]  /*119f0*/  ULDC UR5, c[0x0][0xa8c] ;  /* 0x0002a30000057ab9 */ /* 0x000fe20000000800 */
[----:B------:R-:W-:Y:S01]  /*11a00*/  IMAD.MOV.U32 R2, RZ, RZ, R6 ;  /* 0x000000ffff027224 */ /* 0x000fe200078e0006 */
[----:B------:R-:W-:Y:S01]  /*11a10*/  ISETP.GE.AND P4, PT, R0, UR5, PT ;  /* 0x0000000500007c0c */ /* 0x000fe2000bf86270 */
[----:B------:R-:W-:Y:S01]  /*11a20*/  IMAD R9, R4, UR7, R9 ;  /* 0x0000000704097c24 */ /* 0x000fe2000f8e0209 */
[----:B------:R-:W-:Y:S01]  /*11a30*/  ISETP.GE.AND P3, PT, R22, UR5, PT ;  /* 0x0000000516007c0c */ /* 0x000fe2000bf66270 */
[----:B------:R-:W-:Y:S01]  /*11a40*/  IMAD.WIDE.U32 R2, R4, UR6, R2 ;  /* 0x0000000604027c25 */ /* 0x000fe2000f8e0002 */
[----:B------:R-:W-:Y:S01]  /*11a50*/  ISETP.GE.AND P5, PT, R8, UR5, PT ;  /* 0x0000000508007c0c */ /* 0x000fe2000bfa6270 */
[----:B------:R-:W-:Y:S01]  /*11a60*/  ULDC.64 UR6, c[0x0][0xa80] ;  /* 0x0002a00000067ab9 */ /* 0x000fe20000000a00 */
[----:B------:R-:W-:Y:S01]  /*11a70*/  ULDC.64 UR8, c[0x0][0x208] ;  /* 0x0000820000087ab9 */ /* 0x000fe20000000a00 */
[----:B------:R-:W-:Y:S01]  /*11a80*/  IMAD.IADD R3, R3, 0x1, R9 ;  /* 0x0000000103037824 */ /* 0x000fe200078e0209 */
[----:B------:R-:W-:-:S04]  /*11a90*/  LEA R8, P6, R2, UR6, 0x1 ;  /* 0x0000000602087c11 */ /* 0x000fc8000f8c08ff */
[----:B------:R-:W-:-:S05]  /*11aa0*/  LEA.HI.X R9, R2, UR7, R3, 0x1, P6 ;  /* 0x0000000702097c11 */ /* 0x000fca000b0f0c03 */
[----:B------:R1:W-:Y:S04]  /*11ab0*/  @!P3 STG.E.128 desc[UR8][R8.64], RZ ;  /* 0x000000ff0800b986 */ /* 0x0003e8000c101d08 */
[----:B------:R1:W-:Y:S04]  /*11ac0*/  @!P4 STG.E.128 desc[UR8][R8.64+0x80], RZ ;  /* 0x000080ff0800c986 */ /* 0x0003e8000c101d08 */
[----:B------:R1:W-:Y:S02]  /*11ad0*/  @!P5 STG.E.128 desc[UR8][R8.64+0x100], RZ ;  /* 0x000100ff0800d986 */ /* 0x0003e4000c101d08 */
.L_x_1896:
[----:B------:R-:W-:Y:S05]  /*11ae0*/  BSYNC B0 ;  /* 0x0000000000007941 */ /* 0x000fea0003800000 */
.L_x_1895:
[----:B------:R-:W-:Y:S04]  /*11af0*/  BSSY B0, `(.L_x_1897) ;  /* 0x0000018000007945 */ /* 0x000fe80003800000 */
[----:B------:R-:W-:Y:S05]  /*11b00*/  @P0 BRA `(.L_x_1898) ;  /* 0x0000000000580947 */ /* 0x000fea0003800000 */
[----:B-1----:R-:W-:Y:S01]  /*11b10*/  IADD3 R9, P0, R4, 0x20, RZ ;  /* 0x0000002004097810 */ /* 0x002fe20007f1e0ff */
[----:B------:R-:W-:Y:S01]  /*11b20*/  ULDC UR5, c[0x0][0xa8c] ;  /* 0x0002a30000057ab9 */ /* 0x000fe20000000800 */
[----:B------:R-:W-:Y:S01]  /*11b30*/  IADD3 R2, R22, 0x40, RZ ;  /* 0x0000004016027810 */ /* 0x000fe20007ffe0ff */
[----:B------:R-:W-:Y:S01]  /*11b40*/  ULDC.64 UR6, c[0x0][0xad8] ;  /* 0x0002b60000067ab9 */ /* 0x000fe20000000a00 */
[----:B------:R-:W-:Y:S01]  /*11b50*/  MOV R3, R11 ;  /* 0x0000000b00037202 */ /* 0x000fe20000000f00 */
[----:B------:R-:W-:Y:S01]  /*11b60*/  IMAD.X R0, RZ, RZ, R5, P0 ;  /* 0x000000ffff007224 */ /* 0x000fe200000e0605 */
[----:B------:R-:W-:Y:S01]  /*11b70*/  ISETP.GE.AND P4, PT, R2, UR5, PT ;  /* 0x0000000502007c0c */ /* 0x000fe2000bf86270 */
[----:B------:R-:W-:Y:S01]  /*11b80*/  IMAD.MOV.U32 R2, RZ, RZ, R6 ;  /* 0x000000ffff027224 */ /* 0x000fe200078e0006 */
[C---:B------:R-:W-:Y:S01]  /*11b90*/  ISETP.GE.AND P3, PT, R22.reuse, UR5, PT ;  /* 0x0000000516007c0c */ /* 0x040fe2000bf66270 */
[----:B------:R-:W-:Y:S01]  /*11ba0*/  VIADD R8, R22, 0x80 ;  /* 0x0000008016087836 */ /* 0x000fe20000000000 */
[----:B------:R-:W-:Y:S01]  /*11bb0*/  ULDC.64 UR8, c[0x0][0x208] ;  /* 0x0000820000087ab9 */ /* 0x000fe20000000a00 */
        /* <DEDUP_REMOVED lines=11> */
.L_x_1898:
[----:B------:R-:W-:Y:S05]  /*11c70*/  BSYNC B0 ;  /* 0x0000000000007941 */ /* 0x000fea0003800000 */
.L_x_1897:
[----:B------:R-:W-:Y:S04]  /*11c80*/  BSSY B0, `(.L_x_1899) ;  /* 0x0000018000007945 */ /* 0x000fe80003800000 */
[----:B------:R-:W-:Y:S05]  /*11c90*/  @P1 BRA `(.L_x_1900) ;  /* 0x0000000000581947 */ /* 0x000fea0003800000 */
[----:B-12---:R-:W-:Y:S01]  /*11ca0*/  IADD3 R9, P0, R4, 0x40, RZ ;  /* 0x0000004004097810 */ /* 0x006fe20007f1e0ff */
        /* <DEDUP_REMOVED lines=21> */
.L_x_1900:
[----:B------:R-:W-:Y:S05]  /*11e00*/  BSYNC B0 ;  /* 0x0000000000007941 */ /* 0x000fea0003800000 */
.L_x_1899:
[----:B------:R-:W-:Y:S04]  /*11e10*/  BSSY B0, `(.L_x_1890) ;  /* 0x0000018000007945 */ /* 0x000fe80003800000 */
[----:B------:R-:W-:Y:S05]  /*11e20*/  @P2 BRA `(.L_x_1901) ;  /* 0x0000000000582947 */ /* 0x000fea0003800000 */
[----:B------:R-:W-:Y:S01]  /*11e30*/  IADD3 R7, P0, R4, 0x60, RZ ;  /* 0x0000006004077810 */ /* 0x000fe20007f1e0ff */
[----:B------:R-:W-:Y:S01]  /*11e40*/  VIADD R0, R22, 0x40 ;  /* 0x0000004016007836 */ /* 0x000fe20000000000 */
[----:B------:R-:W-:Y:S01]  /*11e50*/  MOV R2, R6 ;  /* 0x0000000600027202 */ /* 0x000fe20000000f00 */
[----:B------:R-:W-:Y:S01]  /*11e60*/  ULDC.64 UR6, c[0x0][0xad8] ;  /* 0x0002b60000067ab9 */ /* 0x000fe20000000a00 */
[----:B------:R-:W-:Y:S01]  /*11e70*/  ULDC UR5, c[0x0][0xa8c] ;  /* 0x0002a30000057ab9 */ /* 0x000fe20000000800 */
[----:B------:R-:W-:Y:S01]  /*11e80*/  IMAD.X R4, RZ, RZ, R5, P0 ;  /* 0x000000ffff047224 */ /* 0x000fe200000e0605 */
[----:B------:R-:W-:Y:S01]  /*11e90*/  ISETP.GE.AND P2, PT, R0, UR5, PT ;  /* 0x0000000500007c0c */ /* 0x000fe2000bf46270 */
[----:B------:R-:W-:Y:S01]  /*11ea0*/  IMAD.MOV.U32 R3, RZ, RZ, R11 ;  /* 0x000000ffff037224 */ /* 0x000fe200078e000b */
[----:B------:R-:W-:Y:S01]  /*11eb0*/  IADD3 R0, R22, 0x80, RZ ;  /* 0x0000008016007810 */ /* 0x000fe20007ffe0ff */
[----:B------:R-:W-:Y:S01]  /*11ec0*/  IMAD R4, R4, UR6, RZ ;  /* 0x0000000604047c24 */ /* 0x000fe2000f8e02ff */
[----:B------:R-:W-:Y:S01]  /*11ed0*/  ISETP.GE.AND P1, PT, R22, UR5, PT ;  /* 0x0000000516007c0c */ /* 0x000fe2000bf26270 */
[----:B------:R-:W-:Y:S01]  /*11ee0*/  IMAD.WIDE.U32 R2, R7, UR6, R2 ;  /* 0x0000000607027c25 */ /* 0x000fe2000f8e0002 */
[----:B------:R-:W-:Y:S01]  /*11ef0*/  ISETP.GE.AND P3, PT, R0, UR5, PT ;  /* 0x0000000500007c0c */ /* 0x000fe2000bf66270 */
[----:B------:R-:W-:-:S02]  /*11f00*/  ULDC.64 UR8, c[0x0][0x208] ;  /* 0x0000820000087ab9 */ /* 0x000fc40000000a00 */
        /* <DEDUP_REMOVED lines=8> */
.L_x_1901:
[----:B------:R-:W-:Y:S05]  /*11f90*/  BSYNC B0 ;  /* 0x0000000000007941 */ /* 0x000fea0003800000 */
.L_x_1890:
[----:B--2---:R-:W2:Y:S02]  /*11fa0*/  LDC R0, c[0x0][0xda8] ;  /* 0x00036a00ff007b82 */ /* 0x004ea40000000800 */
[----:B--2---:R-:W-:-:S13]  /*11fb0*/  ISETP.LE.AND P0, PT, R0, UR4, PT ;  /* 0x0000000400007c0c */ /* 0x004fda000bf03270 */
[----:B------:R-:W-:Y:S05]  /*11fc0*/  @!P0 BRA `(.L_x_1902) ;  /* 0xfffffeec00708947 */ /* 0x000fea000383ffff */
[----:B------:R-:W-:Y:S05]  /*11fd0*/  EXIT ;  /* 0x000000000000794d */ /* 0x000fea0003800000 */
.L_x_1854:
[----:B------:R-:W-:-:S08]  /*11fe0*/  NOP ;  /* 0x0000000000007918 */ /* 0x000fd00000000000 */
[----:B-1----:R-:W1:-:S00]  /*11ff0*/  USETMAXREG.DEALLOC.CTAPOOL 0x18 ;  /* 0x00000018000079c8 */ /* 0x002e4000080e0500 */
[----:B-1----:R-:W-:-:S06]  /*12000*/  LOP3.LUT R0, R0, 0x3, RZ, 0xc0, !PT ;  /* 0x0000000300007812 */ /* 0x002fcc00078ec0ff */
[----:B------:R-:W1:Y:S02]  /*12010*/  SHFL.IDX PT, R0, R0, RZ, 0x1f ;  /* 0x00001fff00007589 */ /* 0x000e6400000e0000 */
[----:B-1----:R-:W-:-:S13]  /*12020*/  ISETP.NE.AND P0, PT, R0, RZ, PT ;  /* 0x000000ff0000720c */ /* 0x002fda0003f05270 */
[----:B--2---:R-:W-:Y:S05]  /*12030*/  @P0 EXIT ;  /* 0x000000000000094d */ /* 0x004fea0003800000 */
[----:B------:R-:W1:Y:S01]  /*12040*/  S2UR UR4, SR_CTAID.X ;  /* 0x00000000000479c3 */ /* 0x000e620000002500 */
[----:B------:R2:W-:Y:S01]  /*12050*/  STL [R1+0x4], RZ ;  /* 0x000004ff01007387 */ /* 0x0005e20000100800 */
[----:B------:R-:W-:Y:S01]  /*12060*/  MOV R17, 0x1 ;  /* 0x0000000100117802 */ /* 0x000fe20000000f00 */
[----:B------:R-:W-:-:S05]  /*12070*/  IMAD.MOV.U32 R16, RZ, RZ, RZ ;  /* 0x000000ffff107224 */ /* 0x000fca00078e00ff */
[----:B------:R-:W1:Y:S02]  /*12080*/  LDC R0, c[0x0][0xda8] ;  /* 0x00036a00ff007b82 */ /* 0x000e640000000800 */
[----:B-1----:R-:W-:-:S13]  /*12090*/  ISETP.LE.AND P0, PT, R0, UR4, PT ;  /* 0x0000000400007c0c */ /* 0x002fda000bf03270 */
[----:B--2---:R-:W-:Y:S05]  /*120a0*/  @P0 BRA `(.L_x_1903) ;  /* 0x0000002c00980947 */ /* 0x004fea0003800000 */
[----:B------:R-:W-:Y:S01]  /*120b0*/  MOV R0, UR4 ;  /* 0x0000000400007c02 */ /* 0x000fe20008000f00 */
[----:B------:R-:W-:Y:S01]  /*120c0*/  IMAD.MOV.U32 R16, RZ, RZ, RZ ;  /* 0x000000ffff107224 */ /* 0x000fe200078e00ff */
[----:B------:R-:W-:Y:S01]  /*120d0*/  MOV R17, 0x1 ;  /* 0x0000000100117802 */ /* 0x000fe20000000f00 */
[----:B------:R-:W-:Y:S01]  /*120e0*/  ULDC UR44, c[0x0][0xc] ;  /* 0x00000300002c7ab9 */ /* 0x000fe20000000800 */
[----:B------:R-:W-:Y:S01]  /*120f0*/  ULDC.64 UR38, c[0x0][0x198] ;  /* 0x0000660000267ab9 */ /* 0x000fe20000000a00 */
[----:B------:R1:W-:Y:S04]  /*12100*/  STL [R1], R0 ;  /* 0x0000000001007387 */ /* 0x0003e80000100800 */
[----:B------:R1:W-:Y:S02]  /*12110*/  STL [R1+0x4], RZ ;  /* 0x000004ff01007387 */ /* 0x0003e40000100800 */
.L_x_1951:
[----:B------:R-:W2:Y:S01]  /*12120*/  LDL R6, [R1] ;  /* 0x0000000001067983 */ /* 0x000ea20000100800 */
[----:B------:R-:W-:Y:S01]  /*12130*/  ULDC UR8, c[0x0][0xdd0] ;  /* 0x0003740000087ab9 */ /* 0x000fe20000000800 */
[----:B-1----:R-:W1:Y:S01]  /*12140*/  LDC R0, c[0x0][0xde8] ;  /* 0x00037a00ff007b82 */ /* 0x002e620000000800 */
[----:B------:R-:W-:-:S11]  /*12150*/  UISETP.NE.AND UP0, UPT, UR8, 0x1, UPT ;  /* 0x000000010800788c */ /* 0x000fd6000bf05270 */
[----:B------:R-:W-:Y:S01]  /*12160*/  @UP0 ULDC UR4, c[0x0][0xdd4] ;  /* 0x0003750000040ab9 */ /* 0x000fe20000000800 */
[----:B------:R-:W-:Y:S01]  /*12170*/  @UP0 ULDC UR9, c[0x0][0xdd8] ;  /* 0x0003760000090ab9 */ /* 0x000fe20000000800 */
[C---:B--2---:R-:W-:Y:S02]  /*12180*/  R2UR UR6, R6.reuse ;  /* 0x00000000060672ca */ /* 0x044fe400000e0000 */
[----:B------:R-:W-:-:S11]  /*12190*/  R2UR UR7, R6 ;  /* 0x00000000060772ca */ /* 0x000fd600000e0000 */
        /* <DEDUP_REMOVED lines=14> */
.L_x_1904:
[----:B------:R-:W-:Y:S01]  /*12280*/  ULDC UR9, c[0x0][0xdc4] ;  /* 0x0003710000097ab9 */ /* 0x000fe20000000800 */
[----:B------:R-:W-:Y:S01]  /*12290*/  UMOV UR7, UR8 ;  /* 0x0000000800077c82 */ /* 0x000fe20008000000 */
[----:B------:R-:W-:-:S11]  /*122a0*/  UISETP.NE.AND UP0, UPT, UR9, 0x1, UPT ;  /* 0x000000010900788c */ /* 0x000fd6000bf05270 */
[----:B------:R-:W-:Y:S02]  /*122b0*/  @UP0 ULDC.64 UR10, c[0x0][0xdc8] ;  /* 0x00037200000a0ab9 */ /* 0x000fe40000000a00 */
[----:B------:R-:W-:-:S04]  /*122c0*/  UIMAD.WIDE.U32 UR4, UR8, UR10, URZ ;  /* 0x0000000a080472a5 */ /* 0x000fc8000f8e003f */
[----:B------:R-:W-:-:S04]  /*122d0*/  @UP0 USHF.R.U32.HI UR7, URZ, UR11, UR5 ;  /* 0x0000000b3f070299 */ /* 0x000fc80008011605 */
[----:B------:R-:W-:-:S12]  /*122e0*/  UIMAD UR4, UR7, UR9, URZ ;  /* 0x00000009070472a4 */ /* 0x000fd8000f8e023f */
.L_x_1905:
[----:B------:R-:W1:Y:S01]  /*122f0*/  LDC R0, c[0x0][0x404] ;  /* 0x00010100ff007b82 */ /* 0x000e620000000800 */
[----:B------:R-:W-:Y:S01]  /*12300*/  ULOP3.LUT UR5, URZ, UR7, URZ, 0x33, !UPT ;  /* 0x000000073f057292 */ /* 0x000fe2000f8e333f */
[----:B------:R-:W-:Y:S01]  /*12310*/  BSSY B6, `(.L_x_1906) ;  /* 0x00002ad000067945 */ /* 0x000fe20003800000 */
[----:B------:R-:W-:Y:S01]  /*12320*/  ULDC.64 UR10, c[0x0][0x3f8] ;  /* 0x0000fe00000a7ab9 */ /* 0x000fe20000000a00 */
[----:B------:R-:W-:Y:S01]  /*12330*/  ULDC UR7, c[0x0][0xdac] ;  /* 0x00036b0000077ab9 */ /* 0x000fe20000000800 */
[----:B------:R-:W-:Y:S01]  /*12340*/  ISETP.NE.U32.AND P0, PT, RZ, UR10, PT ;  /* 0x0000000aff007c0c */ /* 0x000fe2000bf05070 */
[----:B------:R-:W-:Y:S02]  /*12350*/  UIADD3 UR5, UR5, UR7, URZ ;  /* 0x0000000705057290 */ /* 0x000fe4000fffe03f */
[----:B------:R-:W2:Y:S01]  /*12360*/  LDC R2, c[0x0][0x288] ;  /* 0x0000a200ff027b82 */ /* 0x000ea20000000800 */
[----:B------:R-:W-:Y:S01]  /*12370*/  ISETP.NE.AND.EX P0, PT, RZ, UR11, PT, P0 ;  /* 0x0000000bff007c0c */ /* 0x000fe2000bf05300 */
[----:B------:R-:W-:Y:S01]  /*12380*/  USHF.L.U32 UR41, UR5, 0x7, URZ ;  /* 0x0000000705297899 */ /* 0x000fe2000800063f */
[----:B------:R-:W-:Y:S01]  /*12390*/  ULDC UR7, c[0x0][0xdb8] ;  /* 0x00036e0000077ab9 */ /* 0x000fe20000000800 */
[----:B------:R-:W-:-:S02]  /*123a0*/  UIADD3 UR4, UR8, -UR4, URZ ;  /* 0x8000000408047290 */ /* 0x000fc4000fffe03f */
[----:B------:R-:W-:Y:S02]  /*123b0*/  UISETP.NE.AND UP0, UPT, UR7, 0x1, UPT ;  /* 0x000000010700788c */ /* 0x000fe4000bf05270 */
[----:B------:R-:W3:Y:S01]  /*123c0*/  LDC R4, c[0x0][0x2e0] ;  /* 0x0000b800ff047b82 */ /* 0x000ee20000000800 */
[----:B------:R-:W-:Y:S01]  /*123d0*/  IMAD.U32 R5, RZ, RZ, UR41 ;  /* 0x00000029ff057e24 */ /* 0x000fe2000f8e00ff */
[----:B------:R-:W-:Y:S02]  /*123e0*/  ULDC UR5, c[0x0][0xdc4] ;  /* 0x0003710000057ab9 */ /* 0x000fe40000000800 */
[----:B------:R-:W-:Y:S01]  /*123f0*/  UIMAD UR6, UR6, UR5, UR4 ;  /* 0x00000005060672a4 */ /* 0x000fe2000f8e0204 */
[----:B-1----:R-:W-:-:S04]  /*12400*/  SEL R3, R0, 0x1, P0 ;  /* 0x0000000100037807 */ /* 0x002fc80000000000 */
[----:B------:R-:W-:Y:S01]  /*12410*/  @UP0 ULDC UR4, c[0x0][0xdbc] ;  /* 0x00036f0000040ab9 */ /* 0x000fe20000000800 */
[----:B------:R-:W-:Y:S01]  /*12420*/  @UP0 ULDC UR8, c[0x0][0xdc0] ;  /* 0x0003700000080ab9 */ /* 0x000fe20000000800 */
[----:B------:R-:W-:Y:S02]  /*12430*/  UIMAD.WIDE.U32 UR4, UR6, UR4, URZ ;  /* 0x00000004060472a5 */ /* 0x000fe4000f8e003f */
[----:B------:R-:W-:Y:S01]  /*12440*/  UMOV UR43, UR6 ;  /* 0x00000006002b7c82 */ /* 0x000fe20008000000 */
[----:B--2---:R-:W-:Y:S01]  /*12450*/  IADD3 R2, R5, 0xef, -R2 ;  /* 0x000000ef05027810 */ /* 0x004fe20007ffe802 */
[----:B------:R-:W-:-:S04]  /*12460*/  @UP0 USHF.R.U32.HI UR43, URZ, UR8, UR5 ;  /* 0x000000083f2b0299 */ /* 0x000fc80008011605 */
[----:B------:R-:W-:Y:S01]  /*12470*/  UIADD3 UR42, -UR43, URZ, URZ ;  /* 0x0000003f2b2a7290 */ /* 0x000fe2000fffe13f */
[----:B---3--:R-:W-:-:S03]  /*12480*/  IMAD R5, R3, R4, 0x6f ;  /* 0x0000006f03057424 */ /* 0x008fc600078e0204 */
[----:B------:R-:W-:Y:S01]  /*12490*/  UIMAD UR42, UR7, UR42, UR6 ;  /* 0x0000002a072a72a4 */ /* 0x000fe2000f8e0206 */
[----:B------:R-:W-:Y:S01]  /*124a0*/  IMAD R3, R3, R4, R2 ;  /* 0x0000000403037224 */ /* 0x000fe200078e0202 */
[----:B------:R-:W-:Y:S01]  /*124b0*/  MOV R4, RZ ;  /* 0x000000ff00047202 */ /* 0x000fe20000000f00 */
[----:B------:R-:W-:-:S04]  /*124c0*/  IMAD.MOV.U32 R2, RZ, RZ, RZ ;  /* 0x000000ffff027224 */ /* 0x000fc800078e00ff */
[----:B------:R-:W-:-:S04]  /*124d0*/  IMAD.HI R4, R5, -0x6db6db6d, R4 ;  /* 0x9249249305047827 */ /* 0x000fc800078e0204 */
[----:B------:R-:W-:Y:S01]  /*124e0*/  IMAD.HI R2, R3, -0x6db6db6d, R2 ;  /* 0x9249249303027827 */ /* 0x000fe200078e0202 */
[----:B------:R-:W-:-:S04]  /*124f0*/  SHF.R.U32.HI R3, RZ, 0x1f, R4 ;  /* 0x0000001fff037819 */ /* 0x000fc80000011604 */
[----:B------:R-:W-:Y:S02]  /*12500*/  SHF.R.U32.HI R5, RZ, 0x1f, R2 ;  /* 0x0000001fff057819 */ /* 0x000fe40000011602 */
[----:B------:R-:W-:Y:S02]  /*12510*/  LEA.HI.SX32 R3, R4, R3, 0x1a ;  /* 0x0000000304037211 */ /* 0x000fe400078fd2ff */
[----:B------:R-:W-:-:S04]  /*12520*/  LEA.HI.SX32 R2, R2, R5, 0x1a ;  /* 0x0000000502027211 */ /* 0x000fc800078fd2ff */
[----:B------:R-:W-:-:S04]  /*12530*/  VIMNMX R19, R3, R2, PT ;  /* 0x0000000203137248 */ /* 0x000fc80003fe0100 */
[----:B------:R-:W-:-:S13]  /*12540*/  ISETP.GT.AND P0, PT, R19, RZ, PT ;  /* 0x000000ff1300720c */ /* 0x000fda0003f04270 */
[----:B------:R-:W-:Y:S05]  /*12550*/  @P0 BRA `(.L_x_1907) ;  /* 0x00000000004c0947 */ /* 0x000fea0003800000 */
[----:B------:R-:W1:Y:S01]  /*12560*/  S2R R7, SR_TID.X ;  /* 0x0000000000077919 */ /* 0x000e620000002100 */
[----:B------:R-:W-:Y:S02]  /*12570*/  MOV R13, R6 ;  /* 0x00000006000d7202 */ /* 0x000fe40000000f00 */
[----:B-1----:R-:W-:-:S04]  /*12580*/  LOP3.LUT R7, R7, 0x1f, RZ, 0xc0, !PT ;  /* 0x0000001f07077812 */ /* 0x002fc800078ec0ff */
[----:B------:R-:W-:-:S13]  /*12590*/  ISETP.NE.AND P0, PT, R7, RZ, PT ;  /* 0x000000ff0700720c */ /* 0x000fda0003f05270 */
[----:B------:R-:W-:Y:S05]  /*125a0*/  @P0 BRA `(.L_x_1908) ;  /* 0x00000028000c0947 */ /* 0x000fea0003800000 */
[----:B------:R-:W1:Y:S01]  /*125b0*/  S2R R5, SR_LANEID ;  /* 0x0000000000057919 */ /* 0x000e620000000000 */
[----:B------:R-:W-:Y:S01]  /*125c0*/  VOTEU.ANY UR4, UPT, PT ;  /* 0x0000000000047886 */ /* 0x000fe200038e0100 */
[----:B------:R-:W2:Y:S01]  /*125d0*/  LDC.64 R2, c[0x0][0xdf0] ;  /* 0x00037c00ff027b82 */ /* 0x000ea20000000a00 */
[----:B------:R-:W1:Y:S01]  /*125e0*/  FLO.U32 R0, UR4 ;  /* 0x0000000400007d00 */ /* 0x000e6200080e0000 */
[----:B------:R-:W-:Y:S01]  /*125f0*/  ULDC.64 UR6, c[0x0][0x208] ;  /* 0x0000820000067ab9 */ /* 0x000fe20000000a00 */
        /* <DEDUP_REMOVED lines=9> */
.L_x_1907:
[----:B------:R-:W1:Y:S01]  /*12690*/  S2R R3, SR_CgaCtaId ;  /* 0x0000000000037919 */ /* 0x000e620000008800 */
[----:B------:R-:W-:-:S04]  /*126a0*/  MOV R18, 0x400 ;  /* 0x0000040000127802 */ /* 0x000fc80000000f00 */
[----:B-1----:R-:W-:-:S05]  /*126b0*/  LEA R18, R3, R18, 0x18 ;  /* 0x0000001203127211 */ /* 0x002fca00078ec0ff */
[----:B------:R-:W-:-:S05]  /*126c0*/  VIADD R0, R18, 0x21400 ;  /* 0x0002140012007836 */ /* 0x000fca0000000000 */
[----:B------:R-:W-:-:S13]  /*126d0*/  LOP3.LUT P0, RZ, R0, 0x3ff, RZ, 0xc0, !PT ;  /* 0x000003ff00ff7812 */ /* 0x000fda000780c0ff */
[----:B------:R-:W-:Y:S05]  /*126e0*/  @!P0 BRA `(.L_x_1909) ;  /* 0x0000000000408947 */ /* 0x000fea0003800000 */
[----:B------:R-:W-:Y:S01]  /*126f0*/  MOV R2, 0x0 ;  /* 0x0000000000027802 */ /* 0x000fe20000000f00 */
[----:B------:R-:W-:Y:S01]  /*12700*/  ULDC.64 UR6, c[0x4][0xa8] ;  /* 0x01002a0000067ab9 */ /* 0x000fe20000000a00 */
[----:B------:R-:W-:Y:S01]  /*12710*/  ULDC.64 UR8, c[0x4][0xb0] ;  /* 0x01002c0000087ab9 */ /* 0x000fe20000000a00 */
[----:B------:R-:W-:Y:S01]  /*12720*/  ULDC.64 UR4, c[0x4][0x8] ;  /* 0x0100020000047ab9 */ /* 0x000fe20000000a00 */
[----:B------:R-:W-:Y:S01]  /*12730*/  MOV R4, UR6 ;  /* 0x0000000600047c02 */ /* 0x000fe20008000f00 */
[----:B------:R-:W-:Y:S01]  /*12740*/  IMAD.U32 R5, RZ, RZ, UR7 ;  /* 0x00000007ff057e24 */ /* 0x000fe2000f8e00ff */
[----:B------:R-:W1:Y:S01]  /*12750*/  LDC.64 R2, c[0x4][R2] ;  /* 0x0100000002027b82 */ /* 0x000e620000000a00 */
[----:B------:R-:W-:Y:S01]  /*12760*/  MOV R6, UR8 ;  /* 0x0000000800067c02 */ /* 0x000fe20008000f00 */
[----:B------:R-:W-:Y:S01]  /*12770*/  IMAD.U32 R7, RZ, RZ, UR9 ;  /* 0x00000009ff077e24 */ /* 0x000fe2000f8e00ff */
[----:B------:R-:W-:Y:S01]  /*12780*/  MOV R10, UR4 ;  /* 0x00000004000a7c02 */ /* 0x000fe20008000f00 */
[----:B------:R-:W-:Y:S01]  /*12790*/  IMAD.U32 R11, RZ, RZ, UR5 ;  /* 0x00000005ff0b7e24 */ /* 0x000fe2000f8e00ff */
[----:B------:R-:W-:Y:S01]  /*127a0*/  MOV R8, 0x70 ;  /* 0x0000007000087802 */ /* 0x000fe20000000f00 */
[----:B------:R-:W-:Y:S01]  /*127b0*/  IMAD.MOV.U32 R12, RZ, RZ, 0x1 ;  /* 0x00000001ff0c7424 */ /* 0x000fe200078e00ff */
[----:B------:R-:W-:-:S07]  /*127c0*/  MOV R13, RZ ;  /* 0x000000ff000d7202 */ /* 0x000fce0000000f00 */
[----:B------:R-:W-:-:S07]  /*127d0*/  LEPC R20, `(.L_x_1909) ;  /* 0x000000001014794e */ /* 0x000fce0000000000 */
[----:B-1----:R-:W-:Y:S05]  /*127e0*/  CALL.ABS.NOINC R2 ;  /* 0x0000000002007343 */ /* 0x002fea0003c00000 */
.L_x_1909:
[----:B------:R-:W-:-:S05]  /*127f0*/  VIADD R0, R18, 0x400 ;  /* 0x0000040012007836 */ /* 0x000fca0000000000 */
        /* <DEDUP_REMOVED lines=11> */
[----:B------:R-:W-:Y:S01]  /*128b0*/  MOV R10, UR4 ;  /* 0x00000004000a7c02 */ /* 0x000fe20008000f00 */
[----:B------:R-:W-:Y:S01]  /*128c0*/  IMAD.U32 R11, RZ, RZ, UR5 ;  /* 0x00000005ff0b7e24 */ /* 0x000fe2000f8e00ff */
[----:B------:R-:W-:Y:S01]  /*128d0*/  MOV R8, 0x70 ;  /* 0x0000007000087802 */ /* 0x000fe20000000f00 */
[----:B------:R-:W-:Y:S01]  /*128e0*/  IMAD.MOV.U32 R12, RZ, RZ, 0x1 ;  /* 0x00000001ff0c7424 */ /* 0x000fe200078e00ff */
[----:B-1----:R-:W-:-:S07]  /*128f0*/  MOV R13, RZ ;  /* 0x000000ff000d7202 */ /* 0x002fce0000000f00 */
[----:B------:R-:W-:-:S07]  /*12900*/  LEPC R20, `(.L_x_1911) ;  /* 0x000000001014794e */ /* 0x000fce0000000000 */
[----:B--2---:R-:W-:Y:S05]  /*12910*/  CALL.ABS.NOINC R2 ;  /* 0x0000000002007343 */ /* 0x004fea0003c00000 */
.L_x_1911:
        /* <DEDUP_REMOVED lines=10> */
[----:B------:R-:W-:Y:S01]  /*129c0*/  MOV R11, UR5 ;  /* 0x00000005000b7c02 */ /* 0x000fe20008000f00 */
[----:B------:R-:W-:Y:S01]  /*129d0*/  IMAD.MOV.U32 R8, RZ, RZ, 0x70 ;  /* 0x00000070ff087424 */ /* 0x000fe200078e00ff */
[----:B------:R-:W-:Y:S01]  /*129e0*/  MOV R12, 0x1 ;  /* 0x00000001000c7802 */ /* 0x000fe20000000f00 */
[----:B------:R-:W-:-:S07]  /*129f0*/  IMAD.MOV.U32 R13, RZ, RZ, RZ ;  /* 0x000000ffff0d7224 */ /* 0x000fce00078e00ff */
[----:B------:R-:W-:-:S07]  /*12a00*/  LEPC R20, `(.L_x_1910) ;  /* 0x000000001014794e */ /* 0x000fce0000000000 */
[----:B-1----:R-:W-:Y:S05]  /*12a10*/  CALL.ABS.NOINC R2 ;  /* 0x0000000002007343 */ /* 0x002fea0003c00000 */
.L_x_1910:
[----:B------:R-:W-:Y:S01]  /*12a20*/  ULDC.64 UR4, c[0x0][0x9f8] ;  /* 0x00027e0000047ab9 */ /* 0x000fe20000000a00 */
[----:B------:R-:W-:Y:S01]  /*12a30*/  MOV R5, UR43 ;  /* 0x0000002b00057c02 */ /* 0x000fe20008000f00 */
[----:B------:R-:W-:Y:S01]  /*12a40*/  IMAD.U32 R0, RZ, RZ, UR43 ;  /* 0x0000002bff007e24 */ /* 0x000fe2000f8e00ff */
[----:B------:R-:W-:Y:S01]  /*12a50*/  ISETP.NE.U32.AND P0, PT, RZ, UR4, PT ;  /* 0x00000004ff007c0c */ /* 0x000fe2000bf05070 */
[----:B------:R-:W-:Y:S01]  /*12a60*/  ULDC.64 UR6, c[0x0][0x208] ;  /* 0x0000820000067ab9 */ /* 0x000fe20000000a00 */
[----:B------:R-:W1:Y:S01]  /*12a70*/  LDC R4, c[0x0][0x428] ;  /* 0x00010a00ff047b82 */ /* 0x000e620000000800 */
[----:B------:R-:W2:Y:S01]  /*12a80*/  S2R R6, SR_TID.X ;  /* 0x0000000000067919 */ /* 0x000ea20000002100 */
[----:B------:R-:W-:-:S13]  /*12a90*/  ISETP.NE.AND.EX P0, PT, RZ, UR5, PT, P0 ;  /* 0x00000005ff007c0c */ /* 0x000fda000bf05300 */
[----:B------:R-:W3:Y:S02]  /*12aa0*/  @P0 LDC.64 R2, c[0x0][0x9f8] ;  /* 0x00027e00ff020b82 */ /* 0x000ee40000000a00 */
[----:B---3--:R-:W-:-:S05]  /*12ab0*/  @P0 IMAD.WIDE R2, R5, 0x4, R2 ;  /* 0x0000000405020825 */ /* 0x008fca00078e0202 */
[----:B------:R3:W4:Y:S01]  /*12ac0*/  @P0 LDG.E R0, desc[UR6][R2.64] ;  /* 0x0000000602000981 */ /* 0x000722000c1e1900 */
[----:B-1----:R-:W-:Y:S01]  /*12ad0*/  ISETP.NE.AND P0, PT, R4, 0x1, PT ;  /* 0x000000010400780c */ /* 0x002fe20003f05270 */
[----:B------:R-:W-:Y:S01]  /*12ae0*/  UMOV UR40, URZ ;  /* 0x0000003f00287c82 */ /* 0x000fe20008000000 */
[----:B--2---:R-:W-:Y:S01]  /*12af0*/  LOP3.LUT R7, R6, 0x1f, RZ, 0xc0, !PT ;  /* 0x0000001f06077812 */ /* 0x004fe200078ec0ff */
[----:B------:R-:W-:Y:S01]  /*12b00*/  UMOV UR8, 0x40 ;  /* 0x0000004000087882 */ /* 0x000fe20000000000 */
[----:B------:R-:W-:Y:S01]  /*12b10*/  MOV R4, UR42 ;  /* 0x0000002a00047c02 */ /* 0x000fe20008000f00 */
        /* <DEDUP_REMOVED lines=19> */
[----:B------:R-:W-:Y:S01]  /*12c50*/  VIADD R5, R19, 0xffffffff ;  /* 0xffffffff13057836 */ /* 0x000fe20000000000 */
[----:B-1----:R-:W-:Y:S01]  /*12c60*/  ISETP.NE.U32.AND P0, PT, R2, RZ, PT ;  /* 0x000000ff0200720c */ /* 0x002fe20003f05070 */
[----:B------:R2:W-:Y:S03]  /*12c70*/  @!UP1 UTMAPF.L2.4D [UR12], [UR4] ;  /* 0x0000000c040095b8 */ /* 0x0005e60008018000 */
[----:B------:R-:W-:-:S04]  /*12c80*/  ISETP.NE.AND.EX P0, PT, R3, RZ, PT, P0 ;  /* 0x000000ff0300720c */ /* 0x000fc80003f05300 */
[----:B----4-:R-:W-:Y:S01]  /*12c90*/  SEL R6, R0, RZ, !P0 ;  /* 0x000000ff00067207 */ /* 0x010fe20004000000 */
[----:B--2---:R-:W-:Y:S08]  /*12ca0*/  BRA.DIV UR6, `(.L_x_1912) ;  /* 0x0000002a060c7947 */ /* 0x004ff0000b800000 */
.L_x_1963:
[----:B------:R-:W-:Y:S01]  /*12cb0*/  UMOV UR4, 0xffffffff ;  /* 0xffffffff00047882 */ /* 0x000fe20000000000 */
[----:B------:R-:W-:Y:S02]  /*12cc0*/  SHF.R.S32.HI R12, RZ, 0x1f, R0 ;  /* 0x0000001fff0c7819 */ /* 0x000fe40000011400 */
[----:B------:R-:W-:Y:S05]  /*12cd0*/  BRA.DIV UR4, `(.L_x_1913) ;  /* 0x0000002a042c7947 */ /* 0x000fea000b800000 */
[----:B------:R-:W-:-:S13]  /*12ce0*/  ELECT P6, URZ, PT ;  /* 0x00000000003f782f */ /* 0x000fda00038c0000 */
.L_x_1966:
[----:B------:R-:W-:Y:S05]  /*12cf0*/  @!P6 BRA `(.L_x_1914) ;  /* 0x0000000000f8e947 */ /* 0x000fea0003800000 */
[----:B------:R-:W-:Y:S01]  /*12d00*/  MOV R6, R0 ;  /* 0x0000000000067202 */ /* 0x000fe20000000f00 */
        /* <DEDUP_REMOVED lines=13> */
[----:B------:R-:W-:-:S03]  /*12de0*/  SHF.R.S32.HI R7, RZ, 0x1f, R6 ;  /* 0x0000001fff077819 */ /* 0x000fc60000011406 */
[----:B------:R-:W-:-:S04]  /*12df0*/  IMAD.WIDE.U32 R6, R0, UR4, R6 ;  /* 0x0000000400067c25 */ /* 0x000fc8000f8e0006 */
[----:B------:R-:W-:Y:S01]  /*12e00*/  IMAD.IADD R9, R7, 0x1, R9 ;  /* 0x0000000107097824 */ /* 0x000fe200078e0209 */
[----:B------:R-:W-:-:S04]  /*12e10*/  LEA R8, P2, R6, R2, 0x2 ;  /* 0x0000000206087211 */ /* 0x000fc800078410ff */
[----:B------:R-:W-:-:S05]  /*12e20*/  LEA.HI.X R9, R6, R3, R9, 0x2, P2 ;  /* 0x0000000306097211 */ /* 0x000fca00010f1409 */
[----:B------:R1:W5:Y:S04]  /*12e30*/  LDG.E R6, desc[UR6][R8.64] ;  /* 0x0000000608067981 */ /* 0x000368000c1e1900 */
.L_x_1915:
[----:B-1----:R-:W-:Y:S02]  /*12e40*/  LEA R8, R16, R18, 0x3 ;  /* 0x0000001210087211 */ /* 0x002fe400078e18ff */
[----:B------:R-:W-:-:S04]  /*12e50*/  SHF.L.U32 R7, R17, 0x1f, RZ ;  /* 0x0000001f11077819 */ /* 0x000fc800000006ff */
[----:B------:R-:W1:Y:S02]  /*12e60*/  SYNCS.PHASECHK.TRANS64.TRYWAIT P2, [R8+URZ+0x36840], R7 ;  /* 0x03684007080075a7 */ /* 0x000e64000804017f */
[----:B-1----:R-:W-:Y:S05]  /*12e70*/  @!P2 BRA `(.L_x_1916) ;  /* 0x0000002400e4a947 */ /* 0x002fea0003800000 */
.L_x_1967:
        /* <DEDUP_REMOVED lines=11> */
.L_x_1917:
[----:B-1----:R-:W-:Y:S01]  /*12f30*/  IMAD R7, R16, 0xa800, R18 ;  /* 0x0000a80010077824 */ /* 0x002fe200078e0212 */
        /* <DEDUP_REMOVED lines=26> */
.L_x_1914:
[----:B------:R-:W-:Y:S05]  /*130e0*/  WARPSYNC.ALL ;  /* 0x0000000000007948 */ /* 0x000fea0003800000 */
[----:B------:R-:W2:Y:S01]  /*130f0*/  LDL.LU R8, [R1+0x4] ;  /* 0x0000040001087983 */ /* 0x000ea20000300800 */
[----:B------:R-:W-:Y:S02]  /*13100*/  ELECT P2, URZ, PT ;  /* 0x00000000003f782f */ /* 0x000fe40003840000 */
[----:B------:R-:W-:Y:S01]  /*13110*/  ISETP.GE.AND P3, PT, R19, 0x2, PT ;  /* 0x000000021300780c */ /* 0x000fe20003f66270 */
[----:B------:R-:W-:Y:S01]  /*13120*/  UIADD3 UR4, UP0, UR38, 0x270, URZ ;  /* 0x0000027026047890 */ /* 0x000fe2000ff1e03f */
[----:B------:R-:W-:Y:S01]  /*13130*/  UMOV UR11, UR41 ;  /* 0x00000029000b7c82 */ /* 0x000fe20008000000 */
[----:B------:R-:W-:-:S02]  /*13140*/  UMOV UR12, UR42 ;  /* 0x0000002a000c7c82 */ /* 0x000fc40008000000 */
[----:B------:R-:W-:Y:S01]  /*13150*/  UIADD3.X UR5, URZ, UR39, URZ, UP0, !UPT ;  /* 0x000000273f057290 */ /* 0x000fe200087fe43f */
[----:B------:R-:W-:Y:S01]  /*13160*/  UMOV UR13, UR43 ;  /* 0x0000002b000d7c82 */ /* 0x000fe20008000000 */
[----:B------:R-:W-:Y:S01]  /*13170*/  UMOV UR6, 0x0 ;  /* 0x0000000000067882 */ /* 0x000fe20000000000 */
[----:B------:R-:W-:Y:S01]  /*13180*/  UMOV UR7, 0x12f00000 ;  /* 0x12f0000000077882 */ /* 0x000fe20000000000 */
[----:B------:R-:W-:Y:S01]  /*13190*/  UMOV UR10, URZ ;  /* 0x0000003f000a7c82 */ /* 0x000fe20008000000 */
[----:B------:R-:W-:Y:S01]  /*131a0*/  UMOV UR27, UR41 ;  /* 0x00000029001b7c82 */ /* 0x000fe20008000000 */
[----:B------:R-:W-:Y:S01]  /*131b0*/  @P2 MOV R7, 0xc000 ;  /* 0x0000c00000072802 */ /* 0x000fe20000000f00 */
[----:B------:R-:W-:Y:S06]  /*131c0*/  BAR.SYNC.DEFER_BLOCKING 0x8, 0x120 ;  /* 0x0204800000007b1d */ /* 0x000fec0000010000 */
[----:B------:R-:W-:Y:S01]  /*131d0*/  UMOV UR28, UR42 ;  /* 0x0000002a001c7c82 */ /* 0x000fe20008000000 */
[----:B------:R-:W-:Y:S01]  /*131e0*/  UMOV UR29, UR43 ;  /* 0x0000002b001d7c82 */ /* 0x000fe20008000000 */
[----:B------:R-:W-:Y:S01]  /*131f0*/  UMOV UR26, 0x40 ;  /* 0x00000040001a7882 */ /* 0x000fe20000000000 */
[----:B------:R-:W-:Y:S01]  /*13200*/  UMOV UR19, UR41 ;  /* 0x0000002900137c82 */ /* 0x000fe20008000000 */
[----:B------:R-:W-:Y:S01]  /*13210*/  UMOV UR20, UR42 ;  /* 0x0000002a00147c82 */ /* 0x000fe20008000000 */
[----:B------:R-:W-:Y:S01]  /*13220*/  UMOV UR21, UR43 ;  /* 0x0000002b00157c82 */ /* 0x000fe20008000000 */
[----:B------:R-:W-:Y:S01]  /*13230*/  UMOV UR18, 0x80 ;  /* 0x0000008000127882 */ /* 0x000fe20000000000 */
[----:B------:R1:W-:Y:S02]  /*13240*/  @P2 SYNCS.ARRIVE.TRANS64 RZ, [R18+URZ+0x36800], R7 ;  /* 0x0368000712ff29a7 */ /* 0x0003e4000800003f */
[----:B-1----:R-:W-:-:S05]  /*13250*/  @P2 VIADD R7, R18, 0x15400 ;  /* 0x0001540012072836 */ /* 0x002fca0000000000 */
[----:B------:R-:W-:Y:S02]  /*13260*/  @P2 R2UR UR8, R7 ;  /* 0x00000000070822ca */ /* 0x000fe400000e0000 */
[----:B------:R-:W-:-:S04]  /*13270*/  @P2 IADD3 R7, R18, 0x36800, RZ ;  /* 0x0003680012072810 */ /* 0x000fc80007ffe0ff */
[----:B------:R-:W-:Y:S01]  /*13280*/  @P2 R2UR UR9, R7 ;  /* 0x00000000070922ca */ /* 0x000fe200000e0000 */
[----:B------:R-:W-:-:S05]  /*13290*/  @P2 VIADD R7, R18, 0x19400 ;  /* 0x0001940012072836 */ /* 0x000fca0000000000 */
[----:B------:R-:W-:Y:S02]  /*132a0*/  @P2 R2UR UR24, R7 ;  /* 0x00000000071822ca */ /* 0x000fe400000e0000 */
[----:B------:R-:W-:-:S04]  /*132b0*/  @P2 IADD3 R7, R18, 0x1d400, RZ ;  /* 0x0001d40012072810 */ /* 0x000fc80007ffe0ff */
[----:B------:R-:W-:Y:S01]  /*132c0*/  @P2 R2UR UR16, R7 ;  /* 0x00000000071022ca */ /* 0x000fe200000e0000 */
[----:B------:R-:W-:Y:S01]  /*132d0*/  UMOV UR25, UR9 ;  /* 0x0000000900197c82 */ /* 0x000fe20008000000 */
[----:B------:R1:W-:Y:S01]  /*132e0*/  UTMALDG.4D [UR8], [UR4], desc[UR6] ;  /* 0x00000608040075b4 */ /* 0x0003e20008019000 */
[----:B------:R-:W-:-:S04]  /*132f0*/  UMOV UR17, UR9 ;  /* 0x0000000900117c82 */ /* 0x000fc80008000000 */
[----:B------:R1:W-:Y:S06]  /*13300*/  UTMALDG.4D [UR24], [UR4], desc[UR6] ;  /* 0x00000618040075b4 */ /* 0x0003ec0008019000 */
[----:B------:R1:W-:Y:S01]  /*13310*/  UTMALDG.4D [UR16], [UR4], desc[UR6] ;  /* 0x00000610040075b4 */ /* 0x0003e20008019000 */
[----:B--2---:R-:W-:-:S05]  /*13320*/  VIADD R8, R8, 0x1 ;  /* 0x0000000108087836 */ /* 0x004fca0000000000 */
[----:B------:R-:W-:Y:S01]  /*13330*/  LEA.HI R7, R8, R8, RZ, 0x1 ;  /* 0x0000000808077211 */ /* 0x000fe200078f08ff */
[----:B------:R1:W-:Y:S03]  /*13340*/  STL [R1+0x4], R8 ;  /* 0x0000040801007387 */ /* 0x0003e60000100800 */
[----:B------:R-:W-:-:S04]  /*13350*/  LOP3.LUT R7, R7, 0xfffffffe, RZ, 0xc0, !PT ;  /* 0xfffffffe07077812 */ /* 0x000fc800078ec0ff */
[----:B------:R-:W-:-:S04]  /*13360*/  IADD3 R7, R8, -R7, RZ ;  /* 0x8000000708077210 */ /* 0x000fc80007ffe0ff */
[----:B------:R-:W-:-:S04]  /*13370*/  SHF.L.U32 R7, R7, 0x1f, RZ ;  /* 0x0000001f07077819 */ /* 0x000fc800000006ff */
[----:B------:R-:W2:Y:S02]  /*13380*/  SYNCS.PHASECHK.TRANS64.TRYWAIT P2, [R18+URZ+0x36820], R7 ;  /* 0x03682007120075a7 */ /* 0x000ea4000804017f */
[----:B-12---:R-:W-:Y:S05]  /*13390*/  @!P2 BRA `(.L_x_1918) ;  /* 0x0000002000b0a947 */ /* 0x006fea0003800000 */
.L_x_1968:
[----:B------:R-:W-:Y:S05]  /*133a0*/  @!P3 BRA `(.L_x_1919) ;  /* 0x00000014007cb947 */ /* 0x000fea0003800000 */
[C---:B-1----:R-:W-:Y:S01]  /*133b0*/  LOP3.LUT R7, R19.reuse, 0x1, RZ, 0xc0, !PT ;  /* 0x0000000113077812 */ /* 0x042fe200078ec0ff */
[----:B------:R-:W-:Y:S01]  /*133c0*/  VIADD R10, R19, 0xfffffffe ;  /* 0xfffffffe130a7836 */ /* 0x000fe20000000000 */
[----:B------:R-:W-:Y:S02]  /*133d0*/  ULDC.64 UR36, c[0x0][0x408] ;  /* 0x0001020000247ab9 */ /* 0x000fe40000000a00 */
[----:B------:R-:W-:Y:S02]  /*133e0*/  ISETP.NE.U32.AND P2, PT, R7, 0x1, PT ;  /* 0x000000010700780c */ /* 0x000fe40003f45070 */
[----:B------:R-:W-:-:S11]  /*133f0*/  MOV R7, R10 ;  /* 0x0000000a00077202 */ /* 0x000fd60000000f00 */
[----:B------:R-:W-:Y:S05]  /*13400*/  @!P2 BRA `(.L_x_1920) ;  /* 0x0000000400cca947 */ /* 0x000fea0003800000 */
        /* <DEDUP_REMOVED lines=8> */
[----:B------:R-:W-:Y:S01]  /*13490*/  IMAD.MOV.U32 R7, RZ, RZ, R10 ;  /* 0x000000ffff077224 */ /* 0x000fe200078e000a */
[----:B------:R-:W-:Y:S06]  /*134a0*/  @!P0 BRA `(.L_x_1923) ;  /* 0x0000000000488947 */ /* 0x000fec0003800000 */
[----:B------:R-:W1:Y:S01]  /*134b0*/  LDC R14, c[0x0][0x41c] ;  /* 0x00010700ff0e7b82 */ /* 0x000e620000000800 */
[----:B------:R-:W-:Y:S01]  /*134c0*/  ULDC.64 UR4, c[0x0][0x408] ;  /* 0x0001020000047ab9 */ /* 0x000fe20000000a00 */
[----:B------:R-:W-:Y:S01]  /*134d0*/  ULDC.64 UR6, c[0x0][0x208] ;  /* 0x0000820000067ab9 */ /* 0x000fe20000000a00 */
        /* <DEDUP_REMOVED lines=8> */
[----:B------:R-:W-:Y:S02]  /*13560*/  IMAD R14, R12, UR4, RZ ;  /* 0x000000040c0e7c24 */ /* 0x000fe4000f8e02ff */
[----:B------:R-:W-:-:S04]  /*13570*/  IMAD.WIDE.U32 R8, R0, UR4, R8 ;  /* 0x0000000400087c25 */ /* 0x000fc8000f8e0008 */
[----:B------:R-:W-:Y:S01]  /*13580*/  IMAD R14, R0, UR5, R14 ;  /* 0x00000005000e7c24 */ /* 0x000fe2000f8e020e */
[----:B------:R-:W-:-:S04]  /*13590*/  LEA R2, P2, R8, R2, 0x2 ;  /* 0x0000000208027211 */ /* 0x000fc800078410ff */
[----:B------:R-:W-:-:S04]  /*135a0*/  IADD3 R9, R14, R9, RZ ;  /* 0x000000090e097210 */ /* 0x000fc80007ffe0ff */
[----:B------:R-:W-:-:S05]  /*135b0*/  LEA.HI.X R3, R8, R3, R9, 0x2, P2 ;  /* 0x0000000308037211 */ /* 0x000fca00010f1409 */
[----:B------:R1:W5:Y:S02]  /*135c0*/  LDG.E R8, desc[UR6][R2.64] ;  /* 0x0000000602087981 */ /* 0x000364000c1e1900 */
.L_x_1923:
[----:B-1----:R-:W-:Y:S01]  /*135d0*/  IMAD R3, R11, 0x8, R18 ;  /* 0x000000080b037824 */ /* 0x002fe200078e0212 */
[----:B------:R-:W-:-:S04]  /*135e0*/  SHF.L.U32 R2, R13, 0x1f, RZ ;  /* 0x0000001f0d027819 */ /* 0x000fc800000006ff */
[----:B------:R-:W1:Y:S02]  /*135f0*/  SYNCS.PHASECHK.TRANS64.TRYWAIT P2, [R3+URZ+0x36840], R2 ;  /* 0x03684002030075a7 */ /* 0x000e64000804017f */
[----:B-1----:R-:W-:Y:S05]  /*13600*/  @!P2 BRA `(.L_x_1924) ;  /* 0x000000200028a947 */ /* 0x002fea0003800000 */
.L_x_1969:
[----:B------:R-:W2:Y:S02]  /*13610*/  S2R R9, SR_TID.X ;  /* 0x0000000000097919 */ /* 0x000ea40000002100 */
[----:B--2---:R-:W-:-:S04]  /*13620*/  LOP3.LUT R9, R9, 0x7f, RZ, 0xc0, !PT ;  /* 0x0000007f09097812 */ /* 0x004fc800078ec0ff */
[----:B------:R-:W-:-:S13]  /*13630*/  ISETP.NE.AND P3, PT, R9, RZ, PT ;  /* 0x000000ff0900720c */ /* 0x000fda0003f65270 */
        /* <DEDUP_REMOVED lines=8> */
.L_x_1925:
        /* <DEDUP_REMOVED lines=11> */
[----:B------:R-:W-:Y:S01]  /*13770*/  VIADD R3, R18, 0x36800 ;  /* 0x0003680012037836 */ /* 0x000fe20000000000 */
[----:B------:R-:W-:Y:S01]  /*13780*/  UMOV UR16, 0x40 ;  /* 0x0000004000107882 */ /* 0x000fe20000000000 */
[----:B------:R-:W-:Y:S01]  /*13790*/  UMOV UR17, 0x80 ;  /* 0x0000008000117882 */ /* 0x000fe20000000000 */
[----:B------:R-:W-:Y:S01]  /*137a0*/  UIADD3 UR9, UR9, 0x36830, URZ ;  /* 0x0003683009097890 */ /* 0x000fe2000fffe03f */
[----:B------:R-:W-:Y:S01]  /*137b0*/  SHF.L.U32 R2, R17, 0x1f, RZ ;  /* 0x0000001f11027819 */ /* 0x000fe200000006ff */
[----:B------:R-:W-:Y:S01]  /*137c0*/  UIMAD UR11, UR11, 0x70, URZ ;  /* 0x000000700b0b78a4 */ /* 0x000fe2000f8e023f */
[----:B------:R-:W-:Y:S01]  /*137d0*/  LEA R3, R16, R3, 0x3 ;  /* 0x0000000310037211 */ /* 0x000fe200078e18ff */
[----:B------:R-:W-:-:S02]  /*137e0*/  UIADD3 UR8, UR14, 0x21400, URZ ;  /* 0x000214000e087890 */ /* 0x000fc4000fffe03f */
        /* <DEDUP_REMOVED lines=11> */
.L_x_1970:
[----:B------:R-:W-:Y:S05]  /*138a0*/  @P3 BRA `(.L_x_1927) ;  /* 0x0000000000203947 */ /* 0x000fea0003800000 */
[----:B------:R-:W2:Y:S01]  /*138b0*/  S2R R9, SR_TID.X ;  /* 0x0000000000097919 */ /* 0x000ea20000002100 */
[----:B-1----:R-:W-:Y:S01]  /*138c0*/  IMAD R2, R16, 0x8, R18 ;  /* 0x0000000810027824 */ /* 0x002fe200078e0212 */
[----:B------:R-:W-:-:S04]  /*138d0*/  MOV R3, 0xa800 ;  /* 0x0000a80000037802 */ /* 0x000fc80000000f00 */
[----:B------:R3:W-:Y:S01]  /*138e0*/  SYNCS.ARRIVE.TRANS64 RZ, [R2+URZ+0x36850], R3 ;  /* 0x0368500302ff79a7 */ /* 0x0007e2000800003f */
[----:B--2---:R-:W-:-:S04]  /*138f0*/  LOP3.LUT R9, R9, 0x1f, RZ, 0xc0, !PT ;  /* 0x0000001f09097812 */ /* 0x004fc800078ec0ff */
[----:B------:R-:W-:-:S13]  /*13900*/  ISETP.NE.AND P2, PT, R9, RZ, PT ;  /* 0x000000ff0900720c */ /* 0x000fda0003f45270 */
[----:B---3--:R-:W-:Y:S05]  /*13910*/  @!P2 BRA `(.L_x_1927) ;  /* 0x000000000004a947 */ /* 0x008fea0003800000 */
[----:B------:R-:W-:Y:S01]  /*13920*/  BPT.TRAP 0x1 ;  /* 0x000000040000795c */ /* 0x000fe20000300000 */
.L_x_1927:
[--C-:B-1----:R-:W-:Y:S01]  /*13930*/  IMAD R2, R16, 0x8, R18.reuse ;  /* 0x0000000810027824 */ /* 0x102fe200078e0212 */
[----:B------:R-:W-:Y:S01]  /*13940*/  R2UR UR11, R5 ;  /* 0x00000000050b72ca */ /* 0x000fe200000e0000 */
[----:B------:R-:W-:Y:S01]  /*13950*/  UIADD3 UR4, UP0, UR38, 0x470, URZ ;  /* 0x0000047026047890 */ /* 0x000fe2000ff1e03f */
[----:B------:R-:W-:Y:S01]  /*13960*/  R2UR UR13, R6 ;  /* 0x00000000060d72ca */ /* 0x000fe200000e0000 */
[----:B------:R-:W-:Y:S01]  /*13970*/  UMOV UR10, URZ ;  /* 0x0000003f000a7c82 */ /* 0x000fe20008000000 */
[----:B------:R-:W-:Y:S01]  /*13980*/  R2UR UR9, R2 ;  /* 0x00000000020972ca */ /* 0x000fe200000e0000 */
[----:B------:R-:W-:Y:S01]  /*13990*/  IMAD R2, R16, 0xa800, R18 ;  /* 0x0000a80010027824 */ /* 0x000fe200078e0212 */
[----:B------:R-:W-:Y:S01]  /*139a0*/  R2UR UR12, R4 ;  /* 0x00000000040c72ca */ /* 0x000fe200000e0000 */
[----:B------:R-:W-:Y:S01]  /*139b0*/  UIADD3.X UR5, URZ, UR39, URZ, UP0, !UPT ;  /* 0x000000273f057290 */ /* 0x000fe200087fe43f */
[----:B------:R-:W-:Y:S01]  /*139c0*/  MOV R6, R8 ;  /* 0x0000000800067202 */ /* 0x000fe20000000f00 */
[----:B------:R-:W-:Y:S01]  /*139d0*/  UMOV UR6, 0x0 ;  /* 0x0000000000067882 */ /* 0x000fe20000000000 */
[----:B------:R-:W-:Y:S01]  /*139e0*/  R2UR UR15, R2 ;  /* 0x00000000020f72ca */ /* 0x000fe200000e0000 */
[----:B------:R-:W-:Y:S01]  /*139f0*/  UMOV UR7, 0x14f00000 ;  /* 0x14f0000000077882 */ /* 0x000fe20000000000 */
[----:B------:R-:W-:Y:S01]  /*13a00*/  UMOV UR16, 0x40 ;  /* 0x0000004000107882 */ /* 0x000fe20000000000 */
[----:B------:R-:W-:Y:S01]  /*13a10*/  UIMAD UR11, UR11, 0x70, URZ ;  /* 0x000000700b0b78a4 */ /* 0x000fe2000f8e023f */
[----:B------:R-:W-:-:S03]  /*13a20*/  IMAD.MOV.U32 R5, RZ, RZ, R7 ;  /* 0x000000ffff057224 */ /* 0x000fc600078e0007 */
        /* <DEDUP_REMOVED lines=13> */
.L_x_1922:
[----:B------:R-:W-:Y:S05]  /*13b00*/  BSYNC B0 ;  /* 0x0000000000007941 */ /* 0x000fea0003800000 */
.L_x_1921:
[----:B------:R-:W-:Y:S01]  /*13b10*/  IADD3 R7, R19, -0x3, RZ ;  /* 0xfffffffd13077810 */ /* 0x000fe20007ffe0ff */
[----:B------:R-:W-:Y:S01]  /*13b20*/  IMAD.MOV.U32 R16, RZ, RZ, R11 ;  /* 0x000000ffff107224 */ /* 0x000fe200078e000b */
[----:B------:R-:W-:-:S07]  /*13b30*/  MOV R17, R13 ;  /* 0x0000000d00117202 */ /* 0x000fce0000000f00 */
.L_x_1920:
[----:B------:R-:W-:Y:S01]  /*13b40*/  ISETP.NE.AND P2, PT, R10, RZ, PT ;  /* 0x000000ff0a00720c */ /* 0x000fe20003f45270 */
[----:B------:R-:W-:-:S12]  /*13b50*/  BSSY B0, `(.L_x_1919) ;  /* 0x00000e4000007945 */ /* 0x000fd80003800000 */
[----:B------:R-:W-:Y:S05]  /*13b60*/  @!P2 BRA `(.L_x_1928) ;  /* 0x0000000c0088a947 */ /* 0x000fea0003800000 */
[----:B------:R-:W-:-:S07]  /*13b70*/  IMAD.MOV.U32 R8, RZ, RZ, R6 ;  /* 0x000000ffff087224 */ /* 0x000fce00078e0006 */
.L_x_1943:
[----:B------:R-:W-:Y:S01]  /*13b80*/  IADD3 R10, R16, 0x1, RZ ;  /* 0x00000001100a7810 */ /* 0x000fe20007ffe0ff */
        /* <DEDUP_REMOVED lines=13> */
[----:B-1----:R-:W-:Y:S01]  /*13c60*/  @P2 IMAD.HI.U32 R14, R7, R2, RZ ;  /* 0x00000002070e2227 */ /* 0x002fe200078e00ff */
[----:B------:R-:W-:-:S04]  /*13c70*/  MOV R2, R7 ;  /* 0x0000000700027202 */ /* 0x000fc80000000f00 */
[----:B------:R-:W-:Y:S01]  /*13c80*/  @P2 SHF.R.U32.HI R2, RZ, R3, R14 ;  /* 0x00000003ff022219 */ /* 0x000fe2000001160e */
[----:B------:R-:W-:-:S03]  /*13c90*/  IMAD R14, R12, UR36, RZ ;  /* 0x000000240c0e7c24 */ /* 0x000fc6000f8e02ff */
[--C-:B------:R-:W-:Y:S01]  /*13ca0*/  SHF.R.S32.HI R3, RZ, 0x1f, R2.reuse ;  /* 0x0000001fff037819 */ /* 0x100fe20000011402 */
[----:B------:R-:W-:Y:S02]  /*13cb0*/  IMAD.MOV R13, RZ, RZ, -R2 ;  /* 0x000000ffff0d7224 */ /* 0x000fe400078e0a02 */
[----:B------:R-:W-:Y:S02]  /*13cc0*/  IMAD R14, R0, UR37, R14 ;  /* 0x00000025000e7c24 */ /* 0x000fe4000f8e020e */
[----:B------:R-:W-:Y:S02]  /*13cd0*/  IMAD R13, R8, R13, R7 ;  /* 0x0000000d080d7224 */ /* 0x000fe400078e0207 */
[----:B------:R-:W1:Y:S01]  /*13ce0*/  LDC.64 R8, c[0x0][0x3f8] ;  /* 0x0000fe00ff087b82 */ /* 0x000e620000000a00 */
[----:B------:R-:W-:-:S05]  /*13cf0*/  IMAD.WIDE.U32 R2, R0, UR36, R2 ;  /* 0x0000002400027c25 */ /* 0x000fca000f8e0002 */
[----:B------:R-:W-:Y:S02]  /*13d00*/  IADD3 R14, R14, R3, RZ ;  /* 0x000000030e0e7210 */ /* 0x000fe40007ffe0ff */
[----:B-1----:R-:W-:-:S04]  /*13d10*/  LEA R8, P2, R2, R8, 0x2 ;  /* 0x0000000802087211 */ /* 0x002fc800078410ff */
[----:B------:R-:W-:-:S05]  /*13d20*/  LEA.HI.X R9, R2, R9, R14, 0x2, P2 ;  /* 0x0000000902097211 */ /* 0x000fca00010f140e */
[----:B------:R1:W5:Y:S04]  /*13d30*/  LDG.E R8, desc[UR4][R8.64] ;  /* 0x0000000408087981 */ /* 0x000368000c1e1900 */
.L_x_1931:
[----:B------:R-:W-:Y:S01]  /*13d40*/  IMAD R2, R10, 0x8, R18 ;  /* 0x000000080a027824 */ /* 0x000fe200078e0212 */
[----:B------:R-:W-:-:S04]  /*13d50*/  SHF.L.U32 R3, R11, 0x1f, RZ ;  /* 0x0000001f0b037819 */ /* 0x000fc800000006ff */
[----:B------:R-:W2:Y:S02]  /*13d60*/  SYNCS.PHASECHK.TRANS64.TRYWAIT P2, [R2+URZ+0x36840], R3 ;  /* 0x03684003020075a7 */ /* 0x000ea4000804017f */
[----:B--2---:R-:W-:Y:S05]  /*13d70*/  @!P2 BRA `(.L_x_1932) ;  /* 0x000000180074a947 */ /* 0x004fea0003800000 */
.L_x_1971:
        /* <DEDUP_REMOVED lines=11> */
.L_x_1933:
[----:B------:R-:W-:Y:S01]  /*13e30*/  R2UR UR9, R2 ;  /* 0x00000000020972ca */ /* 0x000fe200000e0000 */
[----:B--2---:R-:W-:Y:S01]  /*13e40*/  IMAD R2, R10, 0xa800, R18 ;  /* 0x0000a8000a027824 */ /* 0x004fe200078e0212 */
[----:B------:R-:W-:Y:S01]  /*13e50*/  R2UR UR11, R13 ;  /* 0x000000000d0b72ca */ /* 0x000fe200000e0000 */
        /* <DEDUP_REMOVED lines=8> */
[----:B------:R-:W-:Y:S01]  /*13ee0*/  VIADD R3, R18, 0x36800 ;  /* 0x0003680012037836 */ /* 0x000fe20000000000 */
[----:B------:R-:W-:Y:S01]  /*13ef0*/  UMOV UR16, 0x40 ;  /* 0x0000004000107882 */ /* 0x000fe20000000000 */
[----:B------:R-:W-:Y:S01]  /*13f00*/  UIADD3 UR9, UR9, 0x36830, URZ ;  /* 0x0003683009097890 */ /* 0x000fe2000fffe03f */
[----:B------:R-:W-:Y:S01]  /*13f10*/  SHF.L.U32 R17, R17, 0x1f, RZ ;  /* 0x0000001f11117819 */ /* 0x000fe200000006ff */
[----:B------:R-:W-:Y:S01]  /*13f20*/  UIMAD UR11, UR11, 0x70, URZ ;  /* 0x000000700b0b78a4 */ /* 0x000fe2000f8e023f */
[----:B------:R-:W-:Y:S01]  /*13f30*/  LEA R2, R16, R3, 0x3 ;  /* 0x0000000310027211 */ /* 0x000fe200078e18ff */
[----:B------:R-:W-:-:S02]  /*13f40*/  UMOV UR17, 0x80 ;  /* 0x0000008000117882 */ /* 0x000fc40000000000 */
        /* <DEDUP_REMOVED lines=12> */
.L_x_1972:
        /* <DEDUP_REMOVED lines=8> */
.L_x_1935:
[----:B------:R-:W-:Y:S01]  /*14090*/  IMAD R16, R16, 0xa800, R18 ;  /* 0x0000a80010107824 */ /* 0x000fe200078e0212 */
        /* <DEDUP_REMOVED lines=12> */
[----:B------:R-:W-:Y:S01]  /*14160*/  IMAD.MOV.U32 R6, RZ, RZ, R8 ;  /* 0x000000ffff067224 */ /* 0x000fe200078e0008 */
[----:B------:R-:W-:-:S02]  /*14170*/  UIMAD UR11, UR11, 0x70, URZ ;  /* 0x000000700b0b78a4 */ /* 0x000fc4000f8e023f */
        /* <DEDUP_REMOVED lines=14> */
.L_x_1930:
[----:B------:R-:W-:Y:S05]  /*14260*/  BSYNC B1 ;  /* 0x0000000000017941 */ /* 0x000fea0003800000 */
.L_x_1929:
        /* <DEDUP_REMOVED lines=10> */
[----:B------:R-:W-:Y:S01]  /*14310*/  IMAD R14, R12, UR36, RZ ;  /* 0x000000240c0e7c24 */ /* 0x000fe2000f8e02ff */
[----:B------:R-:W-:-:S03]  /*14320*/  ULDC.64 UR4, c[0x0][0x208] ;  /* 0x0000820000047ab9 */ /* 0x000fc60000000a00 */
        /* <DEDUP_REMOVED lines=15> */
.L_x_1938:
[----:B------:R-:W-:Y:S01]  /*14420*/  IMAD R2, R16, 0x8, R18 ;  /* 0x0000000810027824 */ /* 0x000fe200078e0212 */
[----:B------:R-:W-:-:S04]  /*14430*/  SHF.L.U32 R3, R17, 0x1f, RZ ;  /* 0x0000001f11037819 */ /* 0x000fc800000006ff */
[----:B------:R-:W2:Y:S02]  /*14440*/  SYNCS.PHASECHK.TRANS64.TRYWAIT P2, [R2+URZ+0x36840], R3 ;  /* 0x03684003020075a7 */ /* 0x000ea4000804017f */
[----:B--2---:R-:W-:Y:S05]  /*14450*/  @!P2 BRA `(.L_x_1939) ;  /* 0x0000001000e4a947 */ /* 0x004fea0003800000 */
.L_x_1973:
        /* <DEDUP_REMOVED lines=11> */
.L_x_1940:
[----:B--2---:R-:W-:Y:S01]  /*14510*/  VIADD R3, R18, 0x36800 ;  /* 0x0003680012037836 */ /* 0x004fe20000000000 */
[----:B------:R-:W-:Y:S01]  /*14520*/  R2UR UR11, R13 ;  /* 0x000000000d0b72ca */ /* 0x000fe200000e0000 */
[----:B------:R-:W-:Y:S01]  /*14530*/  UIADD3 UR4, UP0, UR38, 0x370, URZ ;  /* 0x0000037026047890 */ /* 0x000fe2000ff1e03f */
[----:B------:R-:W-:Y:S01]  /*14540*/  R2UR UR12, R4 ;  /* 0x00000000040c72ca */ /* 0x000fe200000e0000 */
[----:B------:R-:W-:Y:S01]  /*14550*/  UMOV UR10, URZ ;  /* 0x0000003f000a7c82 */ /* 0x000fe20008000000 */
[----:B------:R-:W-:Y:S01]  /*14560*/  LEA R2, R16, R3, 0x3 ;  /* 0x0000000310027211 */ /* 0x000fe200078e18ff */
[----:B------:R-:W-:Y:S01]  /*14570*/  UIADD3.X UR5, URZ, UR39, URZ, UP0, !UPT ;  /* 0x000000273f057290 */ /* 0x000fe200087fe43f */
[----:B-----5:R-:W-:Y:S01]  /*14580*/  R2UR UR13, R8 ;  /* 0x00000000080d72ca */ /* 0x020fe200000e0000 */
[----:B------:R-:W-:Y:S01]  /*14590*/  UMOV UR6, 0x0 ;  /* 0x0000000000067882 */ /* 0x000fe20000000000 */
[----:B------:R-:W-:Y:S01]  /*145a0*/  R2UR UR9, R2 ;  /* 0x00000000020972ca */ /* 0x000fe200000e0000 */
[----:B------:R-:W-:Y:S01]  /*145b0*/  IMAD R2, R16, 0xa800, R18 ;  /* 0x0000a80010027824 */ /* 0x000fe200078e0212 */
[----:B------:R-:W-:Y:S01]  /*145c0*/  UMOV UR7, 0x14f00000 ;  /* 0x14f0000000077882 */ /* 0x000fe20000000000 */
[----:B------:R-:W-:Y:S01]  /*145d0*/  UMOV UR17, 0x40 ;  /* 0x0000004000117882 */ /* 0x000fe20000000000 */
[----:B------:R-:W-:Y:S01]  /*145e0*/  UMOV UR18, 0x80 ;  /* 0x0000008000127882 */ /* 0x000fe20000000000 */
[----:B------:R-:W-:Y:S01]  /*145f0*/  UIMAD UR11, UR11, 0x70, URZ ;  /* 0x000000700b0b78a4 */ /* 0x000fe2000f8e023f */
[----:B------:R-:W-:Y:S01]  /*14600*/  R2UR UR8, R2 ;  /* 0x00000000020872ca */ /* 0x000fe200000e0000 */
[----:B------:R-:W-:Y:S01]  /*14610*/  IMAD R2, R10, 0x8, R3 ;  /* 0x000000080a027824 */ /* 0x000fe200078e0203 */
        /* <DEDUP_REMOVED lines=15> */
.L_x_1974:
[----:B------:R-:W-:Y:S05]  /*14710*/  @P3 BRA `(.L_x_1942) ;  /* 0x00000000001c3947 */ /* 0x000fea0003800000 */
[----:B------:R-:W2:Y:S02]  /*14720*/  S2R R3, SR_TID.X ;  /* 0x0000000000037919 */ /* 0x000ea40000002100 */
[----:B--2---:R-:W-:Y:S02]  /*14730*/  LOP3.LUT R9, R3, 0x1f, RZ, 0xc0, !PT ;  /* 0x0000001f03097812 */ /* 0x004fe400078ec0ff */
[----:B------:R-:W-:Y:S02]  /*14740*/  MOV R3, 0xa800 ;  /* 0x0000a80000037802 */ /* 0x000fe40000000f00 */
[----:B------:R-:W-:Y:S02]  /*14750*/  ISETP.NE.AND P2, PT, R9, RZ, PT ;  /* 0x000000ff0900720c */ /* 0x000fe40003f45270 */
[----:B------:R2:W-:Y:S11]  /*14760*/  SYNCS.ARRIVE.TRANS64 RZ, [R2+URZ+0x50], R3 ;  /* 0x0000500302ff79a7 */ /* 0x0005f6000800003f */
[----:B--2---:R-:W-:Y:S05]  /*14770*/  @!P2 BRA `(.L_x_1942) ;  /* 0x000000000004a947 */ /* 0x004fea0003800000 */
[----:B------:R-:W-:Y:S01]  /*14780*/  BPT.TRAP 0x1 ;  /* 0x000000040000795c */ /* 0x000fe20000300000 */
.L_x_1942:
        /* <DEDUP_REMOVED lines=13> */
[----:B------:R-:W-:Y:S01]  /*14860*/  MOV R6, R8 ;  /* 0x0000000800067202 */ /* 0x000fe20000000f00 */
[----:B------:R-:W-:-:S02]  /*14870*/  UIMAD UR11, UR11, 0x70, URZ ;  /* 0x000000700b0b78a4 */ /* 0x000fc4000f8e023f */
        /* <DEDUP_REMOVED lines=13> */
.L_x_1937:
[----:B------:R-:W-:Y:S05]  /*14950*/  BSYNC B1 ;  /* 0x0000000000017941 */ /* 0x000fea0003800000 */
.L_x_1936:
[C---:B------:R-:W-:Y:S01]  /*14960*/  ISETP.GT.AND P2, PT, R7.reuse, 0x1, PT ;  /* 0x000000010700780c */ /* 0x040fe20003f44270 */
[----:B------:R-:W-:-:S12]  /*14970*/  VIADD R7, R7, 0xfffffffe ;  /* 0xfffffffe07077836 */ /* 0x000fd80000000000 */
[----:B------:R-:W-:Y:S05]  /*14980*/  @P2 BRA `(.L_x_1943) ;  /* 0xfffffff0007c2947 */ /* 0x000fea000383ffff */
.L_x_1928:
[----:B------:R-:W-:Y:S05]  /*14990*/  BSYNC B0 ;  /* 0x0000000000007941 */ /* 0x000fea0003800000 */
.L_x_1919:
[----:B------:R-:W-:Y:S04]  /*149a0*/  BSSY B0, `(.L_x_1944) ;  /* 0x0000010000007945 */ /* 0x000fe80003800000 */
[----:B------:R-:W-:Y:S05]  /*149b0*/  @P1 BRA `(.L_x_1945) ;  /* 0x0000000000381947 */ /* 0x000fea0003800000 */
[----:B-1----:R-:W1:Y:S01]  /*149c0*/  S2R R7, SR_LANEID ;  /* 0x0000000000077919 */ /* 0x002e620000000000 */
        /* <DEDUP_REMOVED lines=11> */
[----:B-1----:R-:W-:-:S05]  /*14a80*/  IADD3 R0, R0, UR44, R9 ;  /* 0x0000002c00007c10 */ /* 0x002fca000fffe009 */
[----:B------:R2:W-:Y:S02]  /*14a90*/  STL [R1], R0 ;  /* 0x0000000001007387 */ /* 0x0005e40000100800 */
.L_x_1945:
[----:B------:R-:W-:Y:S05]  /*14aa0*/  BSYNC B0 ;  /* 0x0000000000007941 */ /* 0x000fea0003800000 */
.L_x_1944:
[----:B------:R-:W-:Y:S04]  /*14ab0*/  BSSY B0, `(.L_x_1946) ;  /* 0x000002c000007945 */ /* 0x000fe80003800000 */
[----:B------:R-:W-:Y:S05]  /*14ac0*/  @!P6 BRA `(.L_x_1947) ;  /* 0x0000000000a8e947 */ /* 0x000fea0003800000 */
[----:B--2---:R-:W1:Y:S01]  /*14ad0*/  S2R R0, SR_TID.X ;  /* 0x0000000000007919 */ /* 0x004e620000002100 */
[----:B------:R-:W-:Y:S02]  /*14ae0*/  LEA R3, R16, R18, 0x3 ;  /* 0x0000001210037211 */ /* 0x000fe400078e18ff */
[----:B-1----:R-:W-:Y:S02]  /*14af0*/  LOP3.LUT R2, R0, 0x7f, RZ, 0xc0, !PT ;  /* 0x0000007f00027812 */ /* 0x002fe400078ec0ff */
[----:B------:R-:W-:Y:S02]  /*14b00*/  SHF.L.U32 R0, R17, 0x1f, RZ ;  /* 0x0000001f11007819 */ /* 0x000fe400000006ff */
[----:B------:R-:W-:Y:S02]  /*14b10*/  ISETP.NE.AND P1, PT, R2, RZ, PT ;  /* 0x000000ff0200720c */ /* 0x000fe40003f25270 */
[----:B------:R-:W1:Y:S02]  /*14b20*/  SYNCS.PHASECHK.TRANS64.TRYWAIT P0, [R3+URZ+0x36860], R0 ;  /* 0x03686000030075a7 */ /* 0x000e64000800017f */
[----:B-1----:R-:W-:Y:S09]  /*14b30*/  @!P0 BRA `(.L_x_1948) ;  /* 0x0000000c00548947 */ /* 0x002ff20003800000 */
.L_x_1975:
        /* <DEDUP_REMOVED lines=8> */
.L_x_1949:
        /* <DEDUP_REMOVED lines=26> */
[----:B---3--:R-:W-:Y:S01]  /*14d60*/  NOP ;  /* 0x0000000000007918 */ /* 0x008fe20000000000 */
.L_x_1947:
[----:B------:R-:W-:Y:S05]  /*14d70*/  BSYNC B0 ;  /* 0x0000000000007941 */ /* 0x000fea0003800000 */
.L_x_1946:
[----:B------:R3:W5:Y:S01]  /*14d80*/  LDL.LU R13, [R1] ;  /* 0x00000000010d7983 */ /* 0x0007620000300800 */
[----:B------:R-:W-:-:S04]  /*14d90*/  IADD3 R16, R16, 0x1, RZ ;  /* 0x0000000110107810 */ /* 0x000fc80007ffe0ff */
[----:B------:R-:W-:-:S04]  /*14da0*/  ISETP.NE.AND P0, PT, R16, 0x2, PT ;  /* 0x000000021000780c */ /* 0x000fc80003f05270 */
[----:B-12---:R-:W-:Y:S02]  /*14db0*/  SEL R0, RZ, 0x1, P0 ;  /* 0x00000001ff007807 */ /* 0x006fe40000000000 */
[----:B------:R-:W-:Y:S02]  /*14dc0*/  SEL R16, R16, RZ, P0 ;  /* 0x000000ff10107207 */ /* 0x000fe40000000000 */
[----:B---3--:R-:W-:-:S07]  /*14dd0*/  LOP3.LUT R17, R17, R0, RZ, 0x3c, !PT ;  /* 0x0000000011117212 */ /* 0x008fce00078e3cff */
.L_x_1908:
[----:B------:R-:W-:Y:S05]  /*14de0*/  BSYNC B6 ;  /* 0x0000000000067941 */ /* 0x000fea0003800000 */
.L_x_1906:
[----:B------:R-:W-:-:S03]  /*14df0*/  UMOV UR4, 0xffffffff ;  /* 0xffffffff00047882 */ /* 0x000fc60000000000 */
[----:B------:R-:W-:Y:S05]  /*14e00*/  BRA.DIV UR4, `(.L_x_1950) ;  /* 0x0000000a04b47947 */ /* 0x000fea000b800000 */
[----:B-----5:R1:W2:Y:S02]  /*14e10*/  SHFL.IDX PT, R14, R13, RZ, 0x1f ;  /* 0x00001fff0d0e7589 */ /* 0x0202a400000e0000 */
.L_x_1978:
[----:B------:R-:W3:Y:S01]  /*14e20*/  S2R R0, SR_TID.X ;  /* 0x0000000000007919 */ /* 0x000ee20000002100 */
[----:B------:R-:W-:Y:S05]  /*14e30*/  WARPSYNC.ALL ;  /* 0x0000000000007948 */ /* 0x000fea0003800000 */
[----:B------:R-:W-:Y:S01]  /*14e40*/  BAR.SYNC.DEFER_BLOCKING 0x4, 0x120 ;  /* 0x0104800000007b1d */ /* 0x000fe20000010000 */
[----:B--2---:R-:W-:-:S05]  /*14e50*/  IMAD.MOV.U32 R2, RZ, RZ, R14 ;  /* 0x000000ffff027224 */ /* 0x004fca00078e000e */
[----:B------:R-:W-:Y:S01]  /*14e60*/  ULDC UR4, c[0x0][0xda8] ;  /* 0x00036a0000047ab9 */ /* 0x000fe20000000800 */
[----:B------:R2:W-:Y:S01]  /*14e70*/  STL [R1], R2 ;  /* 0x0000000201007387 */ /* 0x0005e20000100800 */
[----:B---3--:R-:W-:-:S04]  /*14e80*/  LOP3.LUT R0, R0, 0x1f, RZ, 0xc0, !PT ;  /* 0x0000001f00007812 */ /* 0x008fc800078ec0ff */
[----:B------:R-:W-:-:S13]  /*14e90*/  ISETP.NE.AND P0, PT, R0, RZ, PT ;  /* 0x000000ff0000720c */ /* 0x000fda0003f05270 */
[----:B------:R-:W3:Y:S01]  /*14ea0*/  @!P0 S2R R3, SR_CgaCtaId ;  /* 0x0000000000038919 */ /* 0x000ee20000008800 */
[----:B------:R-:W-:-:S04]  /*14eb0*/  @!P0 MOV R0, 0x400 ;  /* 0x0000040000008802 */ /* 0x000fc80000000f00 */
[----:B---3--:R-:W-:-:S05]  /*14ec0*/  @!P0 LEA R0, R3, R0, 0x18 ;  /* 0x0000000003008211 */ /* 0x008fca00078ec0ff */
[----:B------:R2:W-:Y:S01]  /*14ed0*/  @!P0 STS [R0+0x368d0], R13 ;  /* 0x0368d00d00008388 */ /* 0x0005e20000000800 */
[----:B------:R-:W-:Y:S06]  /*14ee0*/  BAR.ARV 0x5, 0x120 ;  /* 0x0144800000007b1d */ /* 0x000fec0000002000 */
[----:B------:R-:W-:-:S13]  /*14ef0*/  ISETP.GE.AND P0, PT, R2, UR4, PT ;  /* 0x0000000402007c0c */ /* 0x000fda000bf06270 */
[----:B--2---:R-:W-:Y:S05]  /*14f00*/  @!P0 BRA `(.L_x_1951) ;  /* 0xffffffd000848947 */ /* 0x004fea000383ffff */
.L_x_1903:
[----:B------:R-:W2:Y:S01]  /*14f10*/  LDL.LU R0, [R1+0x4] ;  /* 0x0000040001007983 */ /* 0x000ea20000300800 */
[----:B------:R-:W3:Y:S01]  /*14f20*/  S2R R5, SR_CgaCtaId ;  /* 0x0000000000057919 */ /* 0x000ee20000008800 */
[----:B--2---:R-:W-:-:S04]  /*14f30*/  IADD3 R0, R0, 0x1, RZ ;  /* 0x0000000100007810 */ /* 0x004fc80007ffe0ff */
[----:B------:R-:W-:-:S04]  /*14f40*/  LEA.HI R2, R0, R0, RZ, 0x1 ;  /* 0x0000000000027211 */ /* 0x000fc800078f08ff */
[----:B------:R-:W-:Y:S02]  /*14f50*/  LOP3.LUT R3, R2, 0xfffffffe, RZ, 0xc0, !PT ;  /* 0xfffffffe02037812 */ /* 0x000fe400078ec0ff */
[----:B------:R-:W-:-:S03]  /*14f60*/  MOV R2, 0x400 ;  /* 0x0000040000027802 */ /* 0x000fc60000000f00 */
[----:B------:R-:W-:Y:S01]  /*14f70*/  IMAD.IADD R0, R0, 0x1, -R3 ;  /* 0x0000000100007824 */ /* 0x000fe200078e0a03 */
[----:B---3--:R-:W-:-:S04]  /*14f80*/  LEA R7, R5, R2, 0x18 ;  /* 0x0000000205077211 */ /* 0x008fc800078ec0ff */
[----:B------:R-:W-:-:S04]  /*14f90*/  SHF.L.U32 R0, R0, 0x1f, RZ ;  /* 0x0000001f00007819 */ /* 0x000fc800000006ff */
[----:B------:R-:W2:Y:S02]  /*14fa0*/  SYNCS.PHASECHK.TRANS64.TRYWAIT P0, [R7+URZ+0x36820], R0 ;  /* 0x03682000070075a7 */ /* 0x000ea4000800017f */
[----:B--2---:R-:W-:Y:S05]  /*14fb0*/  @!P0 BRA `(.L_x_1952) ;  /* 0x00000008006c8947 */ /* 0x004fea0003800000 */
.L_x_1979:
        /* <DEDUP_REMOVED lines=9> */
[----:B------:R-:W2:Y:S02]  /*15050*/  LDL.LU R2, [R1+0x8] ;  /* 0x0000080001027983 */ /* 0x000ea40000300800 */
[----:B--2---:R-:W-:-:S04]  /*15060*/  LOP3.LUT R0, R2, 0x2, RZ, 0xfc, !PT ;  /* 0x0000000202007812 */ /* 0x004fc800078efcff */
[----:B------:R-:W-:-:S13]  /*15070*/  ISETP.NE.AND P2, PT, R0, 0x3, PT ;  /* 0x000000030000780c */ /* 0x000fda0003f45270 */
[----:B------:R-:W-:Y:S05]  /*15080*/  @!P2 BRA `(.L_x_1955) ;  /* 0x000000000004a947 */ /* 0x000fea0003800000 */
[----:B------:R-:W-:Y:S01]  /*15090*/  BPT.TRAP 0x1 ;  /* 0x000000040000795c */ /* 0x000fe20000300000 */
.L_x_1955:
[----:B------:R-:W-:Y:S02]  /*150a0*/  IADD3 R3, R7, 0x36840, RZ ;  /* 0x0003684007037810 */ /* 0x000fe40007ffe0ff */
[----:B------:R-:W-:Y:S02]  /*150b0*/  SHF.L.U32 R4, R17, 0x1f, RZ ;  /* 0x0000001f11047819 */ /* 0x000fe400000006ff */
[C---:B------:R-:W-:Y:S01]  /*150c0*/  IADD3 R0, R16.reuse, 0x1, RZ ;  /* 0x0000000110007810 */ /* 0x040fe20007ffe0ff */
        /* <DEDUP_REMOVED lines=9> */
.L_x_1980:
[----:B------:R-:W3:Y:S02]  /*15160*/  SYNCS.PHASECHK.TRANS64.TRYWAIT P0, [R3+URZ], R0 ;  /* 0x00000000030075a7 */ /* 0x000ee4000800017f */
[----:B---3--:R-:W-:Y:S05]  /*15170*/  @!P0 BRA `(.L_x_1957) ;  /* 0x0000000800248947 */ /* 0x008fea0003800000 */
.L_x_1981:
[----:B------:R-:W-:Y:S05]  /*15180*/  @!P2 BRA `(.L_x_1958) ;  /* 0x000000000004a947 */ /* 0x000fea0003800000 */
[----:B------:R-:W-:Y:S01]  /*15190*/  BPT.TRAP 0x1 ;  /* 0x000000040000795c */ /* 0x000fe20000300000 */
.L_x_1958:
[----:B---3--:R-:W-:-:S05]  /*151a0*/  IADD3 R3, R7, 0x36860, RZ ;  /* 0x0003686007037810 */ /* 0x008fca0007ffe0ff */
[----:B--2---:R-:W-:-:S04]  /*151b0*/  IMAD R5, R16, 0x8, R3 ;  /* 0x0000000810057824 */ /* 0x004fc800078e0203 */
[----:B------:R-:W2:Y:S02]  /*151c0*/  SYNCS.PHASECHK.TRANS64.TRYWAIT P0, [R5+URZ], R4 ;  /* 0x00000004050075a7 */ /* 0x000ea4000800017f */
[----:B--2---:R-:W-:Y:S05]  /*151d0*/  @!P0 BRA `(.L_x_1959) ;  /* 0x0000000800208947 */ /* 0x004fea0003800000 */
.L_x_1982:
[----:B------:R-:W-:-:S07]  /*151e0*/  LEA R3, R2, R3, 0x3 ;  /* 0x0000000302037211 */ /* 0x000fce00078e18ff */
.L_x_1960:
[----:B---3--:R3:W4:Y:S02]  /*151f0*/  SYNCS.PHASECHK.TRANS64.TRYWAIT P0, [R3+URZ], R0 ;  /* 0x00000000030075a7 */ /* 0x008724000800017f */
[----:B----4-:R-:W-:Y:S05]  /*15200*/  @!P0 NANOSLEEP.SYNCS 0x989680 ;  /* 0x009896800000895d */ /* 0x010fea0003900000 */
[----:B------:R-:W4:Y:S02]  /*15210*/  @!P0 SYNCS.PHASECHK.TRANS64 P0, [R3+URZ], R0 ;  /* 0x00000000030085a7 */ /* 0x000f24000800007f */
[----:B----4-:R-:W-:Y:S05]  /*15220*/  @!P0 BRA `(.L_x_1960) ;  /* 0xfffffffc00f08947 */ /* 0x010fea000383ffff */
.L_x_1954:
[----:B------:R-:W-:Y:S05]  /*15230*/  BSYNC B0 ;  /* 0x0000000000007941 */ /* 0x000fea0003800000 */
.L_x_1953:
[----:B------:R-:W-:Y:S05]  /*15240*/  EXIT ;  /* 0x000000000000794d */ /* 0x000fea0003800000 */
.L_x_1860:
[----:B-1----:R-:W-:-:S04]  /*15250*/  IMAD.U32 R3, RZ, RZ, UR61 ;  /* 0x0000003dff037e24 */ /* 0x002fc8000f8e00ff */
[----:B------:R1:W2:Y:S03]  /*15260*/  SYNCS.PHASECHK.TRANS64.TRYWAIT P1, [R3+URZ+0x36800], R0 ;  /* 0x03680000030075a7 */ /* 0x0002a6000802017f */
[----:B--2---:R-:W-:Y:S05]  /*15270*/  @!P1 NANOSLEEP.SYNCS 0x989680 ;  /* 0x009896800000995d */ /* 0x004fea0003900000 */
[----:B------:R-:W2:Y:S02]  /*15280*/  @!P1 SYNCS.PHASECHK.TRANS64 P1, [R3+URZ+0x36800], R0 ;  /* 0x03680000030095a7 */ /* 0x000ea4000802007f */
[----:B--2---:R-:W-:Y:S05]  /*15290*/  @!P1 BRA `(.L_x_1860) ;  /* 0xfffffffc00ec9947 */ /* 0x004fea000383ffff */
[----:B------:R-:W-:Y:S05]  /*152a0*/  BRA `(.L_x_1961) ;  /* 0xfffffec4002c7947 */ /* 0x000fea000383ffff */
.L_x_1864:
[----:B--2---:R2:W3:Y:S02]  /*152b0*/  SYNCS.PHASECHK.TRANS64.TRYWAIT P2, [R0+URZ+0x36830], R3 ;  /* 0x03683003000075a7 */ /* 0x0044e4000804017f */
[----:B---3--:R-:W-:Y:S05]  /*152c0*/  @!P2 NANOSLEEP.SYNCS 0x989680 ;  /* 0x009896800000a95d */ /* 0x008fea0003900000 */
[----:B------:R-:W3:Y:S02]  /*152d0*/  @!P2 SYNCS.PHASECHK.TRANS64 P2, [R0+URZ+0x36830], R3 ;  /* 0x036830030000a5a7 */ /* 0x000ee4000804007f */
[----:B---3--:R-:W-:Y:S05]  /*152e0*/  @!P2 BRA `(.L_x_1864) ;  /* 0xfffffffc00f0a947 */ /* 0x008fea000383ffff */
[----:B------:R-:W-:Y:S05]  /*152f0*/  BRA `(.L_x_1863) ;  /* 0xfffffec400587947 */ /* 0x000fea000383ffff */
.L_x_1869:
[----:B--2---:R-:W-:-:S04]  /*15300*/  MOV R9, UR60 ;  /* 0x0000003c00097c02 */ /* 0x004fc80008000f00 */
[----:B------:R2:W3:Y:S03]  /*15310*/  SYNCS.PHASECHK.TRANS64.TRYWAIT P2, [R9+URZ+0x36830], R6 ;  /* 0x03683006090075a7 */ /* 0x0004e6000804017f */
[----:B---3--:R-:W-:Y:S05]  /*15320*/  @!P2 NANOSLEEP.SYNCS 0x989680 ;  /* 0x009896800000a95d */ /* 0x008fea0003900000 */
[----:B------:R-:W3:Y:S02]  /*15330*/  @!P2 SYNCS.PHASECHK.TRANS64 P2, [R9+URZ+0x36830], R6 ;  /* 0x036830060900a5a7 */ /* 0x000ee4000804007f */
[----:B---3--:R-:W-:Y:S05]  /*15340*/  @!P2 BRA `(.L_x_1869) ;  /* 0xfffffffc00eca947 */ /* 0x008fea000383ffff */
[----:B------:R-:W-:Y:S05]  /*15350*/  BRA `(.L_x_1868) ;  /* 0xffffff1400447947 */ /* 0x000fea000383ffff */
.L_x_1873:
[----:B--2---:R-:W-:-:S04]  /*15360*/  IMAD.U32 R9, RZ, RZ, UR10 ;  /* 0x0000000aff097e24 */ /* 0x004fc8000f8e00ff */
[----:B------:R2:W4:Y:S03]  /*15370*/  SYNCS.PHASECHK.TRANS64.TRYWAIT P2, [R9+URZ+0x36850], R0 ;  /* 0x03685000090075a7 */ /* 0x000526000804017f */
[----:B----4-:R-:W-:Y:S05]  /*15380*/  @!P2 NANOSLEEP.SYNCS 0x989680 ;  /* 0x009896800000a95d */ /* 0x010fea0003900000 */
[----:B------:R-:W4:Y:S02]  /*15390*/  @!P2 SYNCS.PHASECHK.TRANS64 P2, [R9+URZ+0x36850], R0 ;  /* 0x036850000900a5a7 */ /* 0x000f24000804007f */
[----:B----4-:R-:W-:Y:S05]  /*153a0*/  @!P2 BRA `(.L_x_1873) ;  /* 0xfffffffc00eca947 */ /* 0x010fea000383ffff */
[----:B------:R-:W-:Y:S05]  /*153b0*/  BRA `(.L_x_1872) ;  /* 0xffffff3800f87947 */ /* 0x000fea000383ffff */
.L_x_1879:
[----:B--2---:R-:W-:-:S04]  /*153c0*/  MOV R9, UR6 ;  /* 0x0000000600097c02 */ /* 0x004fc80008000f00 */
[----:B------:R2:W3:Y:S03]  /*153d0*/  SYNCS.PHASECHK.TRANS64.TRYWAIT P2, [R9+URZ+0x36830], R6 ;  /* 0x03683006090075a7 */ /* 0x0004e6000804017f */
[----:B---3--:R-:W-:Y:S05]  /*153e0*/  @!P2 NANOSLEEP.SYNCS 0x989680 ;  /* 0x009896800000a95d */ /* 0x008fea0003900000 */
[----:B------:R-:W3:Y:S02]  /*153f0*/  @!P2 SYNCS.PHASECHK.TRANS64 P2, [R9+URZ+0x36830], R6 ;  /* 0x036830060900a5a7 */ /* 0x000ee4000804007f */
[----:B---3--:R-:W-:Y:S05]  /*15400*/  @!P2 BRA `(.L_x_1879) ;  /* 0xfffffffc00eca947 */ /* 0x008fea000383ffff */
[----:B------:R-:W-:Y:S05]  /*15410*/  BRA `(.L_x_1878) ;  /* 0xffffff6000347947 */ /* 0x000fea000383ffff */
.L_x_1883:
[----:B--2---:R-:W-:-:S04]  /*15420*/  IMAD.U32 R9, RZ, RZ, UR7 ;  /* 0x00000007ff097e24 */ /* 0x004fc8000f8e00ff */
[----:B------:R2:W4:Y:S03]  /*15430*/  SYNCS.PHASECHK.TRANS64.TRYWAIT P2, [R9+URZ+0x36850], R0 ;  /* 0x03685000090075a7 */ /* 0x000526000804017f */
[----:B----4-:R-:W-:Y:S05]  /*15440*/  @!P2 NANOSLEEP.SYNCS 0x989680 ;  /* 0x009896800000a95d */ /* 0x010fea0003900000 */
[----:B------:R-:W4:Y:S02]  /*15450*/  @!P2 SYNCS.PHASECHK.TRANS64 P2, [R9+URZ+0x36850], R0 ;  /* 0x036850000900a5a7 */ /* 0x000f24000804007f */
[----:B----4-:R-:W-:Y:S05]  /*15460*/  @!P2 BRA `(.L_x_1883) ;  /* 0xfffffffc00eca947 */ /* 0x010fea000383ffff */
[----:B------:R-:W-:Y:S05]  /*15470*/  BRA `(.L_x_1882) ;  /* 0xffffff8400e47947 */ /* 0x000fea000383ffff */
.L_x_1888:
[----:B--2---:R-:W-:-:S04]  /*15480*/  MOV R5, UR5 ;  /* 0x0000000500057c02 */ /* 0x004fc80008000f00 */
[----:B------:R2:W3:Y:S03]  /*15490*/  SYNCS.PHASECHK.TRANS64.TRYWAIT P0, [R5+URZ+0x36850], R0 ;  /* 0x03685000050075a7 */ /* 0x0004e6000800017f */
[----:B---3--:R-:W-:Y:S05]  /*154a0*/  @!P0 NANOSLEEP.SYNCS 0x989680 ;  /* 0x009896800000895d */ /* 0x008fea0003900000 */
[----:B------:R-:W3:Y:S02]  /*154b0*/  @!P0 SYNCS.PHASECHK.TRANS64 P0, [R5+URZ+0x36850], R0 ;  /* 0x03685000050085a7 */ /* 0x000ee4000800007f */
[----:B---3--:R-:W-:Y:S05]  /*154c0*/  @!P0 BRA `(.L_x_1888) ;  /* 0xfffffffc00ec8947 */ /* 0x008fea000383ffff */
[----:B------:R-:W-:Y:S05]  /*154d0*/  BRA `(.L_x_1887) ;  /* 0xffffffa8005c7947 */ /* 0x000fea000383ffff */
.L_x_1912:
[----:B------:R-:W1:Y:S01]  /*154e0*/  S2R R7, SR_TID.X ;  /* 0x0000000000077919 */ /* 0x000e620000002100 */
        /* <DEDUP_REMOVED lines=9> */
.L_x_1962:
[----:B------:R-:W-:Y:S05]  /*15580*/  BRA `(.L_x_1963) ;  /* 0xffffffd400c87947 */ /* 0x000fea000383ffff */
.L_x_1913:
[----:B------:R-:W-:Y:S01]  /*15590*/  BSSY B0, `(.L_x_1964) ;  /* 0x0000006000007945 */ /* 0x000fe20003800000 */
[----:B------:R-:W-:-:S07]  /*155a0*/  IMAD.MOV.U32 R15, RZ, RZ, -0x1 ;  /* 0xffffffffff0f7424 */ /* 0x000fce00078e00ff */
[----:B------:R-:W-:Y:S05]  /*155b0*/  WARPSYNC.COLLECTIVE R15, `(.L_x_1965) ;  /* 0x000000000f0c7348 */ /* 0x000fea0003c00000 */
[----:B------:R-:W-:Y:S02]  /*155c0*/  ELECT P6, UR62, PT ;  /* 0x00000000003e782f */ /* 0x000fe400038c0000 */
[----:B------:R-:W-:Y:S01]  /*155d0*/  MOV R14, UR62 ;  /* 0x0000003e000e7c02 */ /* 0x000fe20008000f00 */
[----:B------:R-:W-:Y:S10]  /*155e0*/  ENDCOLLECTIVE ;  /* 0x000000000000791b */ /* 0x000ff40003800000 */
.L_x_1965:
[----:B------:R-:W-:Y:S05]  /*155f0*/  BSYNC B0 ;  /* 0x0000000000007941 */ /* 0x000fea0003800000 */
.L_x_1964:
[----:B------:R-:W-:Y:S05]  /*15600*/  BRA `(.L_x_1966) ;  /* 0xffffffd400b87947 */ /* 0x000fea000383ffff */
.L_x_1916:
[----:B-1----:R1:W2:Y:S02]  /*15610*/  SYNCS.PHASECHK.TRANS64.TRYWAIT P2, [R8+URZ+0x36840], R7 ;  /* 0x03684007080075a7 */ /* 0x0022a4000804017f */
[----:B--2---:R-:W-:Y:S05]  /*15620*/  @!P2 NANOSLEEP.SYNCS 0x989680 ;  /* 0x009896800000a95d */ /* 0x004fea0003900000 */
[----:B------:R-:W2:Y:S02]  /*15630*/  @!P2 SYNCS.PHASECHK.TRANS64 P2, [R8+URZ+0x36840], R7 ;  /* 0x036840070800a5a7 */ /* 0x000ea4000804007f */
[----:B--2---:R-:W-:Y:S05]  /*15640*/  @!P2 BRA `(.L_x_1916) ;  /* 0xfffffffc00f0a947 */ /* 0x004fea000383ffff */
[----:B------:R-:W-:Y:S05]  /*15650*/  BRA `(.L_x_1967) ;  /* 0xffffffd800087947 */ /* 0x000fea000383ffff */
.L_x_1918:
[----:B-1----:R1:W2:Y:S02]  /*15660*/  SYNCS.PHASECHK.TRANS64.TRYWAIT P2, [R18+URZ+0x36820], R7 ;  /* 0x03682007120075a7 */ /* 0x0022a4000804017f */
[----:B--2---:R-:W-:Y:S05]  /*15670*/  @!P2 NANOSLEEP.SYNCS 0x989680 ;  /* 0x009896800000a95d */ /* 0x004fea0003900000 */
[----:B------:R-:W2:Y:S02]  /*15680*/  @!P2 SYNCS.PHASECHK.TRANS64 P2, [R18+URZ+0x36820], R7 ;  /* 0x036820071200a5a7 */ /* 0x000ea4000804007f */
[----:B--2---:R-:W-:Y:S05]  /*15690*/  @!P2 BRA `(.L_x_1918) ;  /* 0xfffffffc00f0a947 */ /* 0x004fea000383ffff */
[----:B------:R-:W-:Y:S05]  /*156a0*/  BRA `(.L_x_1968) ;  /* 0xffffffdc003c7947 */ /* 0x000fea000383ffff */
.L_x_1924:
[----:B-1----:R1:W2:Y:S02]  /*156b0*/  SYNCS.PHASECHK.TRANS64.TRYWAIT P2, [R3+URZ+0x36840], R2 ;  /* 0x03684002030075a7 */ /* 0x0022a4000804017f */
[----:B--2---:R-:W-:Y:S05]  /*156c0*/  @!P2 NANOSLEEP.SYNCS 0x989680 ;  /* 0x009896800000a95d */ /* 0x004fea0003900000 */
[----:B------:R-:W2:Y:S02]  /*156d0*/  @!P2 SYNCS.PHASECHK.TRANS64 P2, [R3+URZ+0x36840], R2 ;  /* 0x036840020300a5a7 */ /* 0x000ea4000804007f */
[----:B--2---:R-:W-:Y:S05]  /*156e0*/  @!P2 BRA `(.L_x_1924) ;  /* 0xfffffffc00f0a947 */ /* 0x004fea000383ffff */
[----:B------:R-:W-:Y:S05]  /*156f0*/  BRA `(.L_x_1969) ;  /* 0xffffffdc00c47947 */ /* 0x000fea000383ffff */
.L_x_1926:
[----:B-1----:R1:W2:Y:S02]  /*15700*/  SYNCS.PHASECHK.TRANS64.TRYWAIT P2, [R3+URZ+0x60], R2 ;  /* 0x00006002030075a7 */ /* 0x0022a4000804017f */
[----:B--2---:R-:W-:Y:S05]  /*15710*/  @!P2 NANOSLEEP.SYNCS 0x989680 ;  /* 0x009896800000a95d */ /* 0x004fea0003900000 */
[----:B------:R-:W2:Y:S02]  /*15720*/  @!P2 SYNCS.PHASECHK.TRANS64 P2, [R3+URZ+0x60], R2 ;  /* 0x000060020300a5a7 */ /* 0x000ea4000804007f */
[----:B--2---:R-:W-:Y:S05]  /*15730*/  @!P2 BRA `(.L_x_1926) ;  /* 0xfffffffc00f0a947 */ /* 0x004fea000383ffff */
[----:B------:R-:W-:Y:S05]  /*15740*/  BRA `(.L_x_1970) ;  /* 0xffffffe000547947 */ /* 0x000fea000383ffff */
.L_x_1932:
[----:B--2---:R2:W3:Y:S02]  /*15750*/  SYNCS.PHASECHK.TRANS64.TRYWAIT P2, [R2+URZ+0x36840], R3 ;  /* 0x03684003020075a7 */ /* 0x0044e4000804017f */
[----:B---3--:R-:W-:Y:S05]  /*15760*/  @!P2 NANOSLEEP.SYNCS 0x989680 ;  /* 0x009896800000a95d */ /* 0x008fea0003900000 */
[----:B------:R-:W3:Y:S02]  /*15770*/  @!P2 SYNCS.PHASECHK.TRANS64 P2, [R2+URZ+0x36840], R3 ;  /* 0x036840030200a5a7 */ /* 0x000ee4000804007f */
[----:B---3--:R-:W-:Y:S05]  /*15780*/  @!P2 BRA `(.L_x_1932) ;  /* 0xfffffffc00f0a947 */ /* 0x008fea000383ffff */
[----:B------:R-:W-:Y:S05]  /*15790*/  BRA `(.L_x_1971) ;  /* 0xffffffe400787947 */ /* 0x000fea000383ffff */
.L_x_1934:
[----:B-1----:R1:W2:Y:S02]  /*157a0*/  SYNCS.PHASECHK.TRANS64.TRYWAIT P2, [R2+URZ+0x60], R17 ;  /* 0x00006011020075a7 */ /* 0x0022a4000804017f */
[----:B--2---:R-:W-:Y:S05]  /*157b0*/  @!P2 NANOSLEEP.SYNCS 0x989680 ;  /* 0x009896800000a95d */ /* 0x004fea0003900000 */
[----:B------:R-:W2:Y:S02]  /*157c0*/  @!P2 SYNCS.PHASECHK.TRANS64 P2, [R2+URZ+0x60], R17 ;  /* 0x000060110200a5a7 */ /* 0x000ea4000804007f */
[----:B--2---:R-:W-:Y:S05]  /*157d0*/  @!P2 BRA `(.L_x_1934) ;  /* 0xfffffffc00f0a947 */ /* 0x004fea000383ffff */
[----:B------:R-:W-:Y:S05]  /*157e0*/  BRA `(.L_x_1972) ;  /* 0xffffffe800087947 */ /* 0x000fea000383ffff */
.L_x_1939:
[----:B--2---:R2:W3:Y:S02]  /*157f0*/  SYNCS.PHASECHK.TRANS64.TRYWAIT P2, [R2+URZ+0x36840], R3 ;  /* 0x03684003020075a7 */ /* 0x0044e4000804017f */
[----:B---3--:R-:W-:Y:S05]  /*15800*/  @!P2 NANOSLEEP.SYNCS 0x989680 ;  /* 0x009896800000a95d */ /* 0x008fea0003900000 */
[----:B------:R-:W3:Y:S02]  /*15810*/  @!P2 SYNCS.PHASECHK.TRANS64 P2, [R2+URZ+0x36840], R3 ;  /* 0x036840030200a5a7 */ /* 0x000ee4000804007f */
[----:B---3--:R-:W-:Y:S05]  /*15820*/  @!P2 BRA `(.L_x_1939) ;  /* 0xfffffffc00f0a947 */ /* 0x008fea000383ffff */
[----:B------:R-:W-:Y:S05]  /*15830*/  BRA `(.L_x_1973) ;  /* 0xffffffec00087947 */ /* 0x000fea000383ffff */
.L_x_1941:
[----:B-1----:R1:W2:Y:S02]  /*15840*/  SYNCS.PHASECHK.TRANS64.TRYWAIT P2, [R2+URZ+0x60], R11 ;  /* 0x0000600b020075a7 */ /* 0x0022a4000804017f */
[----:B--2---:R-:W-:Y:S05]  /*15850*/  @!P2 NANOSLEEP.SYNCS 0x989680 ;  /* 0x009896800000a95d */ /* 0x004fea0003900000 */
[----:B------:R-:W2:Y:S02]  /*15860*/  @!P2 SYNCS.PHASECHK.TRANS64 P2, [R2+URZ+0x60], R11 ;  /* 0x0000600b0200a5a7 */ /* 0x000ea4000804007f */
[----:B--2---:R-:W-:Y:S05]  /*15870*/  @!P2 BRA `(.L_x_1941) ;  /* 0xfffffffc00f0a947 */ /* 0x004fea000383ffff */
[----:B------:R-:W-:Y:S05]  /*15880*/  BRA `(.L_x_1974) ;  /* 0xffffffec00a07947 */ /* 0x000fea000383ffff */
.L_x_1948:
[----:B-1----:R1:W2:Y:S02]  /*15890*/  SYNCS.PHASECHK.TRANS64.TRYWAIT P0, [R3+URZ+0x36860], R0 ;  /* 0x03686000030075a7 */ /* 0x0022a4000800017f */
[----:B--2---:R-:W-:Y:S05]  /*158a0*/  @!P0 NANOSLEEP.SYNCS 0x989680 ;  /* 0x009896800000895d */ /* 0x004fea0003900000 */
[----:B------:R-:W2:Y:S02]  /*158b0*/  @!P0 SYNCS.PHASECHK.TRANS64 P0, [R3+URZ+0x36860], R0 ;  /* 0x03686000030085a7 */ /* 0x000ea4000800007f */
[----:B--2---:R-:W-:Y:S05]  /*158c0*/  @!P0 BRA `(.L_x_1948) ;  /* 0xfffffffc00f08947 */ /* 0x004fea000383ffff */
[----:B------:R-:W-:Y:S05]  /*158d0*/  BRA `(.L_x_1975) ;  /* 0xfffffff000987947 */ /* 0x000fea000383ffff */
.L_x_1950:
[----:B------:R-:W-:Y:S01]  /*158e0*/  BSSY B0, `(.L_x_1976) ;  /* 0x0000007000007945 */ /* 0x000fe20003800000 */
[----:B------:R-:W-:Y:S01]  /*158f0*/  MOV R12, RZ ;  /* 0x000000ff000c7202 */ /* 0x000fe20000000f00 */
[----:B------:R-:W-:Y:S01]  /*15900*/  IMAD.MOV.U32 R11, RZ, RZ, 0x1f ;  /* 0x0000001fff0b7424 */ /* 0x000fe200078e00ff */
[----:B------:R-:W-:-:S07]  /*15910*/  MOV R15, 0xffffffff ;  /* 0xffffffff000f7802 */ /* 0x000fce0000000f00 */
[----:B-----5:R-:W-:Y:S05]  /*15920*/  WARPSYNC.COLLECTIVE R15, `(.L_x_1977) ;  /* 0x000000000f087348 */ /* 0x020fea0003c00000 */
[----:B-----5:R1:W2:Y:S02]  /*15930*/  SHFL.IDX P6, R14, R13, R12, R11 ;  /* 0x0000000c0d0e7389 */ /* 0x0202a400000c000b */
[----:B-12---:R-:W-:Y:S01]  /*15940*/  ENDCOLLECTIVE ;  /* 0x000000000000791b */ /* 0x006fe20003800000 */
.L_x_1977:
[----:B------:R-:W-:Y:S05]  /*15950*/  BSYNC B0 ;  /* 0x0000000000007941 */ /* 0x000fea0003800000 */
.L_x_1976:
[----:B------:R-:W-:Y:S05]  /*15960*/  BRA `(.L_x_1978) ;  /* 0xfffffff4002c7947 */ /* 0x000fea000383ffff */
.L_x_1952:
[----:B--2---:R2:W3:Y:S02]  /*15970*/  SYNCS.PHASECHK.TRANS64.TRYWAIT P0, [R7+URZ+0x36820], R0 ;  /* 0x03682000070075a7 */ /* 0x0044e4000800017f */
[----:B---3--:R-:W-:Y:S05]  /*15980*/  @!P0 NANOSLEEP.SYNCS 0x989680 ;  /* 0x009896800000895d */ /* 0x008fea0003900000 */
[----:B------:R-:W3:Y:S02]  /*15990*/  @!P0 SYNCS.PHASECHK.TRANS64 P0, [R7+URZ+0x36820], R0 ;  /* 0x03682000070085a7 */ /* 0x000ee4000800007f */
[----:B---3--:R-:W-:Y:S05]  /*159a0*/  @!P0 BRA `(.L_x_1952) ;  /* 0xfffffffc00f08947 */ /* 0x008fea000383ffff */
[----:B------:R-:W-:Y:S05]  /*159b0*/  BRA `(.L_x_1979) ;  /* 0xfffffff400807947 */ /* 0x000fea000383ffff */
.L_x_1956:
[----:B--2---:R2:W3:Y:S02]  /*159c0*/  SYNCS.PHASECHK.TRANS64.TRYWAIT P0, [R5+URZ], R4 ;  /* 0x00000004050075a7 */ /* 0x0044e4000800017f */
[----:B---3--:R-:W-:Y:S05]  /*159d0*/  @!P0 NANOSLEEP.SYNCS 0x989680 ;  /* 0x009896800000895d */ /* 0x008fea0003900000 */
[----:B------:R-:W3:Y:S02]  /*159e0*/  @!P0 SYNCS.PHASECHK.TRANS64 P0, [R5+URZ], R4 ;  /* 0x00000004050085a7 */ /* 0x000ee4000800007f */
[----:B---3--:R-:W-:Y:S05]  /*159f0*/  @!P0 BRA `(.L_x_1956) ;  /* 0xfffffffc00f08947 */ /* 0x008fea000383ffff */
[----:B------:R-:W-:Y:S05]  /*15a00*/  BRA `(.L_x_1980) ;  /* 0xfffffff400d47947 */ /* 0x000fea000383ffff */
.L_x_1957:
[----:B---3--:R3:W4:Y:S02]  /*15a10*/  SYNCS.PHASECHK.TRANS64.TRYWAIT P0, [R3+URZ], R0 ;  /* 0x00000000030075a7 */ /* 0x008724000800017f */
[----:B----4-:R-:W-:Y:S05]  /*15a20*/  @!P0 NANOSLEEP.SYNCS 0x989680 ;  /* 0x009896800000895d */ /* 0x010fea0003900000 */
[----:B------:R-:W4:Y:S02]  /*15a30*/  @!P0 SYNCS.PHASECHK.TRANS64 P0, [R3+URZ], R0 ;  /* 0x00000000030085a7 */ /* 0x000f24000800007f */
[----:B----4-:R-:W-:Y:S05]  /*15a40*/  @!P0 BRA `(.L_x_1957) ;  /* 0xfffffffc00f08947 */ /* 0x010fea000383ffff */
[----:B------:R-:W-:Y:S05]  /*15a50*/  BRA `(.L_x_1981) ;  /* 0xfffffff400c87947 */ /* 0x000fea000383ffff */
.L_x_1959:
[----:B--2---:R2:W3:Y:S02]  /*15a60*/  SYNCS.PHASECHK.TRANS64.TRYWAIT P0, [R5+URZ], R4 ;  /* 0x00000004050075a7 */ /* 0x0044e4000800017f */
[----:B---3--:R-:W-:Y:S05]  /*15a70*/  @!P0 NANOSLEEP.SYNCS 0x989680 ;  /* 0x009896800000895d */ /* 0x008fea0003900000 */
[----:B------:R-:W3:Y:S02]  /*15a80*/  @!P0 SYNCS.PHASECHK.TRANS64 P0, [R5+URZ], R4 ;  /* 0x00000004050085a7 */ /* 0x000ee4000800007f */
[----:B---3--:R-:W-:Y:S05]  /*15a90*/  @!P0 BRA `(.L_x_1959) ;  /* 0xfffffffc00f08947 */ /* 0x008fea000383ffff */
[----:B------:R-:W-:Y:S05]  /*15aa0*/  BRA `(.L_x_1982) ;  /* 0xfffffff400cc7947 */ /* 0x000fea000383ffff */
.L_x_1983:
        /* <DEDUP_REMOVED lines=13> */
.L_x_2662:


//--------------------- .text._ZN7cutlass13device_kernelIN5flash11enable_sm90INS1_16FlashAttnFwdSm90INS1_25CollectiveMainloopFwdSm90ILi2EN4cute5tupleIJNS5_1CILi1EEES8_S8_EEENS6_IJNS7_ILi128EEENS7_ILi112EEENS7_ILi192EEEEEELi192ENS_10bfloat16_tEfNS_4arch4Sm90ELb1ELb0ELb1ELb1ELb0ELb0ELb0ELb1ELb1ELb0ELb0ELb0EEENS1_21CollectiveEpilogueFwdINS6_IJSA_SC_SB_EEES9_SE_SG_Li256ELb1ELb0ELb0ELb0EEENS1_36VarlenDynamicPersistentTileSchedulerILi128ELi112ELi256ELi32ELb0ELb0ELb1ELb1ELb1ELb1EEEEEEEEEvNT_6ParamsE --------------------------
	.section	.text._ZN7cutlass13device_kernelIN5flash11enable_sm90INS1_16FlashAttnFwdSm90INS1_25CollectiveMainloopFwdSm90ILi2EN4cute5tupleIJNS5_1CILi1EEES8_S8_EEENS6_IJNS7_ILi128EEENS7_ILi112EEENS7_ILi192EEEEEELi192ENS_10bfloat16_tEfNS_4arch4Sm90ELb1ELb0ELb1ELb1ELb0ELb0ELb0ELb1ELb1ELb0ELb0ELb0EEENS1_21CollectiveEpilogueFwdINS6_IJSA_SC_SB_EEES9_SE_SG_Li256ELb1ELb0ELb0ELb0EEENS1_36VarlenDynamicPersistentTileSchedulerILi128ELi112ELi256ELi32ELb0ELb0ELb1ELb1ELb1ELb1EEEEEEEEEvNT_6ParamsE,"ax",@progbits
	.align	128
.text._ZN7cutlass13device_kernelIN5flash11enable_sm90INS1_16FlashAttnFwdSm90INS1_25CollectiveMainloopFwdSm90ILi2EN4cute5tupleIJNS5_1CILi1EEES8_S8_EEENS6_IJNS7_ILi128EEENS7_ILi112EEENS7_ILi192EEEEEELi192ENS_10bfloat16_tEfNS_4arch4Sm90ELb1ELb0ELb1ELb1ELb0ELb0ELb0ELb1ELb1ELb0ELb0ELb0EEENS1_21CollectiveEpilogueFwdINS6_IJSA_SC_SB_EEES9_SE_SG_Li256ELb1ELb0ELb0ELb0EEENS1_36VarlenDynamicPersistentTileSchedulerILi128ELi112ELi256ELi32ELb0ELb0ELb1ELb1ELb1ELb1EEEEEEEEEvNT_6ParamsE:
        .type           _ZN7cutlass13device_kernelIN5flash11enable_sm90INS1_16FlashAttnFwdSm90INS1_25CollectiveMainloopFwdSm90ILi2EN4cute5tupleIJNS5_1CILi1EEES8_S8_EEENS6_IJNS7_ILi128EEENS7_ILi112EEENS7_ILi192EEEEEELi192ENS_10bfloat16_tEfNS_4arch4Sm90ELb1ELb0ELb1ELb1ELb0ELb0ELb0ELb1ELb1ELb0ELb0ELb0EEENS1_21CollectiveEpilogueFwdINS6_IJSA_SC_SB_EEES9_SE_SG_Li256ELb1ELb0ELb0ELb0EEENS1_36VarlenDynamicPersistentTileSchedulerILi128ELi112ELi256ELi32ELb0ELb0ELb1ELb1ELb1ELb1EEEEEEEEEvNT_6ParamsE,@function
        .size           _ZN7cutlass13device_kernelIN5flash11enable_sm90INS1_16FlashAttnFwdSm90INS1_25CollectiveMainloopFwdSm90ILi2EN4cute5tupleIJNS5_1CILi1EEES8_S8_EEENS6_IJNS7_ILi128EEENS7_ILi112EEENS7_ILi192EEEEEELi192ENS_10bfloat16_tEfNS_4arch4Sm90ELb1ELb0ELb1ELb1ELb0ELb0ELb0ELb1ELb1ELb0ELb0ELb0EEENS1_21CollectiveEpilogueFwdINS6_IJSA_SC_SB_EEES9_SE_SG_Li256ELb1ELb0ELb0ELb0EEENS1_36VarlenDynamicPersistentTileSchedulerILi128ELi112ELi256ELi32ELb0ELb0ELb1ELb1ELb1ELb1EEEEEEEEEvNT_6ParamsE,(.L_x_2663 - _ZN7cutlass13device_kernelIN5flash11enable_sm90INS1_16FlashAttnFwdSm90INS1_25CollectiveMainloopFwdSm90ILi2EN4cute5tupleIJNS5_1CILi1EEES8_S8_EEENS6_IJNS7_ILi128EEENS7_ILi112EEENS7_ILi192EEEEEELi192ENS_10bfloat16_tEfNS_4arch4Sm90ELb1ELb0ELb1ELb1ELb0ELb0ELb0ELb1ELb1ELb0ELb0ELb0EEENS1_21CollectiveEpilogueFwdINS6_IJSA_SC_SB_EEES9_SE_SG_Li256ELb1ELb0ELb0ELb0EEENS1_36VarlenDynamicPersistentTileSchedulerILi128ELi112ELi256ELi32ELb0ELb0ELb1ELb1ELb1ELb1EEEEEEEEEvNT_6ParamsE)
        .other          _ZN7cutlass13device_kernelIN5flash11enable_sm90INS1_16FlashAttnFwdSm90INS1_25CollectiveMainloopFwdSm90ILi2EN4cute5tupleIJNS5_1CILi1EEES8_S8_EEENS6_IJNS7_ILi128EEENS7_ILi112EEENS7_ILi192EEEEEELi192ENS_10bfloat16_tEfNS_4arch4Sm90ELb1ELb0ELb1ELb1ELb0ELb0ELb0ELb1ELb1ELb0ELb0ELb0EEENS1_21CollectiveEpilogueFwdINS6_IJSA_SC_SB_EEES9_SE_SG_Li256ELb1ELb0ELb0ELb0EEENS1_36VarlenDynamicPersistentTileSchedulerILi128ELi112ELi256ELi32ELb0ELb0ELb1ELb1ELb1ELb1EEEEEEEEEvNT_6ParamsE,@"STO_CUDA_ENTRY STV_DEFAULT"
_ZN7cutlass13device_kernelIN5flash11enable_sm90INS1_16FlashAttnFwdSm90INS1_25CollectiveMainloopFwdSm90ILi2EN4cute5tupleIJNS5_1CILi1EEES8_S8_EEENS6_IJNS7_ILi128EEENS7_ILi112EEENS7_ILi192EEEEEELi192ENS_10bfloat16_tEfNS_4arch4Sm90ELb1ELb0ELb1ELb1ELb0ELb0ELb0ELb1ELb1ELb0ELb0ELb0EEENS1_21CollectiveEpilogueFwdINS6_IJSA_SC_SB_EEES9_SE_SG_Li256ELb1ELb0ELb0ELb0EEENS1_36VarlenDynamicPersistentTileSchedulerILi128ELi112ELi256ELi32ELb0ELb0ELb1ELb1ELb1ELb1EEEEEEEEEvNT_6ParamsE:
        /* <DEDUP_REMOVED lines=21> */
.L_x_1985:
[----:B------:R-:W-:Y:S05]  /*0150*/  BSYNC B0 ;  /* 0x0000000000007941 */ /* 0x000fea0003800000 */
.L_x_1984:
        /* <DEDUP_REMOVED lines=41> */
.L_x_1986:
        /* <DEDUP_REMOVED lines=22> */
.L_x_1987:
        /* <DEDUP_REMOVED lines=18> */
.L_x_1988:
        /* <DEDUP_REMOVED lines=22> */
.L_x_1989:
        /* <DEDUP_REMOVED lines=22> */
.L_x_1990:
        /* <DEDUP_REMOVED lines=8> */
.L_x_1992:
        /* <DEDUP_REMOVED lines=17> */
[----:B------:R-:W-:Y:S01]  /*0ac0*/  UMOV UR36, URZ ;  /* 0x0000003f00247c82 */ /* 0x000fe20008000000 */
[----:B------:R-:W0:Y:S10]  /*0ad0*/  S2R R0, SR_TID.X ;  /* 0x0000000000007919 */ /* 0x000e340000002100 */
[----:B------:R-:W-:Y:S01]  /*0ae0*/  IMAD.U32 R17, RZ, RZ, UR5 ;  /* 0x00000005ff117e24 */ /* 0x000fe2000f8e00ff */
[----:B------:R-:W-:Y:S01]  /*0af0*/  R2UR UR5, R82 ;  /* 0x00000000520572ca */ /* 0x000fe200000e0000 */
[----:B0-----:R-:W-:-:S05]  /*0b00*/  VIADD R215, R0, 0xffffff80 ;  /* 0xffffff8000d77836 */ /* 0x001fca0000000000 */
[----:B------:R-:W-:-:S04]  /*0b10*/  SHF.R.S32.HI R0, RZ, 0x1f, R215 ;  /* 0x0000001fff007819 */ /* 0x000fc800000114d7 */
[CC--:B------:R-:W-:Y:S02]  /*0b20*/  LEA.HI R3, R0.reuse, R215.reuse, RZ, 0x7 ;  /* 0x000000d700037211 */ /* 0x0c0fe400078f38ff */
[----:B------:R-:W-:Y:S02]  /*0b30*/  LEA.HI R4, R0, R215, RZ, 0x5 ;  /* 0x000000d700047211 */ /* 0x000fe400078f28ff */
[----:B------:R-:W-:Y:S02]  /*0b40*/  SHF.R.S32.HI R212, RZ, 0x7, R3 ;  /* 0x00000007ffd47819 */ /* 0x000fe40000011403 */
[----:B--2---:R-:W-:Y:S02]  /*0b50*/  R2UR UR4, R2 ;  /* 0x00000000020472ca */ /* 0x004fe400000e0000 */
[C---:B------:R-:W-:Y:S02]  /*0b60*/  LOP3.LUT R2, R3.reuse, 0xffffff80, RZ, 0xc0, !PT ;  /* 0xffffff8003027812 */ /* 0x040fe400078ec0ff */
[----:B------:R-:W-:-:S03]  /*0b70*/  LEA.HI R3, R3, R212, RZ, 0x1 ;  /* 0x000000d403037211 */ /* 0x000fc600078f08ff */
[----:B------:R-:W-:Y:S01]  /*0b80*/  IMAD.IADD R211, R215, 0x1, -R2 ;  /* 0x00000001d7d37824 */ /* 0x000fe200078e0a02 */
[----:B------:R-:W-:-:S04]  /*0b90*/  LOP3.LUT R3, R3, 0x3fffffe, RZ, 0xc0, !PT ;  /* 0x03fffffe03037812 */ /* 0x000fc800078ec0ff */
[----:B------:R-:W-:Y:S01]  /*0ba0*/  SHF.R.S32.HI R8, RZ, 0x1f, R211 ;  /* 0x0000001fff087819 */ /* 0x000fe200000114d3 */
[----:B------:R-:W-:Y:S01]  /*0bb0*/  ULOP3.LUT UR4, UR4, 0x1, URZ, 0xfc, !UPT ;  /* 0x0000000104047892 */ /* 0x000fe2000f8efc3f */
[----:B------:R-:W-:Y:S02]  /*0bc0*/  IADD3 R3, R212, -R3, RZ ;  /* 0x80000003d4037210 */ /* 0x000fe40007ffe0ff */
[CC--:B------:R-:W-:Y:S02]  /*0bd0*/  LEA.HI R9, R8.reuse, R211.reuse, RZ, 0x2 ;  /* 0x000000d308097211 */ /* 0x0c0fe400078f10ff */
[----:B------:R-:W-:Y:S01]  /*0be0*/  LEA.HI R8, R8, R211, RZ, 0x5 ;  /* 0x000000d308087211 */ /* 0x000fe200078f28ff */
[----:B------:R-:W-:Y:S01]  /*0bf0*/  IMAD.U32 R214, RZ, RZ, UR4 ;  /* 0x00000004ffd67e24 */ /* 0x000fe2000f8e00ff */
[--C-:B------:R-:W-:Y:S01]  /*0c00*/  SHF.R.S32.HI R5, RZ, 0x2, R9.reuse ;  /* 0x00000002ff057819 */ /* 0x100fe20000011409 */
[----:B------:R-:W-:Y:S01]  /*0c10*/  UMOV UR4, URZ ;  /* 0x0000003f00047c82 */ /* 0x000fe20008000000 */
[----:B------:R-:W-:-:S02]  /*0c20*/  SHF.R.S32.HI R2, RZ, 0x1f, R9 ;  /* 0x0000001fff027819 */ /* 0x000fc40000011409 */
[----:B------:R-:W-:Y:S02]  /*0c30*/  SHF.R.S32.HI R8, RZ, 0x5, R8 ;  /* 0x00000005ff087819 */ /* 0x000fe40000011408 */
[----:B------:R-:W-:Y:S02]  /*0c40*/  LEA.HI R2, R2, R5, RZ, 0x3 ;  /* 0x0000000502027211 */ /* 0x000fe400078f18ff */
[----:B------:R-:W-:Y:S02]  /*0c50*/  LOP3.LUT R204, R9, 0x7ffffffc, RZ, 0xc0, !PT ;  /* 0x7ffffffc09cc7812 */ /* 0x000fe400078ec0ff */
[----:B------:R-:W-:Y:S02]  /*0c60*/  LOP3.LUT R6, R2, 0xfffffff8, RZ, 0xc0, !PT ;  /* 0xfffffff802067812 */ /* 0x000fe400078ec0ff */
[CC--:B------:R-:W-:Y:S01]  /*0c70*/  LEA.HI R2, R0.reuse, R215.reuse, RZ, 0x4 ;  /* 0x000000d700027211 */ /* 0x0c0fe200078f20ff */
[----:B------:R-:W-:Y:S01]  /*0c80*/  IMAD.IADD R204, R211, 0x1, -R204 ;  /* 0x00000001d3cc7824 */ /* 0x000fe200078e0acc */
[----:B------:R-:W-:Y:S01]  /*0c90*/  LEA.HI R0, R0, R215, RZ, 0x3 ;  /* 0x000000d700007211 */ /* 0x000fe200078f18ff */
[----:B------:R-:W-:Y:S01]  /*0ca0*/  IMAD.IADD R11, R5, 0x1, -R6 ;  /* 0x00000001050b7824 */ /* 0x000fe200078e0a06 */
[----:B------:R-:W-:-:S02]  /*0cb0*/  SHF.R.S32.HI R5, RZ, 0x4, R2 ;  /* 0x00000004ff057819 */ /* 0x000fc40000011402 */
[----:B------:R-:W-:Y:S01]  /*0cc0*/  SHF.L.U32 R6, R4, 0x5, RZ ;  /* 0x0000000504067819 */ /* 0x000fe200000006ff */
[----:B------:R-:W-:Y:S01]  /*0cd0*/  IMAD R8, R8, 0x10, R11 ;  /* 0x0000001008087824 */ /* 0x000fe200078e020b */
[C---:B------:R-:W-:Y:S02]  /*0ce0*/  LOP3.LUT R4, R2.reuse, 0x3fffff0, RZ, 0xc0, !PT ;  /* 0x03fffff002047812 */ /* 0x040fe400078ec0ff */
[----:B------:R-:W-:Y:S01]  /*0cf0*/  LEA.HI R2, R2, R5, RZ, 0x1 ;  /* 0x0000000502027211 */ /* 0x000fe200078f08ff */
[----:B------:R-:W-:Y:S01]  /*0d00*/  IMAD R205, R3, 0x40, R8 ;  /* 0x0000004003cd7824 */ /* 0x000fe200078e0208 */
[----:B------:R-:W-:Y:S01]  /*0d10*/  LOP3.LUT R7, R6, 0xfffffc00, RZ, 0xc0, !PT ;  /* 0xfffffc0006077812 */ /* 0x000fe200078ec0ff */
[----:B------:R-:W-:Y:S01]  /*0d20*/  IMAD.IADD R4, R215, 0x1, -R4 ;  /* 0x00000001d7047824 */ /* 0x000fe200078e0a04 */
[----:B------:R-:W-:Y:S02]  /*0d30*/  LOP3.LUT R2, R2, 0x1ffffffe, RZ, 0xc0, !PT ;  /* 0x1ffffffe02027812 */ /* 0x000fe400078ec0ff */
[----:B------:R-:W-:Y:S01]  /*0d40*/  SHF.R.S32.HI R22, RZ, 0x3, R0 ;  /* 0x00000003ff167819 */ /* 0x000fe20000011400 */
[----:B------:R-:W-:Y:S01]  /*0d50*/  IMAD R7, R4, 0x40, R7 ;  /* 0x0000004004077824 */ /* 0x000fe200078e0207 */
[----:B------:R-:W-:Y:S01]  /*0d60*/  MOV R210, UR4 ;  /* 0x0000000400d27c02 */ /* 0x000fe20008000f00 */
[----:B------:R-:W-:-:S04]  /*0d70*/  IMAD.IADD R2, R5, 0x1, -R2 ;  /* 0x0000000105027824 */ /* 0x000fc800078e0a02 */
[----:B------:R-:W-:Y:S01]  /*0d80*/  IMAD R213, R2, 0x8, R7 ;  /* 0x0000000802d57824 */ /* 0x000fe200078e0207 */
[----:B------:R-:W-:-:S05]  /*0d90*/  LOP3.LUT R2, R0, 0x1ffffff8, RZ, 0xc0, !PT ;  /* 0x1ffffff800027812 */ /* 0x000fca00078ec0ff */
[----:B------:R-:W-:-:S04]  /*0da0*/  IMAD.IADD R2, R215, 0x1, -R2 ;  /* 0x00000001d7027824 */ /* 0x000fc800078e0a02 */
[----:B------:R-:W-:-:S07]  /*0db0*/  IMAD.SHL.U32 R16, R2, 0x8, RZ ;  /* 0x0000000802107824 */ /* 0x000fce00078e00ff */
.L_x_2046:
[----:B0-----:R-:W0:Y:S01]  /*0dc0*/  LDC.64 R2, c[0x0][0xc60] ;  /* 0x00031800ff027b82 */ /* 0x001e220000000a00 */
[----:B------:R-:W-:Y:S01]  /*0dd0*/  ULDC.64 UR10, c[0x0][0x208] ;  /* 0x00008200000a7ab9 */ /* 0x000fe20000000a00 */
[----:B------:R-:W-:Y:S01]  /*0de0*/  ULDC.64 UR6, c[0x0][0xa28] ;  /* 0x00028a0000067ab9 */ /* 0x000fe20000000a00 */
[----:B------:R-:W-:Y:S01]  /*0df0*/  ULDC.64 UR8, c[0x0][0xa18] ;  /* 0x0002860000087ab9 */ /* 0x000fe20000000a00 */
[----:B0-----:R-:W-:-:S06]  /*0e00*/  IMAD.WIDE R2, R83, 0x4, R2 ;  /* 0x0000000453027825 */ /* 0x001fcc00078e0202 */
[----:B--2---:R-:W2:Y:S01]  /*0e10*/  LDG.E R2, desc[UR10][R2.64] ;  /* 0x0000000a02027981 */ /* 0x004ea2000c1e1900 */
[----:B------:R-:W-:Y:S02]  /*0e20*/  UISETP.NE.U32.AND UP0, UPT, UR6, URZ, UPT ;  /* 0x0000003f0600728c */ /* 0x000fe4000bf05070 */
[----:B------:R-:W-:Y:S02]  /*0e30*/  UISETP.NE.U32.AND UP1, UPT, UR8, URZ, UPT ;  /* 0x0000003f0800728c */ /* 0x000fe4000bf25070 */
[----:B------:R-:W-:Y:S02]  /*0e40*/  UISETP.NE.AND.EX UP0, UPT, UR7, URZ, UPT, UP0 ;  /* 0x0000003f0700728c */ /* 0x000fe4000bf05300 */
[----:B------:R-:W-:-:S04]  /*0e50*/  UISETP.NE.AND.EX UP1, UPT, UR9, URZ, UPT, UP1 ;  /* 0x0000003f0900728c */ /* 0x000fc8000bf25310 */
[----:B------:R-:W-:Y:S02]  /*0e60*/  PLOP3.LUT P0, PT, PT, PT, UP0, 0x80, 0x0 ;  /* 0x000000000000781c */ /* 0x000fe40003f0f008 */
[----:B------:R-:W-:Y:S02]  /*0e70*/  PLOP3.LUT P2, PT, PT, PT, UP1, 0x80, 0x0 ;  /* 0x000000000000781c */ /* 0x000fe40003f4f018 */
[----:B--2---:R-:W-:-:S13]  /*0e80*/  R2UR UR4, R2 ;  /* 0x00000000020472ca */ /* 0x004fda00000e0000 */
[----:B------:R-:W-:Y:S02]  /*0e90*/  USHF.R.S32.HI UR12, URZ, 0x1f, UR4 ;  /* 0x0000001f3f0c7899 */ /* 0x000fe40008011404 */
[----:B------:R-:W-:Y:S01]  /*0ea0*/  IMAD.U32 R206, RZ, RZ, UR4 ;  /* 0x00000004ffce7e24 */ /* 0x000fe2000f8e00ff */
[----:B------:R-:W-:-:S04]  /*0eb0*/  @UP0 ULEA UR6, UP2, UR4, UR6, 0x2 ;  /* 0x0000000604060291 */ /* 0x000fc8000f84103f */
[----:B------:R-:W-:Y:S02]  /*0ec0*/  @UP0 ULEA.HI.X UR7, UR4, UR7, UR12, 0x2, UP2 ;  /* 0x0000000704070291 */ /* 0x000fe400090f140c */
[----:B------:R-:W-:Y:S01]  /*0ed0*/  IMAD.U32 R208, RZ, RZ, UR12 ;  /* 0x0000000cffd07e24 */ /* 0x000fe2000f8e00ff */
[----:B------:R-:W-:Y:S01]  /*0ee0*/  @UP1 ULEA UR8, UP0, UR4, UR8, 0x2 ;  /* 0x0000000804081291 */ /* 0x000fe2000f80103f */
[----:B------:R-:W-:-:S03]  /*0ef0*/  IMAD.U32 R2, RZ, RZ, UR6 ;  /* 0x00000006ff027e24 */ /* 0x000fc6000f8e00ff */
[----:B------:R-:W-:Y:S01]  /*0f00*/  @UP1 ULEA.HI.X UR9, UR4, UR9, UR12, 0x2, UP0 ;  /* 0x0000000904091291 */ /* 0x000fe200080f140c */
[----:B------:R-:W-:Y:S01]  /*0f10*/  IMAD.U32 R3, RZ, RZ, UR7 ;  /* 0x00000007ff037e24 */ /* 0x000fe2000f8e00ff */
[----:B---345:R-:W-:Y:S01]  /*0f20*/  MOV R4, UR8 ;  /* 0x0000000800047c02 */ /* 0x038fe20008000f00 */
[----:B------:R-:W-:Y:S01]  /*0f30*/  ULDC.64 UR6, c[0x0][0x3f8] ;  /* 0x0000fe0000067ab9 */ /* 0x000fe20000000a00 */
[----:B------:R-:W-:Y:S02]  /*0f40*/  ULDC UR8, c[0x0][0x2e0] ;  /* 0x0000b80000087ab9 */ /* 0x000fe40000000800 */
[----:B------:R-:W-:Y:S01]  /*0f50*/  IMAD.U32 R5, RZ, RZ, UR9 ;  /* 0x00000009ff057e24 */ /* 0x000fe2000f8e00ff */
[----:B------:R-:W2:Y:S04]  /*0f60*/  @P0 LDG.E R2, desc[UR10][R2.64] ;  /* 0x0000000a02020981 */ /* 0x000ea8000c1e1900 */
[----:B------:R-:W3:Y:S01]  /*0f70*/  @P2 LDG.E R4, desc[UR10][R4.64] ;  /* 0x0000000a04042981 */ /* 0x000ee2000c1e1900 */
[----:B------:R-:W-:Y:S01]  /*0f80*/  ULDC UR9, c[0x0][0x288] ;  /* 0x0000a20000097ab9 */ /* 0x000fe20000000800 */
[----:B------:R-:W-:Y:S01]  /*0f90*/  UISETP.NE.U32.AND UP0, UPT, UR6, URZ, UPT ;  /* 0x0000003f0600728c */ /* 0x000fe2000bf05070 */
[----:B------:R-:W-:Y:S01]  /*0fa0*/  IMAD.U32 R207, RZ, RZ, UR5 ;  /* 0x00000005ffcf7e24 */ /* 0x000fe2000f8e00ff */
[----:B------:R-:W-:Y:S01]  /*0fb0*/  ULDC.64 UR10, c[0x0][0xa20] ;  /* 0x00028800000a7ab9 */ /* 0x000fe20000000a00 */
[----:B------:R-:W-:Y:S01]  /*0fc0*/  ULDC UR6, c[0x0][0x404] ;  /* 0x0001010000067ab9 */ /* 0x000fe20000000800 */
[----:B------:R-:W-:Y:S01]  /*0fd0*/  UISETP.NE.AND.EX UP0, UPT, UR7, URZ, UPT, UP0 ;  /* 0x0000003f0700728c */ /* 0x000fe2000bf05300 */
[----:B------:R-:W-:Y:S01]  /*0fe0*/  ISETP.NE.U32.AND P1, PT, RZ, UR10, PT ;  /* 0x0000000aff007c0c */ /* 0x000fe2000bf25070 */
[----:B------:R-:W-:-:S02]  /*0ff0*/  UMOV UR4, URZ ;  /* 0x0000003f00047c82 */ /* 0x000fc40008000000 */
[----:B------:R-:W-:Y:S01]  /*1000*/  USEL UR6, UR6, 0x1, UP0 ;  /* 0x0000000106067887 */ /* 0x000fe20008000000 */
[----:B------:R-:W-:-:S03]  /*1010*/  ISETP.NE.AND.EX P1, PT, RZ, UR11, PT, P1 ;  /* 0x0000000bff007c0c */ /* 0x000fc6000bf25310 */
[----:B------:R-:W-:Y:S01]  /*1020*/  UIMAD UR8, UR6, UR8, URZ ;  /* 0x00000008060872a4 */ /* 0x000fe2000f8e023f */
[----:B--2---:R-:W-:Y:S02]  /*1030*/  @P0 R2UR UR4, R2 ;  /* 0x00000000020402ca */ /* 0x004fe400000e0000 */
[----:B---3--:R-:W-:-:S13]  /*1040*/  @P2 R2UR UR9, R4 ;  /* 0x00000000040922ca */ /* 0x008fda00000e0000 */
[----:B------:R-:W-:Y:S01]  /*1050*/  IMAD.U32 R18, RZ, RZ, UR9 ;  /* 0x00000009ff127e24 */ /* 0x000fe2000f8e00ff */
[----:B-1----:R-:W-:Y:S06]  /*1060*/  @P2 BRA `(.L_x_1993) ;  /* 0x0000000000402947 */ /* 0x002fec0003800000 */
[----:B------:R-:W-:Y:S02]  /*1070*/  ULDC.64 UR6, c[0x0][0xa00] ;  /* 0x0002800000067ab9 */ /* 0x000fe40000000a00 */
[----:B------:R-:W-:-:S04]  /*1080*/  ISETP.NE.U32.AND P0, PT, RZ, UR6, PT ;  /* 0x00000006ff007c0c */ /* 0x000fc8000bf05070 */
[----:B------:R-:W-:-:S13]  /*1090*/  ISETP.NE.AND.EX P0, PT, RZ, UR7, PT, P0 ;  /* 0x00000007ff007c0c */ /* 0x000fda000bf05300 */
[----:B------:R-:W-:Y:S05]  /*10a0*/  @!P0 BRA `(.L_x_1993) ;  /* 0x0000000000308947 */ /* 0x000fea0003800000 */
[----:B------:R-:W-:Y:S01]  /*10b0*/  R2UR UR5, R206 ;  /* 0x00000000ce0572ca */ /* 0x000fe200000e0000 */
[----:B------:R-:W-:Y:S01]  /*10c0*/  ULDC.64 UR6, c[0x0][0xa00] ;  /* 0x0002800000067ab9 */ /* 0x000fe20000000a00 */
[----:B------:R-:W-:-:S11]  /*10d0*/  ULDC.64 UR12, c[0x0][0x208] ;  /* 0x00008200000c7ab9 */ /* 0x000fd60000000a00 */
[----:B------:R-:W-:-:S06]  /*10e0*/  UIMAD.WIDE UR6, UR5, 0x4, UR6 ;  /* 0x00000004050678a5 */ /* 0x000fcc000f8e0206 */
[----:B------:R-:W-:Y:S02]  /*10f0*/  IMAD.U32 R2, RZ, RZ, UR6 ;  /* 0x00000006ff027e24 */ /* 0x000fe4000f8e00ff */
[----:B------:R-:W-:-:S05]  /*1100*/  IMAD.U32 R3, RZ, RZ, UR7 ;  /* 0x00000007ff037e24 */ /* 0x000fca000f8e00ff */
[----:B------:R-:W2:Y:S04]  /*1110*/  LDG.E R4, desc[UR12][R2.64] ;  /* 0x0000000c02047981 */ /* 0x000ea8000c1e1900 */
[----:B------:R-:W3:Y:S01]  /*1120*/  LDG.E R0, desc[UR12][R2.64+0x4] ;  /* 0x0000040c02007981 */ /* 0x000ee2000c1e1900 */
[----:B--2---:R-:W-:Y:S02]  /*1130*/  R2UR UR5, R4 ;  /* 0x00000000040572ca */ /* 0x004fe400000e0000 */
[----:B---3--:R-:W-:-:S13]  /*1140*/  R2UR UR6, R0 ;  /* 0x00000000000672ca */ /* 0x008fda00000e0000 */
[----:B------:R-:W-:-:S06]  /*1150*/  UIADD3 UR5, -UR5, UR6, URZ ;  /* 0x0000000605057290 */ /* 0x000fcc000fffe13f */
[----:B------:R-:W-:-:S07]  /*1160*/  MOV R18, UR5 ;  /* 0x0000000500127c02 */ /* 0x000fce0008000f00 */
.L_x_1993:
[----:B------:R-:W-:-:S13]  /*1170*/  R2UR UR5, R17 ;  /* 0x00000000110572ca */ /* 0x000fda00000e0000 */
[----:B------:R-:W-:Y:S01]  /*1180*/  IMAD.U32 R209, RZ, RZ, UR5 ;  /* 0x00000005ffd17e24 */ /* 0x000fe2000f8e00ff */
[----:B------:R-:W-:Y:S06]  /*1190*/  @!P1 BRA `(.L_x_1994) ;  /* 0x0000000000289947 */ /* 0x000fec0003800000 */
[----:B------:R-:W-:Y:S01]  /*11a0*/  R2UR UR6, R206 ;  /* 0x00000000ce0672ca */ /* 0x000fe200000e0000 */
[----:B------:R-:W-:Y:S01]  /*11b0*/  ULDC.64 UR8, c[0x0][0x208] ;  /* 0x0000820000087ab9 */ /* 0x000fe20000000a00 */
[----:B------:R-:W-:-:S11]  /*11c0*/  R2UR UR7, R208 ;  /* 0x00000000d00772ca */ /* 0x000fd600000e0000 */
[----:B------:R-:W-:-:S04]  /*11d0*/  ULEA UR5, UP0, UR6, UR10, 0x2 ;  /* 0x0000000a06057291 */ /* 0x000fc8000f80103f */
[----:B------:R-:W-:Y:S02]  /*11e0*/  ULEA.HI.X UR6, UR6, UR11, UR7, 0x2, UP0 ;  /* 0x0000000b06067291 */ /* 0x000fe400080f1407 */
[----:B------:R-:W-:-:S04]  /*11f0*/  IMAD.U32 R2, RZ, RZ, UR5 ;  /* 0x00000005ff027e24 */ /* 0x000fc8000f8e00ff */
[----:B------:R-:W-:-:S05]  /*1200*/  IMAD.U32 R3, RZ, RZ, UR6 ;  /* 0x00000006ff037e24 */ /* 0x000fca000f8e00ff */
[----:B------:R-:W2:Y:S02]  /*1210*/  LDG.E R2, desc[UR8][R2.64] ;  /* 0x0000000802027981 */ /* 0x000ea4000c1e1900 */
[----:B--2---:R-:W-:Y:S01]  /*1220*/  R2UR UR8, R2 ;  /* 0x00000000020872ca */ /* 0x004fe200000e0000 */
[----:B------:R-:W-:-:S14]  /*1230*/  BRA `(.L_x_1995) ;  /* 0x00000000003c7947 */ /* 0x000fdc0003800000 */
.L_x_1994:
        /* <DEDUP_REMOVED lines=14> */
[----:B------:R-:W-:-:S12]  /*1320*/  UIADD3 UR8, -UR8, UR5, URZ ;  /* 0x0000000508087290 */ /* 0x000fd8000fffe13f */
.L_x_1995:
[----:B------:R-:W-:Y:S01]  /*1330*/  R2UR UR5, R17 ;  /* 0x00000000110572ca */ /* 0x000fe200000e0000 */
[----:B------:R-:W-:Y:S01]  /*1340*/  UIADD3 UR7, -UR4, UR8, URZ ;  /* 0x0000000804077290 */ /* 0x000fe2000fffe13f */
[----:B------:R-:W-:Y:S02]  /*1350*/  R2UR UR8, R18 ;  /* 0x00000000120872ca */ /* 0x000fe400000e0000 */
[----:B------:R-:W-:Y:S01]  /*1360*/  CS2R R2, SRZ ;  /* 0x0000000000027805 */ /* 0x000fe2000001ff00 */
[----:B------:R-:W-:Y:S01]  /*1370*/  UMOV UR4, URZ ;  /* 0x0000003f00047c82 */ /* 0x000fe20008000000 */
[----:B------:R-:W-:Y:S02]  /*1380*/  PLOP3.LUT P0, PT, PT, PT, PT, 0x80, 0x0 ;  /* 0x000000000000781c */ /* 0x000fe40003f0f070 */
[----:B------:R-:W-:Y:S01]  /*1390*/  CS2R R118, SRZ ;  /* 0x0000000000767805 */ /* 0x000fe2000001ff00 */
[----:B------:R-:W-:Y:S01]  /*13a0*/  IMAD.U32 R19, RZ, RZ, UR7 ;  /* 0x00000007ff137e24 */ /* 0x000fe2000f8e00ff */
[----:B------:R-:W-:-:S02]  /*13b0*/  MOV R0, RZ ;  /* 0x000000ff00007202 */ /* 0x000fc40000000f00 */
[----:B------:R-:W-:Y:S02]  /*13c0*/  CS2R R116, SRZ ;  /* 0x0000000000747805 */ /* 0x000fe4000001ff00 */
[----:B------:R-:W-:Y:S02]  /*13d0*/  CS2R R114, SRZ ;  /* 0x0000000000727805 */ /* 0x000fe4000001ff00 */
[----:B------:R-:W-:Y:S02]  /*13e0*/  CS2R R112, SRZ ;  /* 0x0000000000707805 */ /* 0x000fe4000001ff00 */
[----:B------:R-:W-:Y:S01]  /*13f0*/  CS2R R110, SRZ ;  /* 0x00000000006e7805 */ /* 0x000fe2000001ff00 */
[----:B------:R-:W-:Y:S01]  /*1400*/  ULEA UR6, UR5, 0xef, 0x7 ;  /* 0x000000ef05067891 */ /* 0x000fe2000f8e383f */
[----:B------:R-:W-:Y:S01]  /*1410*/  CS2R R108, SRZ ;  /* 0x00000000006c7805 */ /* 0x000fe2000001ff00 */
[----:B------:R-:W-:Y:S01]  /*1420*/  UIADD3 UR5, UR7, 0x6f, URZ ;  /* 0x0000006f07057890 */ /* 0x000fe2000fffe03f */
[----:B------:R-:W-:Y:S01]  /*1430*/  CS2R R106, SRZ ;  /* 0x00000000006a7805 */ /* 0x000fe2000001ff00 */
[----:B------:R-:W-:Y:S01]  /*1440*/  UIADD3 UR7, UR7, UR6, -UR8 ;  /* 0x0000000607077290 */ /* 0x000fe2000fffe808 */
[----:B------:R-:W-:Y:S01]  /*1450*/  CS2R R104, SRZ ;  /* 0x0000000000687805 */ /* 0x000fe2000001ff00 */
[----:B------:R-:W-:Y:S01]  /*1460*/  UIMAD.WIDE UR4, UR5, -0x6db6db6d, UR4 ;  /* 0x92492493050478a5 */ /* 0x000fe2000f8e0204 */
[----:B------:R-:W-:Y:S01]  /*1470*/  CS2R R102, SRZ ;  /* 0x0000000000667805 */ /* 0x000fe2000001ff00 */
[----:B------:R-:W-:Y:S01]  /*1480*/  UMOV UR6, URZ ;  /* 0x0000003f00067c82 */ /* 0x000fe20008000000 */
[----:B------:R-:W-:Y:S01]  /*1490*/  CS2R R100, SRZ ;  /* 0x0000000000647805 */ /* 0x000fe2000001ff00 */
[----:B------:R-:W-:Y:S01]  /*14a0*/  UIMAD.WIDE UR6, UR7, -0x6db6db6d, UR6 ;  /* 0x92492493070678a5 */ /* 0x000fe2000f8e0206 */
[----:B------:R-:W-:Y:S01]  /*14b0*/  CS2R R98, SRZ ;  /* 0x0000000000627805 */ /* 0x000fe2000001ff00 */
[----:B------:R-:W-:Y:S01]  /*14c0*/  USHF.R.U32.HI UR4, URZ, 0x1f, UR5 ;  /* 0x0000001f3f047899 */ /* 0x000fe20008011605 */
[----:B------:R-:W-:Y:S01]  /*14d0*/  CS2R R96, SRZ ;  /* 0x0000000000607805 */ /* 0x000fe2000001ff00 */
[----:B------:R-:W-:Y:S01]  /*14e0*/  USHF.R.U32.HI UR6, URZ, 0x1f, UR7 ;  /* 0x0000001f3f067899 */ /* 0x000fe20008011607 */
[----:B------:R-:W-:Y:S01]  /*14f0*/  IMAD.MOV.U32 R86, RZ, RZ, RZ ;  /* 0x000000ffff567224 */ /* 0x000fe200078e00ff */
[----:B------:R-:W-:Y:S01]  /*1500*/  ULEA.HI.SX32 UR4, UR5, UR4, 0x1a ;  /* 0x0000000405047291 */ /* 0x000fe2000f8fd23f */
[----:B------:R-:W-:Y:S01]  /*1510*/  CS2R R90, SRZ ;  /* 0x00000000005a7805 */ /* 0x000fe2000001ff00 */
[----:B------:R-:W-:Y:S01]  /*1520*/  ULEA.HI.SX32 UR6, UR7, UR6, 0x1a ;  /* 0x0000000607067291 */ /* 0x000fe2000f8fd23f */
[----:B------:R-:W-:Y:S01]  /*1530*/  CS2R R92, SRZ ;  /* 0x00000000005c7805 */ /* 0x000fe2000001ff00 */
[----:B------:R-:W-:Y:S01]  /*1540*/  IMAD.MOV.U32 R43, RZ, RZ, RZ ;  /* 0x000000ffff2b7224 */ /* 0x000fe200078e00ff */
[----:B------:R-:W-:Y:S01]  /*1550*/  CS2R R88, SRZ ;  /* 0x0000000000587805 */ /* 0x000fe2000001ff00 */
[----:B------:R-:W-:Y:S01]  /*1560*/  UISETP.LT.AND UP0, UPT, UR4, UR6, UPT ;  /* 0x000000060400728c */ /* 0x000fe2000bf01270 */
[----:B------:R-:W-:-:S02]  /*1570*/  CS2R R128, SRZ ;  /* 0x0000000000807805 */ /* 0x000fc4000001ff00 */
[----:B------:R-:W-:Y:S02]  /*1580*/  CS2R R38, SRZ ;  /* 0x0000000000267805 */ /* 0x000fe4000001ff00 */
[----:B------:R-:W-:Y:S01]  /*1590*/  CS2R R84, SRZ ;  /* 0x0000000000547805 */ /* 0x000fe2000001ff00 */
[----:B------:R-:W-:Y:S01]  /*15a0*/  USEL UR37, UR4, UR6, UP0 ;  /* 0x0000000604257287 */ /* 0x000fe20008000000 */
[----:B------:R-:W-:Y:S02]  /*15b0*/  CS2R R46, SRZ ;  /* 0x00000000002e7805 */ /* 0x000fe4000001ff00 */
[----:B------:R-:W-:Y:S02]  /*15c0*/  CS2R R36, SRZ ;  /* 0x0000000000247805 */ /* 0x000fe4000001ff00 */
[----:B------:R-:W-:Y:S01]  /*15d0*/  CS2R R78, SRZ ;  /* 0x00000000004e7805 */ /* 0x000fe2000001ff00 */
[----:B------:R-:W-:Y:S01]  /*15e0*/  UISETP.GE.AND UP0, UPT, UR37, 0x1, UPT ;  /* 0x000000012500788c */ /* 0x000fe2000bf06270 */
[----:B------:R-:W-:-:S02]  /*15f0*/  CS2R R76, SRZ ;  /* 0x00000000004c7805 */ /* 0x000fc4000001ff00 */
[----:B------:R-:W-:Y:S02]  /*1600*/  CS2R R74, SRZ ;  /* 0x00000000004a7805 */ /* 0x000fe4000001ff00 */
[----:B------:R-:W-:Y:S02]  /*1610*/  CS2R R72, SRZ ;  /* 0x0000000000487805 */ /* 0x000fe4000001ff00 */
[----:B------:R-:W-:Y:S02]  /*1620*/  CS2R R70, SRZ ;  /* 0x0000000000467805 */ /* 0x000fe4000001ff00 */
[----:B------:R-:W-:Y:S02]  /*1630*/  CS2R R68, SRZ ;  /* 0x0000000000447805 */ /* 0x000fe4000001ff00 */
[----:B------:R-:W-:Y:S02]  /*1640*/  PLOP3.LUT P1, PT, PT, PT, UP0, 0x80, 0x0 ;  /* 0x000000000000781c */ /* 0x000fe40003f2f008 */
        /* <DEDUP_REMOVED lines=19> */
[----:B------:R-:W-:Y:S01]  /*1780*/  CS2R R6, SRZ ;  /* 0x0000000000067805 */ /* 0x000fe2000001ff00 */
[----:B------:R-:W-:Y:S01]  /*1790*/  IMAD.MOV.U32 R32, RZ, RZ, RZ ;  /* 0x000000ffff207224 */ /* 0x000fe200078e00ff */
[----:B------:R-:W-:Y:S01]  /*17a0*/  MOV R135, RZ ;  /* 0x000000ff00877202 */ /* 0x000fe20000000f00 */
        /* <DEDUP_REMOVED lines=23> */
[----:B------:R-:W-:Y:S01]  /*1920*/  IMAD.U32 R10, RZ, RZ, UR6 ;  /* 0x00000006ff0a7e24 */ /* 0x000fe2000f8e00ff */
[----:B------:R-:W-:Y:S01]  /*1930*/  MOV R11, UR7 ;  /* 0x00000007000b7c02 */ /* 0x000fe20008000f00 */
[----:B------:R-:W-:Y:S02]  /*1940*/  IMAD.U32 R6, RZ, RZ, UR4 ;  /* 0x00000004ff067e24 */ /* 0x000fe4000f8e00ff */
[----:B------:R-:W-:-:S02]  /*1950*/  IMAD.U32 R7, RZ, RZ, UR5 ;  /* 0x00000005ff077e24 */ /* 0x000fc4000f8e00ff */
[----:B------:R-:W-:Y:S02]  /*1960*/  IMAD.MOV.U32 R8, RZ, RZ, 0x70 ;  /* 0x00000070ff087424 */ /* 0x000fe400078e00ff */
[----:B------:R-:W-:Y:S02]  /*1970*/  IMAD.MOV.U32 R12, RZ, RZ, 0x1 ;  /* 0x00000001ff0c7424 */ /* 0x000fe400078e00ff */
[----:B0-----:R-:W-:-:S07]  /*1980*/  IMAD.MOV.U32 R13, RZ, RZ, RZ ;  /* 0x000000ffff0d7224 */ /* 0x001fce00078e00ff */
[----:B------:R-:W-:-:S07]  /*1990*/  LEPC R20, `(.L_x_1997) ;  /* 0x000000001014794e */ /* 0x000fce0000000000 */
[----:B-1----:R-:W-:Y:S05]  /*19a0*/  CALL.ABS.NOINC R2 ;  /* 0x0000000002007343 */ /* 0x002fea0003c00000 */
.L_x_1997:
        /* <DEDUP_REMOVED lines=11> */
.L_x_2134:
[----:B------:R-:W-:Y:S05]  /*1a60*/  @!P0 BRA `(.L_x_1999) ;  /* 0x0000000000048947 */ /* 0x000fea0003800000 */
[----:B------:R-:W-:Y:S01]  /*1a70*/  BPT.TRAP 0x1 ;  /* 0x000000040000795c */ /* 0x000fe20000300000 */
.L_x_1999:
[----:B0-----:R-:W-:Y:S01]  /*1a80*/  IMAD.U32 R3, RZ, RZ, UR60 ;  /* 0x0000003cff037e24 */ /* 0x001fe2000f8e00ff */
[----:B------:R-:W-:-:S04]  /*1a90*/  MOV R0, UR36 ;  /* 0x0000002400007c02 */ /* 0x000fc80008000f00 */
[----:B------:R-:W-:Y:S02]  /*1aa0*/  LEA R0, R0, UR38, 0x3 ;  /* 0x0000002600007c11 */ /* 0x000fe4000f8e18ff */
[----:B------:R-:W-:-:S04]  /*1ab0*/  SHF.L.U32 R3, R3, 0x1f, RZ ;  /* 0x0000001f03037819 */ /* 0x000fc800000006ff */
[----:B------:R0:W1:Y:S01]  /*1ac0*/  SYNCS.PHASECHK.TRANS64.TRYWAIT P2, [R0+URZ+0x36830], R3 ;  /* 0x03683003000075a7 */ /* 0x000062000804017f */
[----:B------:R-:W-:Y:S05]  /*1ad0*/  @!P0 BRA `(.L_x_2000) ;  /* 0x0000000000048947 */ /* 0x000fea0003800000 */
[----:B------:R-:W-:Y:S01]  /*1ae0*/  BPT.TRAP 0x1 ;  /* 0x000000040000795c */ /* 0x000fe20000300000 */
.L_x_2000:
[----:B------:R-:W2:Y:S01]  /*1af0*/  S2R R2, SR_TID.X ;  /* 0x0000000000027919 */ /* 0x000ea20000002100 */
[----:B------:R-:W-:Y:S01]  /*1b00*/  IMAD.MOV.U32 R119, RZ, RZ, RZ ;  /* 0x000000ffff777224 */ /* 0x000fe200078e00ff */
[----:B--2---:R-:W-:Y:S01]  /*1b10*/  LOP3.LUT P1, RZ, R2, 0x7f, RZ, 0xc0, !PT ;  /* 0x0000007f02ff7812 */ /* 0x004fe2000782c0ff */
[----:B-1----:R-:W-:-:S12]  /*1b20*/  @P2 BRA `(.L_x_2001) ;  /* 0x0000000000082947 */ /* 0x002fd80003800000 */
[----:B------:R-:W1:Y:S02]  /*1b30*/  SYNCS.PHASECHK.TRANS64.TRYWAIT P2, [R0+URZ+0x36830], R3 ;  /* 0x03683003000075a7 */ /* 0x000e64000804017f */
[----:B-1----:R-:W-:Y:S05]  /*1b40*/  @!P2 BRA `(.L_x_2002) ;  /* 0x00000168000ca947 */ /* 0x002fea0003800000 */
.L_x_2001:
[----:B------:R-:W-:Y:S05]  /*1b50*/  WARPSYNC.ALL ;  /* 0x0000000000007948 */ /* 0x000fea0003800000 */
[----:B------:R-:W-:Y:S01]  /*1b60*/  UIADD3 UR4, UR38, 0x21400, URZ ;  /* 0x0002140026047890 */ /* 0x000fe2000fffe03f */
[----:B------:R-:W-:Y:S01]  /*1b70*/  WARPGROUP.ARRIVE ;  /* 0x00000000000079c5 */ /* 0x000fe20000000000 */
[----:B------:R-:W-:Y:S01]  /*1b80*/  ULOP3.LUT UR5, UR39, 0x10000, URZ, 0xfc, !UPT ;  /* 0x0001000027057892 */ /* 0x000fe2000f8efc3f */
[----:B------:R-:W-:Y:S01]  /*1b90*/  MOV R7, UR38 ;  /* 0x0000002600077c02 */ /* 0x000fe20008000f00 */
[----:B------:R-:W-:Y:S01]  /*1ba0*/  USHF.R.U32.HI UR4, URZ, 0x4, UR4 ;  /* 0x000000043f047899 */ /* 0x000fe20008011604 */
[----:B------:R-:W-:Y:S01]  /*1bb0*/  MOV R8, UR37 ;  /* 0x0000002500087c02 */ /* 0x000fe20008000f00 */
[----:B------:R-:W-:Y:S01]  /*1bc0*/  UMOV UR57, 0x40000040 ;  /* 0x4000004000397882 */ /* 0x000fe20000000000 */
[----:B------:R-:W-:Y:S01]  /*1bd0*/  UMOV UR59, 0x40000040 ;  /* 0x40000040003b7882 */ /* 0x000fe20000000000 */
[----:B------:R-:W-:Y:S01]  /*1be0*/  ULOP3.LUT UR4, UR4, 0x3fff, URZ, 0xc0, !UPT ;  /* 0x00003fff04047892 */ /* 0x000fe2000f8ec03f */
[----:B------:R-:W-:Y:S01]  /*1bf0*/  MOV R9, UR36 ;  /* 0x0000002400097c02 */ /* 0x000fe20008000f00 */
[----:B------:R-:W-:Y:S01]  /*1c00*/  UMOV UR56, UR5 ;  /* 0x0000000500387c82 */ /* 0x000fe20008000000 */
[----:B------:R-:W-:Y:S01]  /*1c10*/  UMOV UR9, UR57 ;  /* 0x0000003900097c82 */ /* 0x000fe20008000000 */
[----:B------:R-:W-:Y:S01]  /*1c20*/  ULOP3.LUT UR6, UR4, 0x10000, URZ, 0xfc, !UPT ;  /* 0x0001000004067892 */ /* 0x000fe2000f8efc3f */
[----:B------:R-:W-:Y:S01]  /*1c30*/  MOV R4, UR57 ;  /* 0x0000003900047c02 */ /* 0x000fe20008000f00 */
[----:B------:R-:W-:Y:S01]  /*1c40*/  UMOV UR8, UR56 ;  /* 0x0000003800087c82 */ /* 0x000fe20008000000 */
[----:B------:R-:W-:Y:S01]  /*1c50*/  UMOV UR11, 0x40000040 ;  /* 0x40000040000b7882 */ /* 0x000fe20000000000 */
[----:B------:R-:W-:Y:S01]  /*1c60*/  UIMAD UR4, UR36, 0xa80, UR6 ;  /* 0x00000a80240478a4 */ /* 0x000fe2000f8e0206 */
[----:B------:R-:W-:Y:S01]  /*1c70*/  MOV R6, UR56 ;  /* 0x0000003800067c02 */ /* 0x000fe20008000f00 */
[----:B------:R-:W-:Y:S01]  /*1c80*/  UMOV UR12, UR56 ;  /* 0x00000038000c7c82 */ /* 0x000fe20008000000 */
[----:B------:R-:W-:Y:S01]  /*1c90*/  UMOV UR13, UR57 ;  /* 0x00000039000d7c82 */ /* 0x000fe20008000000 */
[----:B------:R-:W-:Y:S01]  /*1ca0*/  UIADD3 UR10, UR4, 0x80, URZ ;  /* 0x00000080040a7890 */ /* 0x000fe2000fffe03f */
[----:B------:R-:W-:Y:S01]  /*1cb0*/  IMAD.U32 R5, RZ, RZ, UR6 ;  /* 0x00000006ff057e24 */ /* 0x000fe2000f8e00ff */
[----:B------:R-:W-:Y:S01]  /*1cc0*/  UIADD3 UR14, UR4, 0x100, URZ ;  /* 0x00000100040e7890 */ /* 0x000fe2000fffe03f */
[----:B01----:R-:W-:Y:S01]  /*1cd0*/  @!P1 VIADD R0, R0, 0x36840 ;  /* 0x0003684000009836 */ /* 0x003fe20000000000 */
[----:B------:R-:W-:Y:S01]  /*1ce0*/  UMOV UR58, UR4 ;  /* 0x00000004003a7c82 */ /* 0x000fe20008000000 */
[----:B------:R-:W-:Y:S01]  /*1cf0*/  UMOV UR15, 0x40000040 ;  /* 0x40000040000f7882 */ /* 0x000fe20000000000 */
[----:B------:R-:W-:Y:S01]  /*1d00*/  HGMMA.64x16x16.F32.BF16 R72, gdesc[UR56], RZ, !UPT, gsb0 ;  /* 0x00200000384879f0 */ /* 0x000fe2000c0018ff */
[----:B------:R-:W-:Y:S01]  /*1d10*/  UIADD3 UR18, UR4, 0x180, URZ ;  /* 0x0000018004127890 */ /* 0x000fe2000fffe03f */
[----:B------:R-:W-:Y:S01]  /*1d20*/  @!P1 PRMT R0, RZ, 0x654, R0 ;  /* 0x00000654ff009816 */ /* 0x000fe20000000000 */
[----:B------:R-:W-:Y:S01]  /*1d30*/  UMOV UR16, UR56 ;  /* 0x0000003800107c82 */ /* 0x000fe20008000000 */
[----:B------:R-:W-:Y:S01]  /*1d40*/  UMOV UR17, UR57 ;  /* 0x0000003900117c82 */ /* 0x000fe20008000000 */
[----:B------:R-:W-:Y:S01]  /*1d50*/  UMOV UR19, 0x40000040 ;  /* 0x4000004000137882 */ /* 0x000fe20000000000 */
[----:B------:R-:W-:Y:S01]  /*1d60*/  UIADD3 UR22, UR4, 0x200, URZ ;  /* 0x0000020004167890 */ /* 0x000fe2000fffe03f */
[-C--:B------:R-:W-:Y:S01]  /*1d70*/  MOV R118, R119.reuse ;  /* 0x0000007700767202 */ /* 0x080fe20000000f00 */
        /* <DEDUP_REMOVED lines=9> */
[--C-:B------:R-:W-:Y:S01]  /*1e10*/  IMAD.MOV.U32 R116, RZ, RZ, R119.reuse ;  /* 0x000000ffff747224 */ /* 0x100fe200078e0077 */
[----:B------:R-:W-:Y:S01]  /*1e20*/  UIADD3 UR7, UR4, 0x2, URZ ;  /* 0x0000000204077890 */ /* 0x000fe2000fffe03f */
[--C-:B------:R-:W-:Y:S01]  /*1e30*/  IMAD.MOV.U32 R115, RZ, RZ, R119.reuse ;  /* 0x000000ffff737224 */ /* 0x100fe200078e0077 */
        /* <DEDUP_REMOVED lines=18> */
[----:B------:R-:W-:Y:S01]  /*1f60*/  UMOV UR39, 0x40000040 ;  /* 0x4000004000277882 */ /* 0x000fe20000000000 */
[----:B------:R-:W-:Y:S01]  /*1f70*/  UMOV UR59, 0x40000040 ;  /* 0x40000040003b7882 */ /* 0x000fe20000000000 */
        /* <DEDUP_REMOVED lines=9> */
[--C-:B------:R-:W-:Y:S01]  /*2010*/  IMAD.MOV.U32 R90, RZ, RZ, R119.reuse ;  /* 0x000000ffff5a7224 */ /* 0x100fe200078e0077 */
[----:B------:R-:W-:Y:S02]  /*2020*/  WARPGROUP.DEPBAR.LE gsb0, 0x0 ;  /* 0x00008000000079c5 */ /* 0x000fe40000010000 */
[----:B------:R-:W-:Y:S01]  /*2030*/  WARPGROUP.ARRIVE ;  /* 0x00000000000079c5 */ /* 0x000fe20000000000 */
[--C-:B------:R-:W-:Y:S02]  /*2040*/  IMAD.MOV.U32 R86, RZ, RZ, R119.reuse ;  /* 0x000000ffff567224 */ /* 0x100fe400078e0077 */
[--C-:B------:R-:W-:Y:S02]  /*2050*/  IMAD.MOV.U32 R84, RZ, RZ, R119.reuse ;  /* 0x000000ffff547224 */ /* 0x100fe400078e0077 */
[----:B------:R-:W-:Y:S01]  /*2060*/  IMAD.MOV.U32 R80, RZ, RZ, R119 ;  /* 0x000000ffff507224 */ /* 0x000fe200078e0077 */
[----:B------:R-:W-:Y:S01]  /*2070*/  HGMMA.64x16x16.F32.BF16 R64, gdesc[UR8], RZ, !UPT, gsb0 ;  /* 0x00200000084079f0 */ /* 0x000fe2000c0018ff */
[----:B------:R-:W-:Y:S01]  /*2080*/  UIADD3 UR10, UR4, 0x300, URZ ;  /* 0x00000300040a7890 */ /* 0x000fe2000fffe03f */
[----:B------:R-:W-:Y:S01]  /*2090*/  UMOV UR8, UR56 ;  /* 0x0000003800087c82 */ /* 0x000fe20008000000 */
[----:B------:R-:W-:Y:S01]  /*20a0*/  UMOV UR9, UR57 ;  /* 0x0000003900097c82 */ /* 0x000fe20008000000 */
[----:B------:R-:W-:Y:S01]  /*20b0*/  UMOV UR11, 0x40000040 ;  /* 0x40000040000b7882 */ /* 0x000fe20000000000 */
[----:B------:R-:W-:-:S02]  /*20c0*/  WARPGROUP.DEPBAR.LE gsb0, 0x0 ;  /* 0x00008000000079c5 */ /* 0x000fc40000010000 */
        /* <DEDUP_REMOVED lines=382> */
[----:B------:R-:W-:Y:S02]  /*38b0*/  UIADD3 UR6, UR5, 0x804, URZ ;  /* 0x0000080405067890 */ /* 0x000fe4000fffe03f */
        /* <DEDUP_REMOVED lines=89> */
[----:B------:R-:W-:Y:S01]  /*3e50*/  UMOV UR50, UR6 ;  /* 0x0000000600327c82 */ /* 0x000fe20008000000 */
[----:B------:R-:W-:Y:S01]  /*3e60*/  UMOV UR51, 0x40000040 ;  /* 0x4000004000337882 */ /* 0x000fe20000000000 */
[----:B------:R-:W-:Y:S01]  /*3e70*/  UIMAD UR6, UR37, -0x70, UR11 ;  /* 0xffffff90250678a4 */ /* 0x000fe2000f8e020b */
[----:B------:R-:W-:Y:S02]  /*3e80*/  WARPGROUP.DEPBAR.LE gsb0, 0x0 ;  /* 0x00008000000079c5 */ /* 0x000fe40000010000 */
[----:B------:R-:W-:-:S06]  /*3e90*/  WARPGROUP.ARRIVE ;  /* 0x00000000000079c5 */ /* 0x000fcc0000000000 */
[----:B------:R-:W-:Y:S01]  /*3ea0*/  HGMMA.64x16x16.F32.BF16 R32, gdesc[UR52], R32, gsb0 ;  /* 0x00200000342079f0 */ /* 0x000fe20008001820 */
[----:B------:R-:W-:Y:S01]  /*3eb0*/  UMOV UR52, UR5 ;  /* 0x0000000500347c82 */ /* 0x000fe20008000000 */
[----:B------:R-:W-:Y:S01]  /*3ec0*/  UMOV UR53, 0x40000040 ;  /* 0x4000004000357882 */ /* 0x000fe20000000000 */
[----:B------:R-:W-:Y:S01]  /*3ed0*/  UMOV UR54, UR7 ;  /* 0x0000000700367c82 */ /* 0x000fe20008000000 */
[----:B------:R-:W-:Y:S01]  /*3ee0*/  UMOV UR55, 0x40000040 ;  /* 0x4000004000377882 */ /* 0x000fe20000000000 */
[----:B------:R-:W-:Y:S01]  /*3ef0*/  UIADD3 UR7, -UR14, 0x71, UR6 ;  /* 0x000000710e077890 */ /* 0x000fe2000fffe106 */
[----:B------:R-:W-:Y:S01]  /*3f00*/  ULDC UR5, c[0x0][0x9d8] ;  /* 0x0002760000057ab9 */ /* 0x000fe20000000800 */
[----:B------:R-:W-:-:S06]  /*3f10*/  UIADD3 UR6, UR6, 0x70, URZ ;  /* 0x0000007006067890 */ /* 0x000fcc000fffe03f */
[----:B------:R-:W-:Y:S01]  /*3f20*/  MOV R7, UR6 ;  /* 0x0000000600077c02 */ /* 0x000fe20008000f00 */
        /* <DEDUP_REMOVED lines=21> */
[----:B------:R-:W-:Y:S01]  /*4080*/  FMUL.FTZ R8, R76, UR5 ;  /* 0x000000054c087c20 */ /* 0x000fe20008410000 */
[----:B------:R-:W-:Y:S01]  /*4090*/  MOV R76, R119 ;  /* 0x00000077004c7202 */ /* 0x000fe20000000f00 */
[----:B------:R-:W-:-:S02]  /*40a0*/  IMAD.MOV.U32 R72, RZ, RZ, R119 ;  /* 0x000000ffff487224 */ /* 0x000fc400078e0077 */
[----:B------:R-:W1:Y:S08]  /*40b0*/  MUFU.TANH R75, R75 ;  /* 0x0000004b004b7308 */ /* 0x000e700000002400 */
[----:B------:R-:W2:Y:S08]  /*40c0*/  MUFU.TANH R78, R78 ;  /* 0x0000004e004e7308 */ /* 0x000eb00000002400 */
[----:B------:R-:W3:Y:S08]  /*40d0*/  MUFU.TANH R79, R79 ;  /* 0x0000004f004f7308 */ /* 0x000ef00000002400 */
        /* <DEDUP_REMOVED lines=12> */
[----:B------:R-:W4:Y:S01]  /*41a0*/  MUFU.TANH R66, R66 ;  /* 0x0000004200427308 */ /* 0x000f220000002400 */
[----:B------:R-:W-:Y:S01]  /*41b0*/  UMOV UR55, 0x40000040 ;  /* 0x4000004000377882 */ /* 0x000fe20000000000 */
[----:B------:R-:W-:Y:S01]  /*41c0*/  FMUL.FTZ R9, R64, UR5 ;  /* 0x0000000540097c20 */ /* 0x000fe20008410000 */
[----:B------:R-:W-:Y:S01]  /*41d0*/  FMUL.FTZ R11, R69, UR5 ;  /* 0x00000005450b7c20 */ /* 0x000fe20008410000 */
[----:B------:R-:W-:Y:S01]  /*41e0*/  FMUL.FTZ R12, R68, UR5 ;  /* 0x00000005440c7c20 */ /* 0x000fe20008410000 */
[----:B------:R-:W-:-:S03]  /*41f0*/  IMAD.MOV.U32 R68, RZ, RZ, R119 ;  /* 0x000000ffff447224 */ /* 0x000fc600078e0077 */
[----:B------:R-:W5:Y:S08]  /*4200*/  MUFU.TANH R67, R67 ;  /* 0x0000004300437308 */ /* 0x000f700000002400 */
[----:B------:R-:W5:Y:S08]  /*4210*/  MUFU.TANH R70, R70 ;  /* 0x0000004600467308 */ /* 0x000f700000002400 */
[----:B------:R-:W5:Y:S08]  /*4220*/  MUFU.TANH R71, R71 ;  /* 0x0000004700477308 */ /* 0x000f700000002400 */
[----:B------:R-:W-:Y:S08]  /*4230*/  MUFU.TANH R4, R4 ;  /* 0x0000000400047308 */ /* 0x000ff00000002400 */
[----:B------:R-:W-:Y:S08]  /*4240*/  MUFU.TANH R9, R9 ;  /* 0x0000000900097308 */ /* 0x000ff00000002400 */
[----:B------:R-:W-:Y:S01]  /*4250*/  MUFU.TANH R10, R10 ;  /* 0x0000000a000a7308 */ /* 0x000fe20000002400 */
[----:B------:R-:W-:-:S02]  /*4260*/  WARPGROUP.DEPBAR.LE gsb0, 0x0 ;  /* 0x00008000000079c5 */ /* 0x000fc40000010000 */
[----:B------:R-:W-:Y:S01]  /*4270*/  WARPGROUP.ARRIVE ;  /* 0x00000000000079c5 */ /* 0x000fe20000000000 */
[----:B------:R-:W-:Y:S01]  /*4280*/  FMUL.FTZ R14, R57, UR5 ;  /* 0x00000005390e7c20 */ /* 0x000fe20008410000 */
[----:B------:R-:W-:Y:S01]  /*4290*/  FMUL.FTZ R20, R60, UR5 ;  /* 0x000000053c147c20 */ /* 0x000fe20008410000 */
[----:B------:R-:W-:Y:S02]  /*42a0*/  IMAD.U32 R57, RZ, RZ, UR7 ;  /* 0x00000007ff397e24 */ /* 0x000fe4000f8e00ff */
[----:B------:R-:W-:Y:S01]  /*42b0*/  FMUL.FTZ R13, R56, UR5 ;  /* 0x00000005380d7c20 */ /* 0x000fe20008410000 */
[----:B------:R-:W-:Y:S01]  /*42c0*/  IMAD.U32 R60, RZ, RZ, UR10 ;  /* 0x0000000aff3c7e24 */ /* 0x000fe2000f8e00ff */
[----:B------:R-:W-:Y:S01]  /*42d0*/  HGMMA.64x16x16.F32.BF16 R48, gdesc[UR52], R48, gsb0 ;  /* 0x00200000343079f0 */ /* 0x000fe20008001830 */
[----:B------:R-:W-:Y:S01]  /*42e0*/  UIADD3 UR54, UR4, 0x906, URZ ;  /* 0x0000090604367890 */ /* 0x000fe2000fffe03f */
[----:B------:R-:W-:Y:S01]  /*42f0*/  IMAD R57, R204, -0x2, R57 ;  /* 0xfffffffecc397824 */ /* 0x000fe200078e0239 */
[----:B------:R-:W-:Y:S01]  /*4300*/  UMOV UR55, 0x40000040 ;  /* 0x4000004000377882 */ /* 0x000fe20000000000 */
[----:B------:R-:W-:-:S02]  /*4310*/  IMAD R60, R60, 0x80, R205 ;  /* 0x000000803c3c7824 */ /* 0x000fc400078e02cd */
[----:B------:R-:W-:Y:S01]  /*4320*/  FMUL.FTZ R15, R61, UR5 ;  /* 0x000000053d0f7c20 */ /* 0x000fe20008410000 */
[----:B------:R-:W-:Y:S02]  /*4330*/  IMAD R56, R204, -0x2, R7 ;  /* 0xfffffffecc387824 */ /* 0x000fe400078e0207 */
[----:B------:R-:W-:Y:S01]  /*4340*/  FMUL.FTZ R58, R58, UR5 ;  /* 0x000000053a3a7c20 */ /* 0x000fe20008410000 */
[----:B------:R-:W-:Y:S01]  /*4350*/  FMUL.FTZ R59, R59, UR5 ;  /* 0x000000053b3b7c20 */ /* 0x000fe20008410000 */
[----:B------:R-:W-:Y:S01]  /*4360*/  IADD3 R7, R57, 0x8, R60 ;  /* 0x0000000839077810 */ /* 0x000fe20007ffe03c */
[----:B------:R-:W-:Y:S01]  /*4370*/  FMUL.FTZ R62, R62, UR5 ;  /* 0x000000053e3e7c20 */ /* 0x000fe20008410000 */
[----:B------:R-:W-:Y:S01]  /*4380*/  FMUL.FTZ R63, R63, UR5 ;  /* 0x000000053f3f7c20 */ /* 0x000fe20008410000 */
[----:B------:R-:W-:Y:S01]  /*4390*/  MUFU.TANH R12, R12 ;  /* 0x0000000c000c7308 */ /* 0x000fe20000002400 */
[----:B------:R-:W-:Y:S01]  /*43a0*/  VIMNMX R61, R56, R7, PT ;  /* 0x00000007383d7248 */ /* 0x000fe20003fe0100 */
[----:B------:R-:W-:Y:S01]  /*43b0*/  UIADD3 UR7, UR37, -0x2, URZ ;  /* 0xfffffffe25077890 */ /* 0x000fe2000fffe03f */
[----:B------:R-:W-:Y:S01]  /*43c0*/  VIADDMNMX R56, R60, R57, R56, PT ;  /* 0x000000393c387246 */ /* 0x000fe20003800138 */
[----:B------:R-:W-:Y:S01]  /*43d0*/  IMAD.MOV.U32 R60, RZ, RZ, R119 ;  /* 0x000000ffff3c7224 */ /* 0x000fe200078e0077 */
[----:B------:R-:W-:-:S02]  /*43e0*/  ISETP.GT.AND P3, PT, R61, RZ, PT ;  /* 0x000000ff3d00720c */ /* 0x000fc40003f64270 */
[C---:B------:R-:W-:Y:S01]  /*43f0*/  ISETP.GT.AND P4, PT, R61.reuse, 0x1, PT ;  /* 0x000000013d00780c */ /* 0x040fe20003f84270 */
[----:B------:R-:W5:Y:S01]  /*4400*/  MUFU.TANH R58, R58 ;  /* 0x0000003a003a7308 */ /* 0x000f620000002400 */
[----:B------:R-:W-:Y:S02]  /*4410*/  ISETP.GT.AND P5, PT, R61, 0x8, PT ;  /* 0x000000083d00780c */ /* 0x000fe40003fa4270 */
[----:B0-----:R-:W-:Y:S01]  /*4420*/  FSEL R65, R74, -INF , P3 ;  /* 0xff8000004a417808 */ /* 0x001fe20001800000 */
[--C-:B------:R-:W-:Y:S01]  /*4430*/  IMAD.MOV.U32 R74, RZ, RZ, R119.reuse ;  /* 0x000000ffff4a7224 */ /* 0x100fe200078e0077 */
[----:B-1----:R-:W-:Y:S02]  /*4440*/  FSEL R75, R75, -INF , P4 ;  /* 0xff8000004b4b7808 */ /* 0x002fe40002000000 */
[----:B------:R-:W-:Y:S01]  /*4450*/  ISETP.GT.AND P6, PT, R61, 0x9, PT ;  /* 0x000000093d00780c */ /* 0x000fe20003fc4270 */
[----:B------:R-:W0:Y:S01]  /*4460*/  MUFU.TANH R59, R59 ;  /* 0x0000003b003b7308 */ /* 0x000e220000002400 */
[----:B--2---:R-:W-:Y:S01]  /*4470*/  FSEL R69, R78, -INF , P5 ;  /* 0xff8000004e457808 */ /* 0x004fe20002800000 */
[----:B------:R-:W-:Y:S01]  /*4480*/  IMAD.MOV.U32 R78, RZ, RZ, R119 ;  /* 0x000000ffff4e7224 */ /* 0x000fe200078e0077 */
[----:B------:R-:W-:-:S02]  /*4490*/  FMNMX.FTZ R64, R65, R75, !PT ;  /* 0x0000004b41407209 */ /* 0x000fc40007810000 */
[----:B------:R-:W-:Y:S02]  /*44a0*/  ISETP.GT.AND P2, PT, R61, 0x10, PT ;  /* 0x000000103d00780c */ /* 0x000fe40003f44270 */
[----:B---3--:R-:W-:Y:S01]  /*44b0*/  FSEL R79, R79, -INF , P6 ;  /* 0xff8000004f4f7808 */ /* 0x008fe20003000000 */
[----:B------:R-:W1:Y:S01]  /*44c0*/  MUFU.TANH R62, R62 ;  /* 0x0000003e003e7308 */ /* 0x000e620000002400 */
[----:B------:R-:W-:Y:S02]  /*44d0*/  FMNMX.FTZ R64, R69, R64, !PT ;  /* 0x0000004045407209 */ /* 0x000fe40007810000 */
[----:B------:R-:W-:Y:S02]  /*44e0*/  ISETP.GT.AND P3, PT, R61, 0x11, PT ;  /* 0x000000113d00780c */ /* 0x000fe40003f64270 */
[----:B----4-:R-:W-:Y:S01]  /*44f0*/  FSEL R73, R66, -INF , P2 ;  /* 0xff80000042497808 */ /* 0x010fe20001000000 */
[----:B------:R-:W-:Y:S01]  /*4500*/  IMAD.MOV.U32 R66, RZ, RZ, R119 ;  /* 0x000000ffff427224 */ /* 0x000fe200078e0077 */
[----:B------:R-:W-:Y:S01]  /*4510*/  FMNMX.FTZ R64, R79, R64, !PT ;  /* 0x000000404f407209 */ /* 0x000fe20007810000 */
[----:B------:R-:W2:Y:S01]  /*4520*/  MUFU.TANH R63, R63 ;  /* 0x0000003f003f7308 */ /* 0x000ea20000002400 */
[----:B------:R-:W-:-:S02]  /*4530*/  ISETP.GT.AND P2, PT, R61, 0x18, PT ;  /* 0x000000183d00780c */ /* 0x000fc40003f44270 */
[----:B-----5:R-:W-:Y:S02]  /*4540*/  FSEL R67, R67, -INF , P3 ;  /* 0xff80000043437808 */ /* 0x020fe40001800000 */
        /* <DEDUP_REMOVED lines=12> */
[----:B------:R-:W-:Y:S01]  /*4610*/  UMOV UR55, 0x40000040 ;  /* 0x4000004000377882 */ /* 0x000fe20000000000 */
[----:B------:R-:W-:Y:S01]  /*4620*/  FMNMX.FTZ R64, R77, R64, !PT ;  /* 0x000000404d407209 */ /* 0x000fe20007810000 */
[----:B------:R-:W3:Y:S01]  /*4630*/  MUFU.TANH R50, R50 ;  /* 0x0000003200327308 */ /* 0x000ee20000002400 */
[----:B------:R-:W-:Y:S01]  /*4640*/  ISETP.GT.AND P3, PT, R61, 0x21, PT ;  /* 0x000000213d00780c */ /* 0x000fe20003f64270 */
[----:B------:R-:W-:Y:S01]  /*4650*/  FMUL.FTZ R54, R54, UR5 ;  /* 0x0000000536367c20 */ /* 0x000fe20008410000 */
[----:B------:R-:W-:Y:S01]  /*4660*/  FSEL R81, R58, -INF , P2 ;  /* 0xff8000003a517808 */ /* 0x000fe20001000000 */
[----:B------:R-:W-:Y:S01]  /*4670*/  FMUL.FTZ R55, R55, UR5 ;  /* 0x0000000537377c20 */ /* 0x000fe20008410000 */
[----:B------:R-:W-:Y:S01]  /*4680*/  FMNMX.FTZ R64, R71, R64, !PT ;  /* 0x0000004047407209 */ /* 0x000fe20007810000 */
[----:B------:R-:W-:Y:S01]  /*4690*/  FMUL.FTZ R21, R48, UR5 ;  /* 0x0000000530157c20 */ /* 0x000fe20008410000 */
[----:B------:R-:W-:Y:S01]  /*46a0*/  ISETP.GT.AND P2, PT, R61, 0x28, PT ;  /* 0x000000283d00780c */ /* 0x000fe20003f44270 */
[----:B------:R-:W4:Y:S01]  /*46b0*/  MUFU.TANH R51, R51 ;  /* 0x0000003300337308 */ /* 0x000f220000002400 */
[----:B0-----:R-:W-:Y:S01]  /*46c0*/  FSEL R83, R59, -INF , P3 ;  /* 0xff8000003b537808 */ /* 0x001fe20001800000 */
[----:B------:R-:W-:Y:S01]  /*46d0*/  FMUL.FTZ R48, R49, UR5 ;  /* 0x0000000531307c20 */ /* 0x000fe20008410000 */
[----:B------:R-:W-:Y:S01]  /*46e0*/  FMNMX.FTZ R64, R81, R64, !PT ;  /* 0x0000004051407209 */ /* 0x000fe20007810000 */
[----:B------:R-:W-:Y:S01]  /*46f0*/  FMUL.FTZ R52, R52, UR5 ;  /* 0x0000000534347c20 */ /* 0x000fe20008410000 */
[----:B------:R-:W-:Y:S01]  /*4700*/  ISETP.GT.AND P3, PT, R61, 0x29, PT ;  /* 0x000000293d00780c */ /* 0x000fe20003f64270 */
[----:B------:R-:W-:Y:S01]  /*4710*/  FMUL.FTZ R53, R53, UR5 ;  /* 0x0000000535357c20 */ /* 0x000fe20008410000 */
[----:B-1----:R-:W-:Y:S01]  /*4720*/  FSEL R85, R62, -INF , P2 ;  /* 0xff8000003e557808 */ /* 0x002fe20001000000 */
[----:B------:R-:W-:Y:S01]  /*4730*/  MUFU.TANH R54, R54 ;  /* 0x0000003600367308 */ /* 0x000fe20000002400 */
[----:B------:R-:W-:Y:S01]  /*4740*/  FMNMX.FTZ R64, R83, R64, !PT ;  /* 0x0000004053407209 */ /* 0x000fe20007810000 */
[----:B------:R-:W-:Y:S01]  /*4750*/  IMAD.MOV.U32 R62, RZ, RZ, R119 ;  /* 0x000000ffff3e7224 */ /* 0x000fe200078e0077 */
[----:B------:R-:W-:-:S02]  /*4760*/  ISETP.GT.AND P2, PT, R61, 0x30, PT ;  /* 0x000000303d00780c */ /* 0x000fc40003f44270 */
[----:B--2---:R-:W-:Y:S02]  /*4770*/  FSEL R87, R63, -INF , P3 ;  /* 0xff8000003f577808 */ /* 0x004fe40001800000 */
[----:B------:R-:W-:Y:S01]  /*4780*/  FMNMX.FTZ R64, R85, R64, !PT ;  /* 0x0000004055407209 */ /* 0x000fe20007810000 */
[----:B------:R-:W0:Y:S01]  /*4790*/  MUFU.TANH R55, R55 ;  /* 0x0000003700377308 */ /* 0x000e220000002400 */
[----:B------:R-:W-:Y:S02]  /*47a0*/  ISETP.GT.AND P3, PT, R61, 0x31, PT ;  /* 0x000000313d00780c */ /* 0x000fe40003f64270 */
[----:B---3--:R-:W-:Y:S02]  /*47b0*/  FSEL R89, R50, -INF , P2 ;  /* 0xff80000032597808 */ /* 0x008fe40001000000 */
[----:B------:R-:W-:Y:S02]  /*47c0*/  FMNMX.FTZ R64, R87, R64, !PT ;  /* 0x0000004057407209 */ /* 0x000fe40007810000 */
[----:B------:R-:W-:Y:S01]  /*47d0*/  ISETP.GT.AND P2, PT, R61, 0x38, PT ;  /* 0x000000383d00780c */ /* 0x000fe20003f44270 */
[----:B------:R-:W-:Y:S01]  /*47e0*/  MUFU.TANH R11, R11 ;  /* 0x0000000b000b7308 */ /* 0x000fe20000002400 */
[----:B----4-:R-:W-:-:S02]  /*47f0*/  FSEL R91, R51, -INF , P3 ;  /* 0xff800000335b7808 */ /* 0x010fc40001800000 */
[----:B------:R-:W-:Y:S02]  /*4800*/  FMNMX.FTZ R64, R89, R64, !PT ;  /* 0x0000004059407209 */ /* 0x000fe40007810000 */
[----:B------:R-:W-:Y:S02]  /*4810*/  ISETP.GT.AND P3, PT, R61, 0x39, PT ;  /* 0x000000393d00780c */ /* 0x000fe40003f64270 */
[----:B------:R-:W-:Y:S01]  /*4820*/  FMNMX.FTZ R64, R91, R64, !PT ;  /* 0x000000405b407209 */ /* 0x000fe20007810000 */
[----:B------:R-:W-:Y:S01]  /*4830*/  MUFU.TANH R13, R13 ;  /* 0x0000000d000d7308 */ /* 0x000fe20000002400 */
[----:B------:R-:W-:Y:S02]  /*4840*/  ISETP.GT.AND P4, PT, R56, 0x8, PT ;  /* 0x000000083800780c */ /* 0x000fe40003f84270 */
[-C--:B------:R-:W-:Y:S02]  /*4850*/  MOV R70, R119.reuse ;  /* 0x0000007700467202 */ /* 0x080fe40000000f00 */
[----:B------:R-:W-:Y:S01]  /*4860*/  MOV R58, R119 ;  /* 0x00000077003a7202 */ /* 0x000fe20000000f00 */
[----:B------:R-:W-:-:S02]  /*4870*/  WARPGROUP.DEPBAR.LE gsb0, 0x0 ;  /* 0x00008000000079c5 */ /* 0x000fc40000010000 */
        /* <DEDUP_REMOVED lines=9> */
[----:B------:R-:W-:Y:S01]  /*4910*/  UMOV UR55, 0x40000040 ;  /* 0x4000004000377882 */ /* 0x000fe20000000000 */
[----:B------:R-:W-:Y:S01]  /*4920*/  ULDC UR4, c[0x0][0x988] ;  /* 0x0002620000047ab9 */ /* 0x000fe20000000800 */
[----:B------:R-:W-:Y:S01]  /*4930*/  FMUL.FTZ R41, R41, UR5 ;  /* 0x0000000529297c20 */ /* 0x000fe20008410000 */
[----:B------:R-:W-:Y:S01]  /*4940*/  FMUL.FTZ R44, R44, UR5 ;  /* 0x000000052c2c7c20 */ /* 0x000fe20008410000 */
[----:B------:R-:W-:Y:S01]  /*4950*/  MUFU.TANH R42, R42 ;  /* 0x0000002a002a7308 */ /* 0x000fe20000002400 */
[----:B------:R-:W-:-:S07]  /*4960*/  FMUL.FTZ R45, R45, UR5 ;  /* 0x000000052d2d7c20 */ /* 0x000fce0008410000 */
[----:B------:R-:W1:Y:S08]  /*4970*/  MUFU.TANH R6, R43 ;  /* 0x0000002b00067308 */ /* 0x000e700000002400 */
[----:B------:R-:W2:Y:S08]  /*4980*/  MUFU.TANH R46, R46 ;  /* 0x0000002e002e7308 */ /* 0x000eb00000002400 */
[----:B------:R1:W3:Y:S08]  /*4990*/  MUFU.TANH R7, R47 ;  /* 0x0000002f00077308 */ /* 0x0002f00000002400 */
[----:B------:R-:W-:Y:S08]  /*49a0*/  MUFU.TANH R20, R20 ;  /* 0x0000001400147308 */ /* 0x000ff00000002400 */
[----:B------:R-:W-:Y:S01]  /*49b0*/  MUFU.TANH R15, R15 ;  /* 0x0000000f000f7308 */ /* 0x000fe20000002400 */
[----:B------:R-:W-:-:S02]  /*49c0*/  WARPGROUP.DEPBAR.LE gsb0, 0x0 ;  /* 0x00008000000079c5 */ /* 0x000fc40000010000 */
[----:B------:R-:W-:Y:S01]  /*49d0*/  WARPGROUP.ARRIVE ;  /* 0x00000000000079c5 */ /* 0x000fe20000000000 */
[----:B------:R-:W-:Y:S01]  /*49e0*/  FMUL.FTZ R35, R35, UR5 ;  /* 0x0000000523237c20 */ /* 0x000fe20008410000 */
[----:B------:R-:W-:Y:S01]  /*49f0*/  FMUL.FTZ R34, R34, UR5 ;  /* 0x0000000522227c20 */ /* 0x000fe20008410000 */
[----:B------:R-:W-:Y:S01]  /*4a00*/  FMUL.FTZ R50, R39, UR5 ;  /* 0x0000000527327c20 */ /* 0x000fe20008410000 */
[----:B0-----:R-:W-:Y:S01]  /*4a10*/  FSEL R39, R55, -INF , P3 ;  /* 0xff80000037277808 */ /* 0x001fe20001800000 */
[----:B------:R0:W-:Y:S01]  /*4a20*/  MUFU.TANH R49, R35 ;  /* 0x0000002300317308 */ /* 0x0001e20000002400 */
[----:B------:R-:W-:Y:S01]  /*4a30*/  HGMMA.64x16x16.F32.BF16 R24, gdesc[UR52], R24, gsb0 ;  /* 0x00200000341879f0 */ /* 0x000fe20008001818 */
[----:B------:R-:W-:Y:S01]  /*4a40*/  ISETP.GT.AND P3, PT, R61, 0x41, PT ;  /* 0x000000413d00780c */ /* 0x000fe20003f64270 */
[----:B------:R-:W-:Y:S01]  /*4a50*/  FMUL.FTZ R38, R38, UR5 ;  /* 0x0000000526267c20 */ /* 0x000fe20008410000 */
[----:B------:R-:W-:Y:S01]  /*4a60*/  FMUL.FTZ R32, R32, UR5 ;  /* 0x0000000520207c20 */ /* 0x000fe20008410000 */
[----:B------:R-:W-:Y:S01]  /*4a70*/  FMUL.FTZ R33, R33, UR5 ;  /* 0x0000000521217c20 */ /* 0x000fe20008410000 */
[----:B-1----:R-:W-:Y:S01]  /*4a80*/  FSEL R47, R6, -INF , P3 ;  /* 0xff800000062f7808 */ /* 0x002fe20001800000 */
[----:B------:R-:W-:Y:S01]  /*4a90*/  FMUL.FTZ R36, R36, UR5 ;  /* 0x0000000524247c20 */ /* 0x000fe20008410000 */
[----:B------:R-:W1:Y:S01]  /*4aa0*/  MUFU.TANH R34, R34 ;  /* 0x0000002200227308 */ /* 0x000e620000002400 */
[----:B0-----:R-:W-:Y:S01]  /*4ab0*/  FSEL R35, R54, -INF , P2 ;  /* 0xff80000036237808 */ /* 0x001fe20001000000 */
[----:B------:R-:W-:Y:S01]  /*4ac0*/  FMUL.FTZ R37, R37, UR5 ;  /* 0x0000000525257c20 */ /* 0x000fe20008410000 */
[----:B------:R-:W-:Y:S01]  /*4ad0*/  ISETP.GT.AND P2, PT, R61, 0x40, PT ;  /* 0x000000403d00780c */ /* 0x000fe20003f44270 */
[----:B------:R-:W-:Y:S01]  /*4ae0*/  IMAD.MOV.U32 R54, RZ, RZ, R119 ;  /* 0x000000ffff367224 */ /* 0x000fe200078e0077 */
[----:B------:R-:W-:-:S02]  /*4af0*/  FMNMX.FTZ R64, R35, R64, !PT ;  /* 0x0000004023407209 */ /* 0x000fc40007810000 */
[----:B------:R-:W-:Y:S01]  /*4b00*/  FSEL R43, R42, -INF , P2 ;  /* 0xff8000002a2b7808 */ /* 0x000fe20001000000 */
[----:B------:R-:W0:Y:S01]  /*4b10*/  MUFU.TANH R38, R38 ;  /* 0x0000002600267308 */ /* 0x000e220000002400 */
[----:B------:R-:W-:Y:S02]  /*4b20*/  FMNMX.FTZ R64, R39, R64, !PT ;  /* 0x0000004027407209 */ /* 0x000fe40007810000 */
[----:B------:R-:W-:Y:S02]  /*4b30*/  ISETP.GT.AND P2, PT, R61, 0x48, PT ;  /* 0x000000483d00780c */ /* 0x000fe40003f44270 */
[----:B------:R-:W-:Y:S02]  /*4b40*/  FMNMX.FTZ R64, R43, R64, !PT ;  /* 0x000000402b407209 */ /* 0x000fe40007810000 */
[----:B------:R-:W-:Y:S01]  /*4b50*/  ISETP.GT.AND P3, PT, R61, 0x49, PT ;  /* 0x000000493d00780c */ /* 0x000fe20003f64270 */
[----:B------:R-:W4:Y:S01]  /*4b60*/  MUFU.TANH R50, R50 ;  /* 0x0000003200327308 */ /* 0x000f220000002400 */
[----:B--2---:R-:W-:-:S02]  /*4b70*/  FSEL R93, R46, -INF , P2 ;  /* 0xff8000002e5d7808 */ /* 0x004fc40001000000 */
[----:B------:R-:W-:Y:S02]  /*4b80*/  FMNMX.FTZ R64, R47, R64, !PT ;  /* 0x000000402f407209 */ /* 0x000fe40007810000 */
[----:B------:R-:W-:Y:S02]  /*4b90*/  ISETP.GT.AND P2, PT, R61, 0x50, PT ;  /* 0x000000503d00780c */ /* 0x000fe40003f44270 */
[----:B---3--:R-:W-:Y:S01]  /*4ba0*/  FSEL R95, R7, -INF , P3 ;  /* 0xff800000075f7808 */ /* 0x008fe20001800000 */
[----:B------:R-:W-:Y:S01]  /*4bb0*/  MUFU.TANH R21, R21 ;  /* 0x0000001500157308 */ /* 0x000fe20000002400 */
[----:B------:R-:W-:Y:S02]  /*4bc0*/  FMNMX.FTZ R64, R93, R64, !PT ;  /* 0x000000405d407209 */ /* 0x000fe40007810000 */
[----:B------:R-:W-:Y:S02]  /*4bd0*/  ISETP.GT.AND P3, PT, R61, 0x51, PT ;  /* 0x000000513d00780c */ /* 0x000fe40003f64270 */
[----:B-1----:R-:W-:-:S02]  /*4be0*/  FSEL R97, R34, -INF , P2 ;  /* 0xff80000022617808 */ /* 0x002fc40001000000 */
[----:B------:R-:W-:Y:S01]  /*4bf0*/  FMNMX.FTZ R64, R95, R64, !PT ;  /* 0x000000405f407209 */ /* 0x000fe20007810000 */
[----:B------:R-:W-:Y:S01]  /*4c00*/  MUFU.TANH R48, R48 ;  /* 0x0000003000307308 */ /* 0x000fe20000002400 */
[----:B------:R-:W-:Y:S02]  /*4c10*/  ISETP.GT.AND P2, PT, R61, 0x58, PT ;  /* 0x000000583d00780c */ /* 0x000fe40003f44270 */
[----:B------:R-:W-:Y:S02]  /*4c20*/  FSEL R99, R49, -INF , P3 ;  /* 0xff80000031637808 */ /* 0x000fe40001800000 */
[----:B------:R-:W-:Y:S02]  /*4c30*/  FMNMX.FTZ R64, R97, R64, !PT ;  /* 0x0000004061407209 */ /* 0x000fe40007810000 */
[----:B------:R-:W-:Y:S01]  /*4c40*/  ISETP.GT.AND P3, PT, R61, 0x59, PT ;  /* 0x000000593d00780c */ /* 0x000fe20003f64270 */
[----:B------:R-:W-:Y:S01]  /*4c50*/  MUFU.TANH R52, R52 ;  /* 0x0000003400347308 */ /* 0x000fe20000002400 */
[----:B0-----:R-:W-:-:S02]  /*4c60*/  FSEL R101, R38, -INF , P2 ;  /* 0xff80000026657808 */ /* 0x001fc40001000000 */
[----:B------:R-:W-:Y:S01]  /*4c70*/  FMNMX.FTZ R64, R99, R64, !PT ;  /* 0x0000004063407209 */ /* 0x000fe20007810000 */
[----:B------:R-:W-:Y:S02]  /*4c80*/  WARPGROUP.DEPBAR.LE gsb0, 0x0 ;  /* 0x00008000000079c5 */ /* 0x000fe40000010000 */
[----:B------:R-:W-:Y:S01]  /*4c90*/  FMUL.FTZ R26, R26, UR5 ;  /* 0x000000051a1a7c20 */ /* 0x000fe20008410000 */
[----:B------:R-:W-:Y:S01]  /*4ca0*/  FMUL.FTZ R27, R27, UR5 ;  /* 0x000000051b1b7c20 */ /* 0x000fe20008410000 */
[----:B------:R-:W-:Y:S01]  /*4cb0*/  FMUL.FTZ R30, R30, UR5 ;  /* 0x000000051e1e7c20 */ /* 0x000fe20008410000 */
[----:B------:R-:W-:Y:S01]  /*4cc0*/  FMUL.FTZ R31, R31, UR5 ;  /* 0x000000051f1f7c20 */ /* 0x000fe20008410000 */
[----:B------:R-:W-:Y:S01]  /*4cd0*/  ISETP.GT.AND P2, PT, R61, 0x60, PT ;  /* 0x000000603d00780c */ /* 0x000fe20003f44270 */
[----:B------:R-:W-:Y:S01]  /*4ce0*/  MUFU.TANH R53, R53 ;  /* 0x0000003500357308 */ /* 0x000fe20000002400 */
[----:B----4-:R-:W-:Y:S01]  /*4cf0*/  FSEL R103, R50, -INF , P3 ;  /* 0xff80000032677808 */ /* 0x010fe20001800000 */
[----:B------:R-:W-:Y:S01]  /*4d00*/  FMUL.FTZ R24, R24, UR5 ;  /* 0x0000000518187c20 */ /* 0x000fe20008410000 */
[----:B------:R-:W-:Y:S01]  /*4d10*/  FMNMX.FTZ R64, R101, R64, !PT ;  /* 0x0000004065407209 */ /* 0x000fe20007810000 */
[----:B------:R-:W-:Y:S01]  /*4d20*/  FMUL.FTZ R25, R25, UR5 ;  /* 0x0000000519197c20 */ /* 0x000fe20008410000 */
[----:B------:R-:W-:Y:S01]  /*4d30*/  ISETP.GT.AND P3, PT, R61, 0x61, PT ;  /* 0x000000613d00780c */ /* 0x000fe20003f64270 */
[----:B------:R-:W-:Y:S01]  /*4d40*/  FMUL.FTZ R28, R28, UR5 ;  /* 0x000000051c1c7c20 */ /* 0x000fe20008410000 */
[----:B------:R-:W-:Y:S01]  /*4d50*/  FMNMX.FTZ R64, R103, R64, !PT ;  /* 0x0000004067407209 */ /* 0x000fe20007810000 */
[----:B------:R-:W0:Y:S01]  /*4d60*/  MUFU.TANH R26, R26 ;  /* 0x0000001a001a7308 */ /* 0x000e220000002400 */
[----:B------:R-:W-:Y:S01]  /*4d70*/  FMUL.FTZ R29, R29, UR5 ;  /* 0x000000051d1d7c20 */ /* 0x000fe20008410000 */
[----:B------:R1:W-:Y:S01]  /*4d80*/  @!P1 SYNCS.ARRIVE.TRANS64.RED.A1T0 RZ, [R0+URZ], RZ ;  /* 0x000000ff00ff99a7 */ /* 0x0003e2000810043f */
[----:B------:R-:W-:Y:S01]  /*4d90*/  IMAD.MOV.U32 R50, RZ, RZ, R119 ;  /* 0x000000ffff327224 */ /* 0x000fe200078e0077 */
[----:B------:R-:W-:-:S04]  /*4da0*/  MOV R46, R119 ;  /* 0x00000077002e7202 */ /* 0x000fc80000000f00 */
[----:B------:R-:W2:Y:S08]  /*4db0*/  MUFU.TANH R27, R27 ;  /* 0x0000001b001b7308 */ /* 0x000eb00000002400 */
[----:B------:R-:W3:Y:S01]  /*4dc0*/  MUFU.TANH R30, R30 ;  /* 0x0000001e001e7308 */ /* 0x000ee20000002400 */
[----:B0-----:R-:W-:Y:S02]  /*4dd0*/  FSEL R105, R26, -INF , P2 ;  /* 0xff8000001a697808 */ /* 0x001fe40001000000 */
[----:B------:R-:W-:-:S02]  /*4de0*/  ISETP.GT.AND P2, PT, R61, 0x68, PT ;  /* 0x000000683d00780c */ /* 0x000fc40003f44270 */
[----:B------:R-:W-:-:S03]  /*4df0*/  FMNMX.FTZ R64, R105, R64, !PT ;  /* 0x0000004069407209 */ /* 0x000fc60007810000 */
[----:B------:R-:W0:Y:S01]  /*4e00*/  MUFU.TANH R31, R31 ;  /* 0x0000001f001f7308 */ /* 0x000e220000002400 */
[----:B--2---:R-:W-:Y:S02]  /*4e10*/  FSEL R107, R27, -INF , P3 ;  /* 0xff8000001b6b7808 */ /* 0x004fe40001800000 */
[----:B------:R-:W-:Y:S02]  /*4e20*/  ISETP.GT.AND P3, PT, R61, 0x69, PT ;  /* 0x000000693d00780c */ /* 0x000fe40003f64270 */
[----:B------:R-:W-:-:S03]  /*4e30*/  FMNMX.FTZ R64, R107, R64, !PT ;  /* 0x000000406b407209 */ /* 0x000fc60007810000 */
[----:B------:R-:W-:Y:S01]  /*4e40*/  MUFU.TANH R40, R40 ;  /* 0x0000002800287308 */ /* 0x000fe20000002400 */
[----:B---3--:R-:W-:-:S04]  /*4e50*/  FSEL R109, R30, -INF , P2 ;  /* 0xff8000001e6d7808 */ /* 0x008fc80001000000 */
[----:B------:R-:W-:-:S03]  /*4e60*/  FMNMX.FTZ R64, R109, R64, !PT ;  /* 0x000000406d407209 */ /* 0x000fc60007810000 */
[----:B------:R-:W-:Y:S01]  /*4e70*/  MUFU.TANH R41, R41 ;  /* 0x0000002900297308 */ /* 0x000fe20000002400 */
[----:B0-----:R-:W-:Y:S02]  /*4e80*/  FSEL R111, R31, -INF , P3 ;  /* 0xff8000001f6f7808 */ /* 0x001fe40001800000 */
[----:B------:R-:W-:Y:S02]  /*4e90*/  ISETP.GT.AND P3, PT, R56, 0x1, PT ;  /* 0x000000013800780c */ /* 0x000fe40003f64270 */
[----:B------:R-:W-:Y:S02]  /*4ea0*/  FMNMX.FTZ R64, R111, R64, !PT ;  /* 0x000000406f407209 */ /* 0x000fe40007810000 */
[----:B------:R-:W-:Y:S01]  /*4eb0*/  FSEL R3, R3, -INF , P3 ;  /* 0xff80000003037808 */ /* 0x000fe20001800000 */
[----:B------:R-:W-:Y:S01]  /*4ec0*/  MUFU.TANH R44, R44 ;  /* 0x0000002c002c7308 */ /* 0x000fe20000002400 */
[----:B------:R-:W-:Y:S01]  /*4ed0*/  FSEL R31, R8, -INF , P4 ;  /* 0xff800000081f7808 */ /* 0x000fe20002000000 */
[----:B------:R-:W0:Y:S01]  /*4ee0*/  SHFL.BFLY PT, R7, R64, 0x2, 0x1f ;  /* 0x0c401f0040077f89 */ /* 0x000e2200000e0000 */
[----:B------:R-:W-:-:S04]  /*4ef0*/  ISETP.GT.AND P3, PT, R56, 0x10, PT ;  /* 0x000000103800780c */ /* 0x000fc80003f64270 */
[----:B------:R-:W-:Y:S01]  /*4f00*/  FSEL R9, R9, -INF , P3 ;  /* 0xff80000009097808 */ /* 0x000fe20001800000 */
[----:B------:R-:W-:Y:S01]  /*4f10*/  MUFU.TANH R45, R45 ;  /* 0x0000002d002d7308 */ /* 0x000fe20000002400 */
[----:B------:R-:W-:-:S04]  /*4f20*/  ISETP.GT.AND P3, PT, R56, 0x18, PT ;  /* 0x000000183800780c */ /* 0x000fc80003f64270 */
[----:B------:R-:W-:Y:S02]  /*4f30*/  FSEL R55, R12, -INF , P3 ;  /* 0xff8000000c377808 */ /* 0x000fe40001800000 */
[C---:B------:R-:W-:Y:S01]  /*4f40*/  ISETP.GT.AND P3, PT, R56.reuse, 0x20, PT ;  /* 0x000000203800780c */ /* 0x040fe20003f64270 */
[----:B------:R-:W-:Y:S03]  /*4f50*/  MUFU.TANH R32, R32 ;  /* 0x0000002000207308 */ /* 0x000fe60000002400 */
[----:B------:R-:W-:Y:S02]  /*4f60*/  FSEL R13, R13, -INF , P3 ;  /* 0xff8000000d0d7808 */ /* 0x000fe40001800000 */
[----:B------:R-:W-:-:S03]  /*4f70*/  ISETP.GT.AND P3, PT, R56, 0x28, PT ;  /* 0x000000283800780c */ /* 0x000fc60003f64270 */
[----:B------:R-:W-:Y:S01]  /*4f80*/  MUFU.TANH R33, R33 ;  /* 0x0000002100217308 */ /* 0x000fe20000002400 */
[----:B------:R-:W-:Y:S02]  /*4f90*/  FSEL R59, R20, -INF , P3 ;  /* 0xff800000143b7808 */ /* 0x000fe40001800000 */
[----:B0-----:R-:W-:Y:S02]  /*4fa0*/  FMNMX.FTZ R6, R64, R7, !PT ;  /* 0x0000000740067209 */ /* 0x001fe40007810000 */
[C---:B------:R-:W-:Y:S02]  /*4fb0*/  ISETP.GT.AND P3, PT, R56.reuse, 0x30, PT ;  /* 0x000000303800780c */ /* 0x040fe40003f64270 */
[----:B------:R-:W-:Y:S01]  /*4fc0*/  MOV R64, R119 ;  /* 0x0000007700407202 */ /* 0x000fe20000000f00 */
[----:B------:R-:W0:Y:S01]  /*4fd0*/  SHFL.BFLY PT, R7, R6, 0x1, 0x1f ;  /* 0x0c201f0006077f89 */ /* 0x000e2200000e0000 */
[----:B------:R-:W-:Y:S01]  /*4fe0*/  FSEL R21, R21, -INF , P3 ;  /* 0xff80000015157808 */ /* 0x000fe20001800000 */
[----:B------:R-:W-:Y:S01]  /*4ff0*/  MUFU.TANH R36, R36 ;  /* 0x0000002400247308 */ /* 0x000fe20000002400 */
[----:B------:R-:W-:-:S04]  /*5000*/  ISETP.GT.AND P3, PT, R56, 0x38, PT ;  /* 0x000000383800780c */ /* 0x000fc80003f64270 */
[----:B------:R-:W-:Y:S02]  /*5010*/  FSEL R63, R52, -INF , P3 ;  /* 0xff800000343f7808 */ /* 0x000fe40001800000 */
[----:B------:R-:W-:Y:S01]  /*5020*/  ISETP.GT.AND P3, PT, R56, 0x40, PT ;  /* 0x000000403800780c */ /* 0x000fe20003f64270 */
[----:B------:R-:W-:Y:S01]  /*5030*/  MUFU.TANH R37, R37 ;  /* 0x0000002500257308 */ /* 0x000fe20000002400 */
[----:B------:R-:W-:-:S07]  /*5040*/  MOV R52, R119 ;  /* 0x0000007700347202 */ /* 0x000fce0000000f00 */
[----:B------:R-:W-:Y:S01]  /*5050*/  MUFU.TANH R24, R24 ;  /* 0x0000001800187308 */ /* 0x000fe20000002400 */
[----:B0-----:R-:W-:Y:S01]  /*5060*/  FMNMX.FTZ R7, R6, R7, !PT ;  /* 0x0000000706077209 */ /* 0x001fe20007810000 */
[----:B------:R-:W-:-:S06]  /*5070*/  IMAD.U32 R6, RZ, RZ, UR4 ;  /* 0x00000004ff067e24 */ /* 0x000fcc000f8e00ff */
[----:B------:R-:W-:Y:S01]  /*5080*/  MUFU.TANH R25, R25 ;  /* 0x0000001900197308 */ /* 0x000fe20000002400 */
[----:B------:R-:W-:Y:S01]  /*5090*/  UIADD3 UR4, UR11, -UR14, URZ ;  /* 0x8000000e0b047290 */ /* 0x000fe2000fffe03f */
[C---:B------:R-:W-:Y:S01]  /*50a0*/  FSETP.NEU.FTZ.AND P2, PT, R7.reuse, -INF , PT ;  /* 0xff8000000700780b */ /* 0x040fe20003f5d000 */
[----:B------:R-:W-:Y:S02]  /*50b0*/  FMUL.FTZ R26, R7, R6 ;  /* 0x00000006071a7220 */ /* 0x000fe40000410000 */
[----:B------:R-:W-:-:S03]  /*50c0*/  ULEA UR5, UR10, UR4, 0x7 ;  /* 0x000000040a057291 */ /* 0x000fc6000f8e383f */
[----:B------:R-:W-:Y:S01]  /*50d0*/  FSEL R26, R26, RZ, P2 ;  /* 0x000000ff1a1a7208 */ /* 0x000fe20001000000 */
[----:B------:R-:W-:Y:S01]  /*50e0*/  MUFU.TANH R28, R28 ;  /* 0x0000001c001c7308 */ /* 0x000fe20000002400 */
[----:B------:R-:W-:Y:S01]  /*50f0*/  ISETP.GT.AND P2, PT, R56, RZ, PT ;  /* 0x000000ff3800720c */ /* 0x000fe20003f44270 */
[----:B------:R-:W-:Y:S02]  /*5100*/  UMOV UR4, URZ ;  /* 0x0000003f00047c82 */ /* 0x000fe40008000000 */
[-CC-:B------:R-:W-:Y:S01]  /*5110*/  FFMA.FTZ R201, R65, R6.reuse, -R26.reuse ;  /* 0x0000000641c97223 */ /* 0x180fe2000001081a */
[----:B------:R-:W-:Y:S01]  /*5120*/  FSEL R27, R2, -INF , P2 ;  /* 0xff800000021b7808 */ /* 0x000fe20001000000 */
[-CC-:B------:R-:W-:Y:S01]  /*5130*/  FFMA.FTZ R203, R69, R6.reuse, -R26.reuse ;  /* 0x0000000645cb7223 */ /* 0x180fe2000001081a */
[----:B------:R-:W-:Y:S01]  /*5140*/  ISETP.GT.AND P2, PT, R56, 0x9, PT ;  /* 0x000000093800780c */ /* 0x000fe20003f44270 */
[-CC-:B------:R-:W-:Y:S01]  /*5150*/  FFMA.FTZ R12, R71, R6.reuse, -R26.reuse ;  /* 0x00000006470c7223 */ /* 0x180fe2000001081a */
[----:B------:R-:W-:Y:S01]  /*5160*/  FMNMX.FTZ R8, R27, R3, !PT ;  /* 0x000000031b087209 */ /* 0x000fe20007810000 */
[----:B------:R-:W-:Y:S01]  /*5170*/  MUFU.TANH R29, R29 ;  /* 0x0000001d001d7308 */ /* 0x000fe20000002400 */
[----:B------:R-:W-:Y:S01]  /*5180*/  FSEL R49, R4, -INF , P2 ;  /* 0xff80000004317808 */ /* 0x000fe20001000000 */
[--C-:B------:R-:W-:Y:S01]  /*5190*/  FFMA.FTZ R197, R73, R6, -R26.reuse ;  /* 0x0000000649c57223 */ /* 0x100fe2000001081a */
[----:B------:R-:W-:Y:S01]  /*51a0*/  FMNMX.FTZ R8, R31, R8, !PT ;  /* 0x000000081f087209 */ /* 0x000fe20007810000 */
[-CC-:B------:R-:W-:Y:S01]  /*51b0*/  FFMA.FTZ R2, R75, R6.reuse, -R26.reuse ;  /* 0x000000064b027223 */ /* 0x180fe2000001081a */
[----:B------:R-:W-:Y:S01]  /*51c0*/  ISETP.GT.AND P2, PT, R56, 0x11, PT ;  /* 0x000000113800780c */ /* 0x000fe20003f44270 */
[--C-:B------:R-:W-:Y:S01]  /*51d0*/  FFMA.FTZ R20, R35, R6, -R26.reuse ;  /* 0x0000000623147223 */ /* 0x100fe2000001081a */
[----:B------:R-:W-:Y:S01]  /*51e0*/  FMNMX.FTZ R8, R49, R8, !PT ;  /* 0x0000000831087209 */ /* 0x000fe20007810000 */
[----:B------:R-:W-:Y:S01]  /*51f0*/  MUFU.EX2 R201, R201 ;  /* 0x000000c900c97308 */ /* 0x000fe20000000800 */
[----:B------:R-:W-:Y:S01]  /*5200*/  FSEL R51, R10, -INF , P2 ;  /* 0xff8000000a337808 */ /* 0x000fe20001000000 */
[--C-:B------:R-:W-:Y:S01]  /*5210*/  FFMA.FTZ R10, R67, R6, -R26.reuse ;  /* 0x00000006430a7223 */ /* 0x100fe2000001081a */
[----:B------:R-:W-:Y:S01]  /*5220*/  FMNMX.FTZ R8, R9, R8, !PT ;  /* 0x0000000809087209 */ /* 0x000fe20007810000 */
[-CC-:B------:R-:W-:Y:S01]  /*5230*/  FFMA.FTZ R4, R79, R6.reuse, -R26.reuse ;  /* 0x000000064f047223 */ /* 0x180fe2000001081a */
[C---:B------:R-:W-:Y:S01]  /*5240*/  ISETP.GT.AND P2, PT, R56.reuse, 0x19, PT ;  /* 0x000000193800780c */ /* 0x040fe20003f44270 */
[--C-:B------:R-:W-:Y:S01]  /*5250*/  FFMA.FTZ R199, R77, R6, -R26.reuse ;  /* 0x000000064dc77223 */ /* 0x100fe2000001081a */
[----:B------:R-:W-:Y:S01]  /*5260*/  FMNMX.FTZ R8, R51, R8, !PT ;  /* 0x0000000833087209 */ /* 0x000fe20007810000 */
[----:B------:R-:W0:Y:S01]  /*5270*/  MUFU.EX2 R2, R2 ;  /* 0x0000000200027308 */ /* 0x000e220000000800 */
        /* <DEDUP_REMOVED lines=13> */
[----:B------:R-:W-:Y:S01]  /*5350*/  FFMA.FTZ R91, R91, R6, -R26 ;  /* 0x000000065b5b7223 */ /* 0x000fe2000001081a */
[----:B------:R-:W-:Y:S01]  /*5360*/  FMNMX.FTZ R8, R57, R8, !PT ;  /* 0x0000000839087209 */ /* 0x000fe20007810000 */
[----:B------:R-:W-:Y:S01]  /*5370*/  MUFU.EX2 R191, R20 ;  /* 0x0000001400bf7308 */ /* 0x000fe20000000800 */
[----:B------:R-:W-:Y:S01]  /*5380*/  FSEL R15, R15, -INF , P2 ;  /* 0xff8000000f0f7808 */ /* 0x000fe20001000000 */
[----:B0-----:R-:W-:Y:S01]  /*5390*/  FADD.FTZ R42, R201, R2 ;  /* 0x00000002c92a7221 */ /* 0x001fe20000010000 */
        /* <DEDUP_REMOVED lines=33> */
[----:B------:R-:W-:Y:S01]  /*55b0*/  FFMA.FTZ R26, R111, R6, -R26 ;  /* 0x000000066f1a7223 */ /* 0x000fe2000001081a */
[----:B------:R-:W-:Y:S01]  /*55c0*/  FMNMX.FTZ R8, R41, R8, !PT ;  /* 0x0000000829087209 */ /* 0x000fe20007810000 */
[----:B------:R-:W-:Y:S01]  /*55d0*/  UIMAD.WIDE UR4, UR5, -0x6db6db6d, UR4 ;  /* 0x92492493050478a5 */ /* 0x000fe2000f8e0204 */
[C---:B------:R-:W-:Y:S01]  /*55e0*/  ISETP.GT.AND P3, PT, R56.reuse, 0x50, PT ;  /* 0x000000503800780c */ /* 0x040fe20003f64270 */
[----:B------:R-:W-:Y:S01]  /*55f0*/  MUFU.EX2 R12, R12 ;  /* 0x0000000c000c7308 */ /* 0x000fe20000000800 */
[----:B------:R-:W-:Y:S01]  /*5600*/  FSEL R45, R45, -INF , P2 ;  /* 0xff8000002d2d7808 */ /* 0x000fe20001000000 */
[----:B------:R-:W-:Y:S01]  /*5610*/  USHF.R.U32.HI UR4, URZ, 0x1f, UR5 ;  /* 0x0000001f3f047899 */ /* 0x000fe20008011605 */
[----:B------:R-:W-:Y:S01]  /*5620*/  FMNMX.FTZ R8, R67, R8, !PT ;  /* 0x0000000843087209 */ /* 0x000fe20007810000 */
[--C-:B------:R-:W-:Y:S01]  /*5630*/  IMAD.MOV.U32 R111, RZ, RZ, R119.reuse ;  /* 0x000000ffff6f7224 */ /* 0x100fe200078e0077 */
[----:B------:R-:W-:Y:S01]  /*5640*/  ISETP.GT.AND P2, PT, R56, 0x51, PT ;  /* 0x000000513800780c */ /* 0x000fe20003f44270 */
[----:B------:R-:W-:Y:S01]  /*5650*/  ULEA.HI.SX32 UR4, UR5, UR4, 0x1a ;  /* 0x0000000405047291 */ /* 0x000fe2000f8fd23f */
[----:B------:R-:W-:Y:S01]  /*5660*/  FSEL R69, R32, -INF , P3 ;  /* 0xff80000020457808 */ /* 0x000fe20001800000 */
[----:B------:R-:W-:Y:S01]  /*5670*/  MUFU.EX2 R193, R193 ;  /* 0x000000c100c17308 */ /* 0x000fe20000000800 */
[----:B------:R-:W-:Y:S01]  /*5680*/  FMNMX.FTZ R8, R45, R8, !PT ;  /* 0x000000082d087209 */ /* 0x000fe20007810000 */
[----:B------:R-:W-:Y:S01]  /*5690*/  UISETP.LT.AND UP0, UPT, URZ, UR4, UPT ;  /* 0x000000043f00728c */ /* 0x000fe2000bf01270 */
[C---:B------:R-:W-:Y:S01]  /*56a0*/  ISETP.GT.AND P3, PT, R56.reuse, 0x58, PT ;  /* 0x000000583800780c */ /* 0x040fe20003f64270 */
[--C-:B------:R-:W-:Y:S01]  /*56b0*/  IMAD.MOV.U32 R83, RZ, RZ, R119.reuse ;  /* 0x000000ffff537224 */ /* 0x100fe200078e0077 */
[----:B------:R-:W-:Y:S01]  /*56c0*/  FSEL R33, R33, -INF , P2 ;  /* 0xff80000021217808 */ /* 0x000fe20001000000 */
[----:B------:R-:W-:Y:S01]  /*56d0*/  USEL UR61, URZ, UR4, !UP0 ;  /* 0x000000043f3d7287 */ /* 0x000fe2000c000000 */
[----:B------:R-:W-:Y:S01]  /*56e0*/  FMNMX.FTZ R8, R69, R8, !PT ;  /* 0x0000000845087209 */ /* 0x000fe20007810000 */
[----:B------:R-:W-:Y:S01]  /*56f0*/  MUFU.EX2 R14, R14 ;  /* 0x0000000e000e7308 */ /* 0x000fe20000000800 */
[----:B------:R-:W-:Y:S01]  /*5700*/  ISETP.GT.AND P2, PT, R56, 0x59, PT ;  /* 0x000000593800780c */ /* 0x000fe20003f44270 */
[----:B------:R-:W-:Y:S01]  /*5710*/  UISETP.GE.AND UP0, UPT, UR7, UR61, UPT ;  /* 0x0000003d0700728c */ /* 0x000fe2000bf06270 */
[----:B------:R-:W-:Y:S01]  /*5720*/  FSEL R71, R36, -INF , P3 ;  /* 0xff80000024477808 */ /* 0x000fe20001800000 */
[--C-:B------:R-:W-:Y:S01]  /*5730*/  IMAD.MOV.U32 R81, RZ, RZ, R119.reuse ;  /* 0x000000ffff517224 */ /* 0x100fe200078e0077 */
[----:B------:R-:W-:Y:S01]  /*5740*/  FMNMX.FTZ R8, R33, R8, !PT ;  /* 0x0000000821087209 */ /* 0x000fe20007810000 */
[--C-:B------:R-:W-:Y:S01]  /*5750*/  IMAD.MOV.U32 R79, RZ, RZ, R119.reuse ;  /* 0x000000ffff4f7224 */ /* 0x100fe200078e0077 */
[C---:B------:R-:W-:Y:S01]  /*5760*/  ISETP.GT.AND P3, PT, R56.reuse, 0x60, PT ;  /* 0x000000603800780c */ /* 0x040fe20003f64270 */
[----:B------:R-:W-:Y:S01]  /*5770*/  MUFU.EX2 R85, R85 ;  /* 0x0000005500557308 */ /* 0x000fe20000000800 */
[----:B------:R-:W-:Y:S01]  /*5780*/  FSEL R37, R37, -INF , P2 ;  /* 0xff80000025257808 */ /* 0x000fe20001000000 */
[--C-:B------:R-:W-:Y:S01]  /*5790*/  IMAD.MOV.U32 R77, RZ, RZ, R119.reuse ;  /* 0x000000ffff4d7224 */ /* 0x100fe200078e0077 */
[----:B------:R-:W-:Y:S01]  /*57a0*/  FMNMX.FTZ R8, R71, R8, !PT ;  /* 0x0000000847087209 */ /* 0x000fe20007810000 */
[----:B------:R-:W-:Y:S01]  /*57b0*/  IMAD.MOV.U32 R48, RZ, RZ, R119 ;  /* 0x000000ffff307224 */ /* 0x000fe200078e0077 */
[----:B------:R-:W-:-:S02]  /*57c0*/  ISETP.GT.AND P2, PT, R56, 0x61, PT ;  /* 0x000000613800780c */ /* 0x000fc40003f44270 */
[----:B------:R-:W-:Y:S01]  /*57d0*/  FSEL R73, R24, -INF , P3 ;  /* 0xff80000018497808 */ /* 0x000fe20001800000 */
[----:B------:R0:W2:Y:S01]  /*57e0*/  MUFU.EX2 R30, R87 ;  /* 0x00000057001e7308 */ /* 0x0000a20000000800 */
[----:B------:R-:W-:Y:S02]  /*57f0*/  FMNMX.FTZ R8, R37, R8, !PT ;  /* 0x0000000825087209 */ /* 0x000fe40007810000 */
[C---:B------:R-:W-:Y:S02]  /*5800*/  ISETP.GT.AND P3, PT, R56.reuse, 0x68, PT ;  /* 0x000000683800780c */ /* 0x040fe40003f64270 */
[----:B------:R-:W-:Y:S02]  /*5810*/  FSEL R25, R25, -INF , P2 ;  /* 0xff80000019197808 */ /* 0x000fe40001000000 */
[----:B------:R-:W-:Y:S01]  /*5820*/  FMNMX.FTZ R8, R73, R8, !PT ;  /* 0x0000000849087209 */ /* 0x000fe20007810000 */
[----:B------:R-:W-:Y:S01]  /*5830*/  MUFU.EX2 R89, R89 ;  /* 0x0000005900597308 */ /* 0x000fe20000000800 */
[----:B------:R-:W-:Y:S01]  /*5840*/  ISETP.GT.AND P2, PT, R56, 0x69, PT ;  /* 0x000000693800780c */ /* 0x000fe20003f44270 */
[--C-:B0-----:R-:W-:Y:S01]  /*5850*/  IMAD.MOV.U32 R87, RZ, RZ, R119.reuse ;  /* 0x000000ffff577224 */ /* 0x101fe200078e0077 */
[----:B------:R-:W-:Y:S01]  /*5860*/  FSEL R75, R28, -INF , P3 ;  /* 0xff8000001c4b7808 */ /* 0x000fe20001800000 */
[----:B------:R-:W-:Y:S01]  /*5870*/  IMAD.MOV.U32 R56, RZ, RZ, R119 ;  /* 0x000000ffff387224 */ /* 0x000fe200078e0077 */
[----:B------:R-:W-:-:S02]  /*5880*/  FMNMX.FTZ R8, R25, R8, !PT ;  /* 0x0000000819087209 */ /* 0x000fc40007810000 */
[----:B------:R-:W-:Y:S01]  /*5890*/  FSEL R29, R29, -INF , P2 ;  /* 0xff8000001d1d7808 */ /* 0x000fe20001000000 */
[----:B------:R0:W3:Y:S01]  /*58a0*/  MUFU.EX2 R24, R91 ;  /* 0x0000005b00187308 */ /* 0x0000e20000000800 */
[----:B------:R-:W-:Y:S02]  /*58b0*/  FMNMX.FTZ R8, R75, R8, !PT ;  /* 0x000000084b087209 */ /* 0x000fe40007810000 */
[----:B------:R-:W-:Y:S02]  /*58c0*/  F2FP.BF16.F32.PACK_AB R201, R2, R201 ;  /* 0x000000c902c9723e */ /* 0x000fe400000010ff */
[----:B------:R-:W-:Y:S02]  /*58d0*/  FMNMX.FTZ R8, R29, R8, !PT ;  /* 0x000000081d087209 */ /* 0x000fe40007810000 */
[----:B--2---:R-:W-:Y:S01]  /*58e0*/  F2FP.BF16.F32.PACK_AB R195, R30, R85 ;  /* 0x000000551ec3723e */ /* 0x004fe200000010ff */
[----:B------:R2:W-:Y:S01]  /*58f0*/  MUFU.EX2 R28, R39 ;  /* 0x00000027001c7308 */ /* 0x0005e20000000800 */
[--C-:B0-----:R-:W-:Y:S01]  /*5900*/  IMAD.MOV.U32 R91, RZ, RZ, R119.reuse ;  /* 0x000000ffff5b7224 */ /* 0x101fe200078e0077 */
[----:B------:R-:W0:Y:S06]  /*5910*/  SHFL.BFLY PT, R35, R8, 0x2, 0x1f ;  /* 0x0c401f0008237f89 */ /* 0x000e2c00000e0000 */
[----:B------:R-:W-:Y:S01]  /*5920*/  MUFU.EX2 R43, R43 ;  /* 0x0000002b002b7308 */ /* 0x000fe20000000800 */
[----:B---3--:R-:W-:Y:S01]  /*5930*/  F2FP.BF16.F32.PACK_AB R189, R24, R89 ;  /* 0x0000005918bd723e */ /* 0x008fe200000010ff */
[----:B--2---:R-:W-:-:S06]  /*5940*/  IMAD.MOV.U32 R39, RZ, RZ, R119 ;  /* 0x000000ffff277224 */ /* 0x004fcc00078e0077 */
[----:B------:R2:W3:Y:S08]  /*5950*/  MUFU.EX2 R32, R47 ;  /* 0x0000002f00207308 */ /* 0x0004f00000000800 */
[----:B------:R-:W-:Y:S01]  /*5960*/  MUFU.EX2 R93, R93 ;  /* 0x0000005d005d7308 */ /* 0x000fe20000000800 */
[----:B--2---:R-:W-:Y:S01]  /*5970*/  IMAD.MOV.U32 R47, RZ, RZ, R119 ;  /* 0x000000ffff2f7224 */ /* 0x004fe200078e0077 */
[----:B0-----:R-:W-:-:S05]  /*5980*/  FMNMX.FTZ R35, R8, R35, !PT ;  /* 0x0000002308237209 */ /* 0x001fca0007810000 */
[----:B------:R-:W0:Y:S01]  /*5990*/  SHFL.BFLY PT, R8, R35, 0x1, 0x1f ;  /* 0x0c201f0023087f89 */ /* 0x000e2200000e0000 */
[----:B------:R2:W4:Y:S01]  /*59a0*/  MUFU.EX2 R34, R95 ;  /* 0x0000005f00227308 */ /* 0x0005220000000800 */
[----:B---3--:R-:W-:-:S07]  /*59b0*/  F2FP.BF16.F32.PACK_AB R185, R32, R43 ;  /* 0x0000002b20b9723e */ /* 0x008fce00000010ff */
[----:B------:R-:W-:Y:S01]  /*59c0*/  MUFU.EX2 R97, R97 ;  /* 0x0000006100617308 */ /* 0x000fe20000000800 */
[----:B--2---:R-:W-:-:S07]  /*59d0*/  IMAD.MOV.U32 R95, RZ, RZ, R119 ;  /* 0x000000ffff5f7224 */ /* 0x004fce00078e0077 */
[----:B------:R2:W3:Y:S01]  /*59e0*/  MUFU.EX2 R36, R99 ;  /* 0x0000006300247308 */ /* 0x0004e20000000800 */
[----:B----4-:R-:W-:Y:S02]  /*59f0*/  F2FP.BF16.F32.PACK_AB R187, R34, R93 ;  /* 0x0000005d22bb723e */ /* 0x010fe400000010ff */
[----:B0-----:R-:W-:-:S05]  /*5a00*/  FMNMX.FTZ R8, R35, R8, !PT ;  /* 0x0000000823087209 */ /* 0x001fca0007810000 */
[----:B------:R-:W-:Y:S01]  /*5a10*/  MUFU.EX2 R101, R101 ;  /* 0x0000006500657308 */ /* 0x000fe20000000800 */
[--C-:B--2---:R-:W-:Y:S01]  /*5a20*/  IMAD.MOV.U32 R99, RZ, RZ, R119.reuse ;  /* 0x000000ffff637224 */ /* 0x104fe200078e0077 */
[C---:B------:R-:W-:Y:S01]  /*5a30*/  FSETP.NEU.FTZ.AND P2, PT, R8.reuse, -INF , PT ;  /* 0xff8000000800780b */ /* 0x040fe20003f5d000 */
[----:B------:R-:W-:Y:S01]  /*5a40*/  FMUL.FTZ R20, R8, R6 ;  /* 0x0000000608147220 */ /* 0x000fe20000410000 */
[----:B------:R-:W-:-:S04]  /*5a50*/  IMAD.MOV.U32 R35, RZ, RZ, R119 ;  /* 0x000000ffff237224 */ /* 0x000fc800078e0077 */
[----:B------:R-:W-:Y:S01]  /*5a60*/  MUFU.EX2 R38, R103 ;  /* 0x0000006700267308 */ /* 0x000fe20000000800 */
[----:B------:R-:W-:Y:S02]  /*5a70*/  FSEL R20, R20, RZ, P2 ;  /* 0x000000ff14147208 */ /* 0x000fe40001000000 */
[----:B------:R-:W-:Y:S02]  /*5a80*/  PLOP3.LUT P2, PT, PT, PT, UP0, 0x80, 0x0 ;  /* 0x000000000000781c */ /* 0x000fe40003f4f008 */
[----:B---3--:R-:W-:Y:S01]  /*5a90*/  F2FP.BF16.F32.PACK_AB R181, R36, R97 ;  /* 0x0000006124b5723e */ /* 0x008fe200000010ff */
        /* <DEDUP_REMOVED lines=17> */
[-CC-:B------:R-:W-:Y:S01]  /*5bb0*/  FFMA.FTZ R63, R63, R6.reuse, -R20.reuse ;  /* 0x000000063f3f7223 */ /* 0x180fe20000010814 */
[----:B------:R-:W-:Y:S01]  /*5bc0*/  FADD.FTZ R42, R4, R3 ;  /* 0x00000003042a7221 */ /* 0x000fe20000010000 */
        /* <DEDUP_REMOVED lines=10> */
[----:B------:R3:W4:Y:S01]  /*5c70*/  MUFU.EX2 R202, R49 ;  /* 0x0000003100ca7308 */ /* 0x0007220000000800 */
[----:B------:R-:W-:Y:S01]  /*5c80*/  FADD.FTZ R3, R199, R42 ;  /* 0x0000002ac7037221 */ /* 0x000fe20000010000 */
[----:B--2---:R-:W-:Y:S01]  /*5c90*/  FADD.FTZ R42, R27, R200 ;  /* 0x000000c81b2a7221 */ /* 0x004fe20000010000 */
[-CC-:B------:R-:W-:Y:S01]  /*5ca0*/  FFMA.FTZ R71, R71, R6.reuse, -R20.reuse ;  /* 0x0000000647477223 */ /* 0x180fe20000010814 */
[-CC-:B------:R-:W-:Y:S01]  /*5cb0*/  FFMA.FTZ R37, R37, R6.reuse, -R20.reuse ;  /* 0x0000000625257223 */ /* 0x180fe20000010814 */
[----:B------:R-:W-:Y:S01]  /*5cc0*/  FADD.FTZ R44, R12, R3 ;  /* 0x000000030c2c7221 */ /* 0x000fe20000010000 */
[-CC-:B------:R-:W-:Y:S01]  /*5cd0*/  FFMA.FTZ R73, R73, R6.reuse, -R20.reuse ;  /* 0x0000000649497223 */ /* 0x180fe20000010814 */
[-C--:B------:R-:W-:Y:S01]  /*5ce0*/  FFMA.FTZ R25, R25, R6.reuse, -R20 ;  /* 0x0000000619197223 */ /* 0x080fe20000010814 */
[----:B------:R-:W2:Y:S01]  /*5cf0*/  MUFU.EX2 R9, R9 ;  /* 0x0000000900097308 */ /* 0x000ea20000000800 */
[----:B0-----:R-:W-:Y:S01]  /*5d00*/  FADD.FTZ R3, R31, R42 ;  /* 0x0000002a1f037221 */ /* 0x001fe20000010000 */
[-CC-:B------:R-:W-:Y:S01]  /*5d10*/  FFMA.FTZ R75, R75, R6.reuse, -R20.reuse ;  /* 0x000000064b4b7223 */ /* 0x180fe20000010814 */
[----:B------:R-:W-:Y:S01]  /*5d20*/  FFMA.FTZ R20, R29, R6, -R20 ;  /* 0x000000061d147223 */ /* 0x000fe20000010814 */
[----:B------:R-:W-:Y:S01]  /*5d30*/  F2FP.BF16.F32.PACK_AB R203, R4, R203 ;  /* 0x000000cb04cb723e */ /* 0x000fe200000010ff */
[--C-:B------:R-:W-:Y:S01]  /*5d40*/  IMAD.MOV.U32 R103, RZ, RZ, R119.reuse ;  /* 0x000000ffff677224 */ /* 0x100fe200078e0077 */
[----:B------:R-:W-:Y:S01]  /*5d50*/  F2FP.BF16.F32.PACK_AB R183, R38, R101 ;  /* 0x0000006526b7723e */ /* 0x000fe200000010ff */
[----:B---3--:R-:W-:Y:S01]  /*5d60*/  IMAD.MOV.U32 R49, RZ, RZ, R119 ;  /* 0x000000ffff317224 */ /* 0x008fe200078e0077 */
[----:B------:R0:W3:Y:S01]  /*5d70*/  MUFU.EX2 R196, R51 ;  /* 0x0000003300c47308 */ /* 0x0000e20000000800 */
[----:B----4-:R-:W-:Y:S01]  /*5d80*/  FADD.FTZ R42, R202, R3 ;  /* 0x00000003ca2a7221 */ /* 0x010fe20000010000 */
[----:B------:R-:W-:Y:S01]  /*5d90*/  F2FP.BF16.F32.PACK_AB R200, R200, R27 ;  /* 0x0000001bc8c8723e */ /* 0x000fe200000010ff */
[--C-:B------:R-:W-:Y:S01]  /*5da0*/  IMAD.MOV.U32 R29, RZ, RZ, R119.reuse ;  /* 0x000000ffff1d7224 */ /* 0x100fe200078e0077 */
[----:B------:R-:W-:Y:S01]  /*5db0*/  F2FP.BF16.F32.PACK_AB R202, R202, R31 ;  /* 0x0000001fcaca723e */ /* 0x000fe200000010ff */
[--C-:B------:R-:W-:Y:S01]  /*5dc0*/  IMAD.MOV.U32 R31, RZ, RZ, R119.reuse ;  /* 0x000000ffff1f7224 */ /* 0x100fe200078e0077 */
[----:B------:R-:W-:Y:S01]  /*5dd0*/  F2FP.BF16.F32.PACK_AB R197, R10, R197 ;  /* 0x000000c50ac5723e */ /* 0x000fe200000010ff */
[--C-:B------:R-:W-:Y:S01]  /*5de0*/  IMAD.MOV.U32 R27, RZ, RZ, R119.reuse ;  /* 0x000000ffff1b7224 */ /* 0x100fe200078e0077 */
[----:B------:R-:W4:Y:S01]  /*5df0*/  MUFU.EX2 R55, R55 ;  /* 0x0000003700377308 */ /* 0x000f220000000800 */
[----:B--2---:R-:W-:Y:S01]  /*5e00*/  FADD.FTZ R3, R9, R42 ;  /* 0x0000002a09037221 */ /* 0x004fe20000010000 */
[----:B------:R-:W-:Y:S01]  /*5e10*/  F2FP.BF16.F32.PACK_AB R199, R12, R199 ;  /* 0x000000c70cc7723e */ /* 0x000fe200000010ff */
[----:B0-----:R-:W-:-:S05]  /*5e20*/  IMAD.MOV.U32 R51, RZ, RZ, R119 ;  /* 0x000000ffff337224 */ /* 0x001fca00078e0077 */
[----:B------:R0:W2:Y:S01]  /*5e30*/  MUFU.EX2 R198, R11 ;  /* 0x0000000b00c67308 */ /* 0x0000a20000000800 */
[C---:B---3--:R-:W-:Y:S01]  /*5e40*/  FADD.FTZ R42, R196.reuse, R3 ;  /* 0x00000003c42a7221 */ /* 0x048fe20000010000 */
[----:B------:R-:W-:-:S06]  /*5e50*/  F2FP.BF16.F32.PACK_AB R196, R196, R9 ;  /* 0x00000009c4c4723e */ /* 0x000fcc00000010ff */
[----:B------:R-:W3:Y:S01]  /*5e60*/  MUFU.EX2 R13, R13 ;  /* 0x0000000d000d7308 */ /* 0x000ee20000000800 */
[----:B0-----:R-:W-:Y:S01]  /*5e70*/  FADD.FTZ R11, R193, R44 ;  /* 0x0000002cc10b7221 */ /* 0x001fe20000010000 */
[----:B----4-:R-:W-:Y:S01]  /*5e80*/  FADD.FTZ R3, R55, R42 ;  /* 0x0000002a37037221 */ /* 0x010fe20000010000 */
[C---:B------:R-:W-:Y:S02]  /*5e90*/  F2FP.BF16.F32.PACK_AB R193, R14.reuse, R193 ;  /* 0x000000c10ec1723e */ /* 0x040fe400000010ff */
[----:B------:R-:W-:-:S03]  /*5ea0*/  FADD.FTZ R44, R14, R11 ;  /* 0x0000000b0e2c7221 */ /* 0x000fc60000010000 */
[----:B------:R0:W4:Y:S01]  /*5eb0*/  MUFU.EX2 R192, R57 ;  /* 0x0000003900c07308 */ /* 0x0001220000000800 */
[----:B------:R-:W-:Y:S01]  /*5ec0*/  FADD.FTZ R11, R85, R44 ;  /* 0x0000002c550b7221 */ /* 0x000fe20000010000 */
[C---:B--2---:R-:W-:Y:S01]  /*5ed0*/  FADD.FTZ R42, R198.reuse, R3 ;  /* 0x00000003c62a7221 */ /* 0x044fe20000010000 */
[----:B------:R-:W-:Y:S01]  /*5ee0*/  F2FP.BF16.F32.PACK_AB R198, R198, R55 ;  /* 0x00000037c6c6723e */ /* 0x000fe200000010ff */
[----:B------:R-:W-:Y:S02]  /*5ef0*/  IMAD.MOV.U32 R85, RZ, RZ, R119 ;  /* 0x000000ffff557224 */ /* 0x000fe400078e0077 */
[----:B------:R-:W-:Y:S01]  /*5f00*/  FADD.FTZ R44, R30, R11 ;  /* 0x0000000b1e2c7221 */ /* 0x000fe20000010000 */
[--C-:B------:R-:W-:Y:S01]  /*5f10*/  IMAD.MOV.U32 R55, RZ, RZ, R119.reuse ;  /* 0x000000ffff377224 */ /* 0x100fe200078e0077 */
[----:B------:R-:W2:Y:S02]  /*5f20*/  MUFU.EX2 R59, R59 ;  /* 0x0000003b003b7308 */ /* 0x000ea40000000800 */
[----:B------:R-:W-:Y:S01]  /*5f30*/  FADD.FTZ R11, R89, R44 ;  /* 0x0000002c590b7221 */ /* 0x000fe20000010000 */
[----:B---3--:R-:W-:Y:S01]  /*5f40*/  FADD.FTZ R3, R13, R42 ;  /* 0x0000002a0d037221 */ /* 0x008fe20000010000 */
[----:B------:R-:W-:-:S02]  /*5f50*/  IMAD.MOV.U32 R89, RZ, RZ, R119 ;  /* 0x000000ffff597224 */ /* 0x000fc400078e0077 */
[----:B-1----:R-:W-:Y:S01]  /*5f60*/  FADD.FTZ R0, R24, R11 ;  /* 0x0000000b18007221 */ /* 0x002fe20000010000 */
[----:B0-----:R-:W-:Y:S01]  /*5f70*/  IMAD.MOV.U32 R57, RZ, RZ, R119 ;  /* 0x000000ffff397224 */ /* 0x001fe200078e0077 */
[----:B------:R-:W0:Y:S02]  /*5f80*/  MUFU.EX2 R194, R15 ;  /* 0x0000000f00c27308 */ /* 0x000e240000000800 */
[----:B------:R-:W-:Y:S01]  /*5f90*/  FADD.FTZ R11, R191, R0 ;  /* 0x00000000bf0b7221 */ /* 0x000fe20000010000 */
[----:B----4-:R-:W-:Y:S01]  /*5fa0*/  FADD.FTZ R0, R192, R3 ;  /* 0x00000003c0007221 */ /* 0x010fe20000010000 */
[C---:B------:R-:W-:Y:S01]  /*5fb0*/  F2FP.BF16.F32.PACK_AB R191, R28.reuse, R191 ;  /* 0x000000bf1cbf723e */ /* 0x040fe200000010ff */
[----:B------:R-:W-:Y:S02]  /*5fc0*/  IMAD.MOV.U32 R44, RZ, RZ, R119 ;  /* 0x000000ffff2c7224 */ /* 0x000fe400078e0077 */
[----:B------:R-:W-:Y:S01]  /*5fd0*/  FADD.FTZ R42, R28, R11 ;  /* 0x0000000b1c2a7221 */ /* 0x000fe20000010000 */
[----:B------:R-:W-:Y:S01]  /*5fe0*/  F2FP.BF16.F32.PACK_AB R192, R192, R13 ;  /* 0x0000000dc0c0723e */ /* 0x000fe200000010ff */
[--C-:B------:R-:W-:Y:S01]  /*5ff0*/  IMAD.MOV.U32 R30, RZ, RZ, R119.reuse ;  /* 0x000000ffff1e7224 */ /* 0x100fe200078e0077 */
[----:B------:R-:W1:Y:S01]  /*6000*/  MUFU.EX2 R21, R21 ;  /* 0x0000001500157308 */ /* 0x000e620000000800 */
[----:B--2---:R-:W-:Y:S01]  /*6010*/  FADD.FTZ R3, R59, R0 ;  /* 0x000000003b037221 */ /* 0x004fe20000010000 */
[----:B------:R-:W-:Y:S01]  /*6020*/  FADD.FTZ R11, R43, R42 ;  /* 0x0000002a2b0b7221 */ /* 0x000fe20000010000 */
[--C-:B------:R-:W-:Y:S01]  /*6030*/  IMAD.MOV.U32 R43, RZ, RZ, R119.reuse ;  /* 0x000000ffff2b7224 */ /* 0x100fe200078e0077 */
[----:B------:R-:W-:Y:S01]  /*6040*/  MOV R28, R119 ;  /* 0x00000077001c7202 */ /* 0x000fe20000000f00 */
[----:B------:R-:W-:-:S02]  /*6050*/  IMAD.MOV.U32 R24, RZ, RZ, R119 ;  /* 0x000000ffff187224 */ /* 0x000fc400078e0077 */
[----:B------:R-:W-:Y:S01]  /*6060*/  FADD.FTZ R42, R32, R11 ;  /* 0x0000000b202a7221 */ /* 0x000fe20000010000 */
[----:B------:R-:W-:Y:S01]  /*6070*/  IMAD.MOV.U32 R32, RZ, RZ, R119 ;  /* 0x000000ffff207224 */ /* 0x000fe200078e0077 */
[----:B------:R2:W3:Y:S01]  /*6080*/  MUFU.EX2 R188, R61 ;  /* 0x0000003d00bc7308 */ /* 0x0004e20000000800 */
[C---:B0-----:R-:W-:Y:S01]  /*6090*/  FADD.FTZ R0, R194.reuse, R3 ;  /* 0x00000003c2007221 */ /* 0x041fe20000010000 */
[----:B------:R-:W-:Y:S01]  /*60a0*/  FADD.FTZ R11, R93, R42 ;  /* 0x0000002a5d0b7221 */ /* 0x000fe20000010000 */
[----:B------:R-:W-:Y:S01]  /*60b0*/  F2FP.BF16.F32.PACK_AB R194, R194, R59 ;  /* 0x0000003bc2c2723e */ /* 0x000fe200000010ff */
[----:B------:R-:W-:Y:S02]  /*60c0*/  IMAD.MOV.U32 R93, RZ, RZ, R119 ;  /* 0x000000ffff5d7224 */ /* 0x000fe400078e0077 */
[----:B------:R-:W-:Y:S01]  /*60d0*/  FADD.FTZ R2, R34, R11 ;  /* 0x0000000b22027221 */ /* 0x000fe20000010000 */
[--C-:B------:R-:W-:Y:S01]  /*60e0*/  IMAD.MOV.U32 R59, RZ, RZ, R119.reuse ;  /* 0x000000ffff3b7224 */ /* 0x100fe200078e0077 */
[----:B------:R-:W0:Y:S01]  /*60f0*/  MUFU.EX2 R63, R63 ;  /* 0x0000003f003f7308 */ /* 0x000e220000000800 */
[----:B-1----:R-:W-:Y:S01]  /*6100*/  FADD.FTZ R3, R21, R0 ;  /* 0x0000000015037221 */ /* 0x002fe20000010000 */
[----:B------:R-:W-:Y:S01]  /*6110*/  FADD.FTZ R11, R97, R2 ;  /* 0x00000002610b7221 */ /* 0x000fe20000010000 */
[--C-:B------:R-:W-:Y:S01]  /*6120*/  IMAD.MOV.U32 R97, RZ, RZ, R119.reuse ;  /* 0x000000ffff617224 */ /* 0x100fe200078e0077 */
[----:B------:R-:W-:Y:S01]  /*6130*/  MOV R34, R119 ;  /* 0x0000007700227202 */ /* 0x000fe20000000f00 */
[----:B--2---:R-:W-:-:S02]  /*6140*/  IMAD.MOV.U32 R61, RZ, RZ, R119 ;  /* 0x000000ffff3d7224 */ /* 0x004fc400078e0077 */
[----:B------:R-:W-:Y:S01]  /*6150*/  FADD.FTZ R2, R36, R11 ;  /* 0x0000000b24027221 */ /* 0x000fe20000010000 */
[----:B------:R-:W-:Y:S01]  /*6160*/  IMAD.MOV.U32 R42, RZ, RZ, R119 ;  /* 0x000000ffff2a7224 */ /* 0x000fe200078e0077 */
[----:B------:R1:W2:Y:S01]  /*6170*/  MUFU.EX2 R190, R53 ;  /* 0x0000003500be7308 */ /* 0x0002a20000000800 */
[C---:B---3--:R-:W-:Y:S01]  /*6180*/  FADD.FTZ R0, R188.reuse, R3 ;  /* 0x00000003bc007221 */ /* 0x048fe20000010000 */
[----:B------:R-:W-:Y:S01]  /*6190*/  FADD.FTZ R11, R101, R2 ;  /* 0x00000002650b7221 */ /* 0x000fe20000010000 */
[----:B------:R-:W-:Y:S01]  /*61a0*/  F2FP.BF16.F32.PACK_AB R188, R188, R21 ;  /* 0x00000015bcbc723e */ /* 0x000fe200000010ff */
[----:B------:R-:W-:Y:S02]  /*61b0*/  IMAD.MOV.U32 R101, RZ, RZ, R119 ;  /* 0x000000ffff657224 */ /* 0x000fe400078e0077 */
[----:B------:R-:W-:Y:S01]  /*61c0*/  FADD.FTZ R2, R38, R11 ;  /* 0x0000000b26027221 */ /* 0x000fe20000010000 */
[--C-:B------:R-:W-:Y:S01]  /*61d0*/  IMAD.MOV.U32 R38, RZ, RZ, R119.reuse ;  /* 0x000000ffff267224 */ /* 0x100fe200078e0077 */
[----:B------:R-:W3:Y:S01]  /*61e0*/  MUFU.EX2 R65, R65 ;  /* 0x0000004100417308 */ /* 0x000ee20000000800 */
[----:B0-----:R-:W-:Y:S01]  /*61f0*/  FADD.FTZ R3, R63, R0 ;  /* 0x000000003f037221 */ /* 0x001fe20000010000 */
[----:B-1----:R-:W-:-:S02]  /*6200*/  IMAD.MOV.U32 R53, RZ, RZ, R119 ;  /* 0x000000ffff357224 */ /* 0x002fc400078e0077 */
[----:B------:R-:W-:-:S04]  /*6210*/  IMAD.MOV.U32 R36, RZ, RZ, R119 ;  /* 0x000000ffff247224 */ /* 0x000fc800078e0077 */
[----:B------:R0:W1:Y:S01]  /*6220*/  MUFU.EX2 R184, R41 ;  /* 0x0000002900b87308 */ /* 0x0000620000000800 */
[C---:B--2---:R-:W-:Y:S01]  /*6230*/  FADD.FTZ R0, R190.reuse, R3 ;  /* 0x00000003be007221 */ /* 0x044fe20000010000 */
[----:B------:R-:W-:Y:S01]  /*6240*/  F2FP.BF16.F32.PACK_AB R190, R190, R63 ;  /* 0x0000003fbebe723e */ /* 0x000fe200000010ff */
[----:B------:R-:W-:-:S05]  /*6250*/  IMAD.MOV.U32 R63, RZ, RZ, R119 ;  /* 0x000000ffff3f7224 */ /* 0x000fca00078e0077 */
[----:B------:R-:W2:Y:S01]  /*6260*/  MUFU.EX2 R67, R67 ;  /* 0x0000004300437308 */ /* 0x000ea20000000800 */
[----:B---3--:R-:W-:Y:S01]  /*6270*/  FADD.FTZ R3, R65, R0 ;  /* 0x0000000041037221 */ /* 0x008fe20000010000 */
[----:B0-----:R-:W-:-:S06]  /*6280*/  IMAD.MOV.U32 R41, RZ, RZ, R119 ;  /* 0x000000ffff297224 */ /* 0x001fcc00078e0077 */
[----:B------:R-:W0:Y:S01]  /*6290*/  MUFU.EX2 R105, R105 ;  /* 0x0000006900697308 */ /* 0x000e220000000800 */
[C---:B-1----:R-:W-:Y:S01]  /*62a0*/  FADD.FTZ R0, R184.reuse, R3 ;  /* 0x00000003b8007221 */ /* 0x042fe20000010000 */
[----:B------:R-:W-:Y:S01]  /*62b0*/  F2FP.BF16.F32.PACK_AB R184, R184, R65 ;  /* 0x00000041b8b8723e */ /* 0x000fe200000010ff */
[----:B------:R-:W-:-:S05]  /*62c0*/  IMAD.MOV.U32 R65, RZ, RZ, R119 ;  /* 0x000000ffff417224 */ /* 0x000fca00078e0077 */
[----:B------:R1:W3:Y:S01]  /*62d0*/  MUFU.EX2 R186, R45 ;  /* 0x0000002d00ba7308 */ /* 0x0002e20000000800 */
[----:B--2---:R-:W-:-:S07]  /*62e0*/  FADD.FTZ R3, R67, R0 ;  /* 0x0000000043037221 */ /* 0x004fce0000010000 */
[----:B------:R2:W4:Y:S01]  /*62f0*/  MUFU.EX2 R40, R107 ;  /* 0x0000006b00287308 */ /* 0x0005220000000800 */
[----:B0-----:R-:W-:Y:S01]  /*6300*/  FADD.FTZ R11, R105, R2 ;  /* 0x00000002690b7221 */ /* 0x001fe20000010000 */
[----:B-1----:R-:W-:-:S06]  /*6310*/  IMAD.MOV.U32 R45, RZ, RZ, R119 ;  /* 0x000000ffff2d7224 */ /* 0x002fcc00078e0077 */
[----:B------:R-:W0:Y:S01]  /*6320*/  MUFU.EX2 R69, R69 ;  /* 0x0000004500457308 */ /* 0x000e220000000800 */
[C---:B---3--:R-:W-:Y:S01]  /*6330*/  FADD.FTZ R0, R186.reuse, R3 ;  /* 0x00000003ba007221 */ /* 0x048fe20000010000 */
[----:B------:R-:W-:Y:S01]  /*6340*/  F2FP.BF16.F32.PACK_AB R186, R186, R67 ;  /* 0x00000043baba723e */ /* 0x000fe200000010ff */
[--C-:B--2---:R-:W-:Y:S02]  /*6350*/  IMAD.MOV.U32 R107, RZ, RZ, R119.reuse ;  /* 0x000000ffff6b7224 */ /* 0x104fe400078e0077 */
[----:B------:R-:W-:-:S03]  /*6360*/  IMAD.MOV.U32 R67, RZ, RZ, R119 ;  /* 0x000000ffff437224 */ /* 0x000fc600078e0077 */
[----:B------:R-:W1:Y:S01]  /*6370*/  MUFU.EX2 R109, R109 ;  /* 0x0000006d006d7308 */ /* 0x000e620000000800 */
[C---:B----4-:R-:W-:Y:S01]  /*6380*/  FADD.FTZ R2, R40.reuse, R11 ;  /* 0x0000000b28027221 */ /* 0x050fe20000010000 */
[----:B------:R-:W-:Y:S01]  /*6390*/  F2FP.BF16.F32.PACK_AB R177, R40, R105 ;  /* 0x0000006928b1723e */ /* 0x000fe200000010ff */
[----:B------:R-:W-:Y:S01]  /*63a0*/  IMAD.MOV.U32 R105, RZ, RZ, R119 ;  /* 0x000000ffff697224 */ /* 0x000fe200078e0077 */
[----:B------:R-:W-:-:S04]  /*63b0*/  MOV R40, R119 ;  /* 0x0000007700287202 */ /* 0x000fc80000000f00 */
[----:B------:R2:W3:Y:S01]  /*63c0*/  MUFU.EX2 R180, R33 ;  /* 0x0000002100b47308 */ /* 0x0004e20000000800 */
[----:B0-----:R-:W-:-:S07]  /*63d0*/  FADD.FTZ R3, R69, R0 ;  /* 0x0000000045037221 */ /* 0x001fce0000010000 */
[----:B------:R-:W0:Y:S01]  /*63e0*/  MUFU.EX2 R26, R26 ;  /* 0x0000001a001a7308 */ /* 0x000e220000000800 */
[----:B-1----:R-:W-:Y:S01]  /*63f0*/  FADD.FTZ R11, R109, R2 ;  /* 0x000000026d0b7221 */ /* 0x002fe20000010000 */
[----:B------:R-:W-:Y:S02]  /*6400*/  IMAD.MOV.U32 R2, RZ, RZ, 0x3f800000 ;  /* 0x3f800000ff027424 */ /* 0x000fe400078e00ff */
[----:B--2---:R-:W-:-:S04]  /*6410*/  IMAD.MOV.U32 R33, RZ, RZ, R119 ;  /* 0x000000ffff217224 */ /* 0x004fc800078e0077 */
[----:B------:R-:W1:Y:S01]  /*6420*/  MUFU.EX2 R71, R71 ;  /* 0x0000004700477308 */ /* 0x000e620000000800 */
[C---:B---3--:R-:W-:Y:S01]  /*6430*/  FADD.FTZ R0, R180.reuse, R3 ;  /* 0x00000003b4007221 */ /* 0x048fe20000010000 */
[----:B------:R-:W-:Y:S01]  /*6440*/  F2FP.BF16.F32.PACK_AB R180, R180, R69 ;  /* 0x00000045b4b4723e */ /* 0x000fe200000010ff */
[----:B------:R-:W-:-:S05]  /*6450*/  IMAD.MOV.U32 R69, RZ, RZ, R119 ;  /* 0x000000ffff457224 */ /* 0x000fca00078e0077 */
[----:B------:R2:W3:Y:S01]  /*6460*/  MUFU.EX2 R182, R37 ;  /* 0x0000002500b67308 */ /* 0x0004e20000000800 */
[C---:B0-----:R-:W-:Y:S01]  /*6470*/  FADD.FTZ R3, R26.reuse, R11 ;  /* 0x0000000b1a037221 */ /* 0x041fe20000010000 */
[----:B------:R-:W-:Y:S01]  /*6480*/  F2FP.BF16.F32.PACK_AB R179, R26, R109 ;  /* 0x0000006d1ab3723e */ /* 0x000fe200000010ff */
[--C-:B------:R-:W-:Y:S02]  /*6490*/  IMAD.MOV.U32 R109, RZ, RZ, R119.reuse ;  /* 0x000000ffff6d7224 */ /* 0x100fe400078e0077 */
[----:B------:R-:W-:-:S03]  /*64a0*/  IMAD.MOV.U32 R26, RZ, RZ, R119 ;  /* 0x000000ffff1a7224 */ /* 0x000fc600078e0077 */
[----:B------:R-:W0:Y:S01]  /*64b0*/  MUFU.EX2 R73, R73 ;  /* 0x0000004900497308 */ /* 0x000e220000000800 */
[----:B-1----:R-:W-:Y:S01]  /*64c0*/  FADD.FTZ R11, R71, R0 ;  /* 0x00000000470b7221 */ /* 0x002fe20000010000 */
[----:B--2---:R-:W-:-:S06]  /*64d0*/  IMAD.MOV.U32 R37, RZ, RZ, R119 ;  /* 0x000000ffff257224 */ /* 0x004fcc00078e0077 */
[----:B------:R1:W2:Y:S01]  /*64e0*/  MUFU.EX2 R176, R25 ;  /* 0x0000001900b07308 */ /* 0x0002a20000000800 */
[C---:B---3--:R-:W-:Y:S01]  /*64f0*/  FADD.FTZ R0, R182.reuse, R11 ;  /* 0x0000000bb6007221 */ /* 0x048fe20000010000 */
[----:B------:R-:W-:Y:S01]  /*6500*/  F2FP.BF16.F32.PACK_AB R182, R182, R71 ;  /* 0x00000047b6b6723e */ /* 0x000fe200000010ff */
[----:B------:R-:W-:-:S05]  /*6510*/  IMAD.MOV.U32 R71, RZ, RZ, R119 ;  /* 0x000000ffff477224 */ /* 0x000fca00078e0077 */
[----:B------:R-:W3:Y:S01]  /*6520*/  MUFU.EX2 R75, R75 ;  /* 0x0000004b004b7308 */ /* 0x000ee20000000800 */
[----:B0-----:R-:W-:Y:S01]  /*6530*/  FADD.FTZ R9, R73, R0 ;  /* 0x0000000049097221 */ /* 0x001fe20000010000 */
[----:B-1----:R-:W-:-:S06]  /*6540*/  IMAD.MOV.U32 R25, RZ, RZ, R119 ;  /* 0x000000ffff197224 */ /* 0x002fcc00078e0077 */
[----:B------:R-:W0:Y:S01]  /*6550*/  MUFU.EX2 R20, R20 ;  /* 0x0000001400147308 */ /* 0x000e220000000800 */
[C---:B--2---:R-:W-:Y:S01]  /*6560*/  FADD.FTZ R0, R176.reuse, R9 ;  /* 0x00000009b0007221 */ /* 0x044fe20000010000 */
[----:B------:R-:W-:Y:S01]  /*6570*/  F2FP.BF16.F32.PACK_AB R176, R176, R73 ;  /* 0x00000049b0b0723e */ /* 0x000fe200000010ff */
[----:B------:R-:W-:Y:S02]  /*6580*/  IMAD.MOV.U32 R73, RZ, RZ, R119 ;  /* 0x000000ffff497224 */ /* 0x000fe400078e0077 */
[----:B---3--:R-:W-:Y:S01]  /*6590*/  FADD.FTZ R9, R75, R0 ;  /* 0x000000004b097221 */ /* 0x008fe20000010000 */
[----:B------:R-:W-:Y:S01]  /*65a0*/  IMAD.MOV.U32 R0, RZ, RZ, 0x3f800000 ;  /* 0x3f800000ff007424 */ /* 0x000fe200078e00ff */
[C---:B0-----:R-:W-:Y:S02]  /*65b0*/  F2FP.BF16.F32.PACK_AB R178, R20.reuse, R75 ;  /* 0x0000004b14b2723e */ /* 0x041fe400000010ff */
[----:B------:R-:W-:Y:S01]  /*65c0*/  FADD.FTZ R4, R20, R9 ;  /* 0x0000000914047221 */ /* 0x000fe20000010000 */
[----:B------:R-:W-:Y:S01]  /*65d0*/  IMAD.MOV.U32 R75, RZ, RZ, R119 ;  /* 0x000000ffff4b7224 */ /* 0x000fe200078e0077 */
[----:B------:R-:W-:Y:S06]  /*65e0*/  @!P2 BRA `(.L_x_2003) ;  /* 0x0000004c0054a947 */ /* 0x000fec0003800000 */
[----:B------:R-:W-:Y:S01]  /*65f0*/  IMAD.MOV.U32 R9, RZ, RZ, R7 ;  /* 0x000000ffff097224 */ /* 0x000fe200078e0007 */
[----:B------:R-:W-:Y:S01]  /*6600*/  MOV R10, R8 ;  /* 0x00000008000a7202 */ /* 0x000fe20000000f00 */
        /* <DEDUP_REMOVED lines=49> */
[----:B------:R-:W-:Y:S01]  /*6920*/  UMOV UR39, UR60 ;  /* 0x0000003c00277c82 */ /* 0x000fe20008000000 */
[----:B------:R-:W-:Y:S01]  /*6930*/  UMOV UR6, UR36 ;  /* 0x0000002400067c82 */ /* 0x000fe20008000000 */
[----:B------:R-:W-:-:S05]  /*6940*/  ULDC UR5, c[0x0][0x9d8] ;  /* 0x0002760000057ab9 */ /* 0x000fca0000000800 */
.L_x_2012:
[----:B------:R-:W-:-:S04]  /*6950*/  UIADD3 UR4, UR6, 0x1, URZ ;  /* 0x0000000106047890 */ /* 0x000fc8000fffe03f */
[----:B------:R-:W-:-:S04]  /*6960*/  UISETP.NE.AND UP0, UPT, UR4, 0x2, UPT ;  /* 0x000000020400788c */ /* 0x000fc8000bf05270 */
[----:B------:R-:W-:Y:S02]  /*6970*/  USEL UR60, URZ, 0x1, UP0 ;  /* 0x000000013f3c7887 */ /* 0x000fe40008000000 */
[----:B------:R-:W-:Y:S02]  /*6980*/  USEL UR36, UR4, URZ, UP0 ;  /* 0x0000003f04247287 */ /* 0x000fe40008000000 */
[----:B------:R-:W-:Y:S01]  /*6990*/  ULOP3.LUT UR60, UR39, UR60, URZ, 0x3c, !UPT ;  /* 0x0000003c273c7292 */ /* 0x000fe2000f8e3c3f */
[----:B------:R-:W-:Y:S11]  /*69a0*/  @!P0 BRA `(.L_x_2004) ;  /* 0x0000000000048947 */ /* 0x000ff60003800000 */
[----:B------:R-:W-:Y:S01]  /*69b0*/  BPT.TRAP 0x1 ;  /* 0x000000040000795c */ /* 0x000fe20000300000 */
.L_x_2004:
[----:B------:R-:W-:Y:S01]  /*69c0*/  ULEA UR37, UR36, UR38, 0x3 ;  /* 0x0000002624257291 */ /* 0x000fe2000f8e183f */
[----:B------:R-:W-:-:S05]  /*69d0*/  IMAD.U32 R6, RZ, RZ, UR60 ;  /* 0x0000003cff067e24 */ /* 0x000fca000f8e00ff */
[----:B------:R-:W-:-:S04]  /*69e0*/  SHF.L.U32 R6, R6, 0x1f, RZ ;  /* 0x0000001f06067819 */ /* 0x000fc800000006ff */
[----:B------:R0:W1:Y:S01]  /*69f0*/  SYNCS.PHASECHK.TRANS64.TRYWAIT P2, [UR37+0x36830], R6 ;  /* 0x03683006ff0075a7 */ /* 0x0000620008040165 */
[----:B------:R-:W-:Y:S05]  /*6a00*/  @!P0 BRA `(.L_x_2005) ;  /* 0x0000000000048947 */ /* 0x000fea0003800000 */
[----:B------:R-:W-:Y:S01]  /*6a10*/  BPT.TRAP 0x1 ;  /* 0x000000040000795c */ /* 0x000fe20000300000 */
.L_x_2005:
[----:B-1----:R-:W-:Y:S05]  /*6a20*/  @P2 BRA `(.L_x_2006) ;  /* 0x0000000000082947 */ /* 0x002fea0003800000 */
[----:B------:R-:W1:Y:S02]  /*6a30*/  SYNCS.PHASECHK.TRANS64.TRYWAIT P2, [UR37+0x36830], R6 ;  /* 0x03683006ff0075a7 */ /* 0x000e640008040165 */
[----:B-1----:R-:W-:Y:S05]  /*6a40*/  @!P2 BRA `(.L_x_2007) ;  /* 0x000001180060a947 */ /* 0x002fea0003800000 */
.L_x_2006:
        /* <DEDUP_REMOVED lines=12> */
[-C--:B------:R-:W-:Y:S01]  /*6b10*/  FMUL.FTZ R24, R24, R0.reuse ;  /* 0x0000000018187220 */ /* 0x080fe20000410000 */
[----:B------:R-:W-:Y:S01]  /*6b20*/  UIMAD UR4, UR36, 0xa80, UR4 ;  /* 0x00000a80240478a4 */ /* 0x000fe2000f8e0204 */
[-C--:B------:R-:W-:Y:S01]  /*6b30*/  FMUL.FTZ R25, R25, R0.reuse ;  /* 0x0000000019197220 */ /* 0x080fe20000410000 */
[-C--:B------:R-:W-:Y:S01]  /*6b40*/  FMUL.FTZ R28, R28, R0.reuse ;  /* 0x000000001c1c7220 */ /* 0x080fe20000410000 */
[-C--:B------:R-:W-:Y:S01]  /*6b50*/  FMUL.FTZ R29, R29, R0.reuse ;  /* 0x000000001d1d7220 */ /* 0x080fe20000410000 */
        /* <DEDUP_REMOVED lines=63> */
[----:B------:R-:W-:Y:S01]  /*6f50*/  FMUL.FTZ R117, R117, R0 ;  /* 0x0000000075757220 */ /* 0x000fe20000410000 */
        /* <DEDUP_REMOVED lines=75> */
[----:B------:R-:W-:Y:S01]  /*7410*/  UMOV UR11, 0x40000040 ;  /* 0x40000040000b7882 */ /* 0x000fe20000000000 */
        /* <DEDUP_REMOVED lines=435> */
.L_x_2008:
[----:B------:R-:W-:Y:S01]  /*8f50*/  ULEA UR4, UR6, UR38, 0x3 ;  /* 0x0000002606047291 */ /* 0x000fe2000f8e183f */
[----:B------:R-:W-:-:S05]  /*8f60*/  IMAD.U32 R0, RZ, RZ, UR39 ;  /* 0x00000027ff007e24 */ /* 0x000fca000f8e00ff */
[----:B------:R-:W-:-:S04]  /*8f70*/  SHF.L.U32 R0, R0, 0x1f, RZ ;  /* 0x0000001f00007819 */ /* 0x000fc800000006ff */
[----:B------:R2:W3:Y:S01]  /*8f80*/  SYNCS.PHASECHK.TRANS64.TRYWAIT P2, [UR4+0x36850], R0 ;  /* 0x03685000ff0075a7 */ /* 0x0004e20008040144 */
[----:B------:R-:W-:Y:S05]  /*8f90*/  @!P0 BRA `(.L_x_2009) ;  /* 0x0000000000048947 */ /* 0x000fea0003800000 */
[----:B------:R-:W-:Y:S01]  /*8fa0*/  BPT.TRAP 0x1 ;  /* 0x000000040000795c */ /* 0x000fe20000300000 */
.L_x_2009:
[----:B---3--:R-:W-:Y:S05]  /*8fb0*/  @P2 BRA `(.L_x_2010) ;  /* 0x0000000000082947 */ /* 0x008fea0003800000 */
[----:B------:R-:W3:Y:S02]  /*8fc0*/  SYNCS.PHASECHK.TRANS64.TRYWAIT P2, [UR4+0x36850], R0 ;  /* 0x03685000ff0075a7 */ /* 0x000ee40008040144 */
[----:B---3--:R-:W-:Y:S05]  /*8fd0*/  @!P2 BRA `(.L_x_2011) ;  /* 0x000000f40014a947 */ /* 0x008fea0003800000 */
.L_x_2010:
[----:B------:R-:W-:Y:S01]  /*8fe0*/  UIADD3 UR10, UR38, 0x400, URZ ;  /* 0x00000400260a7890 */ /* 0x000fe2000fffe03f */
[----:B------:R-:W-:Y:S01]  /*8ff0*/  WARPGROUP.ARRIVE ;  /* 0x00000000000079c5 */ /* 0x000fe20000000000 */
[----:B------:R-:W-:Y:S01]  /*9000*/  UMOV UR11, 0x40000040 ;  /* 0x40000040000b7882 */ /* 0x000fe20000000000 */
[----:B------:R-:W-:Y:S01]  /*9010*/  R2UR UR18, R17 ;  /* 0x00000000111272ca */ /* 0x000fe200000e0000 */
[----:B------:R-:W-:Y:S01]  /*9020*/  USHF.R.U32.HI UR10, URZ, 0x4, UR10 ;  /* 0x000000043f0a7899 */ /* 0x000fe2000801160a */
[----:B------:R-:W-:Y:S01]  /*9030*/  R2UR UR15, R19 ;  /* 0x00000000130f72ca */ /* 0x000fe200000e0000 */
[----:B------:R-:W-:Y:S01]  /*9040*/  FMUL.FTZ R11, R175, UR5 ;  /* 0x00000005af0b7c20 */ /* 0x000fe20008410000 */
[----:B------:R-:W-:Y:S01]  /*9050*/  R2UR UR14, R18 ;  /* 0x00000000120e72ca */ /* 0x000fe200000e0000 */
[----:B------:R-:W-:Y:S01]  /*9060*/  ULOP3.LUT UR10, UR10, 0x3fff, URZ, 0xc0, !UPT ;  /* 0x00003fff0a0a7892 */ /* 0x000fe2000f8ec03f */
[----:B------:R-:W-:Y:S01]  /*9070*/  FMUL.FTZ R175, R152, UR5 ;  /* 0x0000000598af7c20 */ /* 0x000fe20008410000 */
[----:B------:R-:W-:Y:S01]  /*9080*/  FMUL.FTZ R152, R154, UR5 ;  /* 0x000000059a987c20 */ /* 0x000fe20008410000 */
[----:B------:R-:W-:Y:S01]  /*9090*/  FMUL.FTZ R154, R144, UR5 ;  /* 0x00000005909a7c20 */ /* 0x000fe20008410000 */
[----:B------:R-:W-:Y:S01]  /*90a0*/  ULOP3.LUT UR10, UR10, 0x3800000, URZ, 0xfc, !UPT ;  /* 0x038000000a0a7892 */ /* 0x000fe2000f8efc3f */
[----:B------:R-:W-:Y:S01]  /*90b0*/  FMUL.FTZ R144, R147, UR5 ;  /* 0x0000000593907c20 */ /* 0x000fe20008410000 */
[----:B01----:R-:W-:Y:S01]  /*90c0*/  FMUL.FTZ R6, R168, UR5 ;  /* 0x00000005a8067c20 */ /* 0x003fe20008410000 */
[----:B------:R-:W-:Y:S01]  /*90d0*/  FMUL.FTZ R8, R169, UR5 ;  /* 0x00000005a9087c20 */ /* 0x000fe20008410000 */
[----:B------:R-:W-:Y:S01]  /*90e0*/  UIMAD UR6, UR6, 0xa80, UR10 ;  /* 0x00000a80060678a4 */ /* 0x000fe2000f8e020a */
[----:B------:R-:W-:Y:S01]  /*90f0*/  FMUL.FTZ R168, R172, UR5 ;  /* 0x00000005aca87c20 */ /* 0x000fe20008410000 */
[----:B------:R-:W-:Y:S01]  /*9100*/  FMUL.FTZ R169, R173, UR5 ;  /* 0x00000005ada97c20 */ /* 0x000fe20008410000 */
[----:B------:R-:W-:Y:S01]  /*9110*/  FMUL.FTZ R173, R153, UR5 ;  /* 0x0000000599ad7c20 */ /* 0x000fe20008410000 */
[----:B------:R-:W0:Y:S01]  /*9120*/  MUFU.TANH R6, R6 ;  /* 0x0000000600067308 */ /* 0x000e220000002400 */
        /* <DEDUP_REMOVED lines=19> */
[----:B------:R-:W-:Y:S01]  /*9260*/  FMUL.FTZ R124, R124, UR5 ;  /* 0x000000057c7c7c20 */ /* 0x000fe20008410000 */
[----:B------:R-:W-:Y:S01]  /*9270*/  FMUL.FTZ R2, R171, UR5 ;  /* 0x00000005ab027c20 */ /* 0x000fe20008410000 */
[----:B------:R-:W-:Y:S01]  /*9280*/  FMUL.FTZ R12, R163, UR5 ;  /* 0x00000005a30c7c20 */ /* 0x000fe20008410000 */
[----:B------:R-:W-:Y:S01]  /*9290*/  FMUL.FTZ R13, R167, UR5 ;  /* 0x00000005a70d7c20 */ /* 0x000fe20008410000 */
[----:B--2---:R-:W-:Y:S01]  /*92a0*/  FMUL.FTZ R0, R170, UR5 ;  /* 0x00000005aa007c20 */ /* 0x004fe20008410000 */
[----:B------:R-:W2:Y:S01]  /*92b0*/  MUFU.TANH R169, R169 ;  /* 0x000000a900a97308 */ /* 0x000ea20000002400 */
[----:B------:R-:W-:Y:S01]  /*92c0*/  FMUL.FTZ R7, R174, UR5 ;  /* 0x00000005ae077c20 */ /* 0x000fe20008410000 */
[----:B------:R-:W-:Y:S01]  /*92d0*/  FMUL.FTZ R14, R162, UR5 ;  /* 0x00000005a20e7c20 */ /* 0x000fe20008410000 */
[----:B------:R-:W-:Y:S01]  /*92e0*/  FMUL.FTZ R20, R166, UR5 ;  /* 0x00000005a6147c20 */ /* 0x000fe20008410000 */
[----:B------:R-:W-:Y:S01]  /*92f0*/  FMUL.FTZ R153, R158, UR5 ;  /* 0x000000059e997c20 */ /* 0x000fe20008410000 */
[----:B------:R-:W-:Y:S01]  /*9300*/  FMUL.FTZ R130, R130, UR5 ;  /* 0x0000000582827c20 */ /* 0x000fe20008410000 */
[----:B------:R-:W-:Y:S01]  /*9310*/  FMUL.FTZ R134, R134, UR5 ;  /* 0x0000000586867c20 */ /* 0x000fe20008410000 */
[----:B------:R-:W-:Y:S01]  /*9320*/  UISETP.GT.AND UP0, UPT, UR7, UR61, UPT ;  /* 0x0000003d0700728c */ /* 0x000fe2000bf04270 */
[----:B------:R-:W-:Y:S01]  /*9330*/  MUFU.TANH R175, R175 ;  /* 0x000000af00af7308 */ /* 0x000fe20000002400 */
[----:B------:R-:W-:-:S07]  /*9340*/  UMOV UR39, UR60 ;  /* 0x0000003c00277c82 */ /* 0x000fce0008000000 */
        /* <DEDUP_REMOVED lines=11> */
[----:B------:R4:W-:Y:S08]  /*9400*/  MUFU.TANH R171, R124 ;  /* 0x0000007c00ab7308 */ /* 0x0009f00000002400 */
[----:B------:R-:W-:Y:S01]  /*9410*/  MUFU.TANH R0, R0 ;  /* 0x0000000000007308 */ /* 0x000fe20000002400 */
[----:B----4-:R-:W-:Y:S01]  /*9420*/  FMUL.FTZ R124, R150, UR5 ;  /* 0x00000005967c7c20 */ /* 0x010fe20008410000 */
[----:B------:R-:W-:-:S06]  /*9430*/  FMUL.FTZ R150, R122, UR5 ;  /* 0x000000057a967c20 */ /* 0x000fcc0008410000 */
        /* <DEDUP_REMOVED lines=10> */
[----:B------:R-:W-:-:S05]  /*94e0*/  WARPGROUP.ARRIVE ;  /* 0x00000000000079c5 */ /* 0x000fca0000000000 */
        /* <DEDUP_REMOVED lines=13> */
[----:B------:R-:W-:Y:S01]  /*95c0*/  USHF.L.U32 UR10, UR18, 0x7, URZ ;  /* 0x00000007120a7899 */ /* 0x000fe2000800063f */
[----:B------:R-:W-:-:S03]  /*95d0*/  UMOV UR11, 0x40000040 ;  /* 0x40000040000b7882 */ /* 0x000fc60000000000 */
[----:B------:R-:W-:Y:S02]  /*95e0*/  UIMAD UR10, UR7, -0x70, UR10 ;  /* 0xffffff90070a78a4 */ /* 0x000fe4000f8e020a */
[----:B------:R-:W-:Y:S02]  /*95f0*/  UIADD3 UR7, UR7, -0x1, URZ ;  /* 0xffffffff07077890 */ /* 0x000fe4000fffe03f */
[----:B------:R-:W-:-:S04]  /*9600*/  UIADD3 UR10, UR10, 0x1, UR15 ;  /* 0x000000010a0a7890 */ /* 0x000fc8000fffe00f */
[----:B------:R-:W-:-:S06]  /*9610*/  UIADD3 UR10, UR10, -UR14, URZ ;  /* 0x8000000e0a0a7290 */ /* 0x000fcc000fffe03f */
[----:B------:R-:W-:Y:S01]  /*9620*/  IMAD.U32 R147, RZ, RZ, UR10 ;  /* 0x0000000aff937e24 */ /* 0x000fe2000f8e00ff */
[----:B------:R-:W-:Y:S01]  /*9630*/  UIADD3 UR10, UR6, 0x180, URZ ;  /* 0x00000180060a7890 */ /* 0x000fe2000fffe03f */
        /* <DEDUP_REMOVED lines=9> */
[----:B------:R-:W-:Y:S01]  /*96d0*/  IMAD R146, R204, -0x2, R147 ;  /* 0xfffffffecc927824 */ /* 0x000fe200078e0293 */
[----:B------:R-:W-:Y:S01]  /*96e0*/  UMOV UR11, 0x40000040 ;  /* 0x40000040000b7882 */ /* 0x000fe20000000000 */
[----:B------:R-:W-:Y:S01]  /*96f0*/  FMUL.FTZ R195, R160, UR5 ;  /* 0x00000005a0c37c20 */ /* 0x000fe20008410000 */
[----:B------:R-:W-:Y:S01]  /*9700*/  FMUL.FTZ R160, R164, UR5 ;  /* 0x00000005a4a07c20 */ /* 0x000fe20008410000 */
[----:B------:R-:W-:Y:S01]  /*9710*/  IMAD.IADD R146, R205, 0x1, R146 ;  /* 0x00000001cd927824 */ /* 0x000fe200078e0292 */
[----:B------:R-:W-:Y:S04]  /*9720*/  MUFU.TANH R193, R193 ;  /* 0x000000c100c17308 */ /* 0x000fe80000002400 */
[----:B------:R-:W-:-:S02]  /*9730*/  ISETP.GT.AND P2, PT, R146, RZ, PT ;  /* 0x000000ff9200720c */ /* 0x000fc40003f44270 */
[----:B------:R-:W-:Y:S02]  /*9740*/  ISETP.GT.AND P3, PT, R146, 0x1, PT ;  /* 0x000000019200780c */ /* 0x000fe40003f64270 */
[----:B------:R-:W4:Y:S01]  /*9750*/  MUFU.TANH R195, R195 ;  /* 0x000000c300c37308 */ /* 0x000f220000002400 */
[----:B0-----:R-:W-:Y:S02]  /*9760*/  FSEL R201, R6, -INF , P2 ;  /* 0xff80000006c97808 */ /* 0x001fe40001000000 */
[----:B------:R-:W-:Y:S02]  /*9770*/  ISETP.GT.AND P2, PT, R146, 0x8, PT ;  /* 0x000000089200780c */ /* 0x000fe40003f44270 */
[----:B-1----:R-:W-:Y:S02]  /*9780*/  FSEL R203, R8, -INF , P3 ;  /* 0xff80000008cb7808 */ /* 0x002fe40001800000 */
[----:B------:R-:W-:Y:S01]  /*9790*/  FMNMX.FTZ R6, R201, R10, !PT ;  /* 0x0000000ac9067209 */ /* 0x000fe20007810000 */
[----:B------:R-:W0:Y:S01]  /*97a0*/  MUFU.TANH R160, R160 ;  /* 0x000000a000a07308 */ /* 0x000e220000002400 */
[----:B------:R-:W-:-:S02]  /*97b0*/  ISETP.GT.AND P3, PT, R146, 0x9, PT ;  /* 0x000000099200780c */ /* 0x000fc40003f64270 */
[----:B---3--:R-:W-:Y:S02]  /*97c0*/  FSEL R199, R168, -INF , P2 ;  /* 0xff800000a8c77808 */ /* 0x008fe40001000000 */
[----:B------:R-:W-:Y:S02]  /*97d0*/  FMNMX.FTZ R8, R203, R6, !PT ;  /* 0x00000006cb087209 */ /* 0x000fe40007810000 */
[C---:B------:R-:W-:Y:S01]  /*97e0*/  ISETP.GT.AND P2, PT, R146.reuse, 0x10, PT ;  /* 0x000000109200780c */ /* 0x040fe20003f44270 */
[----:B------:R-:W1:Y:S01]  /*97f0*/  MUFU.TANH R161, R161 ;  /* 0x000000a100a17308 */ /* 0x000e620000002400 */
[----:B--2---:R-:W-:Y:S02]  /*9800*/  FSEL R197, R169, -INF , P3 ;  /* 0xff800000a9c57808 */ /* 0x004fe40001800000 */
[----:B------:R-:W-:Y:S02]  /*9810*/  FMNMX.FTZ R8, R199, R8, !PT ;  /* 0x00000008c7087209 */ /* 0x000fe40007810000 */
[----:B------:R-:W-:-:S02]  /*9820*/  ISETP.GT.AND P3, PT, R146, 0x11, PT ;  /* 0x000000119200780c */ /* 0x000fc40003f64270 */
[----:B----4-:R-:W-:Y:S01]  /*9830*/  FSEL R195, R195, -INF , P2 ;  /* 0xff800000c3c37808 */ /* 0x010fe20001000000 */
[----:B------:R-:W2:Y:S01]  /*9840*/  MUFU.TANH R165, R165 ;  /* 0x000000a500a57308 */ /* 0x000ea20000002400 */
[----:B------:R-:W-:Y:S02]  /*9850*/  FMNMX.FTZ R8, R197, R8, !PT ;  /* 0x00000008c5087209 */ /* 0x000fe40007810000 */
[C---:B------:R-:W-:Y:S02]  /*9860*/  ISETP.GT.AND P2, PT, R146.reuse, 0x18, PT ;  /* 0x000000189200780c */ /* 0x040fe40003f44270 */
[----:B------:R-:W-:Y:S02]  /*9870*/  FSEL R193, R193, -INF , P3 ;  /* 0xff800000c1c17808 */ /* 0x000fe40001800000 */
[----:B------:R-:W-:Y:S01]  /*9880*/  FMNMX.FTZ R8, R195, R8, !PT ;  /* 0x00000008c3087209 */ /* 0x000fe20007810000 */
[----:B------:R-:W3:Y:S01]  /*9890*/  MUFU.TANH R156, R156 ;  /* 0x0000009c009c7308 */ /* 0x000ee20000002400 */
[----:B------:R-:W-:-:S02]  /*98a0*/  ISETP.GT.AND P3, PT, R146, 0x19, PT ;  /* 0x000000199200780c */ /* 0x000fc40003f64270 */
[----:B------:R-:W-:-:S05]  /*98b0*/  FMNMX.FTZ R8, R193, R8, !PT ;  /* 0x00000008c1087209 */ /* 0x000fca0007810000 */
[----:B------:R3:W4:Y:S08]  /*98c0*/  MUFU.TANH R6, R137 ;  /* 0x0000008900067308 */ /* 0x0007300000002400 */
[----:B------:R-:W-:Y:S01]  /*98d0*/  MUFU.TANH R145, R145 ;  /* 0x0000009100917308 */ /* 0x000fe20000002400 */
[----:B------:R-:W-:Y:S02]  /*98e0*/  WARPGROUP.DEPBAR.LE gsb0, 0x0 ;  /* 0x00008000000079c5 */ /* 0x000fe40000010000 */
[----:B------:R-:W-:Y:S01]  /*98f0*/  WARPGROUP.ARRIVE ;  /* 0x00000000000079c5 */ /* 0x000fe20000000000 */
[----:B0-----:R-:W-:-:S02]  /*9900*/  FSEL R191, R160, -INF , P2 ;  /* 0xff800000a0bf7808 */ /* 0x001fc40001000000 */
[C---:B------:R-:W-:Y:S02]  /*9910*/  ISETP.GT.AND P2, PT, R146.reuse, 0x20, PT ;  /* 0x000000209200780c */ /* 0x040fe40003f44270 */
[----:B-1----:R-:W-:Y:S01]  /*9920*/  FSEL R189, R161, -INF , P3 ;  /* 0xff800000a1bd7808 */ /* 0x002fe20001800000 */
[----:B------:R-:W-:Y:S01]  /*9930*/  HGMMA.64x192x16.F32.BF16 R24, R184, gdesc[UR8].tnspB, R24, gsb0 ;  /* 0x42e00008b8187df0 */ /* 0x000fe20008001818 */
[----:B------:R-:W-:Y:S01]  /*9940*/  FMNMX.FTZ R8, R191, R8, !PT ;  /* 0x00000008bf087209 */ /* 0x000fe20007810000 */
[----:B------:R0:W1:Y:S01]  /*9950*/  MUFU.TANH R161, R129 ;  /* 0x0000008100a17308 */ /* 0x0000620000002400 */
        /* <DEDUP_REMOVED lines=9> */
[----:B--2---:R-:W-:Y:S02]  /*99f0*/  FSEL R165, R165, -INF , P2 ;  /* 0xff800000a5a57808 */ /* 0x004fe40001000000 */
        /* <DEDUP_REMOVED lines=8> */
[----:B---3--:R-:W-:Y:S01]  /*9a80*/  FSEL R137, R156, -INF , P3 ;  /* 0xff8000009c897808 */ /* 0x008fe20001800000 */
[----:B------:R-:W-:Y:S01]  /*9a90*/  FMUL.FTZ R156, R126, UR5 ;  /* 0x000000057e9c7c20 */ /* 0x000fe20008410000 */
[----:B------:R-:W-:Y:S01]  /*9aa0*/  FMNMX.FTZ R154, R147, R8, !PT ;  /* 0x00000008939a7209 */ /* 0x000fe20007810000 */
[----:B------:R-:W-:Y:S01]  /*9ab0*/  FMUL.FTZ R8, R133, UR5 ;  /* 0x0000000585087c20 */ /* 0x000fe20008410000 */
[----:B------:R-:W-:Y:S01]  /*9ac0*/  ISETP.GT.AND P3, PT, R146, 0x39, PT ;  /* 0x000000399200780c */ /* 0x000fe20003f64270 */
[----:B------:R-:W-:Y:S01]  /*9ad0*/  FMUL.FTZ R126, R127, UR5 ;  /* 0x000000057f7e7c20 */ /* 0x000fe20008410000 */
[----:B0-----:R-:W-:Y:S01]  /*9ae0*/  FSEL R129, R148, -INF , P2 ;  /* 0xff80000094817808 */ /* 0x001fe20001000000 */
[----:B------:R-:W-:Y:S01]  /*9af0*/  FMUL.FTZ R148, R135, UR5 ;  /* 0x0000000587947c20 */ /* 0x000fe20008410000 */
[----:B------:R-:W-:Y:S01]  /*9b00*/  FMNMX.FTZ R154, R137, R154, !PT ;  /* 0x0000009a899a7209 */ /* 0x000fe20007810000 */
[----:B------:R-:W0:Y:S01]  /*9b10*/  MUFU.TANH R8, R8 ;  /* 0x0000000800087308 */ /* 0x000e220000002400 */
[----:B------:R-:W-:-:S02]  /*9b20*/  ISETP.GT.AND P2, PT, R146, 0x40, PT ;  /* 0x000000409200780c */ /* 0x000fc40003f44270 */
[----:B------:R-:W-:Y:S02]  /*9b30*/  FSEL R133, R149, -INF , P3 ;  /* 0xff80000095857808 */ /* 0x000fe40001800000 */
[----:B------:R-:W-:Y:S02]  /*9b40*/  FMNMX.FTZ R154, R129, R154, !PT ;  /* 0x0000009a819a7209 */ /* 0x000fe40007810000 */
[----:B------:R-:W-:Y:S01]  /*9b50*/  ISETP.GT.AND P3, PT, R146, 0x41, PT ;  /* 0x000000419200780c */ /* 0x000fe20003f64270 */
[----:B------:R-:W-:Y:S01]  /*9b60*/  MUFU.TANH R148, R148 ;  /* 0x0000009400947308 */ /* 0x000fe20000002400 */
[----:B------:R-:W-:Y:S01]  /*9b70*/  FSEL R141, R136, -INF , P2 ;  /* 0xff800000888d7808 */ /* 0x000fe20001000000 */
[----:B------:R-:W-:Y:S01]  /*9b80*/  FMUL.FTZ R136, R139, UR5 ;  /* 0x000000058b887c20 */ /* 0x000fe20008410000 */
[----:B------:R-:W-:Y:S02]  /*9b90*/  FMNMX.FTZ R154, R133, R154, !PT ;  /* 0x0000009a859a7209 */ /* 0x000fe40007810000 */
[----:B------:R-:W-:-:S02]  /*9ba0*/  ISETP.GT.AND P2, PT, R146, 0x48, PT ;  /* 0x000000489200780c */ /* 0x000fc40003f44270 */
[----:B----4-:R-:W-:Y:S01]  /*9bb0*/  FSEL R149, R6, -INF , P3 ;  /* 0xff80000006957808 */ /* 0x010fe20001800000 */
[----:B------:R-:W-:Y:S01]  /*9bc0*/  FMUL.FTZ R6, R121, UR5 ;  /* 0x0000000579067c20 */ /* 0x000fe20008410000 */
[----:B------:R-:W-:Y:S01]  /*9bd0*/  FMNMX.FTZ R154, R141, R154, !PT ;  /* 0x0000009a8d9a7209 */ /* 0x000fe20007810000 */
[----:B------:R-:W-:Y:S01]  /*9be0*/  MUFU.TANH R136, R136 ;  /* 0x0000008800887308 */ /* 0x000fe20000002400 */
[----:B------:R-:W-:Y:S02]  /*9bf0*/  ISETP.GT.AND P3, PT, R146, 0x49, PT ;  /* 0x000000499200780c */ /* 0x000fe40003f64270 */
[----:B------:R-:W-:Y:S01]  /*9c00*/  FSEL R121, R140, -INF , P2 ;  /* 0xff8000008c797808 */ /* 0x000fe20001000000 */
[----:B------:R-:W-:Y:S01]  /*9c10*/  FMUL.FTZ R140, R143, UR5 ;  /* 0x000000058f8c7c20 */ /* 0x000fe20008410000 */
[----:B------:R-:W-:Y:S02]  /*9c20*/  FMNMX.FTZ R154, R149, R154, !PT ;  /* 0x0000009a959a7209 */ /* 0x000fe40007810000 */
[----:B------:R-:W-:Y:S01]  /*9c30*/  ISETP.GT.AND P2, PT, R146, 0x50, PT ;  /* 0x000000509200780c */ /* 0x000fe20003f44270 */
[----:B------:R-:W2:Y:S01]  /*9c40*/  MUFU.TANH R6, R6 ;  /* 0x0000000600067308 */ /* 0x000ea20000002400 */
[----:B------:R-:W-:-:S02]  /*9c50*/  FSEL R157, R157, -INF , P3 ;  /* 0xff8000009d9d7808 */ /* 0x000fc40001800000 */
[----:B------:R-:W-:Y:S02]  /*9c60*/  FMNMX.FTZ R154, R121, R154, !PT ;  /* 0x0000009a799a7209 */ /* 0x000fe40007810000 */
[----:B------:R-:W-:Y:S02]  /*9c70*/  ISETP.GT.AND P3, PT, R146, 0x51, PT ;  /* 0x000000519200780c */ /* 0x000fe40003f64270 */
[----:B------:R-:W-:Y:S01]  /*9c80*/  FSEL R159, R128, -INF , P2 ;  /* 0xff800000809f7808 */ /* 0x000fe20001000000 */
[----:B------:R-:W-:Y:S01]  /*9c90*/  FMUL.FTZ R128, R125, UR5 ;  /* 0x000000057d807c20 */ /* 0x000fe20008410000 */
[----:B------:R-:W-:Y:S01]  /*9ca0*/  FMNMX.FTZ R154, R157, R154, !PT ;  /* 0x0000009a9d9a7209 */ /* 0x000fe20007810000 */
[----:B------:R-:W-:Y:S01]  /*9cb0*/  MUFU.TANH R140, R140 ;  /* 0x0000008c008c7308 */ /* 0x000fe20000002400 */
[----:B------:R-:W-:Y:S02]  /*9cc0*/  ISETP.GT.AND P2, PT, R146, 0x58, PT ;  /* 0x000000589200780c */ /* 0x000fe40003f44270 */
[----:B-1----:R-:W-:-:S02]  /*9cd0*/  FSEL R161, R161, -INF , P3 ;  /* 0xff800000a1a17808 */ /* 0x002fc40001800000 */
[----:B------:R-:W-:Y:S02]  /*9ce0*/  FMNMX.FTZ R154, R159, R154, !PT ;  /* 0x0000009a9f9a7209 */ /* 0x000fe40007810000 */
[----:B------:R-:W-:Y:S01]  /*9cf0*/  ISETP.GT.AND P3, PT, R146, 0x59, PT ;  /* 0x000000599200780c */ /* 0x000fe20003f64270 */
[----:B------:R-:W-:Y:S01]  /*9d00*/  MUFU.TANH R156, R156 ;  /* 0x0000009c009c7308 */ /* 0x000fe20000002400 */
[----:B------:R-:W-:Y:S02]  /*9d10*/  FSEL R125, R132, -INF , P2 ;  /* 0xff800000847d7808 */ /* 0x000fe40001000000 */
[----:B------:R-:W-:Y:S02]  /*9d20*/  FMNMX.FTZ R154, R161, R154, !PT ;  /* 0x0000009aa19a7209 */ /* 0x000fe40007810000 */
[----:B------:R-:W-:Y:S02]  /*9d30*/  ISETP.GT.AND P2, PT, R146, 0x60, PT ;  /* 0x000000609200780c */ /* 0x000fe40003f44270 */
[----:B0-----:R-:W-:Y:S01]  /*9d40*/  FSEL R163, R8, -INF , P3 ;  /* 0xff80000008a37808 */ /* 0x001fe20001800000 */
[----:B------:R0:W1:Y:S01]  /*9d50*/  MUFU.TANH R132, R128 ;  /* 0x0000008000847308 */ /* 0x0000620000002400 */
[----:B------:R-:W-:-:S02]  /*9d60*/  FMNMX.FTZ R154, R125, R154, !PT ;  /* 0x0000009a7d9a7209 */ /* 0x000fc40007810000 */
[----:B------:R-:W-:Y:S02]  /*9d70*/  ISETP.GT.AND P3, PT, R146, 0x61, PT ;  /* 0x000000619200780c */ /* 0x000fe40003f64270 */
[----:B------:R-:W-:Y:S02]  /*9d80*/  FSEL R167, R120, -INF , P2 ;  /* 0xff80000078a77808 */ /* 0x000fe40001000000 */
[----:B------:R-:W-:Y:S01]  /*9d90*/  FMNMX.FTZ R154, R163, R154, !PT ;  /* 0x0000009aa39a7209 */ /* 0x000fe20007810000 */
[----:B------:R-:W-:Y:S01]  /*9da0*/  MUFU.TANH R126, R126 ;  /* 0x0000007e007e7308 */ /* 0x000fe20000002400 */
[----:B------:R-:W-:Y:S01]  /*9db0*/  ISETP.GT.AND P2, PT, R146, 0x68, PT ;  /* 0x000000689200780c */ /* 0x000fe20003f44270 */
[----:B0-----:R-:W-:Y:S01]  /*9dc0*/  FMUL.FTZ R128, R151, UR5 ;  /* 0x0000000597807c20 */ /* 0x001fe20008410000 */
[----:B--2---:R-:W-:Y:S02]  /*9dd0*/  FSEL R169, R6, -INF , P3 ;  /* 0xff80000006a97808 */ /* 0x004fe40001800000 */
[----:B------:R-:W-:Y:S01]  /*9de0*/  FMNMX.FTZ R154, R167, R154, !PT ;  /* 0x0000009aa79a7209 */ /* 0x000fe20007810000 */
[----:B------:R-:W0:Y:S01]  /*9df0*/  LDC R6, c[0x0][0x988] ;  /* 0x00026200ff067b82 */ /* 0x000e220000000800 */
[----:B------:R-:W-:Y:S01]  /*9e00*/  ISETP.GT.AND P3, PT, R146, 0x69, PT ;  /* 0x000000699200780c */ /* 0x000fe20003f64270 */
[----:B------:R-:W2:Y:S01]  /*9e10*/  MUFU.TANH R128, R128 ;  /* 0x0000008000807308 */ /* 0x000ea20000002400 */
[----:B------:R-:W-:-:S02]  /*9e20*/  FSEL R171, R171, -INF , P2 ;  /* 0xff800000abab7808 */ /* 0x000fc40001000000 */
[----:B------:R-:W-:Y:S02]  /*9e30*/  FMNMX.FTZ R154, R169, R154, !PT ;  /* 0x0000009aa99a7209 */ /* 0x000fe40007810000 */
[----:B-1----:R-:W-:Y:S01]  /*9e40*/  FSEL R151, R132, -INF , P3 ;  /* 0xff80000084977808 */ /* 0x002fe20001800000 */
[----:B------:R-:W-:Y:S01]  /*9e50*/  FMUL.FTZ R132, R138, UR5 ;  /* 0x000000058a847c20 */ /* 0x000fe20008410000 */
[----:B------:R-:W-:Y:S01]  /*9e60*/  FMNMX.FTZ R154, R171, R154, !PT ;  /* 0x0000009aab9a7209 */ /* 0x000fe20007810000 */
[----:B------:R-:W-:Y:S01]  /*9e70*/  FMUL.FTZ R138, R142, UR5 ;  /* 0x000000058e8a7c20 */ /* 0x000fe20008410000 */
[----:B------:R-:W-:Y:S01]  /*9e80*/  IADD3 R146, R146, 0x8, RZ ;  /* 0x0000000892927810 */ /* 0x000fe20007ffe0ff */
[----:B------:R-:W-:Y:S01]  /*9e90*/  FMUL.FTZ R142, R131, UR5 ;  /* 0x00000005838e7c20 */ /* 0x000fe20008410000 */
[----:B------:R-:W-:Y:S01]  /*9ea0*/  FMNMX.FTZ R154, R151, R154, !PT ;  /* 0x0000009a979a7209 */ /* 0x000fe20007810000 */
[----:B------:R-:W1:Y:S01]  /*9eb0*/  MUFU.TANH R132, R132 ;  /* 0x0000008400847308 */ /* 0x000e620000002400 */
[----:B------:R-:W-:-:S02]  /*9ec0*/  ISETP.GT.AND P3, PT, R146, RZ, PT ;  /* 0x000000ff9200720c */ /* 0x000fc40003f64270 */
[----:B------:R-:W-:Y:S01]  /*9ed0*/  ISETP.GT.AND P4, PT, R146, 0x1, PT ;  /* 0x000000019200780c */ /* 0x000fe20003f84270 */
[----:B------:R-:W3:Y:S01]  /*9ee0*/  SHFL.BFLY PT, R217, R154, 0x2, 0x1f ;  /* 0x0c401f009ad97f89 */ /* 0x000ee200000e0000 */
[----:B------:R-:W-:Y:S02]  /*9ef0*/  FSEL R122, R0, -INF , P3 ;  /* 0xff800000007a7808 */ /* 0x000fe40001800000 */
[----:B------:R-:W-:Y:S01]  /*9f00*/  ISETP.GT.AND P3, PT, R146, 0x8, PT ;  /* 0x000000089200780c */ /* 0x000fe20003f64270 */
[----:B------:R-:W4:Y:S01]  /*9f10*/  MUFU.TANH R138, R138 ;  /* 0x0000008a008a7308 */ /* 0x000f220000002400 */
[----:B------:R-:W-:Y:S02]  /*9f20*/  FSEL R127, R2, -INF , P4 ;  /* 0xff800000027f7808 */ /* 0x000fe40002000000 */
[----:B------:R-:W-:Y:S02]  /*9f30*/  FMNMX.FTZ R0, R122, R9, !PT ;  /* 0x000000097a007209 */ /* 0x000fe40007810000 */
[----:B------:R-:W-:-:S02]  /*9f40*/  ISETP.GT.AND P4, PT, R146, 0x9, PT ;  /* 0x000000099200780c */ /* 0x000fc40003f84270 */
[----:B------:R-:W-:Y:S01]  /*9f50*/  FSEL R131, R7, -INF , P3 ;  /* 0xff80000007837808 */ /* 0x000fe20001800000 */
[----:B------:R-:W5:Y:S01]  /*9f60*/  MUFU.TANH R142, R142 ;  /* 0x0000008e008e7308 */ /* 0x000f620000002400 */
[----:B------:R-:W-:Y:S02]  /*9f70*/  FMNMX.FTZ R0, R127, R0, !PT ;  /* 0x000000007f007209 */ /* 0x000fe40007810000 */
[C---:B------:R-:W-:Y:S02]  /*9f80*/  ISETP.GT.AND P3, PT, R146.reuse, 0x10, PT ;  /* 0x000000109200780c */ /* 0x040fe40003f64270 */
[----:B------:R-:W-:Y:S02]  /*9f90*/  FSEL R135, R11, -INF , P4 ;  /* 0xff8000000b877808 */ /* 0x000fe40002000000 */
[----:B------:R-:W-:Y:S02]  /*9fa0*/  FMNMX.FTZ R0, R131, R0, !PT ;  /* 0x0000000083007209 */ /* 0x000fe40007810000 */
[----:B------:R-:W-:-:S02]  /*9fb0*/  ISETP.GT.AND P4, PT, R146, 0x11, PT ;  /* 0x000000119200780c */ /* 0x000fc40003f84270 */
[----:B------:R-:W-:Y:S02]  /*9fc0*/  FSEL R139, R14, -INF , P3 ;  /* 0xff8000000e8b7808 */ /* 0x000fe40001800000 */
[----:B---3--:R-:W-:Y:S01]  /*9fd0*/  FMNMX.FTZ R217, R154, R217, !PT ;  /* 0x000000d99ad97209 */ /* 0x008fe20007810000 */
[----:B------:R-:W-:Y:S01]  /*9fe0*/  FMUL.FTZ R154, R123, UR5 ;  /* 0x000000057b9a7c20 */ /* 0x000fe20008410000 */
[----:B------:R-:W-:Y:S02]  /*9ff0*/  FMNMX.FTZ R0, R135, R0, !PT ;  /* 0x0000000087007209 */ /* 0x000fe40007810000 */
[----:B------:R-:W-:Y:S01]  /*a000*/  ISETP.GT.AND P3, PT, R146, 0x18, PT ;  /* 0x000000189200780c */ /* 0x000fe20003f64270 */
[----:B------:R-:W3:Y:S01]  /*a010*/  SHFL.BFLY PT, R8, R217, 0x1, 0x1f ;  /* 0x0c201f00d9087f89 */ /* 0x000ee200000e0000 */
[----:B------:R-:W-:Y:S01]  /*a020*/  FSEL R143, R12, -INF , P4 ;  /* 0xff8000000c8f7808 */ /* 0x000fe20002000000 */
[----:B------:R-:W5:Y:S01]  /*a030*/  MUFU.TANH R154, R154 ;  /* 0x0000009a009a7308 */ /* 0x000f620000002400 */
[----:B------:R-:W-:-:S02]  /*a040*/  FMNMX.FTZ R0, R139, R0, !PT ;  /* 0x000000008b007209 */ /* 0x000fc40007810000 */
[----:B------:R-:W-:Y:S02]  /*a050*/  ISETP.GT.AND P4, PT, R146, 0x19, PT ;  /* 0x000000199200780c */ /* 0x000fe40003f84270 */
[----:B------:R-:W-:Y:S02]  /*a060*/  FMNMX.FTZ R0, R143, R0, !PT ;  /* 0x000000008f007209 */ /* 0x000fe40007810000 */
[----:B---3--:R-:W-:-:S04]  /*a070*/  FMNMX.FTZ R8, R217, R8, !PT ;  /* 0x00000008d9087209 */ /* 0x008fc80007810000 */
[C---:B------:R-:W-:Y:S01]  /*a080*/  FSETP.NEU.FTZ.AND P2, PT, R8.reuse, -INF , PT ;  /* 0xff8000000800780b */ /* 0x040fe20003f5d000 */
[----:B0-----:R-:W-:-:S05]  /*a090*/  FMUL.FTZ R120, R8, R6 ;  /* 0x0000000608787220 */ /* 0x001fca0000410000 */
[----:B------:R-:W-:-:S05]  /*a0a0*/  FSEL R120, R120, RZ, P2 ;  /* 0x000000ff78787208 */ /* 0x000fca0001000000 */
        /* <DEDUP_REMOVED lines=9> */
[----:B------:R-:W-:Y:S02]  /*a140*/  WARPGROUP.DEPBAR.LE gsb0, 0x0 ;  /* 0x00008000000079c5 */ /* 0x000fe40000010000 */
[----:B------:R-:W-:Y:S01]  /*a150*/  WARPGROUP.ARRIVE ;  /* 0x00000000000079c5 */ /* 0x000fe20000000000 */
[----:B------:R-:W-:Y:S01]  /*a160*/  FSEL R185, R20, -INF , P3 ;  /* 0xff80000014b97808 */ /* 0x000fe20001800000 */
[-CC-:B------:R-:W-:Y:S01]  /*a170*/  FFMA.FTZ R186, R121, R6.reuse, -R120.reuse ;  /* 0x0000000679ba7223 */ /* 0x180fe20000010878 */
[C---:B------:R-:W-:Y:S01]  /*a180*/  ISETP.GT.AND P3, PT, R146.reuse, 0x20, PT ;  /* 0x000000209200780c */ /* 0x040fe20003f64270 */
[--C-:B------:R-:W-:Y:S01]  /*a190*/  FFMA.FTZ R121, R157, R6, -R120.reuse ;  /* 0x000000069d797223 */ /* 0x100fe20000010878 */
[----:B------:R-:W-:Y:S01]  /*a1a0*/  FSEL R187, R13, -INF , P4 ;  /* 0xff8000000dbb7808 */ /* 0x000fe20002000000 */
[----:B------:R-:W-:Y:S01]  /*a1b0*/  HGMMA.64x192x16.F32.BF16 R24, R180, gdesc[UR8].tnspB, R24, gsb0 ;  /* 0x42e00008b4187df0 */ /* 0x000fe20008001818 */
[----:B------:R-:W-:Y:S01]  /*a1c0*/  FMNMX.FTZ R0, R185, R0, !PT ;  /* 0x00000000b9007209 */ /* 0x000fe20007810000 */
[--C-:B------:R-:W-:Y:S01]  /*a1d0*/  FFMA.FTZ R13, R193, R6, -R120.reuse ;  /* 0x00000006c10d7223 */ /* 0x100fe20000010878 */
[----:B------:R-:W-:Y:S01]  /*a1e0*/  ISETP.GT.AND P4, PT, R146, 0x21, PT ;  /* 0x000000219200780c */ /* 0x000fe20003f84270 */
[----:B------:R-:W-:Y:S01]  /*a1f0*/  UIADD3 UR10, UR6, 0x300, URZ ;  /* 0x00000300060a7890 */ /* 0x000fe2000fffe03f */
[----:B------:R-:W-:Y:S01]  /*a200*/  FSEL R193, R152, -INF , P3 ;  /* 0xff80000098c17808 */ /* 0x000fe20001800000 */
[----:B------:R-:W-:Y:S01]  /*a210*/  UMOV UR11, 0x40000040 ;  /* 0x40000040000b7882 */ /* 0x000fe20000000000 */
[----:B------:R-:W-:Y:S01]  /*a220*/  FMNMX.FTZ R0, R187, R0, !PT ;  /* 0x00000000bb007209 */ /* 0x000fe20007810000 */
[----:B------:R-:W-:Y:S01]  /*a230*/  MUFU.EX2 R123, R123 ;  /* 0x0000007b007b7308 */ /* 0x000fe20000000800 */
[C---:B------:R-:W-:Y:S01]  /*a240*/  ISETP.GT.AND P3, PT, R146.reuse, 0x28, PT ;  /* 0x000000289200780c */ /* 0x040fe20003f64270 */
        /* <DEDUP_REMOVED lines=23> */
[----:B------:R-:W-:Y:S01]  /*a3c0*/  ISETP.GT.AND P3, PT, R146, 0x38, PT ;  /* 0x000000389200780c */ /* 0x000fe20003f64270 */
        /* <DEDUP_REMOVED lines=10> */
[----:B------:R-:W-:Y:S01]  /*a470*/  FFMA.FTZ R151, R151, R6, -R120 ;  /* 0x0000000697977223 */ /* 0x000fe20000010878 */
[----:B------:R-:W-:Y:S01]  /*a480*/  ISETP.GT.AND P3, PT, R146, 0x40, PT ;  /* 0x000000409200780c */ /* 0x000fe20003f64270 */
[----:B------:R-:W-:Y:S01]  /*a490*/  UMOV UR6, UR36 ;  /* 0x0000002400067c82 */ /* 0x000fe20008000000 */
[----:B--2---:R-:W-:-:S02]  /*a4a0*/  FSEL R195, R128, -INF , P4 ;  /* 0xff80000080c37808 */ /* 0x004fc40002000000 */
[----:B------:R-:W-:Y:S01]  /*a4b0*/  FMNMX.FTZ R0, R175, R0, !PT ;  /* 0x00000000af007209 */ /* 0x000fe20007810000 */
[----:B------:R-:W-:Y:S01]  /*a4c0*/  MUFU.EX2 R13, R13 ;  /* 0x0000000d000d7308 */ /* 0x000fe20000000800 */
[----:B------:R-:W-:Y:S02]  /*a4d0*/  ISETP.GT.AND P4, PT, R146, 0x41, PT ;  /* 0x000000419200780c */ /* 0x000fe40003f84270 */
[----:B-1----:R-:W-:Y:S02]  /*a4e0*/  FSEL R197, R132, -INF , P3 ;  /* 0xff80000084c57808 */ /* 0x002fe40001800000 */
[----:B------:R-:W-:Y:S02]  /*a4f0*/  FMNMX.FTZ R0, R195, R0, !PT ;  /* 0x00000000c3007209 */ /* 0x000fe40007810000 */
[----:B------:R-:W-:Y:S01]  /*a500*/  ISETP.GT.AND P3, PT, R146, 0x48, PT ;  /* 0x000000489200780c */ /* 0x000fe20003f64270 */
[----:B------:R-:W-:Y:S01]  /*a510*/  MUFU.EX2 R198, R198 ;  /* 0x000000c600c67308 */ /* 0x000fe20000000800 */
[----:B------:R-:W-:Y:S01]  /*a520*/  FSEL R199, R136, -INF , P4 ;  /* 0xff80000088c77808 */ /* 0x000fe20002000000 */
[----:B------:R-:W-:Y:S01]  /*a530*/  IMAD.U32 R136, RZ, RZ, UR37 ;  /* 0x00000025ff887e24 */ /* 0x000fe2000f8e00ff */
[----:B------:R-:W-:-:S02]  /*a540*/  FMNMX.FTZ R0, R197, R0, !PT ;  /* 0x00000000c5007209 */ /* 0x000fc40007810000 */
[----:B------:R-:W-:Y:S02]  /*a550*/  ISETP.GT.AND P4, PT, R146, 0x49, PT ;  /* 0x000000499200780c */ /* 0x000fe40003f84270 */
[----:B----4-:R-:W-:Y:S01]  /*a560*/  FSEL R201, R138, -INF , P3 ;  /* 0xff8000008ac97808 */ /* 0x010fe20001800000 */
[----:B------:R-:W-:Y:S01]  /*a570*/  MUFU.EX2 R21, R21 ;  /* 0x0000001500157308 */ /* 0x000fe20000000800 */
[----:B------:R-:W-:Y:S02]  /*a580*/  FMNMX.FTZ R0, R199, R0, !PT ;  /* 0x00000000c7007209 */ /* 0x000fe40007810000 */
[----:B------:R-:W-:Y:S02]  /*a590*/  ISETP.GT.AND P3, PT, R146, 0x50, PT ;  /* 0x000000509200780c */ /* 0x000fe40003f64270 */
[----:B------:R-:W-:Y:S02]  /*a5a0*/  FSEL R165, R140, -INF , P4 ;  /* 0xff8000008ca57808 */ /* 0x000fe40002000000 */
[----:B------:R-:W-:Y:S01]  /*a5b0*/  FMNMX.FTZ R0, R201, R0, !PT ;  /* 0x00000000c9007209 */ /* 0x000fe20007810000 */
[----:B------:R-:W-:Y:S01]  /*a5c0*/  MUFU.EX2 R192, R192 ;  /* 0x000000c000c07308 */ /* 0x000fe20000000800 */
[----:B------:R-:W-:-:S02]  /*a5d0*/  ISETP.GT.AND P4, PT, R146, 0x51, PT ;  /* 0x000000519200780c */ /* 0x000fc40003f84270 */
[----:B------:R-:W-:Y:S02]  /*a5e0*/  FSEL R203, R130, -INF , P3 ;  /* 0xff80000082cb7808 */ /* 0x000fe40001800000 */
[----:B------:R-:W-:Y:S02]  /*a5f0*/  FMNMX.FTZ R0, R165, R0, !PT ;  /* 0x00000000a5007209 */ /* 0x000fe40007810000 */
[----:B------:R-:W-:Y:S01]  /*a600*/  ISETP.GT.AND P3, PT, R146, 0x58, PT ;  /* 0x000000589200780c */ /* 0x000fe20003f64270 */
[----:B------:R-:W-:Y:S01]  /*a610*/  MUFU.EX2 R173, R173 ;  /* 0x000000ad00ad7308 */ /* 0x000fe20000000800 */
[----:B-----5:R-:W-:Y:S02]  /*a620*/  FSEL R217, R142, -INF , P4 ;  /* 0xff8000008ed97808 */ /* 0x020fe40002000000 */
[----:B------:R-:W-:Y:S02]  /*a630*/  FMNMX.FTZ R0, R203, R0, !PT ;  /* 0x00000000cb007209 */ /* 0x000fe40007810000 */
[----:B------:R-:W-:-:S02]  /*a640*/  ISETP.GT.AND P4, PT, R146, 0x59, PT ;  /* 0x000000599200780c */ /* 0x000fc40003f84270 */
[----:B------:R-:W-:Y:S01]  /*a650*/  FSEL R147, R134, -INF , P3 ;  /* 0xff80000086937808 */ /* 0x000fe20001800000 */
        /* <DEDUP_REMOVED lines=11> */
[----:B------:R-:W-:Y:S02]  /*a710*/  FSEL R223, R154, -INF , P4 ;  /* 0xff8000009adf7808 */ /* 0x000fe40002000000 */
[----:B------:R-:W-:Y:S02]  /*a720*/  FMNMX.FTZ R0, R221, R0, !PT ;  /* 0x00000000dd007209 */ /* 0x000fe40007810000 */
[----:B------:R-:W-:-:S02]  /*a730*/  ISETP.GT.AND P4, PT, R146, 0x69, PT ;  /* 0x000000699200780c */ /* 0x000fc40003f84270 */
[----:B------:R-:W-:Y:S01]  /*a740*/  FSEL R225, R156, -INF , P3 ;  /* 0xff8000009ce17808 */ /* 0x000fe20001800000 */
[----:B------:R-:W-:Y:S01]  /*a750*/  MUFU.EX2 R137, R137 ;  /* 0x0000008900897308 */ /* 0x000fe20000000800 */
[----:B------:R-:W-:Y:S02]  /*a760*/  FMNMX.FTZ R0, R223, R0, !PT ;  /* 0x00000000df007209 */ /* 0x000fe40007810000 */
[----:B------:R-:W-:Y:S02]  /*a770*/  FSEL R227, R126, -INF , P4 ;  /* 0xff8000007ee37808 */ /* 0x000fe40002000000 */
[----:B------:R-:W-:Y:S02]  /*a780*/  FMNMX.FTZ R0, R225, R0, !PT ;  /* 0x00000000e1007209 */ /* 0x000fe40007810000 */
[----:B------:R-:W-:Y:S01]  /*a790*/  FSEL R157, R8, RZ, P2 ;  /* 0x000000ff089d7208 */ /* 0x000fe20001000000 */
[----:B------:R-:W-:Y:S01]  /*a7a0*/  MUFU.EX2 R190, R190 ;  /* 0x000000be00be7308 */ /* 0x000fe20000000800 */
[----:B------:R-:W-:-:S03]  /*a7b0*/  FMNMX.FTZ R0, R227, R0, !PT ;  /* 0x00000000e3007209 */ /* 0x000fc60007810000 */
[----:B------:R-:W-:Y:S02]  /*a7c0*/  FADD.FTZ R157, -R157, R10 ;  /* 0x0000000a9d9d7221 */ /* 0x000fe40000010100 */
[----:B------:R-:W0:Y:S02]  /*a7d0*/  SHFL.BFLY PT, R7, R0, 0x2, 0x1f ;  /* 0x0c401f0000077f89 */ /* 0x000e2400000e0000 */
[----:B------:R-:W-:Y:S08]  /*a7e0*/  MUFU.EX2 R129, R129 ;  /* 0x0000008100817308 */ /* 0x000ff00000000800 */
[----:B------:R-:W-:Y:S08]  /*a7f0*/  MUFU.EX2 R184, R184 ;  /* 0x000000b800b87308 */ /* 0x000ff00000000800 */
[----:B------:R-:W-:Y:S01]  /*a800*/  MUFU.EX2 R133, R133 ;  /* 0x0000008500857308 */ /* 0x000fe20000000800 */
[----:B0-----:R-:W-:-:S07]  /*a810*/  FMNMX.FTZ R0, R0, R7, !PT ;  /* 0x0000000700007209 */ /* 0x001fce0007810000 */
[----:B------:R-:W-:Y:S01]  /*a820*/  MUFU.EX2 R186, R186 ;  /* 0x000000ba00ba7308 */ /* 0x000fe20000000800 */
[----:B------:R-:W0:Y:S07]  /*a830*/  SHFL.BFLY PT, R7, R0, 0x1, 0x1f ;  /* 0x0c201f0000077f89 */ /* 0x000e2e00000e0000 */
[----:B------:R-:W-:Y:S08]  /*a840*/  MUFU.EX2 R121, R121 ;  /* 0x0000007900797308 */ /* 0x000ff00000000800 */
[----:B------:R-:W-:Y:S08]  /*a850*/  MUFU.EX2 R12, R12 ;  /* 0x0000000c000c7308 */ /* 0x000ff00000000800 */
[----:B------:R-:W-:Y:S01]  /*a860*/  MUFU.EX2 R141, R141 ;  /* 0x0000008d008d7308 */ /* 0x000fe20000000800 */
[----:B0-----:R-:W-:Y:S01]  /*a870*/  FMNMX.FTZ R7, R0, R7, !PT ;  /* 0x0000000700077209 */ /* 0x001fe20007810000 */
[----:B------:R-:W-:-:S03]  /*a880*/  FMUL.FTZ R0, R157, R6 ;  /* 0x000000069d007220 */ /* 0x000fc60000410000 */
[C---:B------:R-:W-:Y:S01]  /*a890*/  FSETP.NEU.FTZ.AND P2, PT, R7.reuse, -INF , PT ;  /* 0xff8000000700780b */ /* 0x040fe20003f5d000 */
[CC--:B------:R-:W-:Y:S02]  /*a8a0*/  FMUL.FTZ R124, R7.reuse, R6.reuse ;  /* 0x00000006077c7220 */ /* 0x0c0fe40000410000 */
[----:B------:R-:W-:Y:S01]  /*a8b0*/  MUFU.EX2 R14, R14 ;  /* 0x0000000e000e7308 */ /* 0x000fe20000000800 */
[----:B------:R-:W-:Y:S02]  /*a8c0*/  FSEL R2, R7, RZ, P2 ;  /* 0x000000ff07027208 */ /* 0x000fe40001000000 */
[----:B------:R-:W-:Y:S02]  /*a8d0*/  FSEL R124, R124, RZ, P2 ;  /* 0x000000ff7c7c7208 */ /* 0x000fe40001000000 */
[----:B------:R-:W-:Y:S01]  /*a8e0*/  PLOP3.LUT P2, PT, PT, PT, UP0, 0x80, 0x0 ;  /* 0x000000000000781c */ /* 0x000fe20003f4f008 */
[----:B------:R-:W-:Y:S02]  /*a8f0*/  FADD.FTZ R9, -R2, R9 ;  /* 0x0000000902097221 */ /* 0x000fe40000010100 */
[----:B------:R-:W0:Y:S01]  /*a900*/  MUFU.EX2 R0, R0 ;  /* 0x0000000000007308 */ /* 0x000e220000000800 */
        /* <DEDUP_REMOVED lines=9> */
[----:B------:R-:W-:Y:S01]  /*a9a0*/  FFMA.FTZ R128, R15, R6, -R124 ;  /* 0x000000060f807223 */ /* 0x000fe2000001087c */
[----:B------:R-:W-:-:S02]  /*a9b0*/  WARPGROUP.DEPBAR.LE gsb0, 0x0 ;  /* 0x00008000000079c5 */ /* 0x000fc40000010000 */
[----:B------:R-:W-:Y:S01]  /*a9c0*/  WARPGROUP.ARRIVE ;  /* 0x00000000000079c5 */ /* 0x000fe20000000000 */
[-CC-:B------:R-:W-:Y:S01]  /*a9d0*/  FFMA.FTZ R182, R125, R6.reuse, -R120.reuse ;  /* 0x000000067db67223 */ /* 0x180fe20000010878 */
[----:B------:R-:W-:Y:S01]  /*a9e0*/  FFMA.FTZ R125, R163, R6, -R120 ;  /* 0x00000006a37d7223 */ /* 0x000fe20000010878 */
[----:B------:R-:W1:Y:S01]  /*a9f0*/  MUFU.EX2 R2, R9 ;  /* 0x0000000900027308 */ /* 0x000e620000000800 */
[----:B0-----:R-:W-:Y:S01]  /*aa00*/  FFMA.FTZ R139, R0, R4, R123 ;  /* 0x00000004008b7223 */ /* 0x001fe2000001007b */
[-CC-:B------:R-:W-:Y:S01]  /*aa10*/  FFMA.FTZ R120, R131, R6.reuse, -R124.reuse ;  /* 0x0000000683787223 */ /* 0x180fe2000001087c */
[----:B------:R-:W-:Y:S01]  /*aa20*/  HGMMA.64x192x16.F32.BF16 R24, R176, gdesc[UR8].tnspB, R24, gsb0 ;  /* 0x42e00008b0187df0 */ /* 0x000fe20008001818 */
[-CC-:B------:R-:W-:Y:S01]  /*aa30*/  FFMA.FTZ R131, R143, R6.reuse, -R124.reuse ;  /* 0x000000068f837223 */ /* 0x180fe2000001087c */
[----:B------:R-:W-:Y:S01]  /*aa40*/  FADD.FTZ R139, R200, R139 ;  /* 0x0000008bc88b7221 */ /* 0x000fe20000010000 */
[-CC-:B------:R-:W-:Y:S01]  /*aa50*/  FFMA.FTZ R15, R153, R6.reuse, -R124.reuse ;  /* 0x00000006990f7223 */ /* 0x180fe2000001087c */
[-CC-:B------:R-:W-:Y:S01]  /*aa60*/  FFMA.FTZ R130, R191, R6.reuse, -R124.reuse ;  /* 0x00000006bf827223 */ /* 0x180fe2000001087c */
[----:B------:R-:W0:Y:S01]  /*aa70*/  MUFU.EX2 R10, R10 ;  /* 0x0000000a000a7308 */ /* 0x000e220000000800 */
[----:B------:R-:W-:Y:S01]  /*aa80*/  FADD.FTZ R4, R202, R139 ;  /* 0x0000008bca047221 */ /* 0x000fe20000010000 */
[-CC-:B------:R-:W-:Y:S01]  /*aa90*/  FFMA.FTZ R132, R145, R6.reuse, -R124.reuse ;  /* 0x0000000691847223 */ /* 0x180fe2000001087c */
[-CC-:B------:R-:W-:Y:S01]  /*aaa0*/  FFMA.FTZ R189, R189, R6.reuse, -R124.reuse ;  /* 0x00000006bdbd7223 */ /* 0x180fe2000001087c */
[-C--:B------:R-:W-:Y:S01]  /*aab0*/  FFMA.FTZ R191, R175, R6.reuse, -R124 ;  /* 0x00000006afbf7223 */ /* 0x080fe2000001087c */
[----:B------:R-:W-:Y:S01]  /*aac0*/  FADD.FTZ R139, R11, R4 ;  /* 0x000000040b8b7221 */ /* 0x000fe20000010000 */
[-CC-:B------:R-:W-:Y:S01]  /*aad0*/  FFMA.FTZ R134, R195, R6.reuse, -R124.reuse ;  /* 0x00000006c3867223 */ /* 0x180fe2000001087c */
[----:B------:R-:W-:Y:S01]  /*aae0*/  FFMA.FTZ R185, R197, R6, -R124 ;  /* 0x00000006c5b97223 */ /* 0x000fe2000001087c */
[----:B------:R-:W2:Y:S01]  /*aaf0*/  MUFU.EX2 R120, R120 ;  /* 0x0000007800787308 */ /* 0x000ea20000000800 */
[----:B------:R-:W-:Y:S01]  /*ab00*/  FADD.FTZ R4, R196, R139 ;  /* 0x0000008bc4047221 */ /* 0x000fe20000010000 */
[----:B-1----:R-:W-:Y:S01]  /*ab10*/  FFMA.FTZ R9, R2, R3, R157 ;  /* 0x0000000302097223 */ /* 0x002fe2000001009d */
[----:B------:R-:W-:-:S02]  /*ab20*/  @!P1 VIADD R3, R136, 0x36840 ;  /* 0x0003684088039836 */ /* 0x000fc40000000000 */
[-C--:B------:R-:W-:Y:S01]  /*ab30*/  FFMA.FTZ R136, R199, R6.reuse, -R124 ;  /* 0x00000006c7887223 */ /* 0x080fe2000001087c */
[----:B------:R-:W-:Y:S01]  /*ab40*/  FADD.FTZ R139, R13, R4 ;  /* 0x000000040d8b7221 */ /* 0x000fe20000010000 */
[-CC-:B------:R-:W-:Y:S01]  /*ab50*/  FFMA.FTZ R187, R201, R6.reuse, -R124.reuse ;  /* 0x00000006c9bb7223 */ /* 0x180fe2000001087c */
[-CC-:B------:R-:W-:Y:S01]  /*ab60*/  FFMA.FTZ R181, R203, R6.reuse, -R124.reuse ;  /* 0x00000006cbb57223 */ /* 0x180fe2000001087c */
[----:B------:R-:W1:Y:S01]  /*ab70*/  MUFU.EX2 R127, R127 ;  /* 0x0000007f007f7308 */ /* 0x000e620000000800 */
[----:B------:R-:W-:Y:S01]  /*ab80*/  FADD.FTZ R4, R198, R139 ;  /* 0x0000008bc6047221 */ /* 0x000fe20000010000 */
[----:B0-----:R-:W-:Y:S01]  /*ab90*/  FADD.FTZ R9, R10, R9 ;  /* 0x000000090a097221 */ /* 0x001fe20000010000 */
[----:B------:R-:W-:Y:S01]  /*aba0*/  @!P1 PRMT R3, RZ, 0x654, R3 ;  /* 0x00000654ff039816 */ /* 0x000fe20000000003 */
[-C--:B------:R-:W-:Y:S01]  /*abb0*/  FFMA.FTZ R147, R147, R6.reuse, -R124 ;  /* 0x0000000693937223 */ /* 0x080fe2000001087c */
[----:B------:R-:W-:Y:S01]  /*abc0*/  FADD.FTZ R139, R21, R4 ;  /* 0x00000004158b7221 */ /* 0x000fe20000010000 */
[-CC-:B------:R-:W-:Y:S01]  /*abd0*/  FFMA.FTZ R219, R219, R6.reuse, -R124.reuse ;  /* 0x00000006dbdb7223 */ /* 0x180fe2000001087c */
[-CC-:B------:R-:W-:Y:S01]  /*abe0*/  FFMA.FTZ R221, R221, R6.reuse, -R124.reuse ;  /* 0x00000006dddd7223 */ /* 0x180fe2000001087c */
[----:B------:R-:W-:Y:S01]  /*abf0*/  MUFU.EX2 R122, R122 ;  /* 0x0000007a007a7308 */ /* 0x000fe20000000800 */
[----:B--2---:R-:W-:Y:S01]  /*ac00*/  FADD.FTZ R4, R120, R9 ;  /* 0x0000000978047221 */ /* 0x004fe20000010000 */
[----:B------:R-:W-:Y:S01]  /*ac10*/  FADD.FTZ R138, R192, R139 ;  /* 0x0000008bc08a7221 */ /* 0x000fe20000010000 */
[-CC-:B------:R-:W-:Y:S01]  /*ac20*/  FFMA.FTZ R223, R223, R6.reuse, -R124.reuse ;  /* 0x00000006dfdf7223 */ /* 0x180fe2000001087c */
[----:B------:R-:W-:Y:S01]  /*ac30*/  FFMA.FTZ R225, R225, R6, -R124 ;  /* 0x00000006e1e17223 */ /* 0x000fe2000001087c */
[----:B------:R-:W-:Y:S01]  /*ac40*/  F2FP.BF16.F32.PACK_AB R180, R141, R12 ;  /* 0x0000000c8db4723e */ /* 0x000fe200000010ff */
[----:B------:R-:W-:Y:S01]  /*ac50*/  FADD.FTZ R9, R173, R138 ;  /* 0x0000008aad097221 */ /* 0x000fe20000010000 */
[----:B------:R-:W-:Y:S01]  /*ac60*/  IMAD.U32 R139, RZ, RZ, UR4 ;  /* 0x00000004ff8b7e24 */ /* 0x000fe2000f8e00ff */
[----:B------:R-:W0:Y:S01]  /*ac70*/  MUFU.EX2 R131, R131 ;  /* 0x0000008300837308 */ /* 0x000e220000000800 */
[----:B------:R-:W-:Y:S01]  /*ac80*/  F2FP.BF16.F32.PACK_AB R201, R10, R157 ;  /* 0x0000009d0ac9723e */ /* 0x000fe200000010ff */
[----:B------:R-:W-:Y:S01]  /*ac90*/  FADD.FTZ R138, R194, R9 ;  /* 0x00000009c28a7221 */ /* 0x000fe20000010000 */
[----:B------:R-:W-:Y:S01]  /*aca0*/  @!P1 VIADD R139, R139, 0x36860 ;  /* 0x000368608b8b9836 */ /* 0x000fe20000000000 */
[----:B------:R-:W-:Y:S01]  /*acb0*/  F2FP.BF16.F32.PACK_AB R200, R200, R123 ;  /* 0x0000007bc8c8723e */ /* 0x000fe200000010ff */
[----:B------:R-:W-:-:S02]  /*acc0*/  IMAD.MOV.U32 R10, RZ, RZ, R8 ;  /* 0x000000ffff0a7224 */ /* 0x000fc400078e0008 */
[----:B------:R-:W-:Y:S01]  /*acd0*/  FADD.FTZ R9, R155, R138 ;  /* 0x0000008a9b097221 */ /* 0x000fe20000010000 */
[----:B------:R-:W-:Y:S01]  /*ace0*/  FFMA.FTZ R138, R165, R6, -R124 ;  /* 0x00000006a58a7223 */ /* 0x000fe2000001087c */
[----:B------:R-:W-:Y:S01]  /*acf0*/  MUFU.EX2 R126, R126 ;  /* 0x0000007e007e7308 */ /* 0x000fe20000000800 */
[----:B------:R-:W-:Y:S01]  /*ad00*/  @!P1 PRMT R139, RZ, 0x654, R139 ;  /* 0x00000654ff8b9816 */ /* 0x000fe2000000008b */
[----:B------:R-:W-:Y:S01]  /*ad10*/  FADD.FTZ R140, R188, R9 ;  /* 0x00000009bc8c7221 */ /* 0x000fe20000010000 */
[----:B------:R-:W-:Y:S02]  /*ad20*/  F2FP.BF16.F32.PACK_AB R202, R11, R202 ;  /* 0x000000ca0bca723e */ /* 0x000fe400000010ff */
[----:B------:R-:W-:Y:S01]  /*ad30*/  F2FP.BF16.F32.PACK_AB R196, R13, R196 ;  /* 0x000000c40dc4723e */ /* 0x000fe200000010ff */
[----:B------:R-:W-:Y:S01]  /*ad40*/  FADD.FTZ R9, R137, R140 ;  /* 0x0000008c89097221 */ /* 0x000fe20000010000 */
[-CC-:B------:R-:W-:Y:S01]  /*ad50*/  FFMA.FTZ R140, R217, R6.reuse, -R124.reuse ;  /* 0x00000006d98c7223 */ /* 0x180fe2000001087c */
[----:B------:R-:W2:Y:S01]  /*ad60*/  MUFU.EX2 R135, R135 ;  /* 0x0000008700877308 */ /* 0x000ea20000000800 */
[----:B------:R-:W-:Y:S01]  /*ad70*/  FFMA.FTZ R124, R227, R6, -R124 ;  /* 0x00000006e37c7223 */ /* 0x000fe2000001087c */
[----:B------:R-:W-:Y:S01]  /*ad80*/  FADD.FTZ R142, R190, R9 ;  /* 0x00000009be8e7221 */ /* 0x000fe20000010000 */
[----:B------:R-:W-:-:S02]  /*ad90*/  F2FP.BF16.F32.PACK_AB R198, R21, R198 ;  /* 0x000000c615c6723e */ /* 0x000fc400000010ff */
[----:B------:R-:W-:Y:S01]  /*ada0*/  F2FP.BF16.F32.PACK_AB R192, R173, R192 ;  /* 0x000000c0adc0723e */ /* 0x000fe200000010ff */
[----:B------:R-:W-:Y:S01]  /*adb0*/  FADD.FTZ R9, R129, R142 ;  /* 0x0000008e81097221 */ /* 0x000fe20000010000 */
[----:B------:R-:W-:Y:S01]  /*adc0*/  F2FP.BF16.F32.PACK_AB R194, R155, R194 ;  /* 0x000000c29bc2723e */ /* 0x000fe200000010ff */
[----:B------:R-:W-:Y:S01]  /*add0*/  MUFU.EX2 R193, R193 ;  /* 0x000000c100c17308 */ /* 0x000fe20000000800 */
[----:B------:R-:W-:Y:S02]  /*ade0*/  F2FP.BF16.F32.PACK_AB R188, R137, R188 ;  /* 0x000000bc89bc723e */ /* 0x000fe400000010ff */
[----:B------:R-:W-:Y:S02]  /*adf0*/  F2FP.BF16.F32.PACK_AB R190, R129, R190 ;  /* 0x000000be81be723e */ /* 0x000fe400000010ff */
[----:B-1----:R-:W-:Y:S02]  /*ae00*/  F2FP.BF16.F32.PACK_AB R203, R127, R120 ;  /* 0x000000787fcb723e */ /* 0x002fe400000010ff */
[----:B0-----:R-:W-:Y:S01]  /*ae10*/  F2FP.BF16.F32.PACK_AB R197, R131, R122 ;  /* 0x0000007a83c5723e */ /* 0x001fe200000010ff */
[----:B------:R-:W-:Y:S01]  /*ae20*/  MUFU.EX2 R128, R128 ;  /* 0x0000008000807308 */ /* 0x000fe20000000800 */
[----:B--2---:R-:W-:-:S07]  /*ae30*/  F2FP.BF16.F32.PACK_AB R199, R135, R126 ;  /* 0x0000007e87c7723e */ /* 0x004fce00000010ff */
[----:B------:R-:W-:Y:S08]  /*ae40*/  MUFU.EX2 R15, R15 ;  /* 0x0000000f000f7308 */ /* 0x000ff00000000800 */
[----:B------:R-:W0:Y:S08]  /*ae50*/  MUFU.EX2 R130, R130 ;  /* 0x0000008200827308 */ /* 0x000e300000000800 */
        /* <DEDUP_REMOVED lines=17> */
[----:B------:R0:W-:Y:S05]  /*af70*/  @!P1 SYNCS.ARRIVE.TRANS64.RED.A1T0 RZ, [R3+URZ], RZ ;  /* 0x000000ff03ff99a7 */ /* 0x0001ea000810043f */
[----:B------:R-:W1:Y:S01]  /*af80*/  MUFU.EX2 R149, R149 ;  /* 0x0000009500957308 */ /* 0x000e620000000800 */
[----:B0-----:R-:W-:Y:S01]  /*af90*/  FADD.FTZ R3, R127, R4 ;  /* 0x000000047f037221 */ /* 0x001fe20000010000 */
[----:B------:R0:W-:Y:S03]  /*afa0*/  @!P1 SYNCS.ARRIVE.TRANS64.RED.A1T0 RZ, [R139+URZ], RZ ;  /* 0x000000ff8bff99a7 */ /* 0x0001e6000810043f */
[----:B------:R-:W-:-:S03]  /*afb0*/  FADD.FTZ R4, R122, R3 ;  /* 0x000000037a047221 */ /* 0x000fc60000010000 */
[----:B------:R-:W-:Y:S01]  /*afc0*/  MUFU.EX2 R177, R223 ;  /* 0x000000df00b17308 */ /* 0x000fe20000000800 */
[----:B------:R-:W-:-:S04]  /*afd0*/  FADD.FTZ R3, R131, R4 ;  /* 0x0000000483037221 */ /* 0x000fc80000010000 */
[----:B------:R-:W-:-:S03]  /*afe0*/  FADD.FTZ R4, R126, R3 ;  /* 0x000000037e047221 */ /* 0x000fc60000010000 */
[----:B------:R-:W-:Y:S01]  /*aff0*/  MUFU.EX2 R20, R20 ;  /* 0x0000001400147308 */ /* 0x000fe20000000800 */
[----:B-1----:R-:W-:Y:S01]  /*b000*/  F2FP.BF16.F32.PACK_AB R176, R149, R14 ;  /* 0x0000000e95b0723e */ /* 0x002fe200000010ff */
[----:B------:R-:W-:-:S04]  /*b010*/  FADD.FTZ R4, R135, R4 ;  /* 0x0000000487047221 */ /* 0x000fc80000010000 */
[----:B------:R-:W-:Y:S02]  /*b020*/  FADD.FTZ R3, R193, R4 ;  /* 0x00000004c1037221 */ /* 0x000fe40000010000 */
[----:B------:R-:W1:Y:S01]  /*b030*/  MUFU.EX2 R151, R151 ;  /* 0x0000009700977308 */ /* 0x000e620000000800 */
[C---:B------:R-:W-:Y:S01]  /*b040*/  F2FP.BF16.F32.PACK_AB R193, R128.reuse, R193 ;  /* 0x000000c180c1723e */ /* 0x040fe200000010ff */
[----:B------:R-:W-:-:S04]  /*b050*/  FADD.FTZ R4, R128, R3 ;  /* 0x0000000380047221 */ /* 0x000fc80000010000 */
[----:B------:R-:W-:Y:S01]  /*b060*/  FADD.FTZ R3, R15, R4 ;  /* 0x000000040f037221 */ /* 0x000fe20000010000 */
[----:B------:R-:W-:Y:S01]  /*b070*/  FADD.FTZ R4, R184, R9 ;  /* 0x00000009b8047221 */ /* 0x000fe20000010000 */
[----:B------:R-:W-:Y:S01]  /*b080*/  MUFU.EX2 R124, R124 ;  /* 0x0000007c007c7308 */ /* 0x000fe20000000800 */
[C---:B------:R-:W-:Y:S01]  /*b090*/  F2FP.BF16.F32.PACK_AB R184, R133.reuse, R184 ;  /* 0x000000b885b8723e */ /* 0x040fe200000010ff */
[----:B------:R-:W-:Y:S01]  /*b0a0*/  FADD.FTZ R3, R130, R3 ;  /* 0x0000000382037221 */ /* 0x000fe20000010000 */
[----:B------:R-:W-:-:S03]  /*b0b0*/  FADD.FTZ R9, R133, R4 ;  /* 0x0000000485097221 */ /* 0x000fc60000010000 */
        /* <DEDUP_REMOVED lines=8> */
[----:B------:R-:W-:Y:S01]  /*b140*/  F2FP.BF16.F32.PACK_AB R189, R189, R132 ;  /* 0x00000084bdbd723e */ /* 0x000fe200000010ff */
[----:B------:R-:W1:Y:S01]  /*b150*/  MUFU.EX2 R12, R225 ;  /* 0x000000e1000c7308 */ /* 0x000e620000000800 */
[C---:B------:R-:W-:Y:S01]  /*b160*/  FADD.FTZ R4, R134.reuse, R3 ;  /* 0x0000000386047221 */ /* 0x040fe20000010000 */
        /* <DEDUP_REMOVED lines=11> */
[----:B------:R-:W-:Y:S01]  /*b220*/  FADD.FTZ R4, R138, R3 ;  /* 0x000000038a047221 */ /* 0x000fe20000010000 */
[----:B------:R-:W-:Y:S01]  /*b230*/  FADD.FTZ R9, R149, R142 ;  /* 0x0000008e95097221 */ /* 0x000fe20000010000 */
[----:B-1----:R-:W-:Y:S02]  /*b240*/  F2FP.BF16.F32.PACK_AB R179, R124, R12 ;  /* 0x0000000c7cb3723e */ /* 0x002fe400000010ff */
[----:B------:R-:W-:Y:S01]  /*b250*/  FADD.FTZ R3, R181, R4 ;  /* 0x00000004b5037221 */ /* 0x000fe20000010000 */
[----:B------:R-:W-:Y:S01]  /*b260*/  FADD.FTZ R4, R20, R9 ;  /* 0x0000000914047221 */ /* 0x000fe20000010000 */
[C---:B------:R-:W-:Y:S02]  /*b270*/  F2FP.BF16.F32.PACK_AB R181, R140.reuse, R181 ;  /* 0x000000b58cb5723e */ /* 0x040fe400000010ff */
[----:B------:R-:W-:Y:S01]  /*b280*/  FADD.FTZ R3, R140, R3 ;  /* 0x000000038c037221 */ /* 0x000fe20000010000 */
[----:B------:R-:W-:Y:S01]  /*b290*/  FADD.FTZ R4, R151, R4 ;  /* 0x0000000497047221 */ /* 0x000fe20000010000 */
[----:B------:R-:W-:-:S02]  /*b2a0*/  MOV R9, R7 ;  /* 0x0000000700097202 */ /* 0x000fc40000000f00 */
[----:B------:R-:W-:-:S04]  /*b2b0*/  FADD.FTZ R3, R144, R3 ;  /* 0x0000000390037221 */ /* 0x000fc80000010000 */
[C---:B------:R-:W-:Y:S01]  /*b2c0*/  FADD.FTZ R3, R183.reuse, R3 ;  /* 0x00000003b7037221 */ /* 0x040fe20000010000 */
[----:B------:R-:W-:-:S03]  /*b2d0*/  F2FP.BF16.F32.PACK_AB R183, R183, R144 ;  /* 0x00000090b7b7723e */ /* 0x000fc600000010ff */
[----:B------:R-:W-:-:S04]  /*b2e0*/  FADD.FTZ R3, R146, R3 ;  /* 0x0000000392037221 */ /* 0x000fc80000010000 */
[C---:B------:R-:W-:Y:S01]  /*b2f0*/  FADD.FTZ R3, R177.reuse, R3 ;  /* 0x00000003b1037221 */ /* 0x040fe20000010000 */
[----:B------:R-:W-:-:S03]  /*b300*/  F2FP.BF16.F32.PACK_AB R177, R177, R146 ;  /* 0x00000092b1b1723e */ /* 0x000fc600000010ff */
[----:B------:R-:W-:-:S04]  /*b310*/  FADD.FTZ R3, R12, R3 ;  /* 0x000000030c037221 */ /* 0x000fc80000010000 */
[----:B------:R-:W-:Y:S01]  /*b320*/  FADD.FTZ R3, R124, R3 ;  /* 0x000000037c037221 */ /* 0x000fe20000010000 */
[----:B0-----:R-:W-:Y:S06]  /*b330*/  @P2 BRA `(.L_x_2012) ;  /* 0xffffffb400842947 */ /* 0x001fec000383ffff */
.L_x_2003:
[----:B------:R-:W-:-:S13]  /*b340*/  ISETP.LE.AND P2, PT, RZ, UR7, PT ;  /* 0x00000007ff007c0c */ /* 0x000fda000bf43270 */
[----:B------:R-:W-:Y:S05]  /*b350*/  @!P2 BRA `(.L_x_2013) ;  /* 0x000000400090a947 */ /* 0x000fea0003800000 */
[----:B------:R-:W-:Y:S01]  /*b360*/  IMAD.MOV.U32 R10, RZ, RZ, R7 ;  /* 0x000000ffff0a7224 */ /* 0x000fe200078e0007 */
[----:B------:R-:W-:Y:S01]  /*b370*/  UMOV UR37, UR60 ;  /* 0x0000003c00257c82 */ /* 0x000fe20008000000 */
[----:B------:R-:W-:Y:S01]  /*b380*/  IMAD.MOV.U32 R9, RZ, RZ, R8 ;  /* 0x000000ffff097224 */ /* 0x000fe200078e0008 */
[----:B------:R-:W-:Y:S01]  /*b390*/  UMOV UR6, UR36 ;  /* 0x0000002400067c82 */ /* 0x000fe20008000000 */
[----:B------:R-:W-:-:S05]  /*b3a0*/  ULDC UR5, c[0x0][0x9d8] ;  /* 0x0002760000057ab9 */ /* 0x000fca0000000800 */
.L_x_2022:
[----:B------:R-:W-:-:S04]  /*b3b0*/  UIADD3 UR36, UR6, 0x1, URZ ;  /* 0x0000000106247890 */ /* 0x000fc8000fffe03f */
[----:B------:R-:W-:-:S04]  /*b3c0*/  UISETP.NE.AND UP0, UPT, UR36, 0x2, UPT ;  /* 0x000000022400788c */ /* 0x000fc8000bf05270 */
[----:B------:R-:W-:Y:S02]  /*b3d0*/  USEL UR60, URZ, 0x1, UP0 ;  /* 0x000000013f3c7887 */ /* 0x000fe40008000000 */
[----:B------:R-:W-:Y:S02]  /*b3e0*/  USEL UR36, UR36, URZ, UP0 ;  /* 0x0000003f24247287 */ /* 0x000fe40008000000 */
[----:B------:R-:W-:Y:S01]  /*b3f0*/  ULOP3.LUT UR60, UR37, UR60, URZ, 0x3c, !UPT ;  /* 0x0000003c253c7292 */ /* 0x000fe2000f8e3c3f */
[----:B------:R-:W-:Y:S11]  /*b400*/  @!P0 BRA `(.L_x_2014) ;  /* 0x0000000000048947 */ /* 0x000ff60003800000 */
[----:B------:R-:W-:Y:S01]  /*b410*/  BPT.TRAP 0x1 ;  /* 0x000000040000795c */ /* 0x000fe20000300000 */
.L_x_2014:
[----:B------:R-:W-:Y:S01]  /*b420*/  ULEA UR4, UR36, UR38, 0x3 ;  /* 0x0000002624047291 */ /* 0x000fe2000f8e183f */
[----:B------:R-:W-:-:S05]  /*b430*/  IMAD.U32 R6, RZ, RZ, UR60 ;  /* 0x0000003cff067e24 */ /* 0x000fca000f8e00ff */
[----:B------:R-:W-:-:S04]  /*b440*/  SHF.L.U32 R6, R6, 0x1f, RZ ;  /* 0x0000001f06067819 */ /* 0x000fc800000006ff */
[----:B------:R0:W1:Y:S01]  /*b450*/  SYNCS.PHASECHK.TRANS64.TRYWAIT P2, [UR4+0x36830], R6 ;  /* 0x03683006ff0075a7 */ /* 0x0000620008040144 */
[----:B------:R-:W-:Y:S05]  /*b460*/  @!P0 BRA `(.L_x_2015) ;  /* 0x0000000000048947 */ /* 0x000fea0003800000 */
[----:B------:R-:W-:Y:S01]  /*b470*/  BPT.TRAP 0x1 ;  /* 0x000000040000795c */ /* 0x000fe20000300000 */
.L_x_2015:
[----:B-1----:R-:W-:Y:S05]  /*b480*/  @P2 BRA `(.L_x_2016) ;  /* 0x0000000000082947 */ /* 0x002fea0003800000 */
[----:B------:R-:W1:Y:S02]  /*b490*/  SYNCS.PHASECHK.TRANS64.TRYWAIT P2, [UR4+0x36830], R6 ;  /* 0x03683006ff0075a7 */ /* 0x000e640008040144 */
[----:B-1----:R-:W-:Y:S05]  /*b4a0*/  @!P2 BRA `(.L_x_2017) ;  /* 0x000000cc00f8a947 */ /* 0x002fea0003800000 */
.L_x_2016:
        /* <DEDUP_REMOVED lines=592> */
.L_x_2018:
[----:B------:R-:W-:Y:S01]  /*d9b0*/  ULEA UR14, UR6, UR38, 0x3 ;  /* 0x00000026060e7291 */ /* 0x000fe2000f8e183f */
[----:B------:R-:W-:-:S05]  /*d9c0*/  IMAD.U32 R0, RZ, RZ, UR37 ;  /* 0x00000025ff007e24 */ /* 0x000fca000f8e00ff */
[----:B------:R-:W-:-:S04]  /*d9d0*/  SHF.L.U32 R0, R0, 0x1f, RZ ;  /* 0x0000001f00007819 */ /* 0x000fc800000006ff */
[----:B------:R2:W3:Y:S01]  /*d9e0*/  SYNCS.PHASECHK.TRANS64.TRYWAIT P2, [UR14+0x36850], R0 ;  /* 0x03685000ff0075a7 */ /* 0x0004e2000804014e */
[----:B------:R-:W-:Y:S05]  /*d9f0*/  @!P0 BRA `(.L_x_2019) ;  /* 0x0000000000048947 */ /* 0x000fea0003800000 */
[----:B------:R-:W-:Y:S01]  /*da00*/  BPT.TRAP 0x1 ;  /* 0x000000040000795c */ /* 0x000fe20000300000 */
.L_x_2019:
[----:B---3--:R-:W-:Y:S05]  /*da10*/  @P2 BRA `(.L_x_2020) ;  /* 0x0000000000082947 */ /* 0x008fea0003800000 */
[----:B------:R-:W3:Y:S02]  /*da20*/  SYNCS.PHASECHK.TRANS64.TRYWAIT P2, [UR14+0x36850], R0 ;  /* 0x03685000ff0075a7 */ /* 0x000ee4000804014e */
[----:B---3--:R-:W-:Y:S05]  /*da30*/  @!P2 BRA `(.L_x_2021) ;  /* 0x000000a800aca947 */ /* 0x008fea0003800000 */
.L_x_2020:
[----:B------:R-:W-:Y:S01]  /*da40*/  UIADD3 UR4, UR38, 0x400, URZ ;  /* 0x0000040026047890 */ /* 0x000fe2000fffe03f */
[----:B------:R-:W-:Y:S01]  /*da50*/  WARPGROUP.ARRIVE ;  /* 0x00000000000079c5 */ /* 0x000fe20000000000 */
[----:B------:R-:W-:Y:S01]  /*da60*/  UMOV UR11, 0x40000040 ;  /* 0x40000040000b7882 */ /* 0x000fe20000000000 */
[----:B------:R-:W-:Y:S01]  /*da70*/  FMUL.FTZ R2, R168, UR5 ;  /* 0x00000005a8027c20 */ /* 0x000fe20008410000 */
[----:B------:R-:W-:Y:S01]  /*da80*/  USHF.R.U32.HI UR4, URZ, 0x4, UR4 ;  /* 0x000000043f047899 */ /* 0x000fe20008011604 */
[----:B-1----:R-:W-:Y:S01]  /*da90*/  FMUL.FTZ R7, R169, UR5 ;  /* 0x00000005a9077c20 */ /* 0x002fe20008410000 */
        /* <DEDUP_REMOVED lines=21> */
[----:B------:R-:W3:Y:S01]  /*dbf0*/  MUFU.TANH R17, R17 ;  /* 0x0000001100117308 */ /* 0x000ee20000002400 */
[----:B------:R-:W-:Y:S01]  /*dc00*/  UMOV UR11, 0x40000040 ;  /* 0x40000040000b7882 */ /* 0x000fe20000000000 */
[----:B--2---:R-:W-:Y:S01]  /*dc10*/  FMNMX.FTZ R0, R2, R9, !PT ;  /* 0x0000000902007209 */ /* 0x004fe20007810000 */
[----:B------:R-:W-:Y:S01]  /*dc20*/  FMUL.FTZ R235, R141, UR5 ;  /* 0x000000058deb7c20 */ /* 0x000fe20008410000 */
[----:B------:R-:W-:Y:S01]  /*dc30*/  FMUL.FTZ R237, R128, UR5 ;  /* 0x0000000580ed7c20 */ /* 0x000fe20008410000 */
[----:B------:R-:W-:Y:S01]  /*dc40*/  FMUL.FTZ R231, R129, UR5 ;  /* 0x0000000581e77c20 */ /* 0x000fe20008410000 */
[----:B------:R-:W-:Y:S01]  /*dc50*/  FMUL.FTZ R227, R132, UR5 ;  /* 0x0000000584e37c20 */ /* 0x000fe20008410000 */
[----:B-1----:R-:W-:Y:S01]  /*dc60*/  FMNMX.FTZ R0, R7, R0, !PT ;  /* 0x0000000007007209 */ /* 0x002fe20007810000 */
[----:B------:R-:W1:Y:S01]  /*dc70*/  MUFU.TANH R19, R19 ;  /* 0x0000001300137308 */ /* 0x000e620000002400 */
[----:B------:R-:W-:Y:S01]  /*dc80*/  FMUL.FTZ R233, R133, UR5 ;  /* 0x0000000585e97c20 */ /* 0x000fe20008410000 */
[----:B------:R-:W-:Y:S01]  /*dc90*/  FMUL.FTZ R229, R120, UR5 ;  /* 0x0000000578e57c20 */ /* 0x000fe20008410000 */
[----:B------:R-:W-:Y:S01]  /*dca0*/  FMUL.FTZ R12, R121, UR5 ;  /* 0x00000005790c7c20 */ /* 0x000fe20008410000 */
[----:B0-----:R-:W0:Y:S01]  /*dcb0*/  LDC R6, c[0x0][0x988] ;  /* 0x00026200ff067b82 */ /* 0x001e220000000800 */
[----:B------:R-:W-:Y:S01]  /*dcc0*/  FMUL.FTZ R11, R170, UR5 ;  /* 0x00000005aa0b7c20 */ /* 0x000fe20008410000 */
[----:B------:R-:W-:Y:S01]  /*dcd0*/  FMUL.FTZ R15, R174, UR5 ;  /* 0x00000005ae0f7c20 */ /* 0x000fe20008410000 */
[----:B------:R-:W-:Y:S01]  /*dce0*/  FMUL.FTZ R161, R162, UR5 ;  /* 0x00000005a2a17c20 */ /* 0x000fe20008410000 */
        /* <DEDUP_REMOVED lines=22> */
[----:B------:R-:W-:Y:S01]  /*de50*/  ISETP.LT.AND P2, PT, RZ, UR7, PT ;  /* 0x00000007ff007c0c */ /* 0x000fe2000bf41270 */
[----:B------:R-:W-:Y:S01]  /*de60*/  UMOV UR37, UR60 ;  /* 0x0000003c00257c82 */ /* 0x000fe20008000000 */
[----:B------:R-:W2:Y:S01]  /*de70*/  MUFU.TANH R175, R175 ;  /* 0x000000af00af7308 */ /* 0x000ea20000002400 */
[----:B---3--:R-:W-:Y:S01]  /*de80*/  FMNMX.FTZ R0, R171, R0, !PT ;  /* 0x00000000ab007209 */ /* 0x008fe20007810000 */
[----:B------:R-:W-:-:S06]  /*de90*/  UMOV UR6, UR36 ;  /* 0x0000002400067c82 */ /* 0x000fcc0008000000 */
[----:B------:R-:W-:Y:S01]  /*dea0*/  MUFU.TANH R217, R217 ;  /* 0x000000d900d97308 */ /* 0x000fe20000002400 */
[----:B-1----:R-:W-:-:S07]  /*deb0*/  FMNMX.FTZ R0, R173, R0, !PT ;  /* 0x00000000ad007209 */ /* 0x002fce0007810000 */
        /* <DEDUP_REMOVED lines=23> */
[----:B------:R-:W-:-:S03]  /*e030*/  FMUL.FTZ R203, R145, UR5 ;  /* 0x0000000591cb7c20 */ /* 0x000fc60008410000 */
[----:B------:R-:W-:Y:S01]  /*e040*/  MUFU.TANH R155, R155 ;  /* 0x0000009b009b7308 */ /* 0x000fe20000002400 */
[----:B------:R-:W-:Y:S01]  /*e050*/  FMUL.FTZ R145, R146, UR5 ;  /* 0x0000000592917c20 */ /* 0x000fe20008410000 */
[----:B------:R-:W-:Y:S01]  /*e060*/  HGMMA.64x192x16.F32.BF16 R24, R196, gdesc[UR8].tnspB, R24, gsb0 ;  /* 0x42e00008c4187df0 */ /* 0x000fe20008001818 */
[----:B------:R-:W-:Y:S01]  /*e070*/  UIADD3 UR10, UR4, 0x100, URZ ;  /* 0x00000100040a7890 */ /* 0x000fe2000fffe03f */
[----:B------:R-:W-:-:S04]  /*e080*/  UMOV UR11, 0x40000040 ;  /* 0x40000040000b7882 */ /* 0x000fc80000000000 */
        /* <DEDUP_REMOVED lines=27> */
[----:B--2---:R-:W-:Y:S01]  /*e240*/  FMNMX.FTZ R0, R199, R0, !PT ;  /* 0x00000000c7007209 */ /* 0x004fe20007810000 */
        /* <DEDUP_REMOVED lines=27> */
[----:B------:R-:W-:Y:S01]  /*e400*/  FMUL.FTZ R129, R139, UR5 ;  /* 0x000000058b817c20 */ /* 0x000fe20008410000 */
[----:B------:R-:W-:-:S05]  /*e410*/  FMUL.FTZ R139, R130, UR5 ;  /* 0x00000005828b7c20 */ /* 0x000fca0008410000 */
[----:B------:R-:W-:Y:S08]  /*e420*/  MUFU.TANH R129, R129 ;  /* 0x0000008100817308 */ /* 0x000ff00000002400 */
[----:B------:R-:W-:Y:S01]  /*e430*/  MUFU.TANH R139, R139 ;  /* 0x0000008b008b7308 */ /* 0x000fe20000002400 */
        /* <DEDUP_REMOVED lines=10> */
[----:B------:R-:W3:Y:S01]  /*e4e0*/  MUFU.TANH R125, R125 ;  /* 0x0000007d007d7308 */ /* 0x000ee20000002400 */
[----:B-1----:R-:W-:-:S04]  /*e4f0*/  FMNMX.FTZ R0, R191, R0, !PT ;  /* 0x00000000bf007209 */ /* 0x002fc80007810000 */
[----:B--2---:R-:W-:-:S05]  /*e500*/  FMNMX.FTZ R0, R189, R0, !PT ;  /* 0x00000000bd007209 */ /* 0x004fca0007810000 */
[----:B------:R-:W1:Y:S02]  /*e510*/  SHFL.BFLY PT, R141, R0, 0x2, 0x1f ;  /* 0x0c401f00008d7f89 */ /* 0x000e6400000e0000 */
[----:B-1----:R-:W-:Y:S01]  /*e520*/  FMNMX.FTZ R8, R0, R141, !PT ;  /* 0x0000008d00087209 */ /* 0x002fe20007810000 */
[----:B------:R-:W-:-:S04]  /*e530*/  FMUL.FTZ R141, R134, UR5 ;  /* 0x00000005868d7c20 */ /* 0x000fc80008410000 */
[----:B------:R-:W1:Y:S02]  /*e540*/  SHFL.BFLY PT, R0, R8, 0x1, 0x1f ;  /* 0x0c201f0008007f89 */ /* 0x000e6400000e0000 */
[----:B------:R-:W2:Y:S01]  /*e550*/  MUFU.TANH R141, R141 ;  /* 0x0000008d008d7308 */ /* 0x000ea20000002400 */
[----:B-1----:R-:W-:-:S05]  /*e560*/  FMNMX.FTZ R8, R8, R0, !PT ;  /* 0x0000000008087209 */ /* 0x002fca0007810000 */
[C---:B------:R-:W-:Y:S01]  /*e570*/  FADD.FTZ R9, -R8.reuse, R9 ;  /* 0x0000000908097221 */ /* 0x040fe20000010100 */
[----:B0-----:R-:W-:-:S03]  /*e580*/  FMUL.FTZ R14, R8, R6 ;  /* 0x00000006080e7220 */ /* 0x001fc60000410000 */
[-C--:B------:R-:W-:Y:S01]  /*e590*/  FMUL.FTZ R0, R9, R6.reuse ;  /* 0x0000000609007220 */ /* 0x080fe20000410000 */
        /* <DEDUP_REMOVED lines=22> */
[----:B------:R-:W-:Y:S01]  /*e700*/  FFMA.FTZ R18, R229, R6, -R14 ;  /* 0x00000006e5127223 */ /* 0x000fe2000001080e */
[----:B------:R-:W-:Y:S02]  /*e710*/  MUFU.EX2 R0, R0 ;  /* 0x0000000000007308 */ /* 0x000fe40000000800 */
[----:B------:R-:W-:-:S04]  /*e720*/  FMNMX.FTZ R2, R165, R2, !PT ;  /* 0x00000002a5027209 */ /* 0x000fc80007810000 */
[----:B------:R-:W-:Y:S02]  /*e730*/  FMNMX.FTZ R2, R167, R2, !PT ;  /* 0x00000002a7027209 */ /* 0x000fe40007810000 */
        /* <DEDUP_REMOVED lines=13> */
[----:B---3--:R-:W-:-:S04]  /*e810*/  FMNMX.FTZ R2, R125, R2, !PT ;  /* 0x000000027d027209 */ /* 0x008fc80007810000 */
        /* <DEDUP_REMOVED lines=8> */
[----:B--2---:R-:W-:-:S04]  /*e8a0*/  FMNMX.FTZ R2, R141, R2, !PT ;  /* 0x000000028d027209 */ /* 0x004fc80007810000 */
[----:B------:R-:W-:Y:S02]  /*e8b0*/  FMNMX.FTZ R2, R135, R2, !PT ;  /* 0x0000000287027209 */ /* 0x000fe40007810000 */
[----:B------:R-:W-:Y:S02]  /*e8c0*/  MUFU.EX2 R192, R192 ;  /* 0x000000c000c07308 */ /* 0x000fe40000000800 */
[----:B------:R-:W-:-:S04]  /*e8d0*/  FMNMX.FTZ R2, R143, R2, !PT ;  /* 0x000000028f027209 */ /* 0x000fc80007810000 */
[----:B------:R-:W-:Y:S02]  /*e8e0*/  FMNMX.FTZ R2, R123, R2, !PT ;  /* 0x000000027b027209 */ /* 0x000fe40007810000 */
[----:B------:R-:W-:Y:S02]  /*e8f0*/  MUFU.EX2 R171, R171 ;  /* 0x000000ab00ab7308 */ /* 0x000fe40000000800 */
[----:B------:R-:W-:-:S04]  /*e900*/  FMNMX.FTZ R2, R151, R2, !PT ;  /* 0x0000000297027209 */ /* 0x000fc80007810000 */
[----:B------:R-:W-:Y:S02]  /*e910*/  FMNMX.FTZ R2, R127, R2, !PT ;  /* 0x000000027f027209 */ /* 0x000fe40007810000 */
[----:B------:R-:W-:Y:S01]  /*e920*/  MUFU.EX2 R194, R194 ;  /* 0x000000c200c27308 */ /* 0x000fe20000000800 */
[----:B------:R-:W-:Y:S02]  /*e930*/  WARPGROUP.DEPBAR.LE gsb0, 0x0 ;  /* 0x00008000000079c5 */ /* 0x000fe40000010000 */
[----:B------:R-:W-:Y:S01]  /*e940*/  WARPGROUP.ARRIVE ;  /* 0x00000000000079c5 */ /* 0x000fe20000000000 */
[----:B------:R-:W0:Y:S01]  /*e950*/  SHFL.BFLY PT, R7, R2, 0x2, 0x1f ;  /* 0x0c401f0002077f89 */ /* 0x000e2200000e0000 */
        /* <DEDUP_REMOVED lines=10> */
[----:B------:R-:W-:Y:S01]  /*ea00*/  MUFU.EX2 R173, R173 ;  /* 0x000000ad00ad7308 */ /* 0x000fe20000000800 */
[----:B------:R-:W-:-:S07]  /*ea10*/  UIADD3 UR4, UR7, -0x1, URZ ;  /* 0xffffffff07047890 */ /* 0x000fce000fffe03f */
[----:B------:R-:W-:Y:S01]  /*ea20*/  MUFU.EX2 R188, R188 ;  /* 0x000000bc00bc7308 */ /* 0x000fe20000000800 */
[----:B------:R-:W-:Y:S01]  /*ea30*/  UMOV UR7, UR4 ;  /* 0x0000000400077c82 */ /* 0x000fe20008000000 */
[----:B0-----:R-:W-:-:S06]  /*ea40*/  FMNMX.FTZ R20, R2, R7, !PT ;  /* 0x0000000702147209 */ /* 0x001fcc0007810000 */
[----:B------:R-:W-:Y:S01]  /*ea50*/  MUFU.EX2 R175, R175 ;  /* 0x000000af00af7308 */ /* 0x000fe20000000800 */
[----:B------:R-:W0:Y:S07]  /*ea60*/  SHFL.BFLY PT, R7, R20, 0x1, 0x1f ;  /* 0x0c201f0014077f89 */ /* 0x000e2e00000e0000 */
[----:B------:R-:W-:Y:S08]  /*ea70*/  MUFU.EX2 R190, R190 ;  /* 0x000000be00be7308 */ /* 0x000ff00000000800 */
[----:B------:R-:W-:Y:S08]  /*ea80*/  MUFU.EX2 R185, R185 ;  /* 0x000000b900b97308 */ /* 0x000ff00000000800 */
[----:B------:R-:W-:Y:S01]  /*ea90*/  MUFU.EX2 R184, R184 ;  /* 0x000000b800b87308 */ /* 0x000fe20000000800 */
[----:B0-----:R-:W-:-:S05]  /*eaa0*/  FMNMX.FTZ R7, R20, R7, !PT ;  /* 0x0000000714077209 */ /* 0x001fca0007810000 */
[C---:B------:R-:W-:Y:S01]  /*eab0*/  FADD.FTZ R189, -R7.reuse, R10 ;  /* 0x0000000a07bd7221 */ /* 0x040fe20000010100 */
[-C--:B------:R-:W-:Y:S01]  /*eac0*/  FMUL.FTZ R10, R7, R6.reuse ;  /* 0x00000006070a7220 */ /* 0x080fe20000410000 */
[----:B------:R-:W-:Y:S02]  /*ead0*/  MUFU.EX2 R187, R187 ;  /* 0x000000bb00bb7308 */ /* 0x000fe40000000800 */
[-C--:B------:R-:W-:Y:S01]  /*eae0*/  FMUL.FTZ R189, R189, R6.reuse ;  /* 0x00000006bdbd7220 */ /* 0x080fe20000410000 */
[-CC-:B------:R-:W-:Y:S01]  /*eaf0*/  FFMA.FTZ R201, R11, R6.reuse, -R10.reuse ;  /* 0x000000060bc97223 */ /* 0x180fe2000001080a */
[----:B------:R-:W-:Y:S02]  /*eb00*/  IMAD.U32 R11, RZ, RZ, UR36 ;  /* 0x00000024ff0b7e24 */ /* 0x000fe4000f8e00ff */
[-CC-:B------:R-:W-:Y:S01]  /*eb10*/  FFMA.FTZ R203, R15, R6.reuse, -R10.reuse ;  /* 0x000000060fcb7223 */ /* 0x180fe2000001080a */
[-CC-:B------:R-:W-:Y:S01]  /*eb20*/  FFMA.FTZ R20, R21, R6.reuse, -R10.reuse ;  /* 0x0000000615147223 */ /* 0x180fe2000001080a */
[-CC-:B------:R-:W-:Y:S01]  /*eb30*/  FFMA.FTZ R197, R161, R6.reuse, -R10.reuse ;  /* 0x00000006a1c57223 */ /* 0x180fe2000001080a */
[----:B------:R0:W-:Y:S01]  /*eb40*/  MUFU.EX2 R2, R189 ;  /* 0x000000bd00027308 */ /* 0x0001e20000000800 */
[----:B------:R-:W-:Y:S01]  /*eb50*/  @!P1 LEA R11, R11, UR38, 0x3 ;  /* 0x000000260b0b9c11 */ /* 0x000fe2000f8e18ff */
[----:B------:R-:W-:Y:S01]  /*eb60*/  FFMA.FTZ R120, R163, R6, -R10 ;  /* 0x00000006a3787223 */ /* 0x000fe2000001080a */
[----:B------:R-:W-:-:S02]  /*eb70*/  IMAD.U32 R15, RZ, RZ, UR14 ;  /* 0x0000000eff0f7e24 */ /* 0x000fc4000f8e00ff */
[-CC-:B------:R-:W-:Y:S01]  /*eb80*/  FFMA.FTZ R199, R165, R6.reuse, -R10.reuse ;  /* 0x00000006a5c77223 */ /* 0x180fe2000001080a */
[----:B------:R-:W-:Y:S01]  /*eb90*/  @!P1 IADD3 R11, R11, 0x36840, RZ ;  /* 0x000368400b0b9810 */ /* 0x000fe20007ffe0ff */
[-CC-:B------:R-:W-:Y:S01]  /*eba0*/  FFMA.FTZ R122, R167, R6.reuse, -R10.reuse ;  /* 0x00000006a77a7223 */ /* 0x180fe2000001080a */
[----:B------:R-:W-:Y:S01]  /*ebb0*/  @!P1 VIADD R15, R15, 0x36860 ;  /* 0x000368600f0f9836 */ /* 0x000fe20000000000 */
[----:B------:R-:W1:Y:S01]  /*ebc0*/  MUFU.EX2 R201, R201 ;  /* 0x000000c900c97308 */ /* 0x000e620000000800 */
[----:B------:R-:W-:Y:S01]  /*ebd0*/  @!P1 PRMT R11, RZ, 0x654, R11 ;  /* 0x00000654ff0b9816 */ /* 0x000fe2000000000b */
[-CC-:B------:R-:W-:Y:S01]  /*ebe0*/  FFMA.FTZ R193, R153, R6.reuse, -R10.reuse ;  /* 0x0000000699c17223 */ /* 0x180fe2000001080a */
[-CC-:B------:R-:W-:Y:S01]  /*ebf0*/  FFMA.FTZ R124, R155, R6.reuse, -R10.reuse ;  /* 0x000000069b7c7223 */ /* 0x180fe2000001080a */
[----:B------:R-:W-:Y:S01]  /*ec00*/  @!P1 PRMT R15, RZ, 0x654, R15 ;  /* 0x00000654ff0f9816 */ /* 0x000fe2000000000f */
[-CC-:B------:R-:W-:Y:S01]  /*ec10*/  FFMA.FTZ R195, R157, R6.reuse, -R10.reuse ;  /* 0x000000069dc37223 */ /* 0x180fe2000001080a */
[-CC-:B------:R-:W-:Y:S01]  /*ec20*/  FFMA.FTZ R126, R159, R6.reuse, -R10.reuse ;  /* 0x000000069f7e7223 */ /* 0x180fe2000001080a */
[-CC-:B0-----:R-:W-:Y:S01]  /*ec30*/  FFMA.FTZ R189, R145, R6.reuse, -R10.reuse ;  /* 0x0000000691bd7223 */ /* 0x181fe2000001080a */
        /* <DEDUP_REMOVED lines=13> */
[----:B------:R-:W-:-:S03]  /*ed10*/  FFMA.FTZ R151, R151, R6, -R10 ;  /* 0x0000000697977223 */ /* 0x000fc6000001080a */
        /* <DEDUP_REMOVED lines=22> */
[----:B-1----:R-:W-:Y:S01]  /*ee80*/  FFMA.FTZ R13, R2, R3, R201 ;  /* 0x00000003020d7223 */ /* 0x002fe200000100c9 */
[----:B------:R-:W-:Y:S08]  /*ee90*/  MUFU.EX2 R217, R217 ;  /* 0x000000d900d97308 */ /* 0x000ff00000000800 */
[----:B------:R-:W0:Y:S08]  /*eea0*/  MUFU.EX2 R14, R14 ;  /* 0x0000000e000e7308 */ /* 0x000e300000000800 */
[----:B------:R-:W-:Y:S08]  /*eeb0*/  MUFU.EX2 R3, R125 ;  /* 0x0000007d00037308 */ /* 0x000ff00000000800 */
[----:B------:R-:W-:Y:S01]  /*eec0*/  MUFU.EX2 R139, R139 ;  /* 0x0000008b008b7308 */ /* 0x000fe20000000800 */
[C---:B0-----:R-:W-:Y:S01]  /*eed0*/  FADD.FTZ R132, R14.reuse, R13 ;  /* 0x0000000d0e847221 */ /* 0x041fe20000010000 */
[----:B------:R-:W-:-:S03]  /*eee0*/  F2FP.BF16.F32.PACK_AB R201, R14, R201 ;  /* 0x000000c90ec9723e */ /* 0x000fc600000010ff */
[----:B------:R-:W-:Y:S01]  /*eef0*/  FADD.FTZ R13, R203, R132 ;  /* 0x00000084cb0d7221 */ /* 0x000fe20000010000 */
[C---:B------:R-:W-:Y:S02]  /*ef00*/  F2FP.BF16.F32.PACK_AB R203, R20.reuse, R203 ;  /* 0x000000cb14cb723e */ /* 0x040fe400000010ff */
[----:B------:R-:W-:Y:S01]  /*ef10*/  MUFU.EX2 R180, R180 ;  /* 0x000000b400b47308 */ /* 0x000fe20000000800 */
[----:B------:R-:W-:-:S04]  /*ef20*/  FADD.FTZ R132, R20, R13 ;  /* 0x0000000d14847221 */ /* 0x000fc80000010000 */
        /* <DEDUP_REMOVED lines=11> */
[----:B------:R-:W-:-:S07]  /*efe0*/  FADD.FTZ R132, R124, R13 ;  /* 0x0000000d7c847221 */ /* 0x000fce0000010000 */
[----:B------:R-:W-:Y:S08]  /*eff0*/  MUFU.EX2 R182, R182 ;  /* 0x000000b600b67308 */ /* 0x000ff00000000800 */
[----:B------:R-:W-:Y:S08]  /*f000*/  MUFU.EX2 R135, R135 ;  /* 0x0000008700877308 */ /* 0x000ff00000000800 */
[----:B------:R-:W-:Y:S08]  /*f010*/  MUFU.EX2 R183, R183 ;  /* 0x000000b700b77308 */ /* 0x000ff00000000800 */
[----:B------:R-:W-:Y:S08]  /*f020*/  MUFU.EX2 R143, R143 ;  /* 0x0000008f008f7308 */ /* 0x000ff00000000800 */
[----:B------:R-:W-:Y:S08]  /*f030*/  MUFU.EX2 R18, R18 ;  /* 0x0000001200127308 */ /* 0x000ff00000000800 */
[----:B------:R-:W-:Y:S08]  /*f040*/  MUFU.EX2 R123, R123 ;  /* 0x0000007b007b7308 */ /* 0x000ff00000000800 */
[----:B------:R-:W0:Y:S08]  /*f050*/  MUFU.EX2 R219, R219 ;  /* 0x000000db00db7308 */ /* 0x000e300000000800 */
[----:B------:R-:W-:Y:S08]  /*f060*/  MUFU.EX2 R151, R151 ;  /* 0x0000009700977308 */ /* 0x000ff00000000800 */
[----:B------:R-:W-:Y:S08]  /*f070*/  MUFU.EX2 R12, R12 ;  /* 0x0000000c000c7308 */ /* 0x000ff00000000800 */
[----:B------:R-:W1:Y:S01]  /*f080*/  MUFU.EX2 R221, R221 ;  /* 0x000000dd00dd7308 */ /* 0x000e620000000800 */
[----:B------:R-:W-:-:S02]  /*f090*/  WARPGROUP.DEPBAR.LE gsb0, 0x0 ;  /* 0x00008000000079c5 */ /* 0x000fc40000010000 */
[----:B------:R2:W-:Y:S01]  /*f0a0*/  @!P1 SYNCS.ARRIVE.TRANS64.RED.A1T0 RZ, [R11+URZ], RZ ;  /* 0x000000ff0bff99a7 */ /* 0x0005e2000810043f */
[----:B0-----:R-:W-:Y:S02]  /*f0b0*/  F2FP.BF16.F32.PACK_AB R176, R219, R18 ;  /* 0x00000012dbb0723e */ /* 0x001fe400000010ff */
[----:B------:R-:W-:Y:S02]  /*f0c0*/  F2FP.BF16.F32.PACK_AB R177, R123, R143 ;  /* 0x0000008f7bb1723e */ /* 0x000fe400000010ff */
[----:B-1----:R-:W-:Y:S01]  /*f0d0*/  F2FP.BF16.F32.PACK_AB R178, R221, R12 ;  /* 0x0000000cddb2723e */ /* 0x002fe200000010ff */
[----:B--2---:R-:W-:Y:S01]  /*f0e0*/  FFMA.FTZ R11, R0, R4, R9 ;  /* 0x00000004000b7223 */ /* 0x004fe20000010009 */
[----:B------:R0:W-:Y:S01]  /*f0f0*/  @!P1 SYNCS.ARRIVE.TRANS64.RED.A1T0 RZ, [R15+URZ], RZ ;  /* 0x000000ff0fff99a7 */ /* 0x0001e2000810043f */
[-C--:B------:R-:W-:Y:S02]  /*f100*/  FFMA.FTZ R4, R129, R6.reuse, -R10 ;  /* 0x0000000681047223 */ /* 0x080fe4000001080a */
[C---:B------:R-:W-:Y:S01]  /*f110*/  FADD.FTZ R11, R200.reuse, R11 ;  /* 0x0000000bc80b7221 */ /* 0x040fe20000010000 */
[----:B------:R-:W-:Y:S01]  /*f120*/  F2FP.BF16.F32.PACK_AB R200, R200, R9 ;  /* 0x00000009c8c8723e */ /* 0x000fe200000010ff */
[----:B------:R-:W-:Y:S01]  /*f130*/  FADD.FTZ R9, R195, R132 ;  /* 0x00000084c3097221 */ /* 0x000fe20000010000 */
[----:B------:R-:W-:Y:S01]  /*f140*/  F2FP.BF16.F32.PACK_AB R195, R126, R195 ;  /* 0x000000c37ec3723e */ /* 0x000fe200000010ff */
[----:B------:R-:W-:Y:S01]  /*f150*/  FADD.FTZ R134, R202, R11 ;  /* 0x0000000bca867221 */ /* 0x000fe20000010000 */
[-C--:B------:R-:W-:Y:S01]  /*f160*/  FFMA.FTZ R11, R133, R6.reuse, -R10 ;  /* 0x00000006850b7223 */ /* 0x080fe2000001080a */
[----:B------:R-:W-:Y:S01]  /*f170*/  FADD.FTZ R132, R126, R9 ;  /* 0x000000097e847221 */ /* 0x000fe20000010000 */
[----:B------:R-:W-:Y:S01]  /*f180*/  MUFU.EX2 R4, R4 ;  /* 0x0000000400047308 */ /* 0x000fe20000000800 */
[----:B0-----:R-:W-:Y:S01]  /*f190*/  FADD.FTZ R15, R17, R134 ;  /* 0x00000086110f7221 */ /* 0x001fe20000010000 */
[----:B------:R-:W-:Y:S01]  /*f1a0*/  FFMA.FTZ R10, R127, R6, -R10 ;  /* 0x000000067f0a7223 */ /* 0x000fe2000001080a */
[----:B------:R-:W-:Y:S01]  /*f1b0*/  FADD.FTZ R9, R189, R132 ;  /* 0x00000084bd097221 */ /* 0x000fe20000010000 */
[----:B------:R-:W-:Y:S01]  /*f1c0*/  F2FP.BF16.F32.PACK_AB R202, R17, R202 ;  /* 0x000000ca11ca723e */ /* 0x000fe200000010ff */
[----:B------:R-:W-:Y:S01]  /*f1d0*/  FADD.FTZ R134, R196, R15 ;  /* 0x0000000fc4867221 */ /* 0x000fe20000010000 */
[----:B------:R-:W-:-:S02]  /*f1e0*/  F2FP.BF16.F32.PACK_AB R196, R19, R196 ;  /* 0x000000c413c4723e */ /* 0x000fc400000010ff */
[----:B------:R-:W-:Y:S01]  /*f1f0*/  MUFU.EX2 R11, R11 ;  /* 0x0000000b000b7308 */ /* 0x000fe20000000800 */
[----:B------:R-:W-:Y:S01]  /*f200*/  FADD.FTZ R15, R19, R134 ;  /* 0x00000086130f7221 */ /* 0x000fe20000010000 */
[----:B------:R-:W-:-:S03]  /*f210*/  F2FP.BF16.F32.PACK_AB R189, R128, R189 ;  /* 0x000000bd80bd723e */ /* 0x000fc600000010ff */
[----:B------:R-:W-:Y:S01]  /*f220*/  FADD.FTZ R134, R198, R15 ;  /* 0x0000000fc6867221 */ /* 0x000fe20000010000 */
[C---:B------:R-:W-:Y:S02]  /*f230*/  F2FP.BF16.F32.PACK_AB R198, R169.reuse, R198 ;  /* 0x000000c6a9c6723e */ /* 0x040fe400000010ff */
[----:B------:R-:W0:Y:S01]  /*f240*/  MUFU.EX2 R10, R10 ;  /* 0x0000000a000a7308 */ /* 0x000e220000000800 */
[----:B------:R-:W-:-:S04]  /*f250*/  FADD.FTZ R15, R169, R134 ;  /* 0x00000086a90f7221 */ /* 0x000fc80000010000 */
[----:B------:R-:W-:Y:S01]  /*f260*/  FADD.FTZ R134, R192, R15 ;  /* 0x0000000fc0867221 */ /* 0x000fe20000010000 */
[----:B------:R-:W-:-:S03]  /*f270*/  F2FP.BF16.F32.PACK_AB R192, R171, R192 ;  /* 0x000000c0abc0723e */ /* 0x000fc600000010ff */
[----:B------:R-:W-:-:S04]  /*f280*/  FADD.FTZ R15, R171, R134 ;  /* 0x00000086ab0f7221 */ /* 0x000fc80000010000 */
[----:B------:R-:W-:Y:S01]  /*f290*/  FADD.FTZ R134, R194, R15 ;  /* 0x0000000fc2867221 */ /* 0x000fe20000010000 */
[----:B------:R-:W-:-:S03]  /*f2a0*/  F2FP.BF16.F32.PACK_AB R194, R173, R194 ;  /* 0x000000c2adc2723e */ /* 0x000fc600000010ff */
[----:B------:R-:W-:Y:S01]  /*f2b0*/  FADD.FTZ R13, R173, R134 ;  /* 0x00000086ad0d7221 */ /* 0x000fe20000010000 */
[----:B0-----:R-:W-:-:S03]  /*f2c0*/  F2FP.BF16.F32.PACK_AB R179, R10, R151 ;  /* 0x000000970ab3723e */ /* 0x001fc600000010ff */
[----:B------:R-:W-:Y:S01]  /*f2d0*/  FADD.FTZ R14, R188, R13 ;  /* 0x0000000dbc0e7221 */ /* 0x000fe20000010000 */
[----:B------:R-:W-:-:S03]  /*f2e0*/  F2FP.BF16.F32.PACK_AB R188, R175, R188 ;  /* 0x000000bcafbc723e */ /* 0x000fc600000010ff */
[----:B------:R-:W-:Y:S01]  /*f2f0*/  FADD.FTZ R13, R175, R14 ;  /* 0x0000000eaf0d7221 */ /* 0x000fe20000010000 */
[----:B------:R-:W-:-:S03]  /*f300*/  FADD.FTZ R14, R128, R9 ;  /* 0x00000009800e7221 */ /* 0x000fc60000010000 */
        /* <DEDUP_REMOVED lines=20> */
[C---:B------:R-:W-:Y:S01]  /*f450*/  F2FP.BF16.F32.PACK_AB R180, R181.reuse, R180 ;  /* 0x000000b4b5b4723e */ /* 0x040fe200000010ff */
[----:B------:R-:W-:Y:S02]  /*f460*/  IMAD.MOV.U32 R9, RZ, RZ, R8 ;  /* 0x000000ffff097224 */ /* 0x000fe400078e0008 */
        /* <DEDUP_REMOVED lines=16> */
[----:B------:R-:W-:Y:S01]  /*f570*/  FADD.FTZ R3, R10, R14 ;  /* 0x0000000e0a037221 */ /* 0x000fe20000010000 */
[----:B------:R-:W-:Y:S01]  /*f580*/  IMAD.MOV.U32 R10, RZ, RZ, R7 ;  /* 0x000000ffff0a7224 */ /* 0x000fe200078e0007 */
[----:B------:R-:W-:Y:S06]  /*f590*/  @P2 BRA `(.L_x_2022) ;  /* 0xffffffbc00842947 */ /* 0x000fec000383ffff */
.L_x_2013:
        /* <DEDUP_REMOVED lines=99> */
.L_x_2023:
[----:B------:R-:W-:Y:S01]  /*fbd0*/  ULEA UR5, UR36, UR38, 0x3 ;  /* 0x0000002624057291 */ /* 0x000fe2000f8e183f */
[----:B------:R-:W-:-:S05]  /*fbe0*/  IMAD.U32 R0, RZ, RZ, UR60 ;  /* 0x0000003cff007e24 */ /* 0x000fca000f8e00ff */
[----:B------:R-:W-:-:S04]  /*fbf0*/  SHF.L.U32 R0, R0, 0x1f, RZ ;  /* 0x0000001f00007819 */ /* 0x000fc800000006ff */
[----:B------:R0:W1:Y:S01]  /*fc00*/  SYNCS.PHASECHK.TRANS64.TRYWAIT P2, [UR5+0x36850], R0 ;  /* 0x03685000ff0075a7 */ /* 0x0000620008040145 */
[----:B------:R-:W-:Y:S05]  /*fc10*/  @!P0 BRA `(.L_x_2024) ;  /* 0x0000000000048947 */ /* 0x000fea0003800000 */
[----:B------:R-:W-:Y:S01]  /*fc20*/  BPT.TRAP 0x1 ;  /* 0x000000040000795c */ /* 0x000fe20000300000 */
.L_x_2024:
[----:B-1----:R-:W-:Y:S05]  /*fc30*/  @P2 BRA `(.L_x_2025) ;  /* 0x0000000000082947 */ /* 0x002fea0003800000 */
[----:B------:R-:W1:Y:S02]  /*fc40*/  SYNCS.PHASECHK.TRANS64.TRYWAIT P0, [UR5+0x36850], R0 ;  /* 0x03685000ff0075a7 */ /* 0x000e640008000145 */
[----:B-1----:R-:W-:Y:S05]  /*fc50*/  @!P0 BRA `(.L_x_2026) ;  /* 0x00000088003c8947 */ /* 0x002fea0003800000 */
.L_x_2025:
[----:B------:R-:W-:Y:S01]  /*fc60*/  UIADD3 UR38, UR38, 0x400, URZ ;  /* 0x0000040026267890 */ /* 0x000fe2000fffe03f */
[----:B------:R-:W-:Y:S01]  /*fc70*/  WARPGROUP.ARRIVE ;  /* 0x00000000000079c5 */ /* 0x000fe20000000000 */
[----:B------:R-:W-:Y:S01]  /*fc80*/  UMOV UR7, 0x40000040 ;  /* 0x4000004000077882 */ /* 0x000fe20000000000 */
[----:B-1----:R-:W1:Y:S01]  /*fc90*/  SHFL.BFLY PT, R5, R4, 0x2, 0x1f ;  /* 0x0c401f0004057f89 */ /* 0x002e6200000e0000 */
[----:B------:R-:W-:Y:S01]  /*fca0*/  USHF.R.U32.HI UR38, URZ, 0x4, UR38 ;  /* 0x000000043f267899 */ /* 0x000fe20008011626 */
[----:B------:R-:W-:Y:S01]  /*fcb0*/  IMAD.MOV.U32 R10, RZ, RZ, RZ ;  /* 0x000000ffff0a7224 */ /* 0x000fe200078e00ff */
[----:B------:R-:W-:Y:S01]  /*fcc0*/  R2UR UR8, R210 ;  /* 0x00000000d20872ca */ /* 0x000fe200000e0000 */
[----:B0-----:R-:W0:Y:S01]  /*fcd0*/  SHFL.BFLY PT, R0, R3, 0x2, 0x1f ;  /* 0x0c401f0003007f89 */ /* 0x001e2200000e0000 */
[----:B------:R-:W-:-:S04]  /*fce0*/  ULOP3.LUT UR38, UR38, 0x3fff, URZ, 0xc0, !UPT ;  /* 0x00003fff26267892 */ /* 0x000fc8000f8ec03f */
        /* <DEDUP_REMOVED lines=10> */
[----:B------:R-:W-:Y:S01]  /*fd90*/  MOV R4, RZ ;  /* 0x000000ff00047202 */ /* 0x000fe20000000f00 */
[----:B0-----:R-:W-:Y:S01]  /*fda0*/  FADD.FTZ R2, R0, R3 ;  /* 0x0000000300027221 */ /* 0x001fe20000010000 */
[----:B------:R-:W-:Y:S01]  /*fdb0*/  MOV R210, UR8 ;  /* 0x0000000800d27c02 */ /* 0x000fe20008000f00 */
[----:B------:R-:W0:Y:S01]  /*fdc0*/  SHFL.BFLY PT, R0, R5, 0x1, 0x1f ;  /* 0x0c201f0005007f89 */ /* 0x000e2200000e0000 */
[----:B------:R-:W-:-:S03]  /*fdd0*/  USEL UR36, UR36, URZ, UP0 ;  /* 0x0000003f24247287 */ /* 0x000fc60008000000 */
[----:B------:R-:W1:Y:S01]  /*fde0*/  SHFL.BFLY PT, R9, R2, 0x1, 0x1f ;  /* 0x0c201f0002097f89 */ /* 0x000e6200000e0000 */
[----:B0-----:R-:W-:Y:S01]  /*fdf0*/  FADD.FTZ R13, R5, R0 ;  /* 0x00000000050d7221 */ /* 0x001fe20000010000 */
[----:B------:R-:W-:Y:S02]  /*fe00*/  IMAD.U32 R5, RZ, RZ, UR5 ;  /* 0x00000005ff057e24 */ /* 0x000fe4000f8e00ff */
[----:B------:R-:W-:Y:S02]  /*fe10*/  IMAD.MOV.U32 R0, RZ, RZ, -0x800000 ;  /* 0xff800000ff007424 */ /* 0x000fe400078e00ff */
[----:B-1----:R-:W-:Y:S01]  /*fe20*/  FADD.FTZ R14, R2, R9 ;  /* 0x00000009020e7221 */ /* 0x002fe20000010000 */
[----:B------:R-:W-:Y:S01]  /*fe30*/  FSETP.NE.FTZ.AND P0, PT, R13, RZ, PT ;  /* 0x000000ff0d00720b */ /* 0x000fe20003f15000 */
[----:B------:R-:W-:Y:S02]  /*fe40*/  @!P1 VIADD R5, R5, 0x36860 ;  /* 0x0003686005059836 */ /* 0x000fe40000000000 */
[----:B------:R-:W-:Y:S01]  /*fe50*/  IMAD.MOV.U32 R2, RZ, RZ, -0x800000 ;  /* 0xff800000ff027424 */ /* 0x000fe200078e00ff */
[----:B------:R-:W-:-:S02]  /*fe60*/  FSETP.NE.FTZ.AND P2, PT, R14, RZ, PT ;  /* 0x000000ff0e00720b */ /* 0x000fc40003f55000 */
[----:B------:R-:W-:-:S07]  /*fe70*/  @!P1 PRMT R5, RZ, 0x654, R5 ;  /* 0x00000654ff059816 */ /* 0x000fce0000000005 */
[----:B------:R-:W0:Y:S01]  /*fe80*/  @P0 MUFU.LG2 R9, R13 ;  /* 0x0000000d00090308 */ /* 0x000e220000000c00 */
[----:B------:R-:W-:-:S03]  /*fe90*/  @P0 FMUL.FTZ R3, R6, 0.69314718246459960938 ;  /* 0x3f31721806030820 */ /* 0x000fc60000410000 */
[----:B------:R-:W-:-:S04]  /*fea0*/  @P2 FMUL.FTZ R15, R6, 0.69314718246459960938 ;  /* 0x3f317218060f2820 */ /* 0x000fc80000410000 */
[----:B------:R-:W1:Y:S08]  /*feb0*/  @P2 MUFU.LG2 R11, R14 ;  /* 0x0000000e000b2308 */ /* 0x000e700000000c00 */
[----:B------:R-:W2:Y:S01]  /*fec0*/  @P2 MUFU.RCP R10, R14 ;  /* 0x0000000e000a2308 */ /* 0x000ea20000001000 */
[----:B0-----:R-:W-:-:S04]  /*fed0*/  @P0 FMUL.FTZ R6, R9, 0.69314718246459960938 ;  /* 0x3f31721809060820 */ /* 0x001fc80000410000 */
[----:B------:R-:W-:-:S03]  /*fee0*/  @P0 FFMA.FTZ R2, R3, R8, R6 ;  /* 0x0000000803020223 */ /* 0x000fc60000010006 */
[----:B------:R-:W0:Y:S01]  /*fef0*/  @P0 MUFU.RCP R4, R13 ;  /* 0x0000000d00040308 */ /* 0x000e220000001000 */
[----:B-1----:R-:W-:Y:S01]  /*ff00*/  @P2 FMUL.FTZ R12, R11, 0.69314718246459960938 ;  /* 0x3f3172180b0c2820 */ /* 0x002fe20000410000 */
        /* <DEDUP_REMOVED lines=36> */
[----:B------:R-:W-:Y:S01]  /*10150*/  FMUL.FTZ R130, R43, R10 ;  /* 0x0000000a2b827220 */ /* 0x000fe20000410000 */
[-C--:B0-----:R-:W-:Y:S01]  /*10160*/  FMUL.FTZ R120, R32, R4.reuse ;  /* 0x0000000420787220 */ /* 0x081fe20000410000 */
[-C--:B------:R-:W-:Y:S01]  /*10170*/  FMUL.FTZ R3, R36, R4.reuse ;  /* 0x0000000424037220 */ /* 0x080fe20000410000 */
[----:B------:R-:W-:Y:S01]  /*10180*/  FMUL.FTZ R122, R37, R4 ;  /* 0x00000004257a7220 */ /* 0x000fe20000410000 */
        /* <DEDUP_REMOVED lines=91> */
.L_x_1996:
[----:B------:R-:W0:Y:S01]  /*10740*/  S2R R5, SR_CgaCtaId ;  /* 0x0000000000057919 */ /* 0x000e220000008800 */
[----:B------:R-:W-:Y:S01]  /*10750*/  MOV R42, 0x400 ;  /* 0x00000400002a7802 */ /* 0x000fe20000000f00 */
[----:B------:R-:W-:Y:S01]  /*10760*/  BSSY B0, `(.L_x_2027) ;  /* 0x0000274000007945 */ /* 0x000fe20003800000 */
[----:B------:R-:W-:Y:S02]  /*10770*/  BAR.SYNC.DEFER_BLOCKING 0x5, 0x120 ;  /* 0x0144800000007b1d */ /* 0x000fe40000010000 */
[----:B0-----:R-:W-:-:S05]  /*10780*/  LEA R42, R5, R42, 0x18 ;  /* 0x0000002a052a7211 */ /* 0x001fca00078ec0ff */
[----:B------:R-:W0:Y:S02]  /*10790*/  LDS.128 R80, [R42+0x368d0] ;  /* 0x0368d0002a507984 */ /* 0x000e240000000c00 */
[----:B0-----:R-:W-:Y:S02]  /*107a0*/  R2UR UR4, R81 ;  /* 0x00000000510472ca */ /* 0x001fe400000e0000 */
[----:B------:R-:W-:-:S11]  /*107b0*/  R2UR UR5, R82 ;  /* 0x00000000520572ca */ /* 0x000fd600000e0000 */
[----:B------:R-:W-:Y:S01]  /*107c0*/  IMAD.U32 R17, RZ, RZ, UR4 ;  /* 0x00000004ff117e24 */ /* 0x000fe2000f8e00ff */
[----:B------:R-:W-:Y:S06]  /*107d0*/  BAR.ARV 0x4, 0x120 ;  /* 0x0104800000007b1d */ /* 0x000fec0000002000 */
[----:B------:R-:W-:Y:S05]  /*107e0*/  @P0 BRA `(.L_x_2028) ;  /* 0x0000001800800947 */ /* 0x000fea0003800000 */
[----:B------:R-:W0:Y:S01]  /*107f0*/  S2R R5, SR_SWINHI ;  /* 0x0000000000057919 */ /* 0x000e220000002f00 */
[----:B------:R-:W-:Y:S01]  /*10800*/  F2FP.BF16.F32.PACK_AB R6, R123, R6 ;  /* 0x000000067b06723e */ /* 0x000fe200000010ff */
[----:B------:R-:W-:Y:S01]  /*10810*/  ULDC.64 UR8, c[0x0][0xbe0] ;  /* 0x0002f80000087ab9 */ /* 0x000fe20000000a00 */
[----:B------:R-:W-:Y:S01]  /*10820*/  R2UR UR6, R208 ;  /* 0x00000000d00672ca */ /* 0x000fe200000e0000 */
[----:B------:R-:W-:Y:S01]  /*10830*/  UISETP.NE.U32.AND UP0, UPT, UR8, URZ, UPT ;  /* 0x0000003f0800728c */ /* 0x000fe2000bf05070 */
[----:B------:R-:W-:Y:S01]  /*10840*/  R2UR UR4, R206 ;  /* 0x00000000ce0472ca */ /* 0x000fe200000e0000 */
[----:B------:R-:W-:Y:S01]  /*10850*/  ULDC.64 UR12, c[0x0][0x208] ;  /* 0x00008200000c7ab9 */ /* 0x000fe20000000a00 */
[----:B------:R-:W-:Y:S01]  /*10860*/  F2FP.BF16.F32.PACK_AB R36, R37, R36 ;  /* 0x000000242524723e */ /* 0x000fe200000010ff */
[----:B------:R-:W-:Y:S01]  /*10870*/  UISETP.NE.AND.EX UP0, UPT, UR9, URZ, UPT, UP0 ;  /* 0x0000003f0900728c */ /* 0x000fe2000bf05300 */
[----:B------:R-:W-:Y:S02]  /*10880*/  F2FP.BF16.F32.PACK_AB R37, R47, R38 ;  /* 0x000000262f25723e */ /* 0x000fe400000010ff */
[----:B------:R-:W-:-:S02]  /*10890*/  F2FP.BF16.F32.PACK_AB R88, R89, R88 ;  /* 0x000000585958723e */ /* 0x000fc400000010ff */
[----:B------:R-:W-:Y:S02]  /*108a0*/  F2FP.BF16.F32.PACK_AB R38, R85, R84 ;  /* 0x000000545526723e */ /* 0x000fe400000010ff */
[----:B------:R-:W-:Y:S02]  /*108b0*/  F2FP.BF16.F32.PACK_AB R39, R128, R39 ;  /* 0x000000278027723e */ /* 0x000fe400000010ff */
[----:B------:R-:W-:Y:S01]  /*108c0*/  F2FP.BF16.F32.PACK_AB R89, R43, R90 ;  /* 0x0000005a2b59723e */ /* 0x000fe200000010ff */
[----:B------:R-:W-:Y:S01]  /*108d0*/  USHF.L.U64.HI UR11, UR4, 0x2, UR6 ;  /* 0x00000002040b7899 */ /* 0x000fe20008010206 */
[----:B------:R-:W-:Y:S01]  /*108e0*/  F2FP.BF16.F32.PACK_AB R96, R97, R96 ;  /* 0x000000606160723e */ /* 0x000fe200000010ff */
[----:B------:R-:W-:Y:S01]  /*108f0*/  USHF.L.U32 UR10, UR4, 0x2, URZ ;  /* 0x00000002040a7899 */ /* 0x000fe2000800063f */
[----:B------:R-:W-:Y:S01]  /*10900*/  F2FP.BF16.F32.PACK_AB R90, R93, R92 ;  /* 0x0000005c5d5a723e */ /* 0x000fe200000010ff */
[----:B------:R-:W-:Y:S01]  /*10910*/  ULDC.64 UR6, c[0x0][0xbd8] ;  /* 0x0002f60000067ab9 */ /* 0x000fe20000000a00 */
[----:B------:R-:W-:Y:S01]  /*10920*/  F2FP.BF16.F32.PACK_AB R91, R86, R91 ;  /* 0x0000005b565b723e */ /* 0x000fe200000010ff */
[----:B------:R-:W-:Y:S01]  /*10930*/  UISETP.NE.U32.AND UP1, UPT, UR6, URZ, UPT ;  /* 0x0000003f0600728c */ /* 0x000fe2000bf25070 */
[----:B------:R-:W-:Y:S01]  /*10940*/  F2FP.BF16.F32.PACK_AB R97, R99, R98 ;  /* 0x000000626361723e */ /* 0x000fe200000010ff */
[----:B------:R-:W-:Y:S01]  /*10950*/  UIADD3 UR4, UP2, UR10, UR6, URZ ;  /* 0x000000060a047290 */ /* 0x000fe2000ff5e03f */
[----:B------:R-:W-:Y:S01]  /*10960*/  F2FP.BF16.F32.PACK_AB R104, R105, R104 ;  /* 0x000000686968723e */ /* 0x000fe200000010ff */
[----:B------:R-:W-:Y:S01]  /*10970*/  UISETP.NE.AND.EX UP1, UPT, UR7, URZ, UPT, UP1 ;  /* 0x0000003f0700728c */ /* 0x000fe2000bf25310 */
[----:B------:R-:W-:Y:S01]  /*10980*/  F2FP.BF16.F32.PACK_AB R98, R101, R100 ;  /* 0x000000646562723e */ /* 0x000fe200000010ff */
[----:B------:R-:W-:Y:S01]  /*10990*/  @UP0 UIADD3 UR6, UP3, UR10, UR8, URZ ;  /* 0x000000080a060290 */ /* 0x000fe2000ff7e03f */
[----:B------:R-:W-:Y:S01]  /*109a0*/  F2FP.BF16.F32.PACK_AB R99, R103, R102 ;  /* 0x000000666763723e */ /* 0x000fe200000010ff */
[----:B------:R-:W-:Y:S01]  /*109b0*/  UIADD3.X UR8, UR11, UR7, URZ, UP2, !UPT ;  /* 0x000000070b087290 */ /* 0x000fe200097fe43f */
[----:B------:R-:W-:-:S02]  /*109c0*/  MOV R18, R42 ;  /* 0x0000002a00127202 */ /* 0x000fc40000000f00 */
[----:B0-----:R-:W-:Y:S01]  /*109d0*/  MOV R19, R5 ;  /* 0x0000000500137202 */ /* 0x001fe20000000f00 */
[----:B------:R-:W-:Y:S01]  /*109e0*/  @UP0 UIADD3.X UR7, UR11, UR9, URZ, UP3, !UPT ;  /* 0x000000090b070290 */ /* 0x000fe20009ffe43f */
[----:B------:R-:W-:Y:S02]  /*109f0*/  F2FP.BF16.F32.PACK_AB R105, R107, R106 ;  /* 0x0000006a6b69723e */ /* 0x000fe400000010ff */
[----:B------:R-:W-:Y:S01]  /*10a00*/  F2FP.BF16.F32.PACK_AB R112, R113, R112 ;  /* 0x000000707170723e */ /* 0x000fe200000010ff */
[----:B------:R-:W-:Y:S01]  /*10a10*/  IMAD.WIDE R4, R213, 0x2, R18 ;  /* 0x00000002d5047825 */ /* 0x000fe200078e0212 */
[----:B------:R-:W-:Y:S02]  /*10a20*/  F2FP.BF16.F32.PACK_AB R106, R109, R108 ;  /* 0x0000006c6d6a723e */ /* 0x000fe400000010ff */
[----:B------:R-:W-:Y:S02]  /*10a30*/  F2FP.BF16.F32.PACK_AB R107, R111, R110 ;  /* 0x0000006e6f6b723e */ /* 0x000fe400000010ff */
[----:B------:R-:W-:-:S02]  /*10a40*/  LOP3.LUT R29, R4, 0x380, RZ, 0xc0, !PT ;  /* 0x00000380041d7812 */ /* 0x000fc400078ec0ff */
        /* <DEDUP_REMOVED lines=11> */
[C---:B------:R-:W-:Y:S02]  /*10b00*/  IADD3 R143, P3, R4.reuse, 0x4060, RZ ;  /* 0x00004060048f7810 */ /* 0x040fe40007f7e0ff */
[C---:B------:R-:W-:Y:S01]  /*10b10*/  IADD3 R145, P2, R4.reuse, 0x8000, RZ ;  /* 0x0000800004917810 */ /* 0x040fe20007f5e0ff */
[--C-:B------:R-:W-:Y:S01]  /*10b20*/  IMAD.X R25, RZ, RZ, R5.reuse, P4 ;  /* 0x000000ffff197224 */ /* 0x100fe200020e0605 */
[C---:B------:R-:W-:Y:S01]  /*10b30*/  IADD3 R147, P1, R4.reuse, 0x8020, RZ ;  /* 0x0000802004937810 */ /* 0x040fe20007f3e0ff */
[--C-:B------:R-:W-:Y:S01]  /*10b40*/  IMAD.X R27, RZ, RZ, R5.reuse, P3 ;  /* 0x000000ffff1b7224 */ /* 0x100fe200018e0605 */
[C---:B------:R-:W-:Y:S02]  /*10b50*/  IADD3 R149, P6, R4.reuse, 0x8040, RZ ;  /* 0x0000804004957810 */ /* 0x040fe40007fde0ff */
[----:B------:R-:W-:Y:S01]  /*10b60*/  IADD3 R151, P5, R4, 0x8060, RZ ;  /* 0x0000806004977810 */ /* 0x000fe20007fbe0ff */
[--C-:B------:R-:W-:Y:S01]  /*10b70*/  IMAD.X R31, RZ, RZ, R5.reuse, P1 ;  /* 0x000000ffff1f7224 */ /* 0x100fe200008e0605 */
[----:B------:R-:W-:Y:S01]  /*10b80*/  LOP3.LUT R4, R29, R4, RZ, 0x3c, !PT ;  /* 0x000000041d047212 */ /* 0x000fe200078e3cff */
[--C-:B------:R-:W-:Y:S01]  /*10b90*/  IMAD.X R29, RZ, RZ, R5.reuse, P2 ;  /* 0x000000ffff1d7224 */ /* 0x100fe200010e0605 */
[-C--:B------:R-:W-:Y:S01]  /*10ba0*/  IADD3.X R21, RZ, R5.reuse, RZ, P0, !PT ;  /* 0x00000005ff157210 */ /* 0x080fe200007fe4ff */
[----:B------:R-:W-:Y:S01]  /*10bb0*/  IMAD.X R33, RZ, RZ, R5, P6 ;  /* 0x000000ffff217224 */ /* 0x000fe200030e0605 */
[----:B------:R-:W-:-:S02]  /*10bc0*/  IADD3.X R35, RZ, R5, RZ, P5, !PT ;  /* 0x00000005ff237210 */ /* 0x000fc40002ffe4ff */
[----:B------:R-:W-:Y:S02]  /*10bd0*/  LOP3.LUT R8, R81, 0x380, RZ, 0xc0, !PT ;  /* 0x0000038051087812 */ /* 0x000fe400078ec0ff */
[----:B------:R-:W-:Y:S02]  /*10be0*/  LOP3.LUT R10, R87, 0x380, RZ, 0xc0, !PT ;  /* 0x00000380570a7812 */ /* 0x000fe400078ec0ff */
[----:B------:R-:W-:Y:S02]  /*10bf0*/  MOV R134, R4 ;  /* 0x0000000400867202 */ /* 0x000fe40000000f00 */
[----:B------:R-:W-:Y:S02]  /*10c00*/  LOP3.LUT R12, R95, 0x380, RZ, 0xc0, !PT ;  /* 0x000003805f0c7812 */ /* 0x000fe400078ec0ff */
[----:B------:R-:W-:Y:S02]  /*10c10*/  LOP3.LUT R14, R137, 0x380, RZ, 0xc0, !PT ;  /* 0x00000380890e7812 */ /* 0x000fe400078ec0ff */
[----:B------:R-:W-:-:S02]  /*10c20*/  F2FP.BF16.F32.PACK_AB R5, R32, R135 ;  /* 0x000000872005723e */ /* 0x000fc400000010ff */
[----:B------:R-:W-:Y:S02]  /*10c30*/  LOP3.LUT R24, R141, 0x380, RZ, 0xc0, !PT ;  /* 0x000003808d187812 */ /* 0x000fe400078ec0ff */
[----:B------:R-:W-:Y:S02]  /*10c40*/  LOP3.LUT R26, R143, 0x380, RZ, 0xc0, !PT ;  /* 0x000003808f1a7812 */ /* 0x000fe400078ec0ff */
[----:B------:R-:W-:Y:S02]  /*10c50*/  LOP3.LUT R32, R147, 0x380, RZ, 0xc0, !PT ;  /* 0x0000038093207812 */ /* 0x000fe400078ec0ff */
[----:B------:R-:W-:Y:S02]  /*10c60*/  LOP3.LUT R20, R139, 0x380, RZ, 0xc0, !PT ;  /* 0x000003808b147812 */ /* 0x000fe400078ec0ff */
[----:B------:R-:W-:Y:S02]  /*10c70*/  LOP3.LUT R28, R145, 0x380, RZ, 0xc0, !PT ;  /* 0x00000380911c7812 */ /* 0x000fe400078ec0ff */
[----:B------:R-:W-:-:S02]  /*10c80*/  LOP3.LUT R34, R149, 0x380, RZ, 0xc0, !PT ;  /* 0x0000038095227812 */ /* 0x000fc400078ec0ff */
[----:B------:R-:W-:Y:S02]  /*10c90*/  SHF.R.U64 R8, R8, 0x3, RZ ;  /* 0x0000000308087819 */ /* 0x000fe400000012ff */
[----:B------:R-:W-:Y:S02]  /*10ca0*/  SHF.R.U64 R10, R10, 0x3, RZ ;  /* 0x000000030a0a7819 */ /* 0x000fe400000012ff */
[----:B------:R-:W-:Y:S02]  /*10cb0*/  LOP3.LUT R80, R151, 0x380, RZ, 0xc0, !PT ;  /* 0x0000038097507812 */ /* 0x000fe400078ec0ff */
[----:B------:R-:W-:Y:S02]  /*10cc0*/  SHF.R.U64 R12, R12, 0x3, RZ ;  /* 0x000000030c0c7819 */ /* 0x000fe400000012ff */
[----:B------:R-:W-:Y:S02]  /*10cd0*/  SHF.R.U64 R14, R14, 0x3, RZ ;  /* 0x000000030e0e7819 */ /* 0x000fe400000012ff */
[----:B------:R-:W-:-:S02]  /*10ce0*/  F2FP.BF16.F32.PACK_AB R4, R124, R7 ;  /* 0x000000077c04723e */ /* 0x000fc400000010ff */
[----:B------:R-:W-:Y:S02]  /*10cf0*/  SHF.R.U64 R24, R24, 0x3, RZ ;  /* 0x0000000318187819 */ /* 0x000fe400000012ff */
[----:B------:R-:W-:Y:S02]  /*10d00*/  SHF.R.U64 R26, R26, 0x3, RZ ;  /* 0x000000031a1a7819 */ /* 0x000fe400000012ff */
[----:B------:R-:W-:Y:S02]  /*10d10*/  SHF.R.U64 R32, R32, 0x3, RZ ;  /* 0x0000000320207819 */ /* 0x000fe400000012ff */
[----:B------:R-:W-:Y:S01]  /*10d20*/  F2FP.BF16.F32.PACK_AB R7, R133, R30 ;  /* 0x0000001e8507723e */ /* 0x000fe200000010ff */
[----:B------:R-:W-:Y:S01]  /*10d30*/  BAR.SYNC.DEFER_BLOCKING 0x1, 0x100 ;  /* 0x0044000000007b1d */ /* 0x000fe20000010000 */
[----:B------:R-:W-:Y:S02]  /*10d40*/  SHF.R.U64 R20, R20, 0x3, RZ ;  /* 0x0000000314147819 */ /* 0x000fe400000012ff */
[----:B------:R-:W-:-:S02]  /*10d50*/  SHF.R.U64 R28, R28, 0x3, RZ ;  /* 0x000000031c1c7819 */ /* 0x000fc400000012ff */
[----:B------:R-:W-:Y:S02]  /*10d60*/  SHF.R.U64 R34, R34, 0x3, RZ ;  /* 0x0000000322227819 */ /* 0x000fe400000012ff */
[----:B------:R-:W-:Y:S02]  /*10d70*/  LOP3.LUT R8, R8, R81, RZ, 0x3c, !PT ;  /* 0x0000005108087212 */ /* 0x000fe400078e3cff */
[----:B------:R-:W-:Y:S02]  /*10d80*/  LOP3.LUT R10, R10, R87, RZ, 0x3c, !PT ;  /* 0x000000570a0a7212 */ /* 0x000fe400078e3cff */
[----:B------:R-:W-:Y:S02]  /*10d90*/  SHF.R.U64 R80, R80, 0x3, RZ ;  /* 0x0000000350507819 */ /* 0x000fe400000012ff */
[----:B------:R-:W-:Y:S02]  /*10da0*/  LOP3.LUT R12, R12, R95, RZ, 0x3c, !PT ;  /* 0x0000005f0c0c7212 */ /* 0x000fe400078e3cff */
[----:B------:R-:W-:-:S02]  /*10db0*/  LOP3.LUT R14, R14, R137, RZ, 0x3c, !PT ;  /* 0x000000890e0e7212 */ /* 0x000fc400078e3cff */
[----:B------:R-:W-:Y:S02]  /*10dc0*/  LOP3.LUT R24, R24, R141, RZ, 0x3c, !PT ;  /* 0x0000008d18187212 */ /* 0x000fe400078e3cff */
[----:B------:R-:W-:Y:S02]  /*10dd0*/  LOP3.LUT R26, R26, R143, RZ, 0x3c, !PT ;  /* 0x0000008f1a1a7212 */ /* 0x000fe400078e3cff */
[----:B------:R-:W-:Y:S02]  /*10de0*/  LOP3.LUT R30, R32, R147, RZ, 0x3c, !PT ;  /* 0x00000093201e7212 */ /* 0x000fe400078e3cff */
[----:B------:R-:W-:Y:S01]  /*10df0*/  LOP3.LUT R20, R20, R139, RZ, 0x3c, !PT ;  /* 0x0000008b14147212 */ /* 0x000fe200078e3cff */
[----:B------:R0:W-:Y:S01]  /*10e00*/  STSM.16.M88.4 [R134], R4 ;  /* 0x0000000486007844 */ /* 0x0001e20000000200 */
[----:B------:R-:W-:Y:S02]  /*10e10*/  LOP3.LUT R28, R28, R145, RZ, 0x3c, !PT ;  /* 0x000000911c1c7212 */ /* 0x000fe400078e3cff */
[----:B------:R-:W-:-:S02]  /*10e20*/  LOP3.LUT R32, R34, R149, RZ, 0x3c, !PT ;  /* 0x0000009522207212 */ /* 0x000fc400078e3cff */
[----:B------:R-:W-:Y:S02]  /*10e30*/  LOP3.LUT R34, R80, R151, RZ, 0x3c, !PT ;  /* 0x0000009750227212 */ /* 0x000fe400078e3cff */
[----:B------:R-:W-:Y:S02]  /*10e40*/  MOV R133, R8 ;  /* 0x0000000800857202 */ /* 0x000fe40000000f00 */
[----:B------:R-:W-:Y:S02]  /*10e50*/  MOV R124, R10 ;  /* 0x0000000a007c7202 */ /* 0x000fe40000000f00 */
[----:B------:R-:W-:Y:S02]  /*10e60*/  MOV R123, R12 ;  /* 0x0000000c007b7202 */ /* 0x000fe40000000f00 */
[----:B------:R-:W-:Y:S02]  /*10e70*/  MOV R95, R14 ;  /* 0x0000000e005f7202 */ /* 0x000fe40000000f00 */
[----:B------:R-:W-:-:S02]  /*10e80*/  F2FP.BF16.F32.PACK_AB R8, R41, R40 ;  /* 0x000000282908723e */ /* 0x000fc400000010ff */
[----:B0-----:R-:W-:Y:S02]  /*10e90*/  F2FP.BF16.F32.PACK_AB R4, R121, R120 ;  /* 0x000000787904723e */ /* 0x001fe400000010ff */
[----:B------:R-:W-:Y:S02]  /*10ea0*/  F2FP.BF16.F32.PACK_AB R5, R132, R127 ;  /* 0x0000007f8405723e */ /* 0x000fe400000010ff */
[----:B------:R-:W-:Y:S02]  /*10eb0*/  F2FP.BF16.F32.PACK_AB R6, R122, R3 ;  /* 0x000000037a06723e */ /* 0x000fe400000010ff */
[----:B------:R-:W-:Y:S02]  /*10ec0*/  F2FP.BF16.F32.PACK_AB R7, R131, R126 ;  /* 0x0000007e8307723e */ /* 0x000fe400000010ff */
[----:B------:R-:W-:Y:S02]  /*10ed0*/  F2FP.BF16.F32.PACK_AB R9, R130, R125 ;  /* 0x0000007d8209723e */ /* 0x000fe400000010ff */
[----:B------:R-:W-:Y:S01]  /*10ee0*/  F2FP.BF16.F32.PACK_AB R10, R45, R44 ;  /* 0x0000002c2d0a723e */ /* 0x000fe200000010ff */
[----:B------:R0:W-:Y:S01]  /*10ef0*/  STSM.16.M88.4 [R133], R4 ;  /* 0x0000000485007844 */ /* 0x0001e20000000200 */
[----:B------:R-:W-:-:S02]  /*10f00*/  F2FP.BF16.F32.PACK_AB R11, R129, R46 ;  /* 0x0000002e810b723e */ /* 0x000fc400000010ff */
[----:B------:R-:W-:Y:S02]  /*10f10*/  MOV R87, R24 ;  /* 0x0000001800577202 */ /* 0x000fe40000000f00 */
[----:B------:R-:W-:Y:S01]  /*10f20*/  MOV R82, R26 ;  /* 0x0000001a00527202 */ /* 0x000fe20000000f00 */
[----:B------:R1:W-:Y:S01]  /*10f30*/  STSM.16.M88.4 [R124], R8 ;  /* 0x000000087c007844 */ /* 0x0003e20000000200 */
[----:B------:R-:W-:Y:S02]  /*10f40*/  F2FP.BF16.F32.PACK_AB R12, R49, R48 ;  /* 0x00000030310c723e */ /* 0x000fe400000010ff */
[----:B------:R-:W-:Y:S02]  /*10f50*/  F2FP.BF16.F32.PACK_AB R13, R51, R50 ;  /* 0x00000032330d723e */ /* 0x000fe400000010ff */
[----:B------:R-:W-:Y:S02]  /*10f60*/  F2FP.BF16.F32.PACK_AB R14, R53, R52 ;  /* 0x00000034350e723e */ /* 0x000fe400000010ff */
[----:B------:R-:W-:-:S02]  /*10f70*/  F2FP.BF16.F32.PACK_AB R15, R55, R54 ;  /* 0x00000036370f723e */ /* 0x000fc400000010ff */
[----:B------:R-:W-:Y:S01]  /*10f80*/  MOV R94, R20 ;  /* 0x00000014005e7202 */ /* 0x000fe20000000f00 */
[----:B0-----:R-:W-:Y:S01]  /*10f90*/  IMAD.U32 R4, RZ, RZ, UR4 ;  /* 0x00000004ff047e24 */ /* 0x001fe2000f8e00ff */
[----:B------:R-:W-:Y:S01]  /*10fa0*/  MOV R81, R28 ;  /* 0x0000001c00517202 */ /* 0x000fe20000000f00 */
[----:B------:R-:W-:Y:S01]  /*10fb0*/  STSM.16.M88.4 [R123], R12 ;  /* 0x0000000c7b007844 */ /* 0x000fe20000000200 */
[----:B------:R-:W-:Y:S01]  /*10fc0*/  MOV R80, R30 ;  /* 0x0000001e00507202 */ /* 0x000fe20000000f00 */
[----:B------:R-:W-:Y:S01]  /*10fd0*/  IMAD.U32 R5, RZ, RZ, UR8 ;  /* 0x00000008ff057e24 */ /* 0x000fe2000f8e00ff */
[----:B------:R-:W-:Y:S02]  /*10fe0*/  F2FP.BF16.F32.PACK_AB R24, R57, R56 ;  /* 0x000000383918723e */ /* 0x000fe400000010ff */
[----:B------:R-:W-:Y:S02]  /*10ff0*/  F2FP.BF16.F32.PACK_AB R25, R59, R58 ;  /* 0x0000003a3b19723e */ /* 0x000fe400000010ff */
[----:B------:R-:W-:-:S02]  /*11000*/  F2FP.BF16.F32.PACK_AB R26, R61, R60 ;  /* 0x0000003c3d1a723e */ /* 0x000fc400000010ff */
[----:B------:R-:W-:Y:S02]  /*11010*/  F2FP.BF16.F32.PACK_AB R27, R63, R62 ;  /* 0x0000003e3f1b723e */ /* 0x000fe400000010ff */
[----:B------:R-:W-:Y:S02]  /*11020*/  MOV R21, R32 ;  /* 0x0000002000157202 */ /* 0x000fe40000000f00 */
[----:B------:R-:W-:Y:S01]  /*11030*/  MOV R20, R34 ;  /* 0x0000002200147202 */ /* 0x000fe20000000f00 */
[----:B------:R-:W-:Y:S01]  /*11040*/  STSM.16.M88.4 [R95], R24 ;  /* 0x000000185f007844 */ /* 0x000fe20000000200 */
[----:B------:R-:W-:Y:S02]  /*11050*/  F2FP.BF16.F32.PACK_AB R28, R65, R64 ;  /* 0x00000040411c723e */ /* 0x000fe400000010ff */
[----:B------:R-:W-:Y:S02]  /*11060*/  F2FP.BF16.F32.PACK_AB R29, R67, R66 ;  /* 0x00000042431d723e */ /* 0x000fe400000010ff */
        /* <DEDUP_REMOVED lines=9> */
[----:B------:R0:W-:Y:S01]  /*11100*/  STSM.16.M88.4 [R87], R32 ;  /* 0x0000002057007844 */ /* 0x0001e20000000200 */
[----:B------:R-:W-:Y:S02]  /*11110*/  F2FP.BF16.F32.PACK_AB R115, R119, R118 ;  /* 0x000000767773723e */ /* 0x000fe400000010ff */
[----:B------:R-:W-:Y:S01]  /*11120*/  PLOP3.LUT P0, PT, PT, PT, UP1, 0x80, 0x0 ;  /* 0x000000000000781c */ /* 0x000fe20003f0f018 */
[----:B------:R2:W-:Y:S01]  /*11130*/  STSM.16.M88.4 [R82], R36 ;  /* 0x0000002452007844 */ /* 0x0005e20000000200 */
[----:B------:R-:W-:-:S03]  /*11140*/  PLOP3.LUT P1, PT, PT, PT, UP0, 0x80, 0x0 ;  /* 0x000000000000781c */ /* 0x000fc60003f2f008 */
[----:B------:R2:W-:Y:S04]  /*11150*/  STSM.16.M88.4 [R81], R88 ;  /* 0x0000005851007844 */ /* 0x0005e80000000200 */
[----:B------:R2:W-:Y:S04]  /*11160*/  STSM.16.M88.4 [R80], R96 ;  /* 0x0000006050007844 */ /* 0x0005e80000000200 */
[----:B------:R2:W-:Y:S04]  /*11170*/  STSM.16.M88.4 [R21], R104 ;  /* 0x0000006815007844 */ /* 0x0005e80000000200 */
[----:B------:R2:W-:Y:S01]  /*11180*/  STSM.16.M88.4 [R20], R112 ;  /* 0x0000007014007844 */ /* 0x0005e20000000200 */
[----:B------:R-:W-:Y:S01]  /*11190*/  BAR.SYNC.DEFER_BLOCKING 0x1, 0x100 ;  /* 0x0044000000007b1d */ /* 0x000fe20000010000 */
[----:B------:R-:W-:-:S02]  /*111a0*/  IMAD.U32 R6, RZ, RZ, UR6 ;  /* 0x00000006ff067e24 */ /* 0x000fc4000f8e00ff */
[----:B------:R-:W-:-:S03]  /*111b0*/  IMAD.U32 R7, RZ, RZ, UR7 ;  /* 0x00000007ff077e24 */ /* 0x000fc6000f8e00ff */
[----:B------:R-:W3:Y:S04]  /*111c0*/  @P0 LDG.E R3, desc[UR12][R4.64] ;  /* 0x0000000c04030981 */ /* 0x000ee8000c1e1900 */
[----:B------:R-:W4:Y:S01]  /*111d0*/  @P1 LDG.E R6, desc[UR12][R6.64] ;  /* 0x0000000c06061981 */ /* 0x000f22000c1e1900 */
[----:B-1----:R-:W-:Y:S01]  /*111e0*/  IMAD R9, R22, 0x40, R16 ;  /* 0x0000004016097824 */ /* 0x002fe200078e0210 */
[----:B------:R-:W-:Y:S01]  /*111f0*/  UMOV UR4, URZ ;  /* 0x0000003f00047c82 */ /* 0x000fe20008000000 */
[----:B------:R-:W-:Y:S02]  /*11200*/  ULDC UR10, c[0x0][0xa88] ;  /* 0x0002a200000a7ab9 */ /* 0x000fe40000000800 */
[----:B------:R-:W-:-:S03]  /*11210*/  IMAD.WIDE R18, R9, 0x2, R18 ;  /* 0x0000000209127825 */ /* 0x000fc600078e0212 */
[----:B0-----:R-:W-:Y:S02]  /*11220*/  IADD3 R33, P5, R18, 0x1000, RZ ;  /* 0x0000100012217810 */ /* 0x001fe40007fbe0ff */
[----:B---3--:R-:W-:Y:S02]  /*11230*/  @P0 R2UR UR4, R3 ;  /* 0x00000000030402ca */ /* 0x008fe400000e0000 */
[----:B----4-:R-:W-:Y:S01]  /*11240*/  @P1 R2UR UR10, R6 ;  /* 0x00000000060a12ca */ /* 0x010fe200000e0000 */
[----:B--2---:R-:W-:-:S14]  /*11250*/  @P1 BRA `(.L_x_2029) ;  /* 0x00000000001c1947 */ /* 0x004fdc0003800000 */
[----:B------:R-:W-:Y:S05]  /*11260*/  @!P0 BRA `(.L_x_2029) ;  /* 0x0000000000188947 */ /* 0x000fea0003800000 */
[----:B------:R-:W-:Y:S02]  /*11270*/  ULDC.64 UR6, c[0x0][0x208] ;  /* 0x0000820000067ab9 */ /* 0x000fe40000000a00 */
[----:B------:R-:W2:Y:S04]  /*11280*/  LDG.E R6, desc[UR6][R4.64] ;  /* 0x0000000604067981 */ /* 0x000ea8000c1e1900 */
[----:B------:R-:W3:Y:S01]  /*11290*/  LDG.E R3, desc[UR6][R4.64+0x4] ;  /* 0x0000040604037981 */ /* 0x000ee2000c1e1900 */
[----:B--2---:R-:W-:Y:S02]  /*112a0*/  R2UR UR6, R6 ;  /* 0x00000000060672ca */ /* 0x004fe400000e0000 */
[----:B---3--:R-:W-:-:S13]  /*112b0*/  R2UR UR10, R3 ;  /* 0x00000000030a72ca */ /* 0x008fda00000e0000 */
[----:B------:R-:W-:-:S12]  /*112c0*/  UIADD3 UR10, -UR6, UR10, URZ ;  /* 0x0000000a060a7290 */ /* 0x000fd8000fffe13f */
.L_x_2029:
[----:B------:R-:W-:Y:S01]  /*112d0*/  R2UR UR18, R207 ;  /* 0x00000000cf1272ca */ /* 0x000fe200000e0000 */
[----:B------:R-:W-:Y:S01]  /*112e0*/  ULDC.64 UR12, c[0x0][0xb70] ;  /* 0x0002dc00000c7ab9 */ /* 0x000fe20000000a00 */
[----:B------:R-:W-:Y:S01]  /*112f0*/  R2UR UR16, R208 ;  /* 0x00000000d01072ca */ /* 0x000fe200000e0000 */
[----:B------:R-:W-:Y:S01]  /*11300*/  USHF.R.S32.HI UR9, URZ, 0x1f, UR4 ;  /* 0x0000001f3f097899 */ /* 0x000fe20008011404 */
[----:B------:R-:W-:Y:S01]  /*11310*/  R2UR UR15, R206 ;  /* 0x00000000ce0f72ca */ /* 0x000fe200000e0000 */
[----:B------:R-:W-:Y:S01]  /*11320*/  UMOV UR8, UR4 ;  /* 0x0000000400087c82 */ /* 0x000fe20008000000 */
[----:B------:R-:W-:Y:S01]  /*11330*/  R2UR UR17, R209 ;  /* 0x00000000d11172ca */ /* 0x000fe200000e0000 */
[----:B------:R-:W-:Y:S01]  /*11340*/  ULDC.64 UR20, c[0x0][0x208] ;  /* 0x0000820000147ab9 */ /* 0x000fe20000000a00 */
[C---:B------:R-:W-:Y:S02]  /*11350*/  IADD3 R5, P3, R18.reuse, 0x3000, RZ ;  /* 0x0000300012057810 */ /* 0x040fe40007f7e0ff */
[----:B------:R-:W-:-:S02]  /*11360*/  IADD3 R57, P0, R18, 0x4000, RZ ;  /* 0x0000400012397810 */ /* 0x000fc40007f1e0ff */
[----:B------:R-:W-:Y:S01]  /*11370*/  LOP3.LUT R4, R5, 0x380, RZ, 0xc0, !PT ;  /* 0x0000038005047812 */ /* 0x000fe200078ec0ff */
[----:B------:R-:W-:Y:S01]  /*11380*/  USHF.R.S32.HI UR14, URZ, 0x1f, UR18 ;  /* 0x0000001f3f0e7899 */ /* 0x000fe20008011412 */
[----:B------:R-:W-:Y:S01]  /*11390*/  IADD3 R13, P4, R18, 0x2000, RZ ;  /* 0x00002000120d7810 */ /* 0x000fe20007f9e0ff */
[----:B------:R-:W-:Y:S01]  /*113a0*/  USEL UR16, UR16, URZ, !UP1 ;  /* 0x0000003f10107287 */ /* 0x000fe2000c800000 */
[----:B------:R-:W-:Y:S01]  /*113b0*/  SHF.R.U64 R4, R4, 0x3, RZ ;  /* 0x0000000304047819 */ /* 0x000fe200000012ff */
[----:B------:R-:W-:Y:S01]  /*113c0*/  UIMAD UR11, UR14, UR12, URZ ;  /* 0x0000000c0e0b72a4 */ /* 0x000fe2000f8e023f */
[----:B------:R-:W-:Y:S01]  /*113d0*/  IADD3 R45, P1, R18, 0x5000, RZ ;  /* 0x00005000122d7810 */ /* 0x000fe20007f3e0ff */
[----:B------:R-:W-:Y:S01]  /*113e0*/  UIMAD.WIDE.U32 UR6, UR18, UR12, UR8 ;  /* 0x0000000c120672a5 */ /* 0x000fe2000f8e0008 */
[----:B------:R-:W-:Y:S01]  /*113f0*/  MOV R6, UR17 ;  /* 0x0000001100067c02 */ /* 0x000fe20008000f00 */
[----:B------:R-:W-:Y:S01]  /*11400*/  UIMAD UR11, UR18, UR13, UR11 ;  /* 0x0000000d120b72a4 */ /* 0x000fe2000f8e020b */
[----:B------:R-:W-:Y:S01]  /*11410*/  LOP3.LUT R4, R4, R5, RZ, 0x3c, !PT ;  /* 0x0000000504047212 */ /* 0x000fe200078e3cff */
[----:B------:R-:W-:Y:S01]  /*11420*/  USEL UR15, UR15, URZ, !UP1 ;  /* 0x0000003f0f0f7287 */ /* 0x000fe2000c800000 */
[----:B------:R-:W-:Y:S01]  /*11430*/  IADD3 R29, P2, R18, 0x6000, RZ ;  /* 0x00006000121d7810 */ /* 0x000fe20007f5e0ff */
[----:B------:R-:W-:Y:S01]  /*11440*/  ULDC.64 UR12, c[0x0][0xb78] ;  /* 0x0002de00000c7ab9 */ /* 0x000fe20000000a00 */
[----:B------:R-:W-:Y:S01]  /*11450*/  UIADD3 UR7, UR7, UR11, URZ ;  /* 0x0000000b07077290 */ /* 0x000fe2000fffe03f */
[----:B------:R-:W-:Y:S01]  /*11460*/  IMAD R7, R6, 0x80, R205 ;  /* 0x0000008006077824 */ /* 0x000fe200078e02cd */
[----:B------:R-:W-:Y:S01]  /*11470*/  UIMAD UR8, UR16, UR12, URZ ;  /* 0x0000000c100872a4 */ /* 0x000fe2000f8e023f */
[----:B------:R-:W-:Y:S01]  /*11480*/  LOP3.LUT R56, R57, 0x380, RZ, 0xc0, !PT ;  /* 0x0000038039387812 */ /* 0x000fe200078ec0ff */
[----:B------:R-:W-:Y:S01]  /*11490*/  UIMAD.WIDE.U32 UR6, UR15, UR12, UR6 ;  /* 0x0000000c0f0672a5 */ /* 0x000fe2000f8e0006 */
[----:B------:R-:W-:Y:S01]  /*114a0*/  LOP3.LUT R32, R33, 0x380, RZ, 0xc0, !PT ;  /* 0x0000038021207812 */ /* 0x000fe200078ec0ff */
[----:B------:R-:W-:Y:S01]  /*114b0*/  UIMAD UR8, UR15, UR13, UR8 ;  /* 0x0000000d0f0872a4 */ /* 0x000fe2000f8e0208 */
[----:B------:R-:W-:-:S02]  /*114c0*/  SHF.R.S32.HI R3, RZ, 0x1f, R7 ;  /* 0x0000001fff037819 */ /* 0x000fc40000011407 */
[----:B------:R-:W-:Y:S01]  /*114d0*/  LOP3.LUT R12, R13, 0x380, RZ, 0xc0, !PT ;  /* 0x000003800d0c7812 */ /* 0x000fe200078ec0ff */
[----:B------:R-:W-:Y:S01]  /*114e0*/  ULDC.64 UR12, c[0x0][0xaa0] ;  /* 0x0002a800000c7ab9 */ /* 0x000fe20000000a00 */
[----:B------:R-:W-:Y:S01]  /*114f0*/  IADD3 R5, P6, R7, UR6, RZ ;  /* 0x0000000607057c10 */ /* 0x000fe2000ffde0ff */
[----:B------:R-:W-:Y:S01]  /*11500*/  IMAD.U32 R6, RZ, RZ, UR8 ;  /* 0x00000008ff067e24 */ /* 0x000fe2000f8e00ff */
[----:B------:R-:W-:Y:S02]  /*11510*/  LOP3.LUT R44, R45, 0x380, RZ, 0xc0, !PT ;  /* 0x000003802d2c7812 */ /* 0x000fe400078ec0ff */
[----:B------:R-:W-:Y:S02]  /*11520*/  LOP3.LUT R28, R29, 0x380, RZ, 0xc0, !PT ;  /* 0x000003801d1c7812 */ /* 0x000fe400078ec0ff */
[----:B------:R-:W-:Y:S01]  /*11530*/  IADD3.X R6, R3, UR7, R6, P6, !PT ;  /* 0x0000000703067c10 */ /* 0x000fe2000b7fe406 */
[----:B------:R-:W-:Y:S01]  /*11540*/  ULDC.64 UR6, c[0x0][0xb40] ;  /* 0x0002d00000067ab9 */ /* 0x000fe20000000a00 */
[----:B------:R-:W-:Y:S01]  /*11550*/  SHF.R.U64 R56, R56, 0x3, RZ ;  /* 0x0000000338387819 */ /* 0x000fe200000012ff */
[----:B------:R-:W-:Y:S01]  /*11560*/  VIADD R3, R7, 0x8 ;  /* 0x0000000807037836 */ /* 0x000fe20000000000 */
[----:B------:R-:W-:-:S02]  /*11570*/  SHF.R.U64 R32, R32, 0x3, RZ ;  /* 0x0000000320207819 */ /* 0x000fc400000012ff */
[----:B------:R-:W-:Y:S02]  /*11580*/  SHF.R.U64 R12, R12, 0x3, RZ ;  /* 0x000000030c0c7819 */ /* 0x000fe400000012ff */
[----:B------:R-:W-:Y:S02]  /*11590*/  LEA R20, P6, R5, UR6, 0x2 ;  /* 0x0000000605147c11 */ /* 0x000fe4000f8c10ff */
[----:B------:R-:W-:Y:S02]  /*115a0*/  SHF.R.U64 R44, R44, 0x3, RZ ;  /* 0x000000032c2c7819 */ /* 0x000fe400000012ff */
[----:B------:R-:W-:Y:S02]  /*115b0*/  SHF.R.U64 R28, R28, 0x3, RZ ;  /* 0x000000031c1c7819 */ /* 0x000fe400000012ff */
[----:B------:R-:W-:Y:S02]  /*115c0*/  LOP3.LUT R56, R56, R57, RZ, 0x3c, !PT ;  /* 0x0000003938387212 */ /* 0x000fe400078e3cff */
[----:B------:R-:W-:-:S02]  /*115d0*/  IADD3.X R57, RZ, R19, RZ, P0, !PT ;  /* 0x00000013ff397210 */ /* 0x000fc400007fe4ff */
[----:B------:R-:W-:Y:S02]  /*115e0*/  LOP3.LUT P0, RZ, R211, 0x3, RZ, 0xc0, !PT ;  /* 0x00000003d3ff7812 */ /* 0x000fe4000780c0ff */
[----:B------:R-:W-:Y:S01]  /*115f0*/  LOP3.LUT R32, R32, R33, RZ, 0x3c, !PT ;  /* 0x0000002120207212 */ /* 0x000fe200078e3cff */
[--C-:B------:R-:W-:Y:S01]  /*11600*/  IMAD.X R33, RZ, RZ, R19.reuse, P5 ;  /* 0x000000ffff217224 */ /* 0x100fe200028e0613 */
[----:B------:R-:W-:Y:S01]  /*11610*/  LOP3.LUT R12, R12, R13, RZ, 0x3c, !PT ;  /* 0x0000000d0c0c7212 */ /* 0x000fe200078e3cff */
[--C-:B------:R-:W-:Y:S01]  /*11620*/  IMAD.X R13, RZ, RZ, R19.reuse, P4 ;  /* 0x000000ffff0d7224 */ /* 0x100fe200020e0613 */
[----:B------:R-:W-:Y:S01]  /*11630*/  LEA.HI.X R21, R5, UR7, R6, 0x2, P6 ;  /* 0x0000000705157c11 */ /* 0x000fe2000b0f1406 */
[--C-:B------:R-:W-:Y:S01]  /*11640*/  IMAD.X R5, RZ, RZ, R19.reuse, P3 ;  /* 0x000000ffff057224 */ /* 0x100fe200018e0613 */
[----:B------:R-:W-:Y:S01]  /*11650*/  LOP3.LUT R44, R44, R45, RZ, 0x3c, !PT ;  /* 0x0000002d2c2c7212 */ /* 0x000fe200078e3cff */
[--C-:B------:R-:W-:Y:S01]  /*11660*/  IMAD.X R45, RZ, RZ, R19.reuse, P1 ;  /* 0x000000ffff2d7224 */ /* 0x100fe200008e0613 */
[----:B------:R-:W-:Y:S01]  /*11670*/  LOP3.LUT R28, R28, R29, RZ, 0x3c, !PT ;  /* 0x0000001d1c1c7212 */ /* 0x000fe200078e3cff */
[----:B------:R-:W-:Y:S01]  /*11680*/  IMAD.X R29, RZ, RZ, R19, P2 ;  /* 0x000000ffff1d7224 */ /* 0x000fe200010e0613 */
[----:B------:R-:W-:-:S02]  /*11690*/  IADD3 R9, P6, R18, 0x7000, RZ ;  /* 0x0000700012097810 */ /* 0x000fc40007fde0ff */
[C---:B------:R-:W-:Y:S02]  /*116a0*/  IADD3 R61, P5, R18.reuse, 0x8000, RZ ;  /* 0x00008000123d7810 */ /* 0x040fe40007fbe0ff */
[C---:B------:R-:W-:Y:S02]  /*116b0*/  IADD3 R53, P4, R18.reuse, 0x9000, RZ ;  /* 0x0000900012357810 */ /* 0x040fe40007f9e0ff */
[C---:B------:R-:W-:Y:S02]  /*116c0*/  IADD3 R37, P3, R18.reuse, 0xa000, RZ ;  /* 0x0000a00012257810 */ /* 0x040fe40007f7e0ff */
[----:B------:R-:W-:Y:S02]  /*116d0*/  ISETP.GE.OR P1, PT, R7, UR10, P0 ;  /* 0x0000000a07007c0c */ /* 0x000fe40008726670 */
[----:B------:R-:W-:Y:S02]  /*116e0*/  IADD3 R6, P2, R18, 0xb000, RZ ;  /* 0x0000b00012067810 */ /* 0x000fe40007f5e0ff */
[----:B------:R-:W-:-:S02]  /*116f0*/  ISETP.GE.OR P0, PT, R3, UR10, P0 ;  /* 0x0000000a03007c0c */ /* 0x000fc40008706670 */
[----:B------:R-:W-:Y:S01]  /*11700*/  LOP3.LUT R7, R18, 0x380, RZ, 0xc0, !PT ;  /* 0x0000038012077812 */ /* 0x000fe200078ec0ff */
[----:B------:R-:W-:Y:S01]  /*11710*/  IMAD.X R25, RZ, RZ, R19, P2 ;  /* 0x000000ffff197224 */ /* 0x000fe200010e0613 */
[----:B------:R-:W-:Y:S02]  /*11720*/  LOP3.LUT R8, R9, 0x380, RZ, 0xc0, !PT ;  /* 0x0000038009087812 */ /* 0x000fe400078ec0ff */
[----:B------:R-:W-:Y:S02]  /*11730*/  LOP3.LUT R60, R61, 0x380, RZ, 0xc0, !PT ;  /* 0x000003803d3c7812 */ /* 0x000fe400078ec0ff */
[----:B------:R-:W-:Y:S01]  /*11740*/  LOP3.LUT R52, R53, 0x380, RZ, 0xc0, !PT ;  /* 0x0000038035347812 */ /* 0x000fe200078ec0ff */
[----:B------:R0:W-:Y:S01]  /*11750*/  @!P1 STG.E desc[UR20][R20.64], R2 ;  /* 0x0000000214009986 */ /* 0x0001e2000c101914 */
[----:B------:R-:W-:Y:S02]  /*11760*/  LOP3.LUT R36, R37, 0x380, RZ, 0xc0, !PT ;  /* 0x0000038025247812 */ /* 0x000fe400078ec0ff */
[----:B------:R-:W-:Y:S01]  /*11770*/  LOP3.LUT R3, R6, 0x380, RZ, 0xc0, !PT ;  /* 0x0000038006037812 */ /* 0x000fe200078ec0ff */
[----:B------:R1:W-:Y:S01]  /*11780*/  @!P0 STG.E desc[UR20][R20.64+0x20], R0 ;  /* 0x0000200014008986 */ /* 0x0003e2000c101914 */
[----:B------:R-:W-:-:S02]  /*11790*/  SHF.R.U64 R7, R7, 0x3, RZ ;  /* 0x0000000307077819 */ /* 0x000fc400000012ff */
[----:B------:R-:W-:Y:S01]  /*117a0*/  SHF.R.U64 R8, R8, 0x3, RZ ;  /* 0x0000000308087819 */ /* 0x000fe200000012ff */
[----:B------:R-:W-:Y:S01]  /*117b0*/  UIMAD UR6, UR9, UR12, URZ ;  /* 0x0000000c090672a4 */ /* 0x000fe2000f8e023f */
[----:B------:R-:W-:Y:S01]  /*117c0*/  SHF.R.U64 R60, R60, 0x3, RZ ;  /* 0x000000033c3c7819 */ /* 0x000fe200000012ff */
[----:B------:R-:W5:Y:S01]  /*117d0*/  LD.E.128 R32, desc[UR20][R32.64] ;  /* 0x0000001420207980 */ /* 0x000f62000c101d00 */
[----:B------:R-:W-:Y:S01]  /*117e0*/  SHF.R.U64 R52, R52, 0x3, RZ ;  /* 0x0000000334347819 */ /* 0x000fe200000012ff */
[----:B0-----:R-:W-:Y:S01]  /*117f0*/  IMAD.MOV.U32 R2, RZ, RZ, R16 ;  /* 0x000000ffff027224 */ /* 0x001fe200078e0010 */
[----:B------:R-:W-:Y:S01]  /*11800*/  SHF.R.U64 R36, R36, 0x3, RZ ;  /* 0x0000000324247819 */ /* 0x000fe200000012ff */
[----:B------:R-:W5:Y:S01]  /*11810*/  LD.E.128 R12, desc[UR20][R12.64] ;  /* 0x000000140c0c7980 */ /* 0x000f62000c101d00 */
[----:B------:R-:W-:Y:S01]  /*11820*/  SHF.R.U64 R3, R3, 0x3, RZ ;  /* 0x0000000303037819 */ /* 0x000fe200000012ff */
[----:B------:R-:W-:Y:S01]  /*11830*/  ULDC.64 UR8, c[0x0][0xae0] ;  /* 0x0002b80000087ab9 */ /* 0x000fe20000000a00 */
[----:B------:R-:W-:Y:S01]  /*11840*/  LOP3.LUT R18, R7, R18, RZ, 0x3c, !PT ;  /* 0x0000001207127212 */ /* 0x000fe200078e3cff */
[----:B------:R-:W5:Y:S01]  /*11850*/  LD.E.128 R56, desc[UR20][R56.64] ;  /* 0x0000001438387980 */ /* 0x000f62000c101d00 */
[----:B------:R-:W-:Y:S01]  /*11860*/  LOP3.LUT R8, R8, R9, RZ, 0x3c, !PT ;  /* 0x0000000908087212 */ /* 0x000fe200078e3cff */
[--C-:B------:R-:W-:Y:S01]  /*11870*/  IMAD.X R9, RZ, RZ, R19.reuse, P6 ;  /* 0x000000ffff097224 */ /* 0x100fe200030e0613 */
[----:B------:R-:W-:Y:S01]  /*11880*/  LOP3.LUT R60, R60, R61, RZ, 0x3c, !PT ;  /* 0x0000003d3c3c7212 */ /* 0x000fe200078e3cff */
[--C-:B------:R-:W-:Y:S01]  /*11890*/  IMAD.X R61, RZ, RZ, R19.reuse, P5 ;  /* 0x000000ffff3d7224 */ /* 0x100fe200028e0613 */
[----:B------:R-:W-:Y:S01]  /*118a0*/  LOP3.LUT R52, R52, R53, RZ, 0x3c, !PT ;  /* 0x0000003534347212 */ /* 0x000fe200078e3cff */
[----:B------:R0:W5:Y:S01]  /*118b0*/  LD.E.128 R48, desc[UR20][R18.64] ;  /* 0x0000001412307980 */ /* 0x000162000c101d00 */
[----:B------:R-:W-:Y:S01]  /*118c0*/  LOP3.LUT R36, R36, R37, RZ, 0x3c, !PT ;  /* 0x0000002524247212 */ /* 0x000fe200078e3cff */
[----:B------:R-:W-:Y:S01]  /*118d0*/  IMAD.X R37, RZ, RZ, R19, P3 ;  /* 0x000000ffff257224 */ /* 0x000fe200018e0613 */
[----:B------:R-:W-:Y:S01]  /*118e0*/  IADD3.X R53, RZ, R19, RZ, P4, !PT ;  /* 0x00000013ff357210 */ /* 0x000fe200027fe4ff */
[----:B------:R-:W5:Y:S01]  /*118f0*/  LD.E.128 R44, desc[UR20][R44.64] ;  /* 0x000000142c2c7980 */ /* 0x000f62000c101d00 */
[----:B------:R-:W-:-:S02]  /*11900*/  LOP3.LUT R24, R3, R6, RZ, 0x3c, !PT ;  /* 0x0000000603187212 */ /* 0x000fc400078e3cff */
[----:B------:R-:W-:Y:S01]  /*11910*/  SHF.R.S32.HI R3, RZ, 0x1f, R16 ;  /* 0x0000001fff037819 */ /* 0x000fe20000011410 */
[----:B------:R-:W5:Y:S01]  /*11920*/  LD.E.128 R4, desc[UR20][R4.64] ;  /* 0x0000001404047980 */ /* 0x000f62000c101d00 */
[----:B0-----:R-:W-:Y:S01]  /*11930*/  IMAD.U32 R19, RZ, RZ, UR12 ;  /* 0x0000000cff137e24 */ /* 0x001fe2000f8e00ff */
[----:B------:R-:W-:Y:S02]  /*11940*/  UIMAD UR6, UR4, UR13, UR6 ;  /* 0x0000000d040672a4 */ /* 0x000fe4000f8e0206 */
[----:B------:R-:W5:Y:S01]  /*11950*/  LD.E.128 R28, desc[UR20][R28.64] ;  /* 0x000000141c1c7980 */ /* 0x000f62000c101d00 */
[----:B------:R-:W-:-:S03]  /*11960*/  IMAD.WIDE.U32 R2, R19, UR4, R2 ;  /* 0x0000000413027c25 */ /* 0x000fc6000f8e0002 */
        /* <DEDUP_REMOVED lines=12> */
[----:B------:R-:W-:Y:S01]  /*11a30*/  MOV R19, UR8 ;  /* 0x0000000800137c02 */ /* 0x000fe20008000f00 */
[----:B------:R-:W-:Y:S01]  /*11a40*/  VIADD R3, R3, UR6 ;  /* 0x0000000603037c36 */ /* 0x000fe20008000000 */
[----:B------:R-:W-:-:S02]  /*11a50*/  UIMAD UR10, UR17, -0x80, UR10 ;  /* 0xffffff80110a78a4 */ /* 0x000fc4000f8e020a */
[----:B------:R-:W-:Y:S02]  /*11a60*/  UIMAD UR4, UR18, UR9, UR4 ;  /* 0x00000009120472a4 */ /* 0x000fe4000f8e0204 */
[----:B------:R-:W-:Y:S01]  /*11a70*/  IMAD.WIDE.U32 R2, R19, UR18, R2 ;  /* 0x0000001213027c25 */ /* 0x000fe2000f8e0002 */
[----:B------:R-:W-:Y:S01]  /*11a80*/  ULDC.64 UR6, c[0x0][0xae8] ;  /* 0x0002ba0000067ab9 */ /* 0x000fe20000000a00 */
[----:B------:R-:W-:Y:S02]  /*11a90*/  ISETP.GE.AND P3, PT, R22, UR10, PT ;  /* 0x0000000a16007c0c */ /* 0x000fe4000bf66270 */
[----:B------:R-:W-:Y:S01]  /*11aa0*/  VIADD R3, R3, UR4 ;  /* 0x0000000403037c36 */ /* 0x000fe20008000000 */
[----:B------:R-:W-:Y:S01]  /*11ab0*/  UIMAD UR4, UR16, UR6, URZ ;  /* 0x00000006100472a4 */ /* 0x000fe2000f8e023f */
[----:B------:R-:W-:Y:S01]  /*11ac0*/  VIADD R42, R42, 0x36820 ;  /* 0x000368202a2a7836 */ /* 0x000fe20000000000 */
[----:B-1----:R-:W-:Y:S01]  /*11ad0*/  MOV R21, UR6 ;  /* 0x0000000600157c02 */ /* 0x002fe20008000f00 */
[C---:B------:R-:W-:Y:S01]  /*11ae0*/  VIADD R19, R22.reuse, 0x60 ;  /* 0x0000006016137836 */ /* 0x040fe20000000000 */
[----:B------:R-:W-:Y:S01]  /*11af0*/  UIMAD UR4, UR15, UR7, UR4 ;  /* 0x000000070f0472a4 */ /* 0x000fe2000f8e0204 */
[----:B------:R-:W-:Y:S01]  /*11b00*/  VIADD R18, R22, 0x40 ;  /* 0x0000004016127836 */ /* 0x000fe20000000000 */
[----:B------:R-:W-:Y:S01]  /*11b10*/  PRMT R42, RZ, 0x654, R42 ;  /* 0x00000654ff2a7816 */ /* 0x000fe2000000002a */
[----:B------:R-:W-:Y:S01]  /*11b20*/  IMAD.WIDE.U32 R20, R21, UR15, R2 ;  /* 0x0000000f15147c25 */ /* 0x000fe2000f8e0002 */
[----:B------:R-:W-:-:S02]  /*11b30*/  ISETP.GE.AND P2, PT, R19, UR10, PT ;  /* 0x0000000a13007c0c */ /* 0x000fc4000bf46270 */
[--C-:B------:R-:W-:Y:S01]  /*11b40*/  SHF.R.S32.HI R23, RZ, 0x1f, R22.reuse ;  /* 0x0000001fff177819 */ /* 0x100fe20000011416 */
[----:B------:R-:W-:Y:S01]  /*11b50*/  VIADD R0, R22, 0x20 ;  /* 0x0000002016007836 */ /* 0x000fe20000000000 */
[----:B0-----:R0:W-:Y:S01]  /*11b60*/  SYNCS.ARRIVE.TRANS64.RED.A1T0 RZ, [R42+URZ], RZ ;  /* 0x000000ff2aff79a7 */ /* 0x0011e2000810043f */
[----:B------:R-:W-:Y:S01]  /*11b70*/  IMAD.U32 R19, RZ, RZ, UR17 ;  /* 0x00000011ff137e24 */ /* 0x000fe2000f8e00ff */
[----:B------:R-:W-:Y:S01]  /*11b80*/  BSSY B1, `(.L_x_2030) ;  /* 0x000001a000017945 */ /* 0x000fe20003800000 */
[----:B------:R-:W-:Y:S01]  /*11b90*/  VIADD R43, R21, UR4 ;  /* 0x00000004152b7c36 */ /* 0x000fe20008000000 */
[----:B------:R-:W-:Y:S01]  /*11ba0*/  ISETP.GE.AND P1, PT, R18, UR10, PT ;  /* 0x0000000a12007c0c */ /* 0x000fe2000bf26270 */
[----:B------:R-:W-:Y:S01]  /*11bb0*/  IMAD.WIDE R18, R19, 0x80, R22 ;  /* 0x0000008013127825 */ /* 0x000fe200078e0216 */
[----:B------:R-:W-:Y:S01]  /*11bc0*/  ISETP.GE.AND P0, PT, R0, UR10, PT ;  /* 0x0000000a00007c0c */ /* 0x000fe2000bf06270 */
[----:B------:R-:W-:-:S12]  /*11bd0*/  @P3 BRA `(.L_x_2031) ;  /* 0x0000000000503947 */ /* 0x000fd80003800000 */
        /* <DEDUP_REMOVED lines=10> */
[C---:B------:R-:W-:Y:S01]  /*11c80*/  IMAD R41, R18.reuse, UR7, R41 ;  /* 0x0000000712297c24 */ /* 0x040fe2000f8e0229 */
[----:B------:R-:W-:Y:S01]  /*11c90*/  ULDC.64 UR8, c[0x0][0x208] ;  /* 0x0000820000087ab9 */ /* 0x000fe20000000a00 */
        /* <DEDUP_REMOVED lines=8> */
.L_x_2031:
[----:B------:R-:W-:Y:S05]  /*11d20*/  BSYNC B1 ;  /* 0x0000000000017941 */ /* 0x000fea0003800000 */
.L_x_2030:
[----:B------:R-:W-:Y:S04]  /*11d30*/  BSSY B1, `(.L_x_2032) ;  /* 0x0000018000017945 */ /* 0x000fe80003800000 */
[----:B------:R-:W-:Y:S05]  /*11d40*/  @P0 BRA `(.L_x_2033) ;  /* 0x0000000000580947 */ /* 0x000fea0003800000 */
[----:B-1----:R-:W-:Y:S01]  /*11d50*/  IADD3 R41, P0, R18, 0x20, RZ ;  /* 0x0000002012297810 */ /* 0x002fe20007f1e0ff */
[----:B------:R-:W-:Y:S01]  /*11d60*/  VIADD R2, R16, 0x40 ;  /* 0x0000004010027836 */ /* 0x000fe20000000000 */
[----:B------:R-:W-:Y:S01]  /*11d70*/  ULDC UR4, c[0x0][0xa8c] ;  /* 0x0002a30000047ab9 */ /* 0x000fe20000000800 */
        /* <DEDUP_REMOVED lines=19> */
.L_x_2033:
[----:B------:R-:W-:Y:S05]  /*11eb0*/  BSYNC B1 ;  /* 0x0000000000017941 */ /* 0x000fea0003800000 */
.L_x_2032:
[----:B------:R-:W-:Y:S04]  /*11ec0*/  BSSY B1, `(.L_x_2034) ;  /* 0x0000018000017945 */ /* 0x000fe80003800000 */
[----:B------:R-:W-:Y:S05]  /*11ed0*/  @P1 BRA `(.L_x_2035) ;  /* 0x0000000000581947 */ /* 0x000fea0003800000 */
[----:B--2--5:R-:W-:Y:S01]  /*11ee0*/  IADD3 R33, P0, R18, 0x40, RZ ;  /* 0x0000004012217810 */ /* 0x024fe20007f1e0ff */
        /* <DEDUP_REMOVED lines=21> */
.L_x_2035:
[----:B------:R-:W-:Y:S05]  /*12040*/  BSYNC B1 ;  /* 0x0000000000017941 */ /* 0x000fea0003800000 */
.L_x_2034:
[----:B------:R-:W-:Y:S05]  /*12050*/  @P2 BRA `(.L_x_2036) ;  /* 0x0000000c00902947 */ /* 0x000fea0003800000 */
[----:B---3-5:R-:W-:Y:S01]  /*12060*/  IADD3 R13, P0, R18, 0x60, RZ ;  /* 0x00000060120d7810 */ /* 0x028fe20007f1e0ff */
        /* <DEDUP_REMOVED lines=14> */
[----:B------:R-:W-:Y:S02]  /*12150*/  LEA R12, P0, R2, UR6, 0x1 ;  /* 0x00000006020c7c11 */ /* 0x000fe4000f8008ff */
[----:B------:R-:W-:-:S04]  /*12160*/  IADD3 R3, R3, R13, RZ ;  /* 0x0000000d03037210 */ /* 0x000fc80007ffe0ff */
        /* <DEDUP_REMOVED lines=8> */
.L_x_2028:
[----:B------:R-:W-:Y:S01]  /*121f0*/  R2UR UR8, R208 ;  /* 0x00000000d00872ca */ /* 0x000fe200000e0000 */
[----:B------:R-:W-:Y:S01]  /*12200*/  ULDC.64 UR6, c[0x0][0xbe0] ;  /* 0x0002f80000067ab9 */ /* 0x000fe20000000a00 */
[----:B------:R-:W-:Y:S01]  /*12210*/  R2UR UR4, R206 ;  /* 0x00000000ce0472ca */ /* 0x000fe200000e0000 */
[----:B------:R-:W-:Y:S01]  /*12220*/  UISETP.NE.U32.AND UP0, UPT, UR6, URZ, UPT ;  /* 0x0000003f0600728c */ /* 0x000fe2000bf05070 */
[----:B------:R-:W-:-:S03]  /*12230*/  ULDC.64 UR12, c[0x0][0x208] ;  /* 0x00008200000c7ab9 */ /* 0x000fc60000000a00 */
[----:B------:R-:W-:-:S06]  /*12240*/  UISETP.NE.AND.EX UP1, UPT, UR7, URZ, UPT, UP0 ;  /* 0x0000003f0700728c */ /* 0x000fcc000bf25300 */
[----:B------:R-:W-:Y:S02]  /*12250*/  PLOP3.LUT P2, PT, PT, PT, UP1, 0x80, 0x0 ;  /* 0x000000000000781c */ /* 0x000fe40003f4f018 */
[----:B------:R-:W-:Y:S02]  /*12260*/  USHF.L.U64.HI UR10, UR4, 0x2, UR8 ;  /* 0x00000002040a7899 */ /* 0x000fe40008010208 */
[----:B------:R-:W-:Y:S01]  /*12270*/  USHF.L.U32 UR4, UR4, 0x2, URZ ;  /* 0x0000000204047899 */ /* 0x000fe2000800063f */
[----:B------:R-:W-:-:S03]  /*12280*/  ULDC.64 UR8, c[0x0][0xbd8] ;  /* 0x0002f60000087ab9 */ /* 0x000fc60000000a00 */
[----:B------:R-:W-:Y:S02]  /*12290*/  @UP1 UIADD3 UR6, UP2, UR4, UR6, URZ ;  /* 0x0000000604061290 */ /* 0x000fe4000ff5e03f */
[----:B------:R-:W-:Y:S02]  /*122a0*/  UISETP.NE.U32.AND UP0, UPT, UR8, URZ, UPT ;  /* 0x0000003f0800728c */ /* 0x000fe4000bf05070 */
[----:B------:R-:W-:Y:S02]  /*122b0*/  @UP1 UIADD3.X UR7, UR10, UR7, URZ, UP2, !UPT ;  /* 0x000000070a071290 */ /* 0x000fe400097fe43f */
[----:B------:R-:W-:Y:S01]  /*122c0*/  IMAD.U32 R4, RZ, RZ, UR6 ;  /* 0x00000006ff047e24 */ /* 0x000fe2000f8e00ff */
[----:B------:R-:W-:Y:S02]  /*122d0*/  UISETP.NE.AND.EX UP0, UPT, UR9, URZ, UPT, UP0 ;  /* 0x0000003f0900728c */ /* 0x000fe4000bf05300 */
[----:B------:R-:W-:Y:S01]  /*122e0*/  UIADD3 UR4, UP1, UR4, UR8, URZ ;  /* 0x0000000804047290 */ /* 0x000fe2000ff3e03f */
[----:B------:R-:W-:-:S03]  /*122f0*/  IMAD.U32 R5, RZ, RZ, UR7 ;  /* 0x00000007ff057e24 */ /* 0x000fc6000f8e00ff */
[----:B------:R-:W-:Y:S01]  /*12300*/  PLOP3.LUT P1, PT, PT, PT, UP0, 0x80, 0x0 ;  /* 0x000000000000781c */ /* 0x000fe20003f2f008 */
[----:B------:R-:W-:Y:S01]  /*12310*/  UIADD3.X UR6, UR10, UR9, URZ, UP1, !UPT ;  /* 0x000000090a067290 */ /* 0x000fe20008ffe43f */
[----:B------:R-:W2:Y:S01]  /*12320*/  @P2 LDG.E R4, desc[UR12][R4.64] ;  /* 0x0000000c04042981 */ /* 0x000ea2000c1e1900 */
[----:B------:R-:W-:Y:S01]  /*12330*/  MOV R7, RZ ;  /* 0x000000ff00077202 */ /* 0x000fe20000000f00 */
[----:B------:R-:W-:-:S03]  /*12340*/  IMAD.U32 R2, RZ, RZ, UR4 ;  /* 0x00000004ff027e24 */ /* 0x000fc6000f8e00ff */
[----:B------:R-:W-:Y:S01]  /*12350*/  IMAD.U32 R3, RZ, RZ, UR6 ;  /* 0x00000006ff037e24 */ /* 0x000fe2000f8e00ff */
[----:B------:R-:W-:Y:S01]  /*12360*/  ULDC UR4, c[0x0][0xa88] ;  /* 0x0002a20000047ab9 */ /* 0x000fe20000000800 */
[----:B------:R-:W-:-:S04]  /*12370*/  ISETP.GT.AND P0, PT, R215, 0x7f, PT ;  /* 0x0000007fd700780c */ /* 0x000fc80003f04270 */
[----:B------:R0:W5:Y:S01]  /*12380*/  @P1 LDG.E R7, desc[UR12][R2.64] ;  /* 0x0000000c02071981 */ /* 0x000162000c1e1900 */
[----:B--2---:R-:W-:Y:S01]  /*12390*/  @P2 R2UR UR4, R4 ;  /* 0x00000000040422ca */ /* 0x004fe200000e0000 */
[----:B0-----:R-:W-:-:S14]  /*123a0*/  @P2 BRA `(.L_x_2037) ;  /* 0x00000000001c2947 */ /* 0x001fdc0003800000 */
[----:B------:R-:W-:Y:S05]  /*123b0*/  @!P1 BRA `(.L_x_2037) ;  /* 0x0000000000189947 */ /* 0x000fea0003800000 */
[----:B------:R-:W-:Y:S02]  /*123c0*/  ULDC.64 UR6, c[0x0][0x208] ;  /* 0x0000820000067ab9 */ /* 0x000fe40000000a00 */
[----:B------:R-:W2:Y:S04]  /*123d0*/  LDG.E R4, desc[UR6][R2.64] ;  /* 0x0000000602047981 */ /* 0x000ea8000c1e1900 */
[----:B------:R-:W3:Y:S01]  /*123e0*/  LDG.E R0, desc[UR6][R2.64+0x4] ;  /* 0x0000040602007981 */ /* 0x000ee2000c1e1900 */
[----:B--2---:R-:W-:Y:S02]  /*123f0*/  R2UR UR6, R4 ;  /* 0x00000000040672ca */ /* 0x004fe400000e0000 */
[----:B---3--:R-:W-:-:S13]  /*12400*/  R2UR UR4, R0 ;  /* 0x00000000000472ca */ /* 0x008fda00000e0000 */
[----:B------:R-:W-:-:S12]  /*12410*/  UIADD3 UR4, -UR6, UR4, URZ ;  /* 0x0000000406047290 */ /* 0x000fd8000fffe13f */
.L_x_2037:
[----:B------:R-:W-:Y:S01]  /*12420*/  R2UR UR8, R207 ;  /* 0x00000000cf0872ca */ /* 0x000fe200000e0000 */
[----:B------:R-:W-:Y:S01]  /*12430*/  BSSY B1, `(.L_x_2038) ;  /* 0x0000025000017945 */ /* 0x000fe20003800000 */
[----:B------:R-:W-:Y:S02]  /*12440*/  R2UR UR7, R206 ;  /* 0x00000000ce0772ca */ /* 0x000fe400000e0000 */
[----:B------:R-:W-:Y:S02]  /*12450*/  R2UR UR6, R208 ;  /* 0x00000000d00672ca */ /* 0x000fe400000e0000 */
[----:B------:R-:W-:Y:S02]  /*12460*/  SHF.R.S32.HI R9, RZ, 0x1f, R16 ;  /* 0x0000001fff097819 */ /* 0x000fe40000011410 */
[----:B-----5:R-:W-:-:S05]  /*12470*/  SHF.R.S32.HI R6, RZ, 0x1f, R7 ;  /* 0x0000001fff067819 */ /* 0x020fca0000011407 */
[----:B------:R-:W-:Y:S02]  /*12480*/  USHF.R.S32.HI UR8, URZ, 0x1f, UR8 ;  /* 0x0000001f3f087899 */ /* 0x000fe40008011408 */
[----:B------:R-:W-:Y:S02]  /*12490*/  USEL UR9, UR7, URZ, !UP0 ;  /* 0x0000003f07097287 */ /* 0x000fe4000c000000 */
[----:B------:R-:W-:Y:S01]  /*124a0*/  USEL UR10, UR6, URZ, !UP0 ;  /* 0x0000003f060a7287 */ /* 0x000fe2000c000000 */
[----:B------:R-:W-:Y:S11]  /*124b0*/  @P0 BRA `(.L_x_2039) ;  /* 0x0000000000700947 */ /* 0x000ff60003800000 */
[----:B------:R-:W0:Y:S01]  /*124c0*/  S2R R2, SR_TID.X ;  /* 0x0000000000027919 */ /* 0x000e220000002100 */
[----:B------:R-:W-:-:S13]  /*124d0*/  R2UR UR6, R209 ;  /* 0x00000000d10672ca */ /* 0x000fda00000e0000 */
[----:B------:R-:W-:-:S04]  /*124e0*/  IMAD.U32 R0, RZ, RZ, UR6 ;  /* 0x00000006ff007e24 */ /* 0x000fc8000f8e00ff */
[----:B0-----:R-:W-:-:S04]  /*124f0*/  IMAD R0, R0, 0x80, R2 ;  /* 0x0000008000007824 */ /* 0x001fc800078e0202 */
[----:B------:R-:W-:-:S05]  /*12500*/  VIADD R0, R0, 0xffffff80 ;  /* 0xffffff8000007836 */ /* 0x000fca0000000000 */
[----:B------:R-:W-:-:S13]  /*12510*/  ISETP.GE.AND P0, PT, R0, UR4, PT ;  /* 0x0000000400007c0c */ /* 0x000fda000bf06270 */
[----:B------:R-:W-:Y:S05]  /*12520*/  @P0 BRA `(.L_x_2039) ;  /* 0x0000000000540947 */ /* 0x000fea0003800000 */
[----:B------:R-:W-:Y:S01]  /*12530*/  R2UR UR7, R207 ;  /* 0x00000000cf0772ca */ /* 0x000fe200000e0000 */
[----:B------:R-:W-:Y:S01]  /*12540*/  ULDC.64 UR12, c[0x0][0xb70] ;  /* 0x0002dc00000c7ab9 */ /* 0x000fe20000000a00 */
[C---:B------:R-:W-:Y:S01]  /*12550*/  IADD3 R2, P0, R0.reuse, R7, RZ ;  /* 0x0000000700027210 */ /* 0x040fe20007f1e0ff */
[----:B------:R-:W-:Y:S02]  /*12560*/  UIMAD UR6, UR8, UR12, URZ ;  /* 0x0000000c080672a4 */ /* 0x000fe4000f8e023f */
[----:B------:R-:W-:Y:S01]  /*12570*/  IMAD.U32 R5, RZ, RZ, UR12 ;  /* 0x0000000cff057e24 */ /* 0x000fe2000f8e00ff */
[----:B------:R-:W-:Y:S01]  /*12580*/  ULDC.64 UR14, c[0x0][0x208] ;  /* 0x00008200000e7ab9 */ /* 0x000fe20000000a00 */
[----:B------:R-:W-:-:S06]  /*12590*/  LEA.HI.X.SX32 R3, R0, R6, 0x1, P0 ;  /* 0x0000000600037211 */ /* 0x000fcc00000f0eff */
[----:B------:R-:W-:Y:S02]  /*125a0*/  UIMAD UR6, UR7, UR13, UR6 ;  /* 0x0000000d070672a4 */ /* 0x000fe4000f8e0206 */
[----:B------:R-:W-:Y:S01]  /*125b0*/  IMAD.WIDE.U32 R2, R5, UR7, R2 ;  /* 0x0000000705027c25 */ /* 0x000fe2000f8e0002 */
[----:B------:R-:W-:Y:S02]  /*125c0*/  ULDC.64 UR12, c[0x0][0xb78] ;  /* 0x0002de00000c7ab9 */ /* 0x000fe40000000a00 */
[----:B------:R-:W-:Y:S02]  /*125d0*/  UIMAD UR7, UR10, UR12, URZ ;  /* 0x0000000c0a0772a4 */ /* 0x000fe4000f8e023f */
[----:B------:R-:W-:Y:S01]  /*125e0*/  MOV R5, UR12 ;  /* 0x0000000c00057c02 */ /* 0x000fe20008000f00 */
[----:B------:R-:W-:Y:S01]  /*125f0*/  VIADD R3, R3, UR6 ;  /* 0x0000000603037c36 */ /* 0x000fe20008000000 */
        /* <DEDUP_REMOVED lines=8> */
.L_x_2039:
[----:B------:R-:W-:Y:S05]  /*12680*/  BSYNC B1 ;  /* 0x0000000000017941 */ /* 0x000fea0003800000 */
.L_x_2038:
[----:B------:R-:W-:Y:S01]  /*12690*/  R2UR UR11, R209 ;  /* 0x00000000d10b72ca */ /* 0x000fe200000e0000 */
[----:B------:R-:W-:Y:S01]  /*126a0*/  ULDC.64 UR6, c[0x0][0xaa0] ;  /* 0x0002a80000067ab9 */ /* 0x000fe20000000a00 */
[----:B------:R-:W-:Y:S01]  /*126b0*/  R2UR UR14, R207 ;  /* 0x00000000cf0e72ca */ /* 0x000fe200000e0000 */
[----:B------:R-:W-:Y:S01]  /*126c0*/  IMAD.MOV.U32 R2, RZ, RZ, R16 ;  /* 0x000000ffff027224 */ /* 0x000fe200078e0010 */
[----:B------:R-:W-:Y:S01]  /*126d0*/  ULDC.64 UR12, c[0x0][0xae0] ;  /* 0x0002b800000c7ab9 */ /* 0x000fe20000000a00 */
[----:B0-----:R-:W-:Y:S01]  /*126e0*/  IMAD.MOV.U32 R3, RZ, RZ, R9 ;  /* 0x000000ffff037224 */ /* 0x001fe200078e0009 */
[----:B------:R-:W-:Y:S01]  /*126f0*/  MOV R5, UR12 ;  /* 0x0000000c00057c02 */ /* 0x000fe20008000f00 */
[----:B------:R-:W-:Y:S01]  /*12700*/  IMAD R0, R6, UR6, RZ ;  /* 0x0000000606007c24 */ /* 0x000fe2000f8e02ff */
[----:B------:R-:W-:Y:S01]  /*12710*/  BSSY B1, `(.L_x_2040) ;  /* 0x000002f000017945 */ /* 0x000fe20003800000 */
[----:B------:R-:W-:Y:S01]  /*12720*/  IMAD.WIDE.U32 R2, R7, UR6, R2 ;  /* 0x0000000607027c25 */ /* 0x000fe2000f8e0002 */
[----:B------:R-:W-:-:S03]  /*12730*/  UIMAD UR6, UR8, UR12, URZ ;  /* 0x0000000c080672a4 */ /* 0x000fc6000f8e023f */
[----:B------:R-:W-:Y:S01]  /*12740*/  IMAD R7, R7, UR7, R0 ;  /* 0x0000000707077c24 */ /* 0x000fe2000f8e0200 */
[----:B------:R-:W-:Y:S01]  /*12750*/  UIMAD UR7, UR11, -0x80, UR4 ;  /* 0xffffff800b0778a4 */ /* 0x000fe2000f8e0204 */
[C---:B------:R-:W-:Y:S01]  /*12760*/  VIADD R4, R22.reuse, 0x60 ;  /* 0x0000006016047836 */ /* 0x040fe20000000000 */
[----:B------:R-:W-:Y:S01]  /*12770*/  UIMAD UR6, UR14, UR13, UR6 ;  /* 0x0000000d0e0672a4 */ /* 0x000fe2000f8e0206 */
[----:B------:R-:W-:Y:S01]  /*12780*/  IMAD.IADD R3, R3, 0x1, R7 ;  /* 0x0000000103037824 */ /* 0x000fe200078e0207 */
[----:B------:R-:W-:Y:S01]  /*12790*/  SHF.R.S32.HI R7, RZ, 0x1f, R22 ;  /* 0x0000001fff077819 */ /* 0x000fe20000011416 */
[----:B------:R-:W-:Y:S01]  /*127a0*/  ULDC.64 UR12, c[0x0][0xae8] ;  /* 0x0002ba00000c7ab9 */ /* 0x000fe20000000a00 */
[----:B------:R-:W-:Y:S01]  /*127b0*/  ISETP.GE.AND P3, PT, R22, UR7, PT ;  /* 0x0000000716007c0c */ /* 0x000fe2000bf66270 */
[----:B------:R-:W-:Y:S01]  /*127c0*/  IMAD.WIDE.U32 R2, R5, UR14, R2 ;  /* 0x0000000e05027c25 */ /* 0x000fe2000f8e0002 */
[----:B------:R-:W-:Y:S01]  /*127d0*/  UIMAD UR4, UR10, UR12, URZ ;  /* 0x0000000c0a0472a4 */ /* 0x000fe2000f8e023f */
[----:B------:R-:W-:-:S02]  /*127e0*/  ISETP.GE.AND P0, PT, R4, UR7, PT ;  /* 0x0000000704007c0c */ /* 0x000fc4000bf06270 */
[----:B------:R-:W-:Y:S01]  /*127f0*/  VIADD R0, R22, 0x20 ;  /* 0x0000002016007836 */ /* 0x000fe20000000000 */
[----:B------:R-:W-:Y:S01]  /*12800*/  UIMAD UR4, UR9, UR13, UR4 ;  /* 0x0000000d090472a4 */ /* 0x000fe2000f8e0204 */
[----:B------:R-:W-:Y:S01]  /*12810*/  VIADD R3, R3, UR6 ;  /* 0x0000000603037c36 */ /* 0x000fe20008000000 */
[----:B------:R-:W-:Y:S01]  /*12820*/  MOV R9, UR11 ;  /* 0x0000000b00097c02 */ /* 0x000fe20008000f00 */
[----:B------:R-:W-:Y:S01]  /*12830*/  IMAD.U32 R5, RZ, RZ, UR12 ;  /* 0x0000000cff057e24 */ /* 0x000fe2000f8e00ff */
[----:B------:R-:W-:Y:S01]  /*12840*/  ISETP.GE.AND P2, PT, R0, UR7, PT ;  /* 0x0000000700007c0c */ /* 0x000fe2000bf46270 */
[----:B------:R-:W-:Y:S02]  /*12850*/  VIADD R0, R22, 0x40 ;  /* 0x0000004016007836 */ /* 0x000fe40000000000 */
[----:B------:R-:W-:-:S03]  /*12860*/  IMAD.WIDE.U32 R4, R5, UR9, R2 ;  /* 0x0000000905047c25 */ /* 0x000fc6000f8e0002 */
[----:B------:R-:W-:Y:S01]  /*12870*/  ISETP.GE.AND P1, PT, R0, UR7, PT ;  /* 0x0000000700007c0c */ /* 0x000fe2000bf26270 */
[----:B------:R-:W-:Y:S02]  /*12880*/  IMAD.MOV.U32 R6, RZ, RZ, R22 ;  /* 0x000000ffff067224 */ /* 0x000fe400078e0016 */
[----:B------:R-:W-:Y:S02]  /*12890*/  VIADD R11, R5, UR4 ;  /* 0x00000004050b7c36 */ /* 0x000fe40008000000 */
[----:B------:R-:W-:Y:S01]  /*128a0*/  IMAD.WIDE R6, R9, 0x80, R6 ;  /* 0x0000008009067825 */ /* 0x000fe200078e0206 */
[----:B------:R-:W-:Y:S07]  /*128b0*/  @P3 BRA `(.L_x_2041) ;  /* 0x0000000000503947 */ /* 0x000fee0003800000 */
        /* <DEDUP_REMOVED lines=20> */
.L_x_2041:
[----:B------:R-:W-:Y:S05]  /*12a00*/  BSYNC B1 ;  /* 0x0000000000017941 */ /* 0x000fea0003800000 */
.L_x_2040:
[----:B------:R-:W-:Y:S04]  /*12a10*/  BSSY B1, `(.L_x_2042) ;  /* 0x0000018000017945 */ /* 0x000fe80003800000 */
[----:B------:R-:W-:Y:S05]  /*12a20*/  @P2 BRA `(.L_x_2043) ;  /* 0x0000000000582947 */ /* 0x000fea0003800000 */
[----:B0-----:R-:W-:Y:S01]  /*12a30*/  IADD3 R9, P2, R6, 0x20, RZ ;  /* 0x0000002006097810 */ /* 0x001fe20007f5e0ff */
        /* <DEDUP_REMOVED lines=21> */
.L_x_2043:
[----:B------:R-:W-:Y:S05]  /*12b90*/  BSYNC B1 ;  /* 0x0000000000017941 */ /* 0x000fea0003800000 */
.L_x_2042:
[----:B------:R-:W-:Y:S04]  /*12ba0*/  BSSY B1, `(.L_x_2044) ;  /* 0x0000018000017945 */ /* 0x000fe80003800000 */
[----:B------:R-:W-:Y:S05]  /*12bb0*/  @P1 BRA `(.L_x_2045) ;  /* 0x0000000000581947 */ /* 0x000fea0003800000 */
[----:B01----:R-:W-:Y:S01]  /*12bc0*/  IADD3 R9, P1, R6, 0x40, RZ ;  /* 0x0000004006097810 */ /* 0x003fe20007f3e0ff */
        /* <DEDUP_REMOVED lines=21> */
.L_x_2045:
[----:B------:R-:W-:Y:S05]  /*12d20*/  BSYNC B1 ;  /* 0x0000000000017941 */ /* 0x000fea0003800000 */
.L_x_2044:
[----:B------:R-:W-:Y:S05]  /*12d30*/  @P0 BRA `(.L_x_2036) ;  /* 0x0000000000580947 */ /* 0x000fea0003800000 */
[----:B------:R-:W-:Y:S01]  /*12d40*/  IADD3 R5, P0, R6, 0x60, RZ ;  /* 0x0000006006057810 */ /* 0x000fe20007f1e0ff */
[C---:B------:R-:W-:Y:S01]  /*12d50*/  VIADD R0, R16.reuse, 0x40 ;  /* 0x0000004010007836 */ /* 0x040fe20000000000 */
[----:B------:R-:W-:Y:S01]  /*12d60*/  ULDC.64 UR6, c[0x0][0xad8] ;  /* 0x0002b60000067ab9 */ /* 0x000fe20000000a00 */
[----:B------:R-:W-:Y:S01]  /*12d70*/  ULDC UR4, c[0x0][0xa8c] ;  /* 0x0002a30000047ab9 */ /* 0x000fe20000000800 */
[----:B------:R-:W-:Y:S01]  /*12d80*/  IMAD.MOV.U32 R2, RZ, RZ, R4 ;  /* 0x000000ffff027224 */ /* 0x000fe200078e0004 */
[----:B------:R-:W-:Y:S01]  /*12d90*/  ISETP.GE.AND P1, PT, R16, UR4, PT ;  /* 0x0000000410007c0c */ /* 0x000fe2000bf26270 */
[----:B------:R-:W-:Y:S01]  /*12da0*/  IMAD.X R6, RZ, RZ, R7, P0 ;  /* 0x000000ffff067224 */ /* 0x000fe200000e0607 */
[----:B------:R-:W-:Y:S01]  /*12db0*/  ISETP.GE.AND P2, PT, R0, UR4, PT ;  /* 0x0000000400007c0c */ /* 0x000fe2000bf46270 */
[----:B------:R-:W-:Y:S01]  /*12dc0*/  IMAD.MOV.U32 R3, RZ, RZ, R11 ;  /* 0x000000ffff037224 */ /* 0x000fe200078e000b */
[----:B------:R-:W-:Y:S01]  /*12dd0*/  IADD3 R0, R16, 0x80, RZ ;  /* 0x0000008010007810 */ /* 0x000fe20007ffe0ff */
[----:B------:R-:W-:Y:S01]  /*12de0*/  IMAD R6, R6, UR6, RZ ;  /* 0x0000000606067c24 */ /* 0x000fe2000f8e02ff */
[----:B------:R-:W-:Y:S01]  /*12df0*/  ULDC.64 UR8, c[0x0][0x208] ;  /* 0x0000820000087ab9 */ /* 0x000fe20000000a00 */
        /* <DEDUP_REMOVED lines=10> */
.L_x_2036:
[----:B------:R-:W-:Y:S05]  /*12ea0*/  BSYNC B0 ;  /* 0x0000000000007941 */ /* 0x000fea0003800000 */
.L_x_2027:
[----:B------:R-:W-:Y:S02]  /*12eb0*/  ULDC UR4, c[0x0][0xc14] ;  /* 0x0003050000047ab9 */ /* 0x000fe40000000800 */
[----:B------:R-:W-:-:S13]  /*12ec0*/  ISETP.GE.AND P0, PT, R83, UR4, PT ;  /* 0x0000000453007c0c */ /* 0x000fda000bf06270 */
[----:B------:R-:W-:Y:S05]  /*12ed0*/  @!P0 BRA `(.L_x_2046) ;  /* 0xfffffedc00b88947 */ /* 0x000fea000383ffff */
[----:B------:R-:W-:Y:S05]  /*12ee0*/  EXIT ;  /* 0x000000000000794d */ /* 0x000fea0003800000 */
.L_x_1991:
        /* <DEDUP_REMOVED lines=10> */
[----:B------:R-:W-:Y:S01]  /*12f90*/  ULDC.64 UR6, c[0x0][0x208] ;  /* 0x0000820000067ab9 */ /* 0x000fe20000000a00 */
        /* <DEDUP_REMOVED lines=27> */
[----:B-1----:R-:W-:Y:S01]  /*13150*/  SEL R3, R6, RZ, P0 ;  /* 0x000000ff06037207 */ /* 0x002fe20000000000 */
[----:B------:R-:W-:Y:S01]  /*13160*/  IMAD.MOV.U32 R6, RZ, RZ, RZ ;  /* 0x000000ffff067224 */ /* 0x000fe200078e00ff */
        /* <DEDUP_REMOVED lines=18> */
[----:B------:R-:W-:Y:S01]  /*13290*/  MOV R6, RZ ;  /* 0x000000ff00067202 */ /* 0x000fe20000000f00 */
[----:B------:R-:W-:Y:S01]  /*132a0*/  ULDC UR5, c[0x0][0xc14] ;  /* 0x0003050000057ab9 */ /* 0x000fe20000000800 */
[----:B------:R-:W-:Y:S01]  /*132b0*/  ULDC UR7, c[0x0][0xc14] ;  /* 0x0003050000077ab9 */ /* 0x000fe20000000800 */
[----:B------:R-:W-:-:S05]  /*132c0*/  ULDC UR4, c[0x0][0xc10] ;  /* 0x0003040000047ab9 */ /* 0x000fca0000000800 */
.L_x_2051:
[----:B------:R-:W-:Y:S02]  /*132d0*/  VIADD R6, R6, 0x1f ;  /* 0x0000001f06067836 */ /* 0x000fe40000000000 */
[----:B------:R-:W-:-:S03]  /*132e0*/  IMAD.U32 R19, RZ, RZ, UR7 ;  /* 0x00000007ff137e24 */ /* 0x000fc6000f8e00ff */
[----:B------:R-:W-:-:S13]  /*132f0*/  ISETP.GE.AND P0, PT, R6, UR5, PT ;  /* 0x0000000506007c0c */ /* 0x000fda000bf06270 */
[----:B------:R-:W-:Y:S05]  /*13300*/  @P0 BRA `(.L_x_2048) ;  /* 0x0000000400cc0947 */ /* 0x000fea0003800000 */
        /* <DEDUP_REMOVED lines=12> */
.L_x_2050:
[----:B------:R-:W-:Y:S05]  /*133d0*/  BSYNC B0 ;  /* 0x0000000000007941 */ /* 0x000fea0003800000 */
.L_x_2049:
        /* <DEDUP_REMOVED lines=8> */
[----:B------:R-:W-:Y:S02]  /*13460*/  ISETP.GE.U32.AND P1, PT, R8, 0x8, PT ;  /* 0x000000080800780c */ /* 0x000fe40003f26070 */
[----:B------:R-:W-:-:S05]  /*13470*/  IADD3 R2, R3, R2, RZ ;  /* 0x0000000203027210 */ /* 0x000fca0007ffe0ff */
        /* <DEDUP_REMOVED lines=15> */
.L_x_2047:
[----:B------:R-:W-:Y:S01]  /*13570*/  IMAD.IADD R7, R5, 0x1, -R2 ;  /* 0x0000000105077824 */ /* 0x000fe200078e0a02 */
[----:B------:R-:W-:-:S03]  /*13580*/  ULDC.64 UR8, c[0x0][0x208] ;  /* 0x0000820000087ab9 */ /* 0x000fc60000000a00 */
[----:B------:R-:W-:-:S05]  /*13590*/  IMAD R2, R4, UR4, R7 ;  /* 0x0000000404027c24 */ /* 0x000fca000f8e0207 */
[----:B------:R-:W-:Y:S02]  /*135a0*/  ISETP.GT.AND P0, PT, R2, UR6, PT ;  /* 0x0000000602007c0c */ /* 0x000fe4000bf04270 */
[----:B------:R-:W0:Y:S11]  /*135b0*/  LDC.64 R2, c[0x0][0xc68] ;  /* 0x00031a00ff027b82 */ /* 0x000e360000000a00 */
[----:B------:R-:W-:-:S04]  /*135c0*/  VOTE.ANY R9, PT, !P0 ;  /* 0x0000000000097806 */ /* 0x000fc800040e0100 */
[----:B------:R-:W1:Y:S02]  /*135d0*/  POPC R5, R9 ;  /* 0x0000000900057309 */ /* 0x000e640000000000 */
[----:B-1----:R-:W-:-:S05]  /*135e0*/  IADD3 R19, R5, R6, RZ ;  /* 0x0000000605137210 */ /* 0x002fca0007ffe0ff */
        /* <DEDUP_REMOVED lines=13> */
.L_x_2052:
[----:B-1----:R-:W-:Y:S01]  /*136c0*/  IMAD.MOV R2, RZ, RZ, -R3 ;  /* 0x000000ffff027224 */ /* 0x002fe200078e0a03 */
[----:B--2---:R-:W-:Y:S01]  /*136d0*/  IABS R4, R6 ;  /* 0x0000000600047213 */ /* 0x004fe20000000000 */
[----:B---3--:R-:W-:Y:S02]  /*136e0*/  IMAD R16, R16, UR4, R7 ;  /* 0x0000000410107c24 */ /* 0x008fe4000f8e0207 */
[----:B------:R-:W-:Y:S02]  /*136f0*/  IMAD R5, R2, R11, RZ ;  /* 0x0000000b02057224 */ /* 0x000fe400078e02ff */
[----:B------:R-:W-:Y:S02]  /*13700*/  IMAD.MOV.U32 R2, RZ, RZ, RZ ;  /* 0x000000ffff027224 */ /* 0x000fe400078e00ff */
[----:B------:R-:W-:Y:S02]  /*13710*/  IMAD.MOV R4, RZ, RZ, -R4 ;  /* 0x000000ffff047224 */ /* 0x000fe400078e0a04 */
[----:B------:R-:W-:Y:S01]  /*13720*/  IMAD.HI.U32 R2, R3, R5, R2 ;  /* 0x0000000503027227 */ /* 0x000fe200078e0002 */
[----:B------:R-:W-:-:S04]  /*13730*/  IADD3 R5, -R16, UR6, RZ ;  /* 0x0000000610057c10 */ /* 0x000fc8000fffe1ff */
[----:B------:R-:W-:-:S05]  /*13740*/  IABS R3, R5 ;  /* 0x0000000500037213 */ /* 0x000fca0000000000 */
[----:B------:R-:W-:-:S04]  /*13750*/  IMAD.HI.U32 R9, R2, R3, RZ ;  /* 0x0000000302097227 */ /* 0x000fc800078e00ff */
[----:B------:R-:W-:-:S05]  /*13760*/  IMAD R2, R9, R4, R3 ;  /* 0x0000000409027224 */ /* 0x000fca00078e0203 */
[----:B------:R-:W-:-:S13]  /*13770*/  ISETP.GT.U32.AND P0, PT, R11, R2, PT ;  /* 0x000000020b00720c */ /* 0x000fda0003f04070 */
[----:B------:R-:W-:Y:S01]  /*13780*/  @!P0 IMAD.IADD R2, R2, 0x1, -R11 ;  /* 0x0000000102028824 */ /* 0x000fe200078e0a0b */
[----:B------:R-:W-:-:S04]  /*13790*/  @!P0 IADD3 R9, R9, 0x1, RZ ;  /* 0x0000000109098810 */ /* 0x000fc80007ffe0ff */
[----:B------:R-:W-:Y:S02]  /*137a0*/  ISETP.GE.U32.AND P0, PT, R2, R11, PT ;  /* 0x0000000b0200720c */ /* 0x000fe40003f06070 */
[----:B------:R-:W-:-:S11]  /*137b0*/  LOP3.LUT R2, R5, R6, RZ, 0x3c, !PT ;  /* 0x0000000605027212 */ /* 0x000fd600078e3cff */
[----:B------:R-:W-:Y:S01]  /*137c0*/  @P0 VIADD R9, R9, 0x1 ;  /* 0x0000000109090836 */ /* 0x000fe20000000000 */
[----:B------:R-:W-:-:S13]  /*137d0*/  ISETP.GE.AND P0, PT, R2, RZ, PT ;  /* 0x000000ff0200720c */ /* 0x000fda0003f06270 */
[----:B------:R-:W-:Y:S01]  /*137e0*/  @!P0 IMAD.MOV R9, RZ, RZ, -R9 ;  /* 0x000000ffff098224 */ /* 0x000fe200078e0a09 */
[----:B------:R-:W-:-:S13]  /*137f0*/  ISETP.NE.AND P0, PT, R6, RZ, PT ;  /* 0x000000ff0600720c */ /* 0x000fda0003f05270 */
[----:B------:R-:W-:-:S05]  /*13800*/  @!P0 LOP3.LUT R9, RZ, R6, RZ, 0x33, !PT ;  /* 0x00000006ff098212 */ /* 0x000fca00078e33ff */
[----:B------:R-:W-:Y:S01]  /*13810*/  IMAD R4, R8, R9, RZ ;  /* 0x0000000908047224 */ /* 0x000fe200078e02ff */
[----:B------:R-:W-:-:S03]  /*13820*/  IADD3 R9, -R9, RZ, RZ ;  /* 0x000000ff09097210 */ /* 0x000fc60007ffe1ff */
[----:B------:R-:W-:Y:S02]  /*13830*/  IMAD.MOV R3, RZ, RZ, -R4 ;  /* 0x000000ffff037224 */ /* 0x000fe400078e0a04 */
[----:B------:R-:W-:-:S03]  /*13840*/  IMAD R5, R6, R9, R5 ;  /* 0x0000000906057224 */ /* 0x000fc600078e0205 */
[----:B------:R-:W-:Y:S01]  /*13850*/  VIADDMNMX R8, R3, UR4, R8, PT ;  /* 0x0000000403087c46 */ /* 0x000fe2000b800108 */
[----:B------:R-:W-:-:S03]  /*13860*/  IMAD.IADD R4, R5, 0x1, R4 ;  /* 0x0000000105047824 */ /* 0x000fc600078e0204 */
[----:B------:R-:W-:-:S04]  /*13870*/  IABS R7, R8 ;  /* 0x0000000800077213 */ /* 0x000fc80000000000 */
[----:B------:R-:W1:Y:S08]  /*13880*/  I2F.RP R10, R7 ;  /* 0x00000007000a7306 */ /* 0x000e700000209400 */
[----:B-1----:R-:W1:Y:S02]  /*13890*/  MUFU.RCP R10, R10 ;  /* 0x0000000a000a7308 */ /* 0x002e640000001000 */
[----:B-1----:R-:W-:-:S06]  /*138a0*/  VIADD R2, R10, 0xffffffe ;  /* 0x0ffffffe0a027836 */ /* 0x002fcc0000000000 */
[----:B------:R1:W2:Y:S02]  /*138b0*/  F2I.FTZ.U32.TRUNC.NTZ R3, R2 ;  /* 0x0000000200037305 */ /* 0x0002a4000021f000 */
[----:B-1----:R-:W-:Y:S02]  /*138c0*/  IMAD.MOV.U32 R2, RZ, RZ, RZ ;  /* 0x000000ffff027224 */ /* 0x002fe400078e00ff */
[----:B--2---:R-:W-:-:S04]  /*138d0*/  IMAD.MOV R6, RZ, RZ, -R3 ;  /* 0x000000ffff067224 */ /* 0x004fc800078e0a03 */
        /* <DEDUP_REMOVED lines=12> */
[----:B------:R-:W-:Y:S02]  /*139a0*/  @P0 IADD3 R3, R3, 0x1, RZ ;  /* 0x0000000103030810 */ /* 0x000fe40007ffe0ff */
        /* <DEDUP_REMOVED lines=9> */
.L_x_2048:
[----:B------:R-:W-:Y:S01]  /*13a40*/  IMAD.MOV.U32 R17, RZ, RZ, RZ ;  /* 0x000000ffff117224 */ /* 0x000fe200078e00ff */
[----:B------:R-:W-:Y:S01]  /*13a50*/  MOV R16, UR6 ;  /* 0x0000000600107c02 */ /* 0x000fe20008000f00 */
[----:B------:R-:W-:-:S07]  /*13a60*/  IMAD.MOV.U32 R18, RZ, RZ, RZ ;  /* 0x000000ffff127224 */ /* 0x000fce00078e00ff */
.L_x_2053:
[----:B------:R-:W1:Y:S01]  /*13a70*/  S2R R2, SR_TID.X ;  /* 0x0000000000027919 */ /* 0x000e620000002100 */
[----:B------:R-:W-:Y:S01]  /*13a80*/  STL [R1+0x20], RZ ;  /* 0x000020ff01007387 */ /* 0x000fe20000100800 */
        /* <DEDUP_REMOVED lines=10> */
[----:B------:R1:W-:Y:S03]  /*13b30*/  STL [R1], RZ ;  /* 0x000000ff01007387 */ /* 0x0003e60000100800 */
[----:B------:R-:W-:Y:S05]  /*13b40*/  @P0 BRA `(.L_x_2054) ;  /* 0x0000004000f80947 */ /* 0x000fea0003800000 */
[----:B-1----:R-:W-:Y:S01]  /*13b50*/  IMAD.MOV.U32 R0, RZ, RZ, 0x1 ;  /* 0x00000001ff007424 */ /* 0x002fe200078e00ff */
[----:B------:R1:W-:Y:S01]  /*13b60*/  STL [R1], RZ ;  /* 0x000000ff01007387 */ /* 0x0003e20000100800 */
[----:B------:R-:W-:Y:S01]  /*13b70*/  ULDC UR38, c[0x0][0xc] ;  /* 0x0000030000267ab9 */ /* 0x000fe20000000800 */
[----:B------:R-:W-:Y:S02]  /*13b80*/  ULDC.64 UR36, c[0x0][0x198] ;  /* 0x0000660000247ab9 */ /* 0x000fe40000000a00 */
[----:B------:R1:W-:Y:S04]  /*13b90*/  STL [R1+0x8], R0 ;  /* 0x0000080001007387 */ /* 0x0003e80000100800 */
[----:B------:R1:W-:Y:S02]  /*13ba0*/  STL [R1+0x20], RZ ;  /* 0x000020ff01007387 */ /* 0x0003e40000100800 */
.L_x_2121:
[----:B--2---:R-:W2:Y:S01]  /*13bb0*/  LDC.64 R2, c[0x0][0xc60] ;  /* 0x00031800ff027b82 */ /* 0x004ea20000000a00 */
[----:B------:R-:W-:Y:S01]  /*13bc0*/  ULDC.64 UR4, c[0x0][0x208] ;  /* 0x0000820000047ab9 */ /* 0x000fe20000000a00 */
[----:B--2---:R-:W-:-:S05]  /*13bd0*/  IMAD.WIDE R2, R19, 0x4, R2 ;  /* 0x0000000413027825 */ /* 0x004fca00078e0202 */
[----:B------:R-:W2:Y:S01]  /*13be0*/  LDG.E R5, desc[UR4][R2.64] ;  /* 0x0000000402057981 */ /* 0x000ea2000c1e1900 */
[----:B------:R-:W-:Y:S05]  /*13bf0*/  YIELD ;  /* 0x0000000000007946 */ /* 0x000fea0003800000 */
[----:B------:R-:W-:Y:S01]  /*13c00*/  ULDC.64 UR4, c[0x0][0xa28] ;  /* 0x00028a0000047ab9 */ /* 0x000fe20000000a00 */
[----:B-1----:R-:W-:Y:S01]  /*13c10*/  IMAD.MOV.U32 R0, RZ, RZ, RZ ;  /* 0x000000ffff007224 */ /* 0x002fe200078e00ff */
[----:B------:R-:W-:Y:S01]  /*13c20*/  ISETP.NE.U32.AND P0, PT, RZ, UR4, PT ;  /* 0x00000004ff007c0c */ /* 0x000fe2000bf05070 */
[----:B------:R-:W-:Y:S01]  /*13c30*/  ULDC.64 UR8, c[0x0][0x208] ;  /* 0x0000820000087ab9 */ /* 0x000fe20000000a00 */
[----:B------:R-:W-:Y:S01]  /*13c40*/  MOV R6, RZ ;  /* 0x000000ff00067202 */ /* 0x000fe20000000f00 */
[----:B------:R-:W-:Y:S01]  /*13c50*/  ULDC.64 UR6, c[0x0][0xa08] ;  /* 0x0002820000067ab9 */ /* 0x000fe20000000a00 */
[----:B------:R-:W-:-:S02]  /*13c60*/  ISETP.NE.AND.EX P0, PT, RZ, UR5, PT, P0 ;  /* 0x00000005ff007c0c */ /* 0x000fc4000bf05300 */
[----:B--2---:R-:W-:Y:S01]  /*13c70*/  SHF.R.S32.HI R4, RZ, 0x1f, R5 ;  /* 0x0000001fff047819 */ /* 0x004fe20000011405 */
[----:B------:R-:W-:-:S10]  /*13c80*/  IMAD.SHL.U32 R11, R5, 0x4, RZ ;  /* 0x00000004050b7824 */ /* 0x000fd400078e00ff */
[C---:B------:R-:W-:Y:S01]  /*13c90*/  @P0 LEA R2, P1, R5.reuse, UR4, 0x2 ;  /* 0x0000000405020c11 */ /* 0x040fe2000f8210ff */
[----:B------:R1:W-:Y:S03]  /*13ca0*/  STL [R1+0x10], R5 ;  /* 0x0000100501007387 */ /* 0x0003e60000100800 */
[C-C-:B------:R-:W-:Y:S01]  /*13cb0*/  @P0 LEA.HI.X R3, R5.reuse, UR5, R4.reuse, 0x2, P1 ;  /* 0x0000000505030c11 */ /* 0x140fe200088f1404 */
[----:B------:R-:W-:Y:S02]  /*13cc0*/  ULDC.64 UR4, c[0x0][0xa18] ;  /* 0x0002860000047ab9 */ /* 0x000fe40000000a00 */
[----:B------:R-:W-:Y:S02]  /*13cd0*/  ISETP.NE.U32.AND P1, PT, RZ, UR4, PT ;  /* 0x00000004ff007c0c */ /* 0x000fe4000bf25070 */
[----:B------:R2:W5:Y:S01]  /*13ce0*/  @P0 LDG.E R0, desc[UR8][R2.64] ;  /* 0x0000000802000981 */ /* 0x000562000c1e1900 */
[----:B------:R-:W-:-:S02]  /*13cf0*/  SHF.L.U64.HI R10, R5, 0x2, R4 ;  /* 0x00000002050a7819 */ /* 0x000fc40000010204 */
[----:B------:R-:W-:Y:S01]  /*13d00*/  ISETP.NE.AND.EX P1, PT, RZ, UR5, PT, P1 ;  /* 0x00000005ff007c0c */ /* 0x000fe2000bf25310 */
[----:B------:R-:W-:Y:S04]  /*13d10*/  STL [R1+0x18], R11 ;  /* 0x0000180b01007387 */ /* 0x000fe80000100800 */
[----:B------:R-:W-:Y:S08]  /*13d20*/  STL [R1+0x1c], R10 ;  /* 0x00001c0a01007387 */ /* 0x000ff00000100800 */
[----:B------:R-:W-:-:S04]  /*13d30*/  @P1 IADD3 R8, P0, R11, UR4, RZ ;  /* 0x000000040b081c10 */ /* 0x000fc8000ff1e0ff */
[C---:B------:R-:W-:Y:S01]  /*13d40*/  @P1 IADD3.X R9, R10.reuse, UR5, RZ, P0, !PT ;  /* 0x000000050a091c10 */ /* 0x040fe200087fe4ff */
[----:B------:R-:W-:Y:S02]  /*13d50*/  ULDC.64 UR4, c[0x0][0xa00] ;  /* 0x0002800000047ab9 */ /* 0x000fe40000000a00 */
[----:B------:R-:W-:Y:S02]  /*13d60*/  ISETP.NE.U32.AND P2, PT, RZ, UR4, PT ;  /* 0x00000004ff007c0c */ /* 0x000fe4000bf45070 */
[C---:B--2---:R-:W-:Y:S02]  /*13d70*/  IADD3 R2, P0, R11.reuse, UR4, RZ ;  /* 0x000000040b027c10 */ /* 0x044fe4000ff1e0ff */
[----:B------:R-:W-:Y:S02]  /*13d80*/  ISETP.NE.AND.EX P2, PT, RZ, UR5, PT, P2 ;  /* 0x00000005ff007c0c */ /* 0x000fe4000bf45320 */
[----:B------:R-:W-:Y:S01]  /*13d90*/  IADD3.X R3, R10, UR5, RZ, P0, !PT ;  /* 0x000000050a037c10 */ /* 0x000fe200087fe4ff */
[----:B------:R-:W-:Y:S01]  /*13da0*/  ULDC UR4, c[0x0][0x288] ;  /* 0x0000a20000047ab9 */ /* 0x000fe20000000800 */
[----:B------:R-:W-:-:S04]  /*13db0*/  IADD3 R4, P0, R11, UR6, RZ ;  /* 0x000000060b047c10 */ /* 0x000fc8000ff1e0ff */
[----:B-1----:R-:W-:-:S05]  /*13dc0*/  IADD3.X R5, R10, UR7, RZ, P0, !PT ;  /* 0x000000070a057c10 */ /* 0x002fca00087fe4ff */
[----:B------:R-:W2:Y:S01]  /*13dd0*/  @P2 LDG.E R6, desc[UR8][R2.64] ;  /* 0x0000000802062981 */ /* 0x000ea2000c1e1900 */
[----:B------:R-:W-:-:S04]  /*13de0*/  ISETP.NE.U32.AND P0, PT, RZ, UR6, PT ;  /* 0x00000006ff007c0c */ /* 0x000fc8000bf05070 */
[----:B------:R-:W-:Y:S01]  /*13df0*/  ISETP.NE.AND.EX P0, PT, RZ, UR7, PT, P0 ;  /* 0x00000007ff007c0c */ /* 0x000fe2000bf05300 */
[----:B--2---:R1:W-:Y:S02]  /*13e00*/  STL [R1+0x24], R6 ;  /* 0x0000240601007387 */ /* 0x0043e40000100800 */
[----:B-1----:R-:W-:Y:S01]  /*13e10*/  IMAD.U32 R6, RZ, RZ, UR4 ;  /* 0x00000004ff067e24 */ /* 0x002fe2000f8e00ff */
[----:B------:R-:W-:Y:S02]  /*13e20*/  ULDC.64 UR4, c[0x0][0x3f8] ;  /* 0x0000fe0000047ab9 */ /* 0x000fe40000000a00 */
[----:B------:R-:W-:-:S03]  /*13e30*/  UISETP.NE.U32.AND UP0, UPT, UR4, URZ, UPT ;  /* 0x0000003f0400728c */ /* 0x000fc6000bf05070 */
[----:B------:R-:W-:Y:S01]  /*13e40*/  ULDC UR4, c[0x0][0x404] ;  /* 0x0001010000047ab9 */ /* 0x000fe20000000800 */
[----:B------:R-:W-:Y:S01]  /*13e50*/  UISETP.NE.AND.EX UP0, UPT, UR5, URZ, UPT, UP0 ;  /* 0x0000003f0500728c */ /* 0x000fe2000bf05300 */
[----:B------:R1:W5:Y:S02]  /*13e60*/  @P1 LDG.E R6, desc[UR8][R8.64] ;  /* 0x0000000808061981 */ /* 0x000364000c1e1900 */
[----:B------:R-:W-:Y:S01]  /*13e70*/  ULDC UR5, c[0x0][0x2e0] ;  /* 0x0000b80000057ab9 */ /* 0x000fe20000000800 */
[----:B------:R-:W-:-:S04]  /*13e80*/  USEL UR4, UR4, 0x1, UP0 ;  /* 0x0000000104047887 */ /* 0x000fc80008000000 */
[----:B------:R-:W-:-:S06]  /*13e90*/  UIMAD UR4, UR4, UR5, URZ ;  /* 0x00000005040472a4 */ /* 0x000fcc000f8e023f */
[----:B------:R-:W-:Y:S01]  /*13ea0*/  IMAD.U32 R7, RZ, RZ, UR4 ;  /* 0x00000004ff077e24 */ /* 0x000fe2000f8e00ff */
[----:B-1----:R-:W-:Y:S06]  /*13eb0*/  @P1 BRA `(.L_x_2055) ;  /* 0x0000000000141947 */ /* 0x002fec0003800000 */
[----:B------:R-:W-:Y:S05]  /*13ec0*/  @!P2 BRA `(.L_x_2055) ;  /* 0x000000000010a947 */ /* 0x000fea0003800000 */
[----:B------:R-:W-:Y:S02]  /*13ed0*/  ULDC.64 UR4, c[0x0][0x208] ;  /* 0x0000820000047ab9 */ /* 0x000fe40000000a00 */
[----:B-----5:R-:W2:Y:S04]  /*13ee0*/  LDG.E R6, desc[UR4][R2.64] ;  /* 0x0000000402067981 */ /* 0x020ea8000c1e1900 */
[----:B------:R-:W2:Y:S02]  /*13ef0*/  LDG.E R9, desc[UR4][R2.64+0x4] ;  /* 0x0000040402097981 */ /* 0x000ea4000c1e1900 */
[----:B--2---:R-:W-:-:S07]  /*13f00*/  IMAD.IADD R6, R9, 0x1, -R6 ;  /* 0x0000000109067824 */ /* 0x004fce00078e0a06 */
.L_x_2055:
[----:B------:R-:W-:Y:S01]  /*13f10*/  IMAD.MOV.U32 R3, RZ, RZ, RZ ;  /* 0x000000ffff037224 */ /* 0x000fe200078e00ff */
[----:B------:R-:W-:-:S05]  /*13f20*/  ULDC.64 UR4, c[0x0][0x208] ;  /* 0x0000820000047ab9 */ /* 0x000fca0000000a00 */
[----:B------:R-:W2:Y:S01]  /*13f30*/  @P0 LDG.E R3, desc[UR4][R4.64] ;  /* 0x0000000404030981 */ /* 0x000ea2000c1e1900 */
[----:B------:R-:W-:Y:S02]  /*13f40*/  ULDC.64 UR4, c[0x0][0xa20] ;  /* 0x0002880000047ab9 */ /* 0x000fe40000000a00 */
[----:B------:R-:W-:-:S04]  /*13f50*/  ISETP.NE.U32.AND P1, PT, RZ, UR4, PT ;  /* 0x00000004ff007c0c */ /* 0x000fc8000bf25070 */
[----:B------:R-:W-:Y:S01]  /*13f60*/  ISETP.NE.AND.EX P1, PT, RZ, UR5, PT, P1 ;  /* 0x00000005ff007c0c */ /* 0x000fe2000bf25310 */
[----:B--2--5:R-:W-:-:S05]  /*13f70*/  IMAD.IADD R2, R3, 0x1, R0 ;  /* 0x0000000103027824 */ /* 0x024fca00078e0200 */
[----:B------:R1:W-:Y:S07]  /*13f80*/  STL [R1+0x4], R2 ;  /* 0x0000040201007387 */ /* 0x0003ee0000100800 */
[----:B------:R-:W-:Y:S05]  /*13f90*/  @!P1 BRA `(.L_x_2056) ;  /* 0x0000000000149947 */ /* 0x000fea0003800000 */
[----:B-1----:R-:W-:Y:S01]  /*13fa0*/  IADD3 R2, P0, R11, UR4, RZ ;  /* 0x000000040b027c10 */ /* 0x002fe2000ff1e0ff */
[----:B------:R-:W-:-:S03]  /*13fb0*/  ULDC.64 UR6, c[0x0][0x208] ;  /* 0x0000820000067ab9 */ /* 0x000fc60000000a00 */
[----:B------:R-:W-:-:S05]  /*13fc0*/  IADD3.X R3, R10, UR5, RZ, P0, !PT ;  /* 0x000000050a037c10 */ /* 0x000fca00087fe4ff */
[----:B------:R1:W5:Y:S01]  /*13fd0*/  LDG.E R7, desc[UR6][R2.64] ;  /* 0x0000000602077981 */ /* 0x000362000c1e1900 */
[----:B------:R-:W-:Y:S05]  /*13fe0*/  BRA `(.L_x_2057) ;  /* 0x0000000000147947 */ /* 0x000fea0003800000 */
.L_x_2056:
[----:B------:R-:W-:Y:S05]  /*13ff0*/  @!P0 BRA `(.L_x_2057) ;  /* 0x0000000000108947 */ /* 0x000fea0003800000 */
[----:B------:R-:W-:Y:S02]  /*14000*/  ULDC.64 UR4, c[0x0][0x208] ;  /* 0x0000820000047ab9 */ /* 0x000fe40000000a00 */
[----:B------:R-:W2:Y:S04]  /*14010*/  LDG.E R7, desc[UR4][R4.64] ;  /* 0x0000000404077981 */ /* 0x000ea8000c1e1900 */
[----:B-1----:R-:W2:Y:S02]  /*14020*/  LDG.E R2, desc[UR4][R4.64+0x4] ;  /* 0x0000040404027981 */ /* 0x002ea4000c1e1900 */
[----:B--2---:R-:W-:-:S07]  /*14030*/  IADD3 R7, -R7, R2, RZ ;  /* 0x0000000207077210 */ /* 0x004fce0007ffe1ff */
.L_x_2057:
[----:B-----5:R-:W-:Y:S01]  /*14040*/  IMAD.IADD R7, R7, 0x1, -R0 ;  /* 0x0000000107077824 */ /* 0x020fe200078e0a00 */
[----:B-1----:R-:W-:Y:S01]  /*14050*/  LEA R2, R17, 0xef, 0x7 ;  /* 0x000000ef11027811 */ /* 0x002fe200078e38ff */
[----:B------:R-:W-:Y:S01]  /*14060*/  IMAD.MOV.U32 R4, RZ, RZ, RZ ;  /* 0x000000ffff047224 */ /* 0x000fe200078e00ff */
[----:B------:R-:W-:Y:S01]  /*14070*/  BSSY B6, `(.L_x_2058) ;  /* 0x0000327000067945 */ /* 0x000fe20003800000 */
[C---:B------:R-:W-:Y:S01]  /*14080*/  VIADD R5, R7.reuse, 0x6f ;  /* 0x0000006f07057836 */ /* 0x040fe20000000000 */
[----:B------:R-:W-:Y:S01]  /*14090*/  IADD3 R3, R7, R2, -R6 ;  /* 0x0000000207037210 */ /* 0x000fe20007ffe806 */
[----:B------:R-:W-:Y:S02]  /*140a0*/  IMAD.MOV.U32 R2, RZ, RZ, RZ ;  /* 0x000000ffff027224 */ /* 0x000fe400078e00ff */
[----:B------:R-:W-:-:S04]  /*140b0*/  IMAD.HI R4, R5, -0x6db6db6d, R4 ;  /* 0x9249249305047827 */ /* 0x000fc800078e0204 */
[----:B------:R-:W-:Y:S01]  /*140c0*/  IMAD.HI R2, R3, -0x6db6db6d, R2 ;  /* 0x9249249303027827 */ /* 0x000fe200078e0202 */
[----:B------:R-:W-:-:S04]  /*140d0*/  SHF.R.U32.HI R3, RZ, 0x1f, R4 ;  /* 0x0000001fff037819 */ /* 0x000fc80000011604 */
[----:B------:R-:W-:Y:S02]  /*140e0*/  SHF.R.U32.HI R5, RZ, 0x1f, R2 ;  /* 0x0000001fff057819 */ /* 0x000fe40000011602 */
[----:B------:R-:W-:Y:S02]  /*140f0*/  LEA.HI.SX32 R3, R4, R3, 0x1a ;  /* 0x0000000304037211 */ /* 0x000fe400078fd2ff */
[----:B------:R-:W-:-:S04]  /*14100*/  LEA.HI.SX32 R2, R2, R5, 0x1a ;  /* 0x0000000502027211 */ /* 0x000fc800078fd2ff */
[----:B------:R-:W-:-:S04]  /*14110*/  VIMNMX R8, R3, R2, PT ;  /* 0x0000000203087248 */ /* 0x000fc80003fe0100 */
[----:B------:R-:W-:Y:S01]  /*14120*/  ISETP.GT.AND P0, PT, R8, RZ, PT ;  /* 0x000000ff0800720c */ /* 0x000fe20003f04270 */
[----:B------:R1:W-:-:S12]  /*14130*/  STL [R1+0x14], R8 ;  /* 0x0000140801007387 */ /* 0x0003d80000100800 */
[----:B-1----:R-:W-:Y:S05]  /*14140*/  @P0 BRA `(.L_x_2059) ;  /* 0x0000000000480947 */ /* 0x002fea0003800000 */
[----:B------:R-:W1:Y:S02]  /*14150*/  S2R R8, SR_TID.X ;  /* 0x0000000000087919 */ /* 0x000e640000002100 */
        /* <DEDUP_REMOVED lines=15> */
[----:B-1----:R-:W-:Y:S01]  /*14250*/  IADD3 R16, R0, UR38, R7 ;  /* 0x0000002600107c10 */ /* 0x002fe2000fffe007 */
[----:B------:R-:W-:Y:S06]  /*14260*/  BRA `(.L_x_2060) ;  /* 0x00000030001c7947 */ /* 0x000fec0003800000 */
.L_x_2059:
[----:B------:R-:W1:Y:S01]  /*14270*/  S2R R3, SR_CgaCtaId ;  /* 0x0000000000037919 */ /* 0x000e620000008800 */
[----:B------:R-:W-:-:S04]  /*14280*/  MOV R0, 0x400 ;  /* 0x0000040000007802 */ /* 0x000fc80000000f00 */
[----:B-1----:R-:W-:-:S05]  /*14290*/  LEA R2, R3, R0, 0x18 ;  /* 0x0000000003027211 */ /* 0x002fca00078ec0ff */
[----:B------:R1:W-:Y:S01]  /*142a0*/  STL [R1+0xc], R2 ;  /* 0x00000c0201007387 */ /* 0x0003e20000100800 */
[----:B------:R-:W-:-:S05]  /*142b0*/  VIADD R0, R2, 0x21400 ;  /* 0x0002140002007836 */ /* 0x000fca0000000000 */
[----:B------:R-:W-:-:S13]  /*142c0*/  LOP3.LUT P0, RZ, R0, 0x3ff, RZ, 0xc0, !PT ;  /* 0x000003ff00ff7812 */ /* 0x000fda000780c0ff */
[----:B-1----:R-:W-:Y:S05]  /*142d0*/  @!P0 BRA `(.L_x_2061) ;  /* 0x0000000000408947 */ /* 0x002fea0003800000 */
[----:B------:R-:W-:Y:S01]  /*142e0*/  MOV R2, 0x0 ;  /* 0x0000000000027802 */ /* 0x000fe20000000f00 */
[----:B------:R-:W-:Y:S01]  /*142f0*/  ULDC.64 UR6, c[0x4][0xa8] ;  /* 0x01002a0000067ab9 */ /* 0x000fe20000000a00 */
[----:B------:R-:W-:Y:S01]  /*14300*/  ULDC.64 UR8, c[0x4][0xb0] ;  /* 0x01002c0000087ab9 */ /* 0x000fe20000000a00 */
[----:B------:R-:W-:Y:S01]  /*14310*/  ULDC.64 UR4, c[0x4][0x8] ;  /* 0x0100020000047ab9 */ /* 0x000fe20000000a00 */
[----:B------:R-:W-:Y:S01]  /*14320*/  MOV R4, UR6 ;  /* 0x0000000600047c02 */ /* 0x000fe20008000f00 */
[----:B------:R-:W-:Y:S01]  /*14330*/  IMAD.U32 R5, RZ, RZ, UR7 ;  /* 0x00000007ff057e24 */ /* 0x000fe2000f8e00ff */
[----:B------:R-:W1:Y:S01]  /*14340*/  LDC.64 R2, c[0x4][R2] ;  /* 0x0100000002027b82 */ /* 0x000e620000000a00 */
        /* <DEDUP_REMOVED lines=9> */
.L_x_2061:
        /* <DEDUP_REMOVED lines=12> */
[----:B0-----:R-:W-:Y:S01]  /*144a0*/  MOV R13, RZ ;  /* 0x000000ff000d7202 */ /* 0x001fe20000000f00 */
[----:B------:R-:W-:Y:S02]  /*144b0*/  IMAD.U32 R7, RZ, RZ, UR9 ;  /* 0x00000009ff077e24 */ /* 0x000fe4000f8e00ff */
[----:B------:R-:W-:-:S02]  /*144c0*/  IMAD.U32 R10, RZ, RZ, UR4 ;  /* 0x00000004ff0a7e24 */ /* 0x000fc4000f8e00ff */
[----:B------:R-:W-:Y:S02]  /*144d0*/  IMAD.U32 R11, RZ, RZ, UR5 ;  /* 0x00000005ff0b7e24 */ /* 0x000fe4000f8e00ff */
[----:B------:R-:W-:Y:S02]  /*144e0*/  IMAD.MOV.U32 R8, RZ, RZ, 0x70 ;  /* 0x00000070ff087424 */ /* 0x000fe400078e00ff */
[----:B-1----:R-:W-:-:S07]  /*144f0*/  IMAD.MOV.U32 R12, RZ, RZ, 0x1 ;  /* 0x00000001ff0c7424 */ /* 0x002fce00078e00ff */
[----:B------:R-:W-:-:S07]  /*14500*/  LEPC R20, `(.L_x_2063) ;  /* 0x000000001014794e */ /* 0x000fce0000000000 */
[----:B--2---:R-:W-:Y:S05]  /*14510*/  CALL.ABS.NOINC R2 ;  /* 0x0000000002007343 */ /* 0x004fea0003c00000 */
.L_x_2063:
        /* <DEDUP_REMOVED lines=16> */
.L_x_2062:
[----:B------:R-:W2:Y:S01]  /*14620*/  LDL.LU R2, [R1+0x18] ;  /* 0x0000180001027983 */ /* 0x000ea20000300800 */
[----:B------:R-:W-:-:S03]  /*14630*/  ULDC.64 UR4, c[0x0][0x9f8] ;  /* 0x00027e0000047ab9 */ /* 0x000fc60000000a00 */
[----:B------:R-:W3:Y:S04]  /*14640*/  LDL.LU R0, [R1+0x1c] ;  /* 0x00001c0001007983 */ /* 0x000ee80000300800 */
[----:B------:R-:W4:Y:S04]  /*14650*/  LDL.LU R7, [R1+0x10] ;  /* 0x0000100001077983 */ /* 0x000f280000300800 */
[----:B------:R-:W4:Y:S01]  /*14660*/  LDL.LU R8, [R1+0x24] ;  /* 0x0000240001087983 */ /* 0x000f220000300800 */
[----:B------:R-:W-:Y:S01]  /*14670*/  ISETP.NE.U32.AND P0, PT, RZ, UR4, PT ;  /* 0x00000004ff007c0c */ /* 0x000fe2000bf05070 */
[----:B------:R-:W-:-:S03]  /*14680*/  ULDC.64 UR6, c[0x0][0x208] ;  /* 0x0000820000067ab9 */ /* 0x000fc60000000a00 */
[----:B------:R-:W-:Y:S01]  /*14690*/  ISETP.NE.AND.EX P0, PT, RZ, UR5, PT, P0 ;  /* 0x00000005ff007c0c */ /* 0x000fe2000bf05300 */
[----:B------:R-:W1:Y:S02]  /*146a0*/  S2R R9, SR_TID.X ;  /* 0x0000000000097919 */ /* 0x000e640000002100 */
[----:B-1----:R-:W-:-:S04]  /*146b0*/  LOP3.LUT R9, R9, 0x1f, RZ, 0xc0, !PT ;  /* 0x0000001f09097812 */ /* 0x002fc800078ec0ff */
        /* <DEDUP_REMOVED lines=8> */
[----:B------:R-:W1:Y:S01]  /*14740*/  LDC R0, c[0x0][0x428] ;  /* 0x00010a00ff007b82 */ /* 0x000e620000000800 */
[----:B----4-:R-:W-:-:S06]  /*14750*/  MOV R4, R7 ;  /* 0x0000000700047202 */ /* 0x010fcc0000000f00 */
[----:B------:R2:W5:Y:S01]  /*14760*/  @P0 LDG.E R4, desc[UR6][R2.64] ;  /* 0x0000000602040981 */ /* 0x000562000c1e1900 */
[----:B------:R-:W-:Y:S01]  /*14770*/  IMAD R17, R17, 0x80, R8 ;  /* 0x0000008011117824 */ /* 0x000fe200078e0208 */
[----:B------:R-:W-:Y:S02]  /*14780*/  PLOP3.LUT P1, PT, P6, PT, PT, 0x8, 0x0 ;  /* 0x000000000000781c */ /* 0x000fe4000372e170 */
[----:B-1----:R-:W-:Y:S01]  /*14790*/  ISETP.NE.AND P0, PT, R0, 0x1, PT ;  /* 0x000000010000780c */ /* 0x002fe20003f05270 */
[----:B------:R-:W-:-:S12]  /*147a0*/  IMAD.MOV.U32 R0, RZ, RZ, R18 ;  /* 0x000000ffff007224 */ /* 0x000fd800078e0012 */
[----:B------:R-:W1:Y:S08]  /*147b0*/  @P0 LDC R5, c[0x0][0x42c] ;  /* 0x00010b00ff050b82 */ /* 0x000e700000000800 */
[----:B------:R-:W3:Y:S01]  /*147c0*/  @P0 LDC R6, c[0x0][0x430] ;  /* 0x00010c00ff060b82 */ /* 0x000ee20000000800 */
[----:B-1----:R-:W-:-:S05]  /*147d0*/  @P0 IMAD.HI.U32 R5, R18, R5, RZ ;  /* 0x0000000512050227 */ /* 0x002fca00078e00ff */
[----:B---3--:R-:W-:Y:S02]  /*147e0*/  @P0 SHF.R.U32.HI R0, RZ, R6, R5 ;  /* 0x00000006ff000219 */ /* 0x008fe40000011605 */
[----:B------:R-:W-:-:S04]  /*147f0*/  ISETP.NE.U32.AND P0, PT, RZ, UR4, PT ;  /* 0x00000004ff007c0c */ /* 0x000fc8000bf05070 */
[----:B------:R-:W-:-:S04]  /*14800*/  ISETP.NE.AND.EX P0, PT, RZ, UR5, PT, P0 ;  /* 0x00000005ff007c0c */ /* 0x000fc8000bf05300 */
[----:B--2---:R-:W-:-:S09]  /*14810*/  SEL R7, R7, RZ, !P0 ;  /* 0x000000ff07077207 */ /* 0x004fd20004000000 */
.L_x_2064:
        /* <DEDUP_REMOVED lines=16> */
.L_x_2065:
        /* <DEDUP_REMOVED lines=15> */
.L_x_2066:
        /* <DEDUP_REMOVED lines=18> */
.L_x_2137:
[----:B------:R-:W-:Y:S01]  /*14b30*/  UMOV UR4, 0xffffffff ;  /* 0xffffffff00047882 */ /* 0x000fe20000000000 */
[----:B0-----:R-:W-:Y:S02]  /*14b40*/  SHF.R.S32.HI R13, RZ, 0x1f, R4 ;  /* 0x0000001fff0d7819 */ /* 0x001fe40000011404 */
[----:B------:R-:W-:Y:S05]  /*14b50*/  BRA.DIV UR4, `(.L_x_2068) ;  /* 0x0000003a04c87947 */ /* 0x000fea000b800000 */
[----:B------:R-:W-:-:S13]  /*14b60*/  ELECT P6, URZ, PT ;  /* 0x00000000003f782f */ /* 0x000fda00038c0000 */
.L_x_2140:
[----:B------:R-:W-:Y:S05]  /*14b70*/  @!P6 BRA `(.L_x_2069) ;  /* 0x00000004002ce947 */ /* 0x000fea0003800000 */
[----:B------:R-:W-:-:S04]  /*14b80*/  ISETP.NE.U32.AND P0, PT, R2, RZ, PT ;  /* 0x000000ff0200720c */ /* 0x000fc80003f05070 */
[----:B------:R-:W-:-:S13]  /*14b90*/  ISETP.NE.AND.EX P0, PT, R3, RZ, PT, P0 ;  /* 0x000000ff0300720c */ /* 0x000fda0003f05300 */
[----:B------:R-:W-:Y:S05]  /*14ba0*/  @!P0 BRA `(.L_x_2070) ;  /* 0x00000000004c8947 */ /* 0x000fea0003800000 */
[----:B------:R-:W0:Y:S01]  /*14bb0*/  LDC R10, c[0x0][0x41c] ;  /* 0x00010700ff0a7b82 */ /* 0x000e220000000800 */
[----:B------:R-:W-:Y:S01]  /*14bc0*/  IMAD.MOV.U32 R6, RZ, RZ, R5 ;  /* 0x000000ffff067224 */ /* 0x000fe200078e0005 */
[----:B------:R-:W-:Y:S01]  /*14bd0*/  ULDC.64 UR4, c[0x0][0x408] ;  /* 0x0001020000047ab9 */ /* 0x000fe20000000a00 */
[----:B------:R-:W-:Y:S01]  /*14be0*/  ULDC.64 UR6, c[0x0][0x208] ;  /* 0x0000820000067ab9 */ /* 0x000fe20000000a00 */
[----:B0-----:R-:W-:-:S13]  /*14bf0*/  ISETP.NE.AND P0, PT, R10, 0x1, PT ;  /* 0x000000010a00780c */ /* 0x001fda0003f05270 */
[----:B------:R-:W0:Y:S02]  /*14c00*/  @P0 LDC.64 R8, c[0x0][0x420] ;  /* 0x00010800ff080b82 */ /* 0x000e240000000a00 */
[----:B0-----:R-:W-:-:S05]  /*14c10*/  @P0 IMAD.HI.U32 R8, R5, R8, RZ ;  /* 0x0000000805080227 */ /* 0x001fca00078e00ff */
[----:B------:R-:W-:-:S04]  /*14c20*/  @P0 SHF.R.U32.HI R6, RZ, R9, R8 ;  /* 0x00000009ff060219 */ /* 0x000fc80000011608 */
[----:B------:R-:W-:Y:S02]  /*14c30*/  IADD3 R8, -R6, RZ, RZ ;  /* 0x000000ff06087210 */ /* 0x000fe40007ffe1ff */
[----:B------:R-:W-:-:S03]  /*14c40*/  SHF.R.S32.HI R9, RZ, 0x1f, R6 ;  /* 0x0000001fff097819 */ /* 0x000fc60000011406 */
[----:B------:R-:W-:Y:S02]  /*14c50*/  IMAD R5, R10, R8, R5 ;  /* 0x000000080a057224 */ /* 0x000fe400078e0205 */
[----:B------:R-:W-:-:S04]  /*14c60*/  IMAD R8, R13, UR4, RZ ;  /* 0x000000040d087c24 */ /* 0x000fc8000f8e02ff */
[----:B------:R-:W-:Y:S02]  /*14c70*/  IMAD R10, R4, UR5, R8 ;  /* 0x00000005040a7c24 */ /* 0x000fe4000f8e0208 */
[----:B------:R-:W-:-:S04]  /*14c80*/  IMAD.MOV.U32 R8, RZ, RZ, R6 ;  /* 0x000000ffff087224 */ /* 0x000fc800078e0006 */
[----:B------:R-:W-:-:S04]  /*14c90*/  IMAD.WIDE.U32 R8, R4, UR4, R8 ;  /* 0x0000000404087c25 */ /* 0x000fc8000f8e0008 */
[----:B------:R-:W-:Y:S01]  /*14ca0*/  IMAD.IADD R6, R9, 0x1, R10 ;  /* 0x0000000109067824 */ /* 0x000fe200078e020a */
[----:B------:R-:W-:-:S04]  /*14cb0*/  LEA R10, P0, R8, R2, 0x2 ;  /* 0x00000002080a7211 */ /* 0x000fc800078010ff */
[----:B------:R-:W-:-:S05]  /*14cc0*/  LEA.HI.X R11, R8, R3, R6, 0x2, P0 ;  /* 0x00000003080b7211 */ /* 0x000fca00000f1406 */
[----:B------:R0:W5:Y:S04]  /*14cd0*/  LDG.E R6, desc[UR6][R10.64] ;  /* 0x000000060a067981 */ /* 0x000168000c1e1900 */
.L_x_2070:
        /* <DEDUP_REMOVED lines=9> */
.L_x_2141:
        /* <DEDUP_REMOVED lines=11> */
.L_x_2072:
        /* <DEDUP_REMOVED lines=33> */
.L_x_2069:
[----:B------:R-:W2:Y:S01]  /*15030*/  LDL.LU R11, [R1+0x20] ;  /* 0x00002000010b7983 */ /* 0x000ea20000300800 */
[----:B------:R-:W-:Y:S01]  /*15040*/  MOV R9, 0x400 ;  /* 0x0000040000097802 */ /* 0x000fe20000000f00 */
[----:B------:R-:W-:Y:S05]  /*15050*/  WARPSYNC.ALL ;  /* 0x0000000000007948 */ /* 0x000fea0003800000 */
[----:B------:R-:W0:Y:S01]  /*15060*/  S2R R10, SR_CgaCtaId ;  /* 0x00000000000a7919 */ /* 0x000e220000008800 */
[----:B------:R-:W-:-:S13]  /*15070*/  ELECT P0, URZ, PT ;  /* 0x00000000003f782f */ /* 0x000fda0003800000 */
[----:B------:R-:W-:Y:S01]  /*15080*/  @P0 R2UR UR13, R7 ;  /* 0x00000000070d02ca */ /* 0x000fe200000e0000 */
[----:B------:R-:W-:Y:S01]  /*15090*/  UIADD3 UR4, UP0, UR36, 0x270, URZ ;  /* 0x0000027024047890 */ /* 0x000fe2000ff1e03f */
[C---:B------:R-:W-:Y:S01]  /*150a0*/  @P0 R2UR UR12, R18.reuse ;  /* 0x00000000120c02ca */ /* 0x040fe200000e0000 */
        /* <DEDUP_REMOVED lines=9> */
[----:B------:R-:W-:Y:S01]  /*15140*/  UMOV UR15, 0x12f00000 ;  /* 0x12f00000000f7882 */ /* 0x000fe20000000000 */
[----:B------:R-:W-:Y:S01]  /*15150*/  @P0 MOV R8, 0xc000 ;  /* 0x0000c00000080802 */ /* 0x000fe20000000f00 */
        /* <DEDUP_REMOVED lines=28> */
.L_x_2142:
[----:B------:R-:W-:Y:S05]  /*15320*/  BSYNC B0 ;  /* 0x0000000000007941 */ /* 0x000fea0003800000 */
.L_x_2073:
[----:B0-----:R-:W2:Y:S01]  /*15330*/  LDL R8, [R1+0x14] ;  /* 0x0000140001087983 */ /* 0x001ea20000100800 */
[----:B------:R-:W-:Y:S01]  /*15340*/  BSSY B0, `(.L_x_2075) ;  /* 0x00001a5000007945 */ /* 0x000fe20003800000 */
[----:B--2---:R-:W-:-:S13]  /*15350*/  ISETP.GE.AND P0, PT, R8, 0x2, PT ;  /* 0x000000020800780c */ /* 0x004fda0003f06270 */
[----:B------:R-:W-:Y:S05]  /*15360*/  @!P0 BRA `(.L_x_2076) ;  /* 0x0000001800888947 */ /* 0x000fea0003800000 */
[C---:B------:R-:W-:Y:S01]  /*15370*/  LOP3.LUT R7, R8.reuse, 0x1, RZ, 0xc0, !PT ;  /* 0x0000000108077812 */ /* 0x040fe200078ec0ff */
[----:B------:R-:W-:Y:S01]  /*15380*/  VIADD R10, R8, 0xfffffffe ;  /* 0xfffffffe080a7836 */ /* 0x000fe20000000000 */
[----:B------:R-:W-:Y:S02]  /*15390*/  BSSY B1, `(.L_x_2077) ;  /* 0x0000092000017945 */ /* 0x000fe40003800000 */
[----:B------:R-:W-:Y:S01]  /*153a0*/  ISETP.NE.U32.AND P0, PT, R7, 0x1, PT ;  /* 0x000000010700780c */ /* 0x000fe20003f05070 */
[----:B------:R-:W-:-:S12]  /*153b0*/  IMAD.MOV.U32 R7, RZ, RZ, R10 ;  /* 0x000000ffff077224 */ /* 0x000fd800078e000a */
[----:B------:R-:W-:Y:S05]  /*153c0*/  @!P0 BRA `(.L_x_2078) ;  /* 0x0000000800388947 */ /* 0x000fea0003800000 */
[----:B------:R-:W2:Y:S04]  /*153d0*/  LDL R9, [R1] ;  /* 0x0000000001097983 */ /* 0x000ea80000100800 */
[----:B------:R-:W3:Y:S01]  /*153e0*/  LDL R8, [R1+0x8] ;  /* 0x0000080001087983 */ /* 0x000ee20000100800 */
[----:B------:R-:W-:Y:S01]  /*153f0*/  BSSY B2, `(.L_x_2079) ;  /* 0x0000087000027945 */ /* 0x000fe20003800000 */
[----:B--2---:R-:W-:-:S04]  /*15400*/  IADD3 R11, R9, 0x1, RZ ;  /* 0x00000001090b7810 */ /* 0x004fc80007ffe0ff */
[----:B------:R-:W-:-:S04]  /*15410*/  ISETP.NE.AND P0, PT, R11, 0x2, PT ;  /* 0x000000020b00780c */ /* 0x000fc80003f05270 */
[----:B------:R-:W-:Y:S02]  /*15420*/  SEL R12, RZ, 0x1, P0 ;  /* 0x00000001ff0c7807 */ /* 0x000fe40000000000 */
[----:B------:R-:W-:Y:S02]  /*15430*/  SEL R11, R11, RZ, P0 ;  /* 0x000000ff0b0b7207 */ /* 0x000fe40000000000 */
[----:B---3--:R-:W-:Y:S01]  /*15440*/  LOP3.LUT R12, R8, R12, RZ, 0x3c, !PT ;  /* 0x0000000c080c7212 */ /* 0x008fe200078e3cff */
[----:B------:R-:W-:Y:S06]  /*15450*/  @!P6 BRA `(.L_x_2080) ;  /* 0x000000080000e947 */ /* 0x000fec0003800000 */
[----:B------:R-:W-:Y:S01]  /*15460*/  ISETP.NE.U32.AND P0, PT, R2, RZ, PT ;  /* 0x000000ff0200720c */ /* 0x000fe20003f05070 */
[----:B------:R-:W-:Y:S02]  /*15470*/  IMAD.MOV.U32 R8, RZ, RZ, R6 ;  /* 0x000000ffff087224 */ /* 0x000fe400078e0006 */
[----:B------:R-:W-:Y:S01]  /*15480*/  IMAD.MOV.U32 R7, RZ, RZ, R10 ;  /* 0x000000ffff077224 */ /* 0x000fe200078e000a */
        /* <DEDUP_REMOVED lines=9> */
[----:B------:R-:W-:Y:S01]  /*15520*/  @P0 SHF.R.U32.HI R7, RZ, R9, R8 ;  /* 0x00000009ff070219 */ /* 0x000fe20000011608 */
[----:B------:R-:W-:-:S03]  /*15530*/  IMAD R8, R13, UR4, RZ ;  /* 0x000000040d087c24 */ /* 0x000fc6000f8e02ff */
[--C-:B------:R-:W-:Y:S01]  /*15540*/  SHF.R.S32.HI R9, RZ, 0x1f, R7.reuse ;  /* 0x0000001fff097819 */ /* 0x100fe20000011407 */
[C---:B------:R-:W-:Y:S02]  /*15550*/  IMAD R14, R4.reuse, UR5, R8 ;  /* 0x00000005040e7c24 */ /* 0x040fe4000f8e0208 */
[--C-:B------:R-:W-:Y:S02]  /*15560*/  IMAD.MOV.U32 R8, RZ, RZ, R7.reuse ;  /* 0x000000ffff087224 */ /* 0x100fe400078e0007 */
[----:B------:R-:W-:Y:S02]  /*15570*/  IMAD.MOV R7, RZ, RZ, -R7 ;  /* 0x000000ffff077224 */ /* 0x000fe400078e0a07 */
[----:B------:R-:W-:-:S04]  /*15580*/  IMAD.WIDE.U32 R8, R4, UR4, R8 ;  /* 0x0000000404087c25 */ /* 0x000fc8000f8e0008 */
[----:B------:R-:W-:Y:S01]  /*15590*/  IMAD R7, R15, R7, R10 ;  /* 0x000000070f077224 */ /* 0x000fe200078e020a */
[----:B------:R-:W-:Y:S02]  /*155a0*/  IADD3 R14, R14, R9, RZ ;  /* 0x000000090e0e7210 */ /* 0x000fe40007ffe0ff */
[----:B------:R-:W-:-:S04]  /*155b0*/  LEA R2, P0, R8, R2, 0x2 ;  /* 0x0000000208027211 */ /* 0x000fc800078010ff */
[----:B------:R-:W-:-:S05]  /*155c0*/  LEA.HI.X R3, R8, R3, R14, 0x2, P0 ;  /* 0x0000000308037211 */ /* 0x000fca00000f140e */
[----:B------:R0:W5:Y:S04]  /*155d0*/  LDG.E R8, desc[UR6][R2.64] ;  /* 0x0000000602087981 */ /* 0x000168000c1e1900 */
.L_x_2081:
[----:B0-----:R-:W0:Y:S01]  /*155e0*/  S2R R3, SR_CgaCtaId ;  /* 0x0000000000037919 */ /* 0x001e220000008800 */
[----:B------:R-:W-:-:S04]  /*155f0*/  MOV R2, 0x400 ;  /* 0x0000040000027802 */ /* 0x000fc80000000f00 */
[----:B0-----:R-:W-:Y:S02]  /*15600*/  LEA R2, R3, R2, 0x18 ;  /* 0x0000000203027211 */ /* 0x001fe400078ec0ff */
[----:B------:R-:W-:-:S03]  /*15610*/  SHF.L.U32 R3, R12, 0x1f, RZ ;  /* 0x0000001f0c037819 */ /* 0x000fc600000006ff */
[----:B------:R-:W-:-:S04]  /*15620*/  IMAD R2, R11, 0x8, R2 ;  /* 0x000000080b027824 */ /* 0x000fc800078e0202 */
[----:B------:R-:W0:Y:S02]  /*15630*/  SYNCS.PHASECHK.TRANS64.TRYWAIT P0, [R2+URZ+0x36840], R3 ;  /* 0x03684003020075a7 */ /* 0x000e24000800017f */
[----:B0-----:R-:W-:Y:S05]  /*15640*/  @!P0 BRA `(.L_x_2082) ;  /* 0x0000003000608947 */ /* 0x001fea0003800000 */
.L_x_2143:
        /* <DEDUP_REMOVED lines=11> */
.L_x_2083:
        /* <DEDUP_REMOVED lines=37> */
.L_x_2144:
        /* <DEDUP_REMOVED lines=13> */
.L_x_2085:
        /* <DEDUP_REMOVED lines=13> */
[----:B------:R-:W-:Y:S01]  /*15af0*/  MOV R6, R8 ;  /* 0x0000000800067202 */ /* 0x000fe20000000f00 */
[----:B------:R-:W-:-:S02]  /*15b00*/  IMAD.MOV.U32 R5, RZ, RZ, R7 ;  /* 0x000000ffff057224 */ /* 0x000fc400078e0007 */
        /* <DEDUP_REMOVED lines=21> */
.L_x_2080:
[----:B------:R-:W-:Y:S05]  /*15c60*/  BSYNC B2 ;  /* 0x0000000000027941 */ /* 0x000fea0003800000 */
.L_x_2079:
[----:B------:R-:W2:Y:S04]  /*15c70*/  LDL.LU R2, [R1+0x14] ;  /* 0x0000140001027983 */ /* 0x000ea80000300800 */
[----:B------:R0:W-:Y:S04]  /*15c80*/  STL [R1], R11 ;  /* 0x0000000b01007387 */ /* 0x0001e80000100800 */
[----:B------:R0:W-:Y:S02]  /*15c90*/  STL [R1+0x8], R12 ;  /* 0x0000080c01007387 */ /* 0x0001e40000100800 */
[----:B0-2---:R-:W-:-:S07]  /*15ca0*/  VIADD R7, R2, 0xfffffffd ;  /* 0xfffffffd02077836 */ /* 0x005fce0000000000 */
.L_x_2078:
[----:B------:R-:W-:Y:S05]  /*15cb0*/  BSYNC B1 ;  /* 0x0000000000017941 */ /* 0x000fea0003800000 */
.L_x_2077:
[----:B------:R-:W-:-:S13]  /*15cc0*/  ISETP.NE.AND P0, PT, R10, RZ, PT ;  /* 0x000000ff0a00720c */ /* 0x000fda0003f05270 */
[----:B------:R-:W-:Y:S05]  /*15cd0*/  @!P0 BRA `(.L_x_2076) ;  /* 0x00000010002c8947 */ /* 0x000fea0003800000 */
[----:B------:R-:W-:-:S07]  /*15ce0*/  IMAD.MOV.U32 R10, RZ, RZ, R6 ;  /* 0x000000ffff0a7224 */ /* 0x000fce00078e0006 */
.L_x_2100:
        /* <DEDUP_REMOVED lines=11> */
[----:B------:R-:W-:Y:S02]  /*15da0*/  MOV R12, R7 ;  /* 0x00000007000c7202 */ /* 0x000fe40000000f00 */
        /* <DEDUP_REMOVED lines=21> */
.L_x_2088:
[----:B------:R-:W1:Y:S01]  /*15f00*/  S2R R3, SR_CgaCtaId ;  /* 0x0000000000037919 */ /* 0x000e620000008800 */
[----:B------:R-:W-:-:S04]  /*15f10*/  MOV R2, 0x400 ;  /* 0x0000040000027802 */ /* 0x000fc80000000f00 */
[----:B-1----:R-:W-:Y:S02]  /*15f20*/  LEA R2, R3, R2, 0x18 ;  /* 0x0000000203027211 */ /* 0x002fe400078ec0ff */
[----:B------:R-:W-:-:S03]  /*15f30*/  SHF.L.U32 R3, R9, 0x1f, RZ ;  /* 0x0000001f09037819 */ /* 0x000fc600000006ff */
[----:B------:R-:W-:-:S04]  /*15f40*/  IMAD R2, R8, 0x8, R2 ;  /* 0x0000000808027824 */ /* 0x000fc800078e0202 */
[----:B------:R-:W1:Y:S02]  /*15f50*/  SYNCS.PHASECHK.TRANS64.TRYWAIT P0, [R2+URZ+0x36840], R3 ;  /* 0x03684003020075a7 */ /* 0x000e64000800017f */
[----:B-1----:R-:W-:Y:S05]  /*15f60*/  @!P0 BRA `(.L_x_2089) ;  /* 0x0000002800408947 */ /* 0x002fea0003800000 */
.L_x_2145:
        /* <DEDUP_REMOVED lines=11> */
.L_x_2090:
        /* <DEDUP_REMOVED lines=37> */
.L_x_2146:
        /* <DEDUP_REMOVED lines=8> */
.L_x_2092:
        /* <DEDUP_REMOVED lines=15> */
[----:B------:R-:W-:Y:S01]  /*163e0*/  IMAD.MOV.U32 R5, RZ, RZ, R12 ;  /* 0x000000ffff057224 */ /* 0x000fe200078e000c */
[----:B------:R-:W-:Y:S01]  /*163f0*/  MOV R6, R10 ;  /* 0x0000000a00067202 */ /* 0x000fe20000000f00 */
        /* <DEDUP_REMOVED lines=18> */
.L_x_2087:
[----:B------:R-:W-:Y:S05]  /*16520*/  BSYNC B1 ;  /* 0x0000000000017941 */ /* 0x000fea0003800000 */
.L_x_2086:
        /* <DEDUP_REMOVED lines=32> */
.L_x_2095:
[----:B------:R-:W2:Y:S01]  /*16730*/  S2R R3, SR_CgaCtaId ;  /* 0x0000000000037919 */ /* 0x000ea20000008800 */
[----:B------:R-:W-:-:S04]  /*16740*/  MOV R2, 0x400 ;  /* 0x0000040000027802 */ /* 0x000fc80000000f00 */
[----:B--2---:R-:W-:Y:S02]  /*16750*/  LEA R2, R3, R2, 0x18 ;  /* 0x0000000203027211 */ /* 0x004fe400078ec0ff */
[----:B------:R-:W-:-:S03]  /*16760*/  SHF.L.U32 R3, R14, 0x1f, RZ ;  /* 0x0000001f0e037819 */ /* 0x000fc600000006ff */
[----:B------:R-:W-:-:S04]  /*16770*/  IMAD R2, R15, 0x8, R2 ;  /* 0x000000080f027824 */ /* 0x000fc800078e0202 */
[----:B------:R-:W2:Y:S02]  /*16780*/  SYNCS.PHASECHK.TRANS64.TRYWAIT P0, [R2+URZ+0x36840], R3 ;  /* 0x03684003020075a7 */ /* 0x000ea4000800017f */
[----:B--2---:R-:W-:Y:S05]  /*16790*/  @!P0 BRA `(.L_x_2096) ;  /* 0x00000020005c8947 */ /* 0x004fea0003800000 */
.L_x_2147:
        /* <DEDUP_REMOVED lines=11> */
.L_x_2097:
        /* <DEDUP_REMOVED lines=29> */
[----:B------:R-:W-:Y:S01]  /*16a20*/  LEA R2, R8, R2, 0x3 ;  /* 0x0000000208027211 */ /* 0x000fe200078e18ff */
        /* <DEDUP_REMOVED lines=8> */
.L_x_2148:
        /* <DEDUP_REMOVED lines=8> */
.L_x_2099:
        /* <DEDUP_REMOVED lines=33> */
.L_x_2094:
[----:B------:R-:W-:Y:S05]  /*16d40*/  BSYNC B1 ;  /* 0x0000000000017941 */ /* 0x000fea0003800000 */
.L_x_2093:
[C---:B------:R-:W-:Y:S01]  /*16d50*/  ISETP.GT.AND P0, PT, R7.reuse, 0x1, PT ;  /* 0x000000010700780c */ /* 0x040fe20003f04270 */
[----:B------:R-:W-:-:S05]  /*16d60*/  VIADD R2, R7, 0xfffffffe ;  /* 0xfffffffe07027836 */ /* 0x000fca0000000000 */
[----:B------:R-:W-:-:S07]  /*16d70*/  MOV R7, R2 ;  /* 0x0000000200077202 */ /* 0x000fce0000000f00 */
[----:B------:R-:W-:Y:S05]  /*16d80*/  @P0 BRA `(.L_x_2100) ;  /* 0xffffffec00d80947 */ /* 0x000fea000383ffff */
.L_x_2076:
[----:B------:R-:W-:Y:S05]  /*16d90*/  BSYNC B0 ;  /* 0x0000000000007941 */ /* 0x000fea0003800000 */
.L_x_2075:
        /* <DEDUP_REMOVED lines=18> */
.L_x_2102:
[----:B------:R-:W-:Y:S05]  /*16ec0*/  BSYNC B0 ;  /* 0x0000000000007941 */ /* 0x000fea0003800000 */
.L_x_2101:
        /* <DEDUP_REMOVED lines=11> */
.L_x_2149:
        /* <DEDUP_REMOVED lines=11> */
.L_x_2106:
        /* <DEDUP_REMOVED lines=33> */
.L_x_2104:
[----:B------:R-:W-:Y:S05]  /*17240*/  BSYNC B0 ;  /* 0x0000000000007941 */ /* 0x000fea0003800000 */
.L_x_2103:
        /* <DEDUP_REMOVED lines=9> */
.L_x_2060:
[----:B------:R-:W-:Y:S05]  /*172e0*/  BSYNC B6 ;  /* 0x0000000000067941 */ /* 0x000fea0003800000 */
.L_x_2058:
[----:B------:R-:W-:-:S03]  /*172f0*/  UMOV UR4, 0xffffffff ;  /* 0xffffffff00047882 */ /* 0x000fc60000000000 */
[----:B------:R-:W-:Y:S05]  /*17300*/  BRA.DIV UR4, `(.L_x_2107) ;  /* 0x0000001604bc7947 */ /* 0x000fea000b800000 */
[----:B------:R2:W3:Y:S04]  /*17310*/  SHFL.IDX PT, R4, R16, RZ, 0x1f ;  /* 0x00001fff10047589 */ /* 0x0004e800000e0000 */
[----:B------:R-:W4:Y:S02]  /*17320*/  SHFL.IDX PT, R16, R16, 0x1, 0x1f ;  /* 0x00201f0010107f89 */ /* 0x000f2400000e0000 */
.L_x_2153:
[----:B-1----:R-:W1:Y:S01]  /*17330*/  S2R R0, SR_TID.X ;  /* 0x0000000000007919 */ /* 0x002e620000002100 */
[----:B------:R-:W-:Y:S01]  /*17340*/  ULDC UR4, c[0x0][0xc14] ;  /* 0x0003050000047ab9 */ /* 0x000fe20000000800 */
[----:B------:R-:W-:Y:S01]  /*17350*/  BSSY B0, `(.L_x_2108) ;  /* 0x000000c000007945 */ /* 0x000fe20003800000 */
[----:B------:R-:W-:Y:S01]  /*17360*/  IMAD.MOV.U32 R17, RZ, RZ, RZ ;  /* 0x000000ffff117224 */ /* 0x000fe200078e00ff */
[----:B-1----:R-:W-:Y:S02]  /*17370*/  LOP3.LUT R6, R0, 0x1f, RZ, 0xc0, !PT ;  /* 0x0000001f00067812 */ /* 0x002fe400078ec0ff */
[----:B------:R-:W-:Y:S02]  /*17380*/  MOV R0, UR4 ;  /* 0x0000000400007c02 */ /* 0x000fe40008000f00 */
        /* <DEDUP_REMOVED lines=8> */
.L_x_2109:
[----:B------:R-:W-:Y:S05]  /*17410*/  BSYNC B0 ;  /* 0x0000000000007941 */ /* 0x000fea0003800000 */
.L_x_2108:
        /* <DEDUP_REMOVED lines=17> */
[----:B0-----:R-:W-:-:S04]  /*17530*/  SEL R14, R14, RZ, P1 ;  /* 0x000000ff0e0e7207 */ /* 0x001fc80000800000 */
[----:B------:R-:W-:-:S05]  /*17540*/  IADD3 R5, R3, R14, RZ ;  /* 0x0000000e03057210 */ /* 0x000fca0007ffe0ff */
[----:B------:R-:W0:Y:S02]  /*17550*/  SHFL.UP PT, R14, R5, 0x10, RZ ;  /* 0x06000000050e7989 */ /* 0x000e2400000e00ff */
[----:B0-----:R-:W-:-:S05]  /*17560*/  SEL R14, R14, RZ, P0 ;  /* 0x000000ff0e0e7207 */ /* 0x001fca0000000000 */
[----:B------:R-:W-:-:S05]  /*17570*/  IMAD.IADD R2, R5, 0x1, R14 ;  /* 0x0000000105027824 */ /* 0x000fca00078e020e */
[----:B------:R0:W1:Y:S02]  /*17580*/  SHFL.IDX PT, R14, R2, 0x1f, 0x1f ;  /* 0x03e01f00020e7f89 */ /* 0x00006400000e0000 */
.L_x_2161:
[----:B------:R-:W-:Y:S02]  /*17590*/  ULDC UR4, c[0x0][0xc10] ;  /* 0x0003040000047ab9 */ /* 0x000fe40000000800 */
[----:B------:R-:W-:-:S04]  /*175a0*/  IMAD.U32 R5, RZ, RZ, UR4 ;  /* 0x00000004ff057e24 */ /* 0x000fc8000f8e00ff */
[----:B-1----:R-:W-:-:S04]  /*175b0*/  IMAD R3, R14, R5, RZ ;  /* 0x000000050e037224 */ /* 0x002fc800078e02ff */
[----:B--2-4-:R-:W-:-:S05]  /*175c0*/  IMAD.IADD R16, R16, 0x1, R3 ;  /* 0x0000000110107824 */ /* 0x014fca00078e0203 */
[----:B---3--:R-:W-:-:S13]  /*175d0*/  ISETP.GT.AND P0, PT, R16, R4, PT ;  /* 0x000000041000720c */ /* 0x008fda0003f04270 */
[----:B------:R-:W-:Y:S05]  /*175e0*/  @P0 BRA `(.L_x_2111) ;  /* 0x0000000000b80947 */ /* 0x000fea0003800000 */
[----:B------:R-:W1:Y:S02]  /*175f0*/  LDC R0, c[0x0][0xc14] ;  /* 0x00030500ff007b82 */ /* 0x000e640000000800 */
.L_x_2116:
[----:B------:R-:W-:-:S05]  /*17600*/  VIADD R19, R19, 0x1f ;  /* 0x0000001f13137836 */ /* 0x000fca0000000000 */
[----:B-1----:R-:W-:-:S13]  /*17610*/  ISETP.GE.AND P0, PT, R19, R0, PT ;  /* 0x000000001300720c */ /* 0x002fda0003f06270 */
[----:B------:R-:W-:Y:S05]  /*17620*/  @P0 BRA `(.L_x_2112) ;  /* 0x0000000400f40947 */ /* 0x000fea0003800000 */
[----:B0-----:R-:W0:Y:S01]  /*17630*/  S2R R2, SR_TID.X ;  /* 0x0000000000027919 */ /* 0x001e220000002100 */
[----:B------:R-:W-:Y:S01]  /*17640*/  BSSY B0, `(.L_x_2113) ;  /* 0x000000b000007945 */ /* 0x000fe20003800000 */
[----:B------:R-:W-:Y:S01]  /*17650*/  IMAD.MOV.U32 R17, RZ, RZ, RZ ;  /* 0x000000ffff117224 */ /* 0x000fe200078e00ff */
[----:B0-----:R-:W-:-:S04]  /*17660*/  LOP3.LUT R6, R2, 0x1f, RZ, 0xc0, !PT ;  /* 0x0000001f02067812 */ /* 0x001fc800078ec0ff */
[C---:B------:R-:W-:Y:S02]  /*17670*/  ISETP.NE.AND P1, PT, R6.reuse, 0x1f, PT ;  /* 0x0000001f0600780c */ /* 0x040fe40003f25270 */
[----:B------:R-:W-:-:S04]  /*17680*/  IADD3 R5, R6, R19, RZ ;  /* 0x0000001306057210 */ /* 0x000fc80007ffe0ff */
[----:B------:R-:W-:-:S13]  /*17690*/  ISETP.GE.OR P0, PT, R5, R0, !P1 ;  /* 0x000000000500720c */ /* 0x000fda0004f06670 */
[----:B------:R-:W-:Y:S05]  /*176a0*/  @P0 BRA `(.L_x_2114) ;  /* 0x0000000000100947 */ /* 0x000fea0003800000 */
[----:B------:R-:W0:Y:S01]  /*176b0*/  LDC.64 R2, c[0x0][0xc58] ;  /* 0x00031600ff027b82 */ /* 0x000e220000000a00 */
[----:B------:R-:W-:Y:S01]  /*176c0*/  ULDC.64 UR4, c[0x0][0x208] ;  /* 0x0000820000047ab9 */ /* 0x000fe20000000a00 */
[----:B0-----:R-:W-:-:S05]  /*176d0*/  IMAD.WIDE R2, R5, 0x4, R2 ;  /* 0x0000000405027825 */ /* 0x001fca00078e0202 */
[----:B------:R0:W5:Y:S02]  /*176e0*/  LDG.E R17, desc[UR4][R2.64] ;  /* 0x0000000402117981 */ /* 0x000164000c1e1900 */
.L_x_2114:
[----:B------:R-:W-:Y:S05]  /*176f0*/  BSYNC B0 ;  /* 0x0000000000007941 */ /* 0x000fea0003800000 */
.L_x_2113:
        /* <DEDUP_REMOVED lines=23> */
.L_x_2169:
[----:B------:R-:W-:Y:S02]  /*17870*/  ULDC UR4, c[0x0][0xc10] ;  /* 0x0003040000047ab9 */ /* 0x000fe40000000800 */
[----:B------:R-:W-:-:S04]  /*17880*/  IMAD.U32 R5, RZ, RZ, UR4 ;  /* 0x00000004ff057e24 */ /* 0x000fc8000f8e00ff */
[----:B-1----:R-:W-:-:S04]  /*17890*/  IMAD R3, R14, R5, RZ ;  /* 0x000000050e037224 */ /* 0x002fc800078e02ff */
[----:B------:R-:W-:-:S05]  /*178a0*/  IMAD.IADD R16, R3, 0x1, R16 ;  /* 0x0000000103107824 */ /* 0x000fca00078e0210 */
[----:B------:R-:W-:-:S13]  /*178b0*/  ISETP.GT.AND P0, PT, R16, R4, PT ;  /* 0x000000041000720c */ /* 0x000fda0003f04270 */
[----:B------:R-:W-:Y:S05]  /*178c0*/  @!P0 BRA `(.L_x_2116) ;  /* 0xfffffffc004c8947 */ /* 0x000fea000383ffff */
.L_x_2111:
        /* <DEDUP_REMOVED lines=8> */
.L_x_2173:
[----:B------:R-:W-:Y:S02]  /*17950*/  ISETP.NE.AND P0, PT, R3, RZ, PT ;  /* 0x000000ff0300720c */ /* 0x000fe40003f05270 */
[----:B------:R-:W-:-:S11]  /*17960*/  MOV R7, RZ ;  /* 0x000000ff00077202 */ /* 0x000fd60000000f00 */
[----:B------:R-:W-:Y:S05]  /*17970*/  @!P0 BRA `(.L_x_2118) ;  /* 0x0000000000108947 */ /* 0x000fea0003800000 */
[----:B------:R-:W-:Y:S01]  /*17980*/  UMOV UR4, 0xffffffff ;  /* 0xffffffff00047882 */ /* 0x000fe20000000000 */
[----:B------:R-:W-:Y:S02]  /*17990*/  VIADD R12, R6, 0xffffffff ;  /* 0xffffffff060c7836 */ /* 0x000fe40000000000 */
[----:B------:R-:W-:Y:S05]  /*179a0*/  BRA.DIV UR4, `(.L_x_2119) ;  /* 0x0000001a04487947 */ /* 0x000fea000b800000 */
[----:B------:R3:W4:Y:S02]  /*179b0*/  SHFL.IDX PT, R7, R2, R12, 0x1f ;  /* 0x00001f0c02077589 */ /* 0x00072400000e0000 */
.L_x_2118:
[----:B0--3--:R-:W0:Y:S01]  /*179c0*/  LDC.64 R2, c[0x0][0xc68] ;  /* 0x00031a00ff027b82 */ /* 0x009e220000000a00 */
[----:B------:R-:W-:Y:S01]  /*179d0*/  IMAD.IADD R19, R6, 0x1, R19 ;  /* 0x0000000106137824 */ /* 0x000fe200078e0213 */
[----:B------:R-:W-:-:S03]  /*179e0*/  ULDC.64 UR4, c[0x0][0x208] ;  /* 0x0000820000047ab9 */ /* 0x000fc60000000a00 */
[----:B0-----:R-:W-:-:S05]  /*179f0*/  IMAD.WIDE R2, R19, 0x4, R2 ;  /* 0x0000000413027825 */ /* 0x001fca00078e0202 */
[----:B------:R0:W1:Y:S01]  /*17a00*/  LDG.E R8, desc[UR4][R2.64] ;  /* 0x0000000402087981 */ /* 0x000062000c1e1900 */
[----:B----4-:R-:W-:-:S04]  /*17a10*/  IMAD R16, R7, R5, R16 ;  /* 0x0000000507107224 */ /* 0x010fc800078e0210 */
[----:B------:R-:W-:Y:S01]  /*17a20*/  IMAD.IADD R7, R4, 0x1, -R16 ;  /* 0x0000000104077824 */ /* 0x000fe200078e0a10 */
[----:B0-----:R-:W-:Y:S01]  /*17a30*/  MOV R2, RZ ;  /* 0x000000ff00027202 */ /* 0x001fe20000000f00 */
        /* <DEDUP_REMOVED lines=19> */
[----:B------:R-:W-:Y:S02]  /*17b70*/  @P0 IADD3 R2, R2, 0x1, RZ ;  /* 0x0000000102020810 */ /* 0x000fe40007ffe0ff */
[----:B------:R-:W-:-:S03]  /*17b80*/  ISETP.GE.AND P0, PT, R3, RZ, PT ;  /* 0x000000ff0300720c */ /* 0x000fc60003f06270 */
[----:B------:R-:W-:-:S10]  /*17b90*/  IMAD.MOV.U32 R9, RZ, RZ, R2 ;  /* 0x000000ffff097224 */ /* 0x000fd400078e0002 */
[----:B------:R-:W-:Y:S01]  /*17ba0*/  @!P0 IMAD.MOV R9, RZ, RZ, -R9 ;  /* 0x000000ffff098224 */ /* 0x000fe200078e0a09 */
[----:B------:R-:W-:-:S13]  /*17bb0*/  ISETP.NE.AND P0, PT, R6, RZ, PT ;  /* 0x000000ff0600720c */ /* 0x000fda0003f05270 */
[----:B------:R-:W-:-:S05]  /*17bc0*/  @!P0 LOP3.LUT R9, RZ, R6, RZ, 0x33, !PT ;  /* 0x00000006ff098212 */ /* 0x000fca00078e33ff */
[----:B------:R-:W-:Y:S01]  /*17bd0*/  IMAD R4, R8, R9, RZ ;  /* 0x0000000908047224 */ /* 0x000fe200078e02ff */
[----:B------:R-:W-:-:S03]  /*17be0*/  IADD3 R9, -R9, RZ, RZ ;  /* 0x000000ff09097210 */ /* 0x000fc60007ffe1ff */
        /* <DEDUP_REMOVED lines=30> */
[----:B------:R-:W-:-:S03]  /*17dd0*/  IMAD R18, R3, R8, R4 ;  /* 0x0000000803127224 */ /* 0x000fc600078e0204 */
[----:B------:R-:W-:Y:S01]  /*17de0*/  IADD3 R17, R17, R2, RZ ;  /* 0x0000000211117210 */ /* 0x000fe20007ffe0ff */
[----:B------:R-:W-:Y:S06]  /*17df0*/  BRA `(.L_x_2120) ;  /* 0x00000000001c7947 */ /* 0x000fec0003800000 */
.L_x_2112:
[----:B------:R-:W-:Y:S01]  /*17e00*/  UMOV UR4, URZ ;  /* 0x0000003f00047c82 */ /* 0x000fe20008000000 */
[----:B------:R-:W-:Y:S01]  /*17e10*/  UMOV UR5, URZ ;  /* 0x0000003f00057c82 */ /* 0x000fe20008000000 */
[----:B------:R-:W-:Y:S01]  /*17e20*/  ULDC UR6, c[0x0][0xc14] ;  /* 0x0003050000067ab9 */ /* 0x000fe20000000800 */
[----:B------:R-:W-:Y:S02]  /*17e30*/  IMAD.MOV.U32 R16, RZ, RZ, R4 ;  /* 0x000000ffff107224 */ /* 0x000fe400078e0004 */
[----:B------:R-:W-:Y:S02]  /*17e40*/  IMAD.U32 R17, RZ, RZ, UR4 ;  /* 0x00000004ff117e24 */ /* 0x000fe4000f8e00ff */
[----:B------:R-:W-:Y:S02]  /*17e50*/  IMAD.U32 R18, RZ, RZ, UR5 ;  /* 0x00000005ff127e24 */ /* 0x000fe4000f8e00ff */
[----:B------:R-:W-:-:S07]  /*17e60*/  IMAD.U32 R19, RZ, RZ, UR6 ;  /* 0x00000006ff137e24 */ /* 0x000fce000f8e00ff */
.L_x_2120:
        /* <DEDUP_REMOVED lines=12> */
.L_x_2054:
[----:B-1----:R-:W3:Y:S01]  /*17f30*/  LDL.LU R0, [R1+0x20] ;  /* 0x0000200001007983 */ /* 0x002ee20000300800 */
[----:B------:R-:W-:Y:S01]  /*17f40*/  BSSY B0, `(.L_x_2122) ;  /* 0x000000b000007945 */ /* 0x000fe20003800000 */
[----:B------:R-:W1:Y:S01]  /*17f50*/  S2R R5, SR_CgaCtaId ;  /* 0x0000000000057919 */ /* 0x000e620000008800 */
[----:B---3--:R-:W-:-:S04]  /*17f60*/  IADD3 R0, R0, 0x1, RZ ;  /* 0x0000000100007810 */ /* 0x008fc80007ffe0ff */
        /* <DEDUP_REMOVED lines=8> */
.L_x_2176:
[----:B------:R-:W-:Y:S05]  /*17ff0*/  BSYNC B0 ;  /* 0x0000000000007941 */ /* 0x000fea0003800000 */
.L_x_2122:
[----:B------:R-:W-:-:S03]  /*18000*/  UMOV UR4, 0xffffffff ;  /* 0xffffffff00047882 */ /* 0x000fc60000000000 */
[----:B------:R-:W-:Y:S05]  /*18010*/  BRA.DIV UR4, `(.L_x_2124) ;  /* 0x0000001204e87947 */ /* 0x000fea000b800000 */
[----:B------:R-:W2:Y:S02]  /*18020*/  S2R R2, SR_TID.X ;  /* 0x0000000000027919 */ /* 0x000ea40000002100 */
[----:B--2---:R-:W-:-:S04]  /*18030*/  SHF.R.U32.HI R2, RZ, 0x5, R2 ;  /* 0x00000005ff027819 */ /* 0x004fc80000011602 */
[----:B------:R-:W-:-:S05]  /*18040*/  LOP3.LUT R2, R2, 0x3, RZ, 0xc0, !PT ;  /* 0x0000000302027812 */ /* 0x000fca00078ec0ff */
[----:B------:R2:W3:Y:S02]  /*18050*/  SHFL.IDX PT, R14, R2, RZ, 0x1f ;  /* 0x00001fff020e7589 */ /* 0x0004e400000e0000 */
.L_x_2179:
[----:B---3--:R-:W-:Y:S01]  /*18060*/  ISETP.NE.AND P0, PT, R14, RZ, PT ;  /* 0x000000ff0e00720c */ /* 0x008fe20003f05270 */
[----:B------:R-:W-:-:S12]  /*18070*/  BSSY B0, `(.L_x_2125) ;  /* 0x0000029000007945 */ /* 0x000fd80003800000 */
[----:B------:R-:W-:Y:S05]  /*18080*/  @P0 BRA `(.L_x_2126) ;  /* 0x00000000009c0947 */ /* 0x000fea0003800000 */
[----:B------:R-:W-:-:S03]  /*18090*/  UMOV UR4, 0xffffffff ;  /* 0xffffffff00047882 */ /* 0x000fc60000000000 */
[----:B------:R-:W-:Y:S05]  /*180a0*/  BRA.DIV UR4, `(.L_x_2127) ;  /* 0x0000001204f87947 */ /* 0x000fea000b800000 */
[----:B------:R-:W-:-:S13]  /*180b0*/  ELECT P6, URZ, PT ;  /* 0x00000000003f782f */ /* 0x000fda00038c0000 */
.L_x_2182:
        /* <DEDUP_REMOVED lines=8> */
.L_x_2128:
[----:B-1----:R-:W2:Y:S04]  /*18140*/  LDL R3, [R1] ;  /* 0x0000000001037983 */ /* 0x002ea80000100800 */
[----:B------:R-:W3:Y:S01]  /*18150*/  LDL.LU R7, [R1+0x8] ;  /* 0x0000080001077983 */ /* 0x000ee20000300800 */
[----:B------:R-:W-:-:S04]  /*18160*/  VIADD R2, R0, 0x36840 ;  /* 0x0003684000027836 */ /* 0x000fc80000000000 */
[C---:B--2---:R-:W-:Y:S01]  /*18170*/  IMAD R6, R3.reuse, 0x8, R2 ;  /* 0x0000000803067824 */ /* 0x044fe200078e0202 */
[----:B------:R-:W-:Y:S02]  /*18180*/  IADD3 R3, R3, 0x1, RZ ;  /* 0x0000000103037810 */ /* 0x000fe40007ffe0ff */
[----:B---3--:R-:W-:Y:S02]  /*18190*/  SHF.L.U32 R5, R7, 0x1f, RZ ;  /* 0x0000001f07057819 */ /* 0x008fe400000006ff */
[C---:B------:R-:W-:Y:S02]  /*181a0*/  ISETP.NE.AND P1, PT, R3.reuse, 0x2, PT ;  /* 0x000000020300780c */ /* 0x040fe40003f25270 */
[----:B------:R-:W1:Y:S02]  /*181b0*/  SYNCS.PHASECHK.TRANS64.TRYWAIT P0, [R6+URZ], R5 ;  /* 0x00000005060075a7 */ /* 0x000e64000800017f */
[----:B------:R-:W-:Y:S02]  /*181c0*/  SEL R4, RZ, 0x1, P1 ;  /* 0x00000001ff047807 */ /* 0x000fe40000800000 */
[----:B------:R-:W-:-:S02]  /*181d0*/  SEL R3, R3, RZ, P1 ;  /* 0x000000ff03037207 */ /* 0x000fc40000800000 */
[----:B------:R-:W-:-:S03]  /*181e0*/  LOP3.LUT R4, R7, R4, RZ, 0x3c, !PT ;  /* 0x0000000407047212 */ /* 0x000fc600078e3cff */
[----:B------:R-:W-:Y:S01]  /*181f0*/  IMAD R7, R3, 0x8, R2 ;  /* 0x0000000803077824 */ /* 0x000fe200078e0202 */
[----:B------:R-:W-:Y:S01]  /*18200*/  SHF.L.U32 R2, R4, 0x1f, RZ ;  /* 0x0000001f04027819 */ /* 0x000fe200000006ff */
[----:B-1----:R-:W-:Y:S06]  /*18210*/  @!P0 BRA `(.L_x_2129) ;  /* 0x0000001000bc8947 */ /* 0x002fec0003800000 */
.L_x_2183:
[----:B------:R-:W2:Y:S02]  /*18220*/  SYNCS.PHASECHK.TRANS64.TRYWAIT P0, [R7+URZ], R2 ;  /* 0x00000002070075a7 */ /* 0x000ea4000800017f */
[----:B--2---:R-:W-:Y:S05]  /*18230*/  @!P0 BRA `(.L_x_2130) ;  /* 0x0000001000c88947 */ /* 0x004fea0003800000 */
.L_x_2184:
[----:B------:R-:W-:Y:S05]  /*18240*/  @!P2 BRA `(.L_x_2131) ;  /* 0x000000000004a947 */ /* 0x000fea0003800000 */
[----:B------:R-:W-:Y:S01]  /*18250*/  BPT.TRAP 0x1 ;  /* 0x000000040000795c */ /* 0x000fe20000300000 */
.L_x_2131:
[----:B------:R-:W3:Y:S01]  /*18260*/  LDL.LU R4, [R1] ;  /* 0x0000000001047983 */ /* 0x000ee20000300800 */
[----:B------:R-:W-:-:S04]  /*18270*/  VIADD R0, R0, 0x36860 ;  /* 0x0003686000007836 */ /* 0x000fc80000000000 */
[----:B---3--:R-:W-:-:S04]  /*18280*/  IMAD R4, R4, 0x8, R0 ;  /* 0x0000000804047824 */ /* 0x008fc800078e0200 */
[----:B------:R-:W3:Y:S02]  /*18290*/  SYNCS.PHASECHK.TRANS64.TRYWAIT P0, [R4+URZ], R5 ;  /* 0x00000005040075a7 */ /* 0x000ee4000800017f */
[----:B---3--:R-:W-:Y:S05]  /*182a0*/  @!P0 BRA `(.L_x_2132) ;  /* 0x0000001000c08947 */ /* 0x008fea0003800000 */
.L_x_2185:
[----:B------:R-:W-:-:S07]  /*182b0*/  IMAD R3, R3, 0x8, R0 ;  /* 0x0000000803037824 */ /* 0x000fce00078e0200 */
.L_x_2133:
[----:B----4-:R4:W0:Y:S02]  /*182c0*/  SYNCS.PHASECHK.TRANS64.TRYWAIT P0, [R3+URZ], R2 ;  /* 0x00000002030075a7 */ /* 0x010824000800017f */
[----:B0-----:R-:W-:Y:S05]  /*182d0*/  @!P0 NANOSLEEP.SYNCS 0x989680 ;  /* 0x009896800000895d */ /* 0x001fea0003900000 */
[----:B------:R-:W0:Y:S02]  /*182e0*/  @!P0 SYNCS.PHASECHK.TRANS64 P0, [R3+URZ], R2 ;  /* 0x00000002030085a7 */ /* 0x000e24000800007f */
[----:B0-----:R-:W-:Y:S05]  /*182f0*/  @!P0 BRA `(.L_x_2133) ;  /* 0xfffffffc00f08947 */ /* 0x001fea000383ffff */
.L_x_2126:
[----:B------:R-:W-:Y:S05]  /*18300*/  BSYNC B0 ;  /* 0x0000000000007941 */ /* 0x000fea0003800000 */
.L_x_2125:
[----:B------:R-:W-:Y:S05]  /*18310*/  EXIT ;  /* 0x000000000000794d */ /* 0x000fea0003800000 */
.L_x_1998:
[----:B0-----:R-:W-:-:S04]  /*18320*/  MOV R3, UR38 ;  /* 0x0000002600037c02 */ /* 0x001fc80008000f00 */
[----:B------:R0:W1:Y:S03]  /*18330*/  SYNCS.PHASECHK.TRANS64.TRYWAIT P1, [R3+URZ+0x36800], R0 ;  /* 0x03680000030075a7 */ /* 0x000066000802017f */
[----:B-1----:R-:W-:Y:S05]  /*18340*/  @!P1 NANOSLEEP.SYNCS 0x989680 ;  /* 0x009896800000995d */ /* 0x002fea0003900000 */
[----:B------:R-:W1:Y:S02]  /*18350*/  @!P1 SYNCS.PHASECHK.TRANS64 P1, [R3+URZ+0x36800], R0 ;  /* 0x03680000030095a7 */ /* 0x000e64000802007f */
[----:B-1----:R-:W-:Y:S05]  /*18360*/  @!P1 BRA `(.L_x_1998) ;  /* 0xfffffffc00ec9947 */ /* 0x002fea000383ffff */
[----:B------:R-:W-:Y:S05]  /*18370*/  BRA `(.L_x_2134) ;  /* 0xfffffe9400b87947 */ /* 0x000fea000383ffff */
.L_x_2002:
[----:B-1----:R1:W2:Y:S02]  /*18380*/  SYNCS.PHASECHK.TRANS64.TRYWAIT P2, [R0+URZ+0x36830], R3 ;  /* 0x03683003000075a7 */ /* 0x0022a4000804017f */
[----:B--2---:R-:W-:Y:S05]  /*18390*/  @!P2 NANOSLEEP.SYNCS 0x989680 ;  /* 0x009896800000a95d */ /* 0x004fea0003900000 */
[----:B------:R-:W2:Y:S02]  /*183a0*/  @!P2 SYNCS.PHASECHK.TRANS64 P2, [R0+URZ+0x36830], R3 ;  /* 0x036830030000a5a7 */ /* 0x000ea4000804007f */
[----:B--2---:R-:W-:Y:S05]  /*183b0*/  @!P2 BRA `(.L_x_2002) ;  /* 0xfffffffc00f0a947 */ /* 0x004fea000383ffff */
[----:B------:R-:W-:Y:S05]  /*183c0*/  BRA `(.L_x_2001) ;  /* 0xfffffe9400e07947 */ /* 0x000fea000383ffff */
.L_x_2007:
[----:B-1----:R-:W-:-:S04]  /*183d0*/  IMAD.U32 R7, RZ, RZ, UR37 ;  /* 0x00000025ff077e24 */ /* 0x002fc8000f8e00ff */
[----:B------:R1:W2:Y:S03]  /*183e0*/  SYNCS.PHASECHK.TRANS64.TRYWAIT P2, [R7+URZ+0x36830], R6 ;  /* 0x03683006070075a7 */ /* 0x0002a6000804017f */
[----:B--2---:R-:W-:Y:S05]  /*183f0*/  @!P2 NANOSLEEP.SYNCS 0x989680 ;  /* 0x009896800000a95d */ /* 0x004fea0003900000 */
[----:B------:R-:W2:Y:S02]  /*18400*/  @!P2 SYNCS.PHASECHK.TRANS64 P2, [R7+URZ+0x36830], R6 ;  /* 0x036830060700a5a7 */ /* 0x000ea4000804007f */
[----:B--2---:R-:W-:Y:S05]  /*18410*/  @!P2 BRA `(.L_x_2007) ;  /* 0xfffffffc00eca947 */ /* 0x004fea000383ffff */
[----:B------:R-:W-:Y:S05]  /*18420*/  BRA `(.L_x_2006) ;  /* 0xfffffee400887947 */ /* 0x000fea000383ffff */
.L_x_2011:
[----:B-1----:R-:W-:-:S04]  /*18430*/  IMAD.U32 R7, RZ, RZ, UR4 ;  /* 0x00000004ff077e24 */ /* 0x002fc8000f8e00ff */
[----:B------:R1:W3:Y:S03]  /*18440*/  SYNCS.PHASECHK.TRANS64.TRYWAIT P2, [R7+URZ+0x36850], R0 ;  /* 0x03685000070075a7 */ /* 0x0002e6000804017f */
[----:B---3--:R-:W-:Y:S05]  /*18450*/  @!P2 NANOSLEEP.SYNCS 0x989680 ;  /* 0x009896800000a95d */ /* 0x008fea0003900000 */
[----:B------:R-:W3:Y:S02]  /*18460*/  @!P2 SYNCS.PHASECHK.TRANS64 P2, [R7+URZ+0x36850], R0 ;  /* 0x036850000700a5a7 */ /* 0x000ee4000804007f */
[----:B---3--:R-:W-:Y:S05]  /*18470*/  @!P2 BRA `(.L_x_2011) ;  /* 0xfffffffc00eca947 */ /* 0x008fea000383ffff */
[----:B------:R-:W-:Y:S05]  /*18480*/  BRA `(.L_x_2010) ;  /* 0xffffff0800d47947 */ /* 0x000fea000383ffff */
.L_x_2017:
[----:B-1----:R-:W-:-:S04]  /*18490*/  IMAD.U32 R7, RZ, RZ, UR4 ;  /* 0x00000004ff077e24 */ /* 0x002fc8000f8e00ff */
[----:B------:R1:W2:Y:S03]  /*184a0*/  SYNCS.PHASECHK.TRANS64.TRYWAIT P2, [R7+URZ+0x36830], R6 ;  /* 0x03683006070075a7 */ /* 0x0002a6000804017f */
[----:B--2---:R-:W-:Y:S05]  /*184b0*/  @!P2 NANOSLEEP.SYNCS 0x989680 ;  /* 0x009896800000a95d */ /* 0x004fea0003900000 */
[----:B------:R-:W2:Y:S02]  /*184c0*/  @!P2 SYNCS.PHASECHK.TRANS64 P2, [R7+URZ+0x36830], R6 ;  /* 0x036830060700a5a7 */ /* 0x000ea4000804007f */
[----:B--2---:R-:W-:Y:S05]  /*184d0*/  @!P2 BRA `(.L_x_2017) ;  /* 0xfffffffc00eca947 */ /* 0x004fea000383ffff */
[----:B------:R-:W-:Y:S05]  /*184e0*/  BRA `(.L_x_2016) ;  /* 0xffffff2c00f07947 */ /* 0x000fea000383ffff */
.L_x_2021:
[----:B-1----:R-:W-:-:S04]  /*184f0*/  IMAD.U32 R7, RZ, RZ, UR14 ;  /* 0x0000000eff077e24 */ /* 0x002fc8000f8e00ff */
[----:B------:R1:W3:Y:S03]  /*18500*/  SYNCS.PHASECHK.TRANS64.TRYWAIT P2, [R7+URZ+0x36850], R0 ;  /* 0x03685000070075a7 */ /* 0x0002e6000804017f */
[----:B---3--:R-:W-:Y:S05]  /*18510*/  @!P2 NANOSLEEP.SYNCS 0x989680 ;  /* 0x009896800000a95d */ /* 0x008fea0003900000 */
[----:B------:R-:W3:Y:S02]  /*18520*/  @!P2 SYNCS.PHASECHK.TRANS64 P2, [R7+URZ+0x36850], R0 ;  /* 0x036850000700a5a7 */ /* 0x000ee4000804007f */
[----:B---3--:R-:W-:Y:S05]  /*18530*/  @!P2 BRA `(.L_x_2021) ;  /* 0xfffffffc00eca947 */ /* 0x008fea000383ffff */
[----:B------:R-:W-:Y:S05]  /*18540*/  BRA `(.L_x_2020) ;  /* 0xffffff54003c7947 */ /* 0x000fea000383ffff */
.L_x_2026:
[----:B-1----:R-:W-:-:S04]  /*18550*/  MOV R5, UR5 ;  /* 0x0000000500057c02 */ /* 0x002fc80008000f00 */
[----:B------:R1:W2:Y:S03]  /*18560*/  SYNCS.PHASECHK.TRANS64.TRYWAIT P0, [R5+URZ+0x36850], R0 ;  /* 0x03685000050075a7 */ /* 0x0002a6000800017f */
[----:B--2---:R-:W-:Y:S05]  /*18570*/  @!P0 NANOSLEEP.SYNCS 0x989680 ;  /* 0x009896800000895d */ /* 0x004fea0003900000 */
[----:B------:R-:W2:Y:S02]  /*18580*/  @!P0 SYNCS.PHASECHK.TRANS64 P0, [R5+URZ+0x36850], R0 ;  /* 0x03685000050085a7 */ /* 0x000ea4000800007f */
[----:B--2---:R-:W-:Y:S05]  /*18590*/  @!P0 BRA `(.L_x_2026) ;  /* 0xfffffffc00ec8947 */ /* 0x004fea000383ffff */
[----:B------:R-:W-:Y:S05]  /*185a0*/  BRA `(.L_x_2025) ;  /* 0xffffff7400ac7947 */ /* 0x000fea000383ffff */
.L_x_2067:
[----:B------:R-:W1:Y:S01]  /*185b0*/  S2R R8, SR_TID.X ;  /* 0x0000000000087919 */ /* 0x000e620000002100 */
[----:B------:R-:W-:Y:S01]  /*185c0*/  BSSY B0, `(.L_x_2135) ;  /* 0x000000a000007945 */ /* 0x000fe20003800000 */
[----:B------:R-:W-:Y:S02]  /*185d0*/  IMAD.MOV.U32 R12, RZ, RZ, RZ ;  /* 0x000000ffff0c7224 */ /* 0x000fe400078e00ff */
[----:B------:R-:W-:Y:S02]  /*185e0*/  IMAD.MOV.U32 R11, RZ, RZ, 0x1f ;  /* 0x0000001fff0b7424 */ /* 0x000fe400078e00ff */
[----:B------:R-:W-:Y:S01]  /*185f0*/  IMAD.MOV.U32 R15, RZ, RZ, -0x1 ;  /* 0xffffffffff0f7424 */ /* 0x000fe200078e00ff */
[----:B-1----:R-:W-:-:S04]  /*18600*/  SHF.R.U32.HI R8, RZ, 0x5, R8 ;  /* 0x00000005ff087819 */ /* 0x002fc80000011608 */
[----:B------:R-:W-:-:S05]  /*18610*/  LOP3.LUT R8, R8, 0x3, RZ, 0xc0, !PT ;  /* 0x0000000308087812 */ /* 0x000fca00078ec0ff */
[----:B0-----:R-:W-:-:S07]  /*18620*/  IMAD.MOV.U32 R13, RZ, RZ, R8 ;  /* 0x000000ffff0d7224 */ /* 0x001fce00078e0008 */
[----:B------:R-:W-:Y:S05]  /*18630*/  WARPSYNC.COLLECTIVE R15, `(.L_x_2136) ;  /* 0x000000000f087348 */ /* 0x000fea0003c00000 */
[----:B------:R0:W1:Y:S02]  /*18640*/  SHFL.IDX P6, R14, R13, R12, R11 ;  /* 0x0000000c0d0e7389 */ /* 0x00006400000c000b */
[----:B01----:R-:W-:Y:S01]  /*18650*/  ENDCOLLECTIVE ;  /* 0x000000000000791b */ /* 0x003fe20003800000 */
.L_x_2136:
[----:B------:R-:W-:Y:S05]  /*18660*/  BSYNC B0 ;  /* 0x0000000000007941 */ /* 0x000fea0003800000 */
.L_x_2135:
[----:B------:R-:W-:Y:S05]  /*18670*/  BRA `(.L_x_2137) ;  /* 0xffffffc4002c7947 */ /* 0x000fea000383ffff */
.L_x_2068:
[----:B------:R-:W-:Y:S01]  /*18680*/  BSSY B0, `(.L_x_2138) ;  /* 0x0000006000007945 */ /* 0x000fe20003800000 */
[----:B------:R-:W-:-:S07]  /*18690*/  MOV R15, 0xffffffff ;  /* 0xffffffff000f7802 */ /* 0x000fce0000000f00 */
[----:B------:R-:W-:Y:S05]  /*186a0*/  WARPSYNC.COLLECTIVE R15, `(.L_x_2139) ;  /* 0x000000000f0c7348 */ /* 0x000fea0003c00000 */
[----:B------:R-:W-:Y:S02]  /*186b0*/  ELECT P6, UR62, PT ;  /* 0x00000000003e782f */ /* 0x000fe400038c0000 */
[----:B------:R-:W-:Y:S01]  /*186c0*/  MOV R14, UR62 ;  /* 0x0000003e000e7c02 */ /* 0x000fe20008000f00 */
[----:B------:R-:W-:Y:S10]  /*186d0*/  ENDCOLLECTIVE ;  /* 0x000000000000791b */ /* 0x000ff40003800000 */
.L_x_2139:
[----:B------:R-:W-:Y:S05]  /*186e0*/  BSYNC B0 ;  /* 0x0000000000007941 */ /* 0x000fea0003800000 */
.L_x_2138:
[----:B------:R-:W-:Y:S05]  /*186f0*/  BRA `(.L_x_2140) ;  /* 0xffffffc4001c7947 */ /* 0x000fea000383ffff */
.L_x_2071:
[----:B0-----:R0:W1:Y:S02]  /*18700*/  SYNCS.PHASECHK.TRANS64.TRYWAIT P0, [R8+URZ+0x36840], R9 ;  /* 0x03684009080075a7 */ /* 0x001064000800017f */
[----:B-1----:R-:W-:Y:S05]  /*18710*/  @!P0 NANOSLEEP.SYNCS 0x989680 ;  /* 0x009896800000895d */ /* 0x002fea0003900000 */
[----:B------:R-:W1:Y:S02]  /*18720*/  @!P0 SYNCS.PHASECHK.TRANS64 P0, [R8+URZ+0x36840], R9 ;  /* 0x03684009080085a7 */ /* 0x000e64000800007f */
[----:B-1----:R-:W-:Y:S05]  /*18730*/  @!P0 BRA `(.L_x_2071) ;  /* 0xfffffffc00f08947 */ /* 0x002fea000383ffff */
[----:B------:R-:W-:Y:S05]  /*18740*/  BRA `(.L_x_2141) ;  /* 0xffffffc400887947 */ /* 0x000fea000383ffff */
.L_x_2074:
        /* <DEDUP_REMOVED lines=8> */
.L_x_2082:
[----:B0-----:R0:W1:Y:S02]  /*187d0*/  SYNCS.PHASECHK.TRANS64.TRYWAIT P0, [R2+URZ+0x36840], R3 ;  /* 0x03684003020075a7 */ /* 0x001064000800017f */
[----:B-1----:R-:W-:Y:S05]  /*187e0*/  @!P0 NANOSLEEP.SYNCS 0x989680 ;  /* 0x009896800000895d */ /* 0x002fea0003900000 */
[----:B------:R-:W1:Y:S02]  /*187f0*/  @!P0 SYNCS.PHASECHK.TRANS64 P0, [R2+URZ+0x36840], R3 ;  /* 0x03684003020085a7 */ /* 0x000e64000800007f */
[----:B-1----:R-:W-:Y:S05]  /*18800*/  @!P0 BRA `(.L_x_2082) ;  /* 0xfffffffc00f08947 */ /* 0x002fea000383ffff */
[----:B------:R-:W-:Y:S05]  /*18810*/  BRA `(.L_x_2143) ;  /* 0xffffffcc008c7947 */ /* 0x000fea000383ffff */
.L_x_2084:
[----:B0-----:R0:W1:Y:S02]  /*18820*/  SYNCS.PHASECHK.TRANS64.TRYWAIT P0, [R3+URZ+0x60], R2 ;  /* 0x00006002030075a7 */ /* 0x001064000800017f */
[----:B-1----:R-:W-:Y:S05]  /*18830*/  @!P0 NANOSLEEP.SYNCS 0x989680 ;  /* 0x009896800000895d */ /* 0x002fea0003900000 */
[----:B------:R-:W1:Y:S02]  /*18840*/  @!P0 SYNCS.PHASECHK.TRANS64 P0, [R3+URZ+0x60], R2 ;  /* 0x00006002030085a7 */ /* 0x000e64000800007f */
[----:B-1----:R-:W-:Y:S05]  /*18850*/  @!P0 BRA `(.L_x_2084) ;  /* 0xfffffffc00f08947 */ /* 0x002fea000383ffff */
[----:B------:R-:W-:Y:S05]  /*18860*/  BRA `(.L_x_2144) ;  /* 0xffffffd000387947 */ /* 0x000fea000383ffff */
.L_x_2089:
[----:B-1----:R1:W2:Y:S02]  /*18870*/  SYNCS.PHASECHK.TRANS64.TRYWAIT P0, [R2+URZ+0x36840], R3 ;  /* 0x03684003020075a7 */ /* 0x0022a4000800017f */
[----:B--2---:R-:W-:Y:S05]  /*18880*/  @!P0 NANOSLEEP.SYNCS 0x989680 ;  /* 0x009896800000895d */ /* 0x004fea0003900000 */
[----:B------:R-:W2:Y:S02]  /*18890*/  @!P0 SYNCS.PHASECHK.TRANS64 P0, [R2+URZ+0x36840], R3 ;  /* 0x03684003020085a7 */ /* 0x000ea4000800007f */
[----:B--2---:R-:W-:Y:S05]  /*188a0*/  @!P0 BRA `(.L_x_2089) ;  /* 0xfffffffc00f08947 */ /* 0x004fea000383ffff */
[----:B------:R-:W-:Y:S05]  /*188b0*/  BRA `(.L_x_2145) ;  /* 0xffffffd400ac7947 */ /* 0x000fea000383ffff */
.L_x_2091:
[----:B0-----:R0:W1:Y:S02]  /*188c0*/  SYNCS.PHASECHK.TRANS64.TRYWAIT P1, [R3+URZ+0x60], R2 ;  /* 0x00006002030075a7 */ /* 0x001064000802017f */
[----:B-1----:R-:W-:Y:S05]  /*188d0*/  @!P1 NANOSLEEP.SYNCS 0x989680 ;  /* 0x009896800000995d */ /* 0x002fea0003900000 */
[----:B------:R-:W1:Y:S02]  /*188e0*/  @!P1 SYNCS.PHASECHK.TRANS64 P1, [R3+URZ+0x60], R2 ;  /* 0x00006002030095a7 */ /* 0x000e64000802007f */
[----:B-1----:R-:W-:Y:S05]  /*188f0*/  @!P1 BRA `(.L_x_2091) ;  /* 0xfffffffc00f09947 */ /* 0x002fea000383ffff */
[----:B------:R-:W-:Y:S05]  /*18900*/  BRA `(.L_x_2146) ;  /* 0xffffffd800587947 */ /* 0x000fea000383ffff */
.L_x_2096:
[----:B--2---:R2:W3:Y:S02]  /*18910*/  SYNCS.PHASECHK.TRANS64.TRYWAIT P0, [R2+URZ+0x36840], R3 ;  /* 0x03684003020075a7 */ /* 0x0044e4000800017f */
[----:B---3--:R-:W-:Y:S05]  /*18920*/  @!P0 NANOSLEEP.SYNCS 0x989680 ;  /* 0x009896800000895d */ /* 0x008fea0003900000 */
[----:B------:R-:W3:Y:S02]  /*18930*/  @!P0 SYNCS.PHASECHK.TRANS64 P0, [R2+URZ+0x36840], R3 ;  /* 0x03684003020085a7 */ /* 0x000ee4000800007f */
[----:B---3--:R-:W-:Y:S05]  /*18940*/  @!P0 BRA `(.L_x_2096) ;  /* 0xfffffffc00f08947 */ /* 0x008fea000383ffff */
[----:B------:R-:W-:Y:S05]  /*18950*/  BRA `(.L_x_2147) ;  /* 0xffffffdc00907947 */ /* 0x000fea000383ffff */
.L_x_2098:
[----:B0-----:R0:W1:Y:S02]  /*18960*/  SYNCS.PHASECHK.TRANS64.TRYWAIT P1, [R2+URZ+0x60], R9 ;  /* 0x00006009020075a7 */ /* 0x001064000802017f */
[----:B-1----:R-:W-:Y:S05]  /*18970*/  @!P1 NANOSLEEP.SYNCS 0x989680 ;  /* 0x009896800000995d */ /* 0x002fea0003900000 */
[----:B------:R-:W1:Y:S02]  /*18980*/  @!P1 SYNCS.PHASECHK.TRANS64 P1, [R2+URZ+0x60], R9 ;  /* 0x00006009020095a7 */ /* 0x000e64000802007f */
[----:B-1----:R-:W-:Y:S05]  /*18990*/  @!P1 BRA `(.L_x_2098) ;  /* 0xfffffffc00f09947 */ /* 0x002fea000383ffff */
[----:B------:R-:W-:Y:S05]  /*189a0*/  BRA `(.L_x_2148) ;  /* 0xffffffe000407947 */ /* 0x000fea000383ffff */
.L_x_2105:
[----:B-1----:R1:W2:Y:S02]  /*189b0*/  SYNCS.PHASECHK.TRANS64.TRYWAIT P0, [R3+URZ+0x36860], R2 ;  /* 0x03686002030075a7 */ /* 0x0022a4000800017f */
[----:B--2---:R-:W-:Y:S05]  /*189c0*/  @!P0 NANOSLEEP.SYNCS 0x989680 ;  /* 0x009896800000895d */ /* 0x004fea0003900000 */
[----:B------:R-:W2:Y:S02]  /*189d0*/  @!P0 SYNCS.PHASECHK.TRANS64 P0, [R3+URZ+0x36860], R2 ;  /* 0x03686002030085a7 */ /* 0x000ea4000800007f */
[----:B--2---:R-:W-:Y:S05]  /*189e0*/  @!P0 BRA `(.L_x_2105) ;  /* 0xfffffffc00f08947 */ /* 0x004fea000383ffff */
[----:B------:R-:W-:Y:S05]  /*189f0*/  BRA `(.L_x_2149) ;  /* 0xffffffe400607947 */ /* 0x000fea000383ffff */
.L_x_2107:
        /* <DEDUP_REMOVED lines=8> */
.L_x_2151:
[----:B------:R-:W-:Y:S05]  /*18a80*/  BSYNC B0 ;  /* 0x0000000000007941 */ /* 0x000fea0003800000 */
.L_x_2150:
[----:B------:R-:W-:Y:S01]  /*18a90*/  IMAD.MOV.U32 R13, RZ, RZ, R16 ;  /* 0x000000ffff0d7224 */ /* 0x000fe200078e0010 */
[----:B------:R-:W-:Y:S01]  /*18aa0*/  MOV R4, R14 ;  /* 0x0000000e00047202 */ /* 0x000fe20000000f00 */
[----:B------:R-:W-:Y:S02]  /*18ab0*/  IMAD.MOV.U32 R12, RZ, RZ, 0x1 ;  /* 0x00000001ff0c7424 */ /* 0x000fe400078e00ff */
[----:B------:R-:W-:Y:S02]  /*18ac0*/  IMAD.MOV.U32 R11, RZ, RZ, 0x1f ;  /* 0x0000001fff0b7424 */ /* 0x000fe400078e00ff */
[----:B------:R-:W-:-:S07]  /*18ad0*/  IMAD.MOV.U32 R15, RZ, RZ, -0x1 ;  /* 0xffffffffff0f7424 */ /* 0x000fce00078e00ff */
[----:B------:R-:W-:Y:S05]  /*18ae0*/  WARPSYNC.COLLECTIVE R15, `(.L_x_2152) ;  /* 0x000000000f087348 */ /* 0x000fea0003c00000 */
[----:B------:R0:W1:Y:S02]  /*18af0*/  SHFL.IDX P6, R14, R13, R12, R11 ;  /* 0x0000000c0d0e7389 */ /* 0x00006400000c000b */
[----:B01----:R-:W-:Y:S01]  /*18b00*/  ENDCOLLECTIVE ;  /* 0x000000000000791b */ /* 0x003fe20003800000 */
.L_x_2152:
[----:B------:R-:W-:Y:S01]  /*18b10*/  MOV R16, R14 ;  /* 0x0000000e00107202 */ /* 0x000fe20000000f00 */
[----:B------:R-:W-:Y:S06]  /*18b20*/  BRA `(.L_x_2153) ;  /* 0xffffffe800007947 */ /* 0x000fec000383ffff */
.L_x_2110:
[----:B------:R-:W-:Y:S01]  /*18b30*/  BSSY B0, `(.L_x_2154) ;  /* 0x0000008000007945 */ /* 0x000fe20003800000 */
[----:B0----5:R-:W-:Y:S02]  /*18b40*/  IMAD.MOV.U32 R13, RZ, RZ, R17 ;  /* 0x000000ffff0d7224 */ /* 0x021fe400078e0011 */
[----:B------:R-:W-:Y:S02]  /*18b50*/  IMAD.MOV.U32 R12, RZ, RZ, 0x1 ;  /* 0x00000001ff0c7424 */ /* 0x000fe400078e00ff */
[----:B------:R-:W-:Y:S02]  /*18b60*/  IMAD.MOV.U32 R11, RZ, RZ, RZ ;  /* 0x000000ffff0b7224 */ /* 0x000fe400078e00ff */
[----:B------:R-:W-:-:S07]  /*18b70*/  IMAD.MOV.U32 R15, RZ, RZ, -0x1 ;  /* 0xffffffffff0f7424 */ /* 0x000fce00078e00ff */
[----:B-1234-:R-:W-:Y:S05]  /*18b80*/  WARPSYNC.COLLECTIVE R15, `(.L_x_2155) ;  /* 0x000000000f087348 */ /* 0x01efea0003c00000 */
[----:B------:R0:W0:Y:S02]  /*18b90*/  SHFL.UP P6, R14, R13, R12, R11 ;  /* 0x0400000c0d0e7389 */ /* 0x00002400000c000b */
[----:B01234-:R-:W-:Y:S01]  /*18ba0*/  ENDCOLLECTIVE ;  /* 0x000000000000791b */ /* 0x01ffe20003800000 */
.L_x_2155:
[----:B------:R-:W-:Y:S05]  /*18bb0*/  BSYNC B0 ;  /* 0x0000000000007941 */ /* 0x000fea0003800000 */
.L_x_2154:
        /* <DEDUP_REMOVED lines=10> */
.L_x_2156:
[----:B------:R-:W-:Y:S01]  /*18c60*/  IMAD.MOV.U32 R12, RZ, RZ, 0x4 ;  /* 0x00000004ff0c7424 */ /* 0x000fe200078e00ff */
[----:B------:R-:W-:Y:S02]  /*18c70*/  SEL R2, R14, RZ, P0 ;  /* 0x000000ff0e027207 */ /* 0x000fe40000000000 */
[----:B------:R-:W-:-:S03]  /*18c80*/  ISETP.GE.U32.AND P0, PT, R6, 0x4, PT ;  /* 0x000000040600780c */ /* 0x000fc60003f06070 */
[----:B------:R-:W-:-:S05]  /*18c90*/  IMAD.IADD R2, R13, 0x1, R2 ;  /* 0x000000010d027824 */ /* 0x000fca00078e0202 */
[----:B------:R-:W-:-:S07]  /*18ca0*/  MOV R13, R2 ;  /* 0x00000002000d7202 */ /* 0x000fce0000000f00 */
[----:B------:R-:W-:Y:S05]  /*18cb0*/  WARPSYNC.COLLECTIVE R15, `(.L_x_2157) ;  /* 0x000000000f087348 */ /* 0x000fea0003c00000 */
[----:B------:R0:W1:Y:S02]  /*18cc0*/  SHFL.UP P6, R14, R13, R12, R11 ;  /* 0x0400000c0d0e7389 */ /* 0x00006400000c000b */
[----:B01----:R-:W-:Y:S01]  /*18cd0*/  ENDCOLLECTIVE ;  /* 0x000000000000791b */ /* 0x003fe20003800000 */
.L_x_2157:
        /* <DEDUP_REMOVED lines=8> */
.L_x_2158:
[----:B------:R-:W-:Y:S01]  /*18d60*/  IMAD.MOV.U32 R12, RZ, RZ, 0x10 ;  /* 0x00000010ff0c7424 */ /* 0x000fe200078e00ff */
[----:B------:R-:W-:Y:S02]  /*18d70*/  SEL R14, R14, RZ, P0 ;  /* 0x000000ff0e0e7207 */ /* 0x000fe40000000000 */
[----:B------:R-:W-:Y:S02]  /*18d80*/  ISETP.GE.U32.AND P0, PT, R6, 0x10, PT ;  /* 0x000000100600780c */ /* 0x000fe40003f06070 */
[----:B------:R-:W-:-:S05]  /*18d90*/  IADD3 R5, R3, R14, RZ ;  /* 0x0000000e03057210 */ /* 0x000fca0007ffe0ff */
[----:B------:R-:W-:-:S07]  /*18da0*/  IMAD.MOV.U32 R13, RZ, RZ, R5 ;  /* 0x000000ffff0d7224 */ /* 0x000fce00078e0005 */
[----:B------:R-:W-:Y:S05]  /*18db0*/  WARPSYNC.COLLECTIVE R15, `(.L_x_2159) ;  /* 0x000000000f087348 */ /* 0x000fea0003c00000 */
[----:B------:R0:W1:Y:S02]  /*18dc0*/  SHFL.UP P6, R14, R13, R12, R11 ;  /* 0x0400000c0d0e7389 */ /* 0x00006400000c000b */
[----:B01----:R-:W-:Y:S01]  /*18dd0*/  ENDCOLLECTIVE ;  /* 0x000000000000791b */ /* 0x003fe20003800000 */
.L_x_2159:
        /* <DEDUP_REMOVED lines=8> */
.L_x_2160:
[----:B------:R-:W-:Y:S05]  /*18e60*/  BRA `(.L_x_2161) ;  /* 0xffffffe400c87947 */ /* 0x000fea000383ffff */
.L_x_2115:
[----:B------:R-:W-:Y:S01]  /*18e70*/  BSSY B0, `(.L_x_2162) ;  /* 0x0000008000007945 */ /* 0x000fe20003800000 */
[----:B-----5:R-:W-:Y:S01]  /*18e80*/  IMAD.MOV.U32 R13, RZ, RZ, R17 ;  /* 0x000000ffff0d7224 */ /* 0x020fe200078e0011 */
[----:B------:R-:W-:Y:S01]  /*18e90*/  MOV R15, 0xffffffff ;  /* 0xffffffff000f7802 */ /* 0x000fe20000000f00 */
[----:B------:R-:W-:Y:S02]  /*18ea0*/  IMAD.MOV.U32 R12, RZ, RZ, 0x1 ;  /* 0x00000001ff0c7424 */ /* 0x000fe400078e00ff */
[----:B------:R-:W-:-:S07]  /*18eb0*/  IMAD.MOV.U32 R11, RZ, RZ, RZ ;  /* 0x000000ffff0b7224 */ /* 0x000fce00078e00ff */
[----:B0-----:R-:W-:Y:S05]  /*18ec0*/  WARPSYNC.COLLECTIVE R15, `(.L_x_2163) ;  /* 0x000000000f087348 */ /* 0x001fea0003c00000 */
[----:B------:R1:W2:Y:S02]  /*18ed0*/  SHFL.UP P6, R14, R13, R12, R11 ;  /* 0x0400000c0d0e7389 */ /* 0x0002a400000c000b */
[----:B012---:R-:W-:Y:S01]  /*18ee0*/  ENDCOLLECTIVE ;  /* 0x000000000000791b */ /* 0x007fe20003800000 */
.L_x_2163:
[----:B------:R-:W-:Y:S05]  /*18ef0*/  BSYNC B0 ;  /* 0x0000000000007941 */ /* 0x000fea0003800000 */
.L_x_2162:
        /* <DEDUP_REMOVED lines=10> */
.L_x_2164:
        /* <DEDUP_REMOVED lines=8> */
.L_x_2165:
        /* <DEDUP_REMOVED lines=8> */
.L_x_2166:
        /* <DEDUP_REMOVED lines=8> */
.L_x_2167:
[----:B------:R-:W-:Y:S02]  /*19120*/  IMAD.MOV.U32 R12, RZ, RZ, 0x1f ;  /* 0x0000001fff0c7424 */ /* 0x000fe400078e00ff */
[----:B------:R-:W-:Y:S01]  /*19130*/  IMAD.MOV.U32 R11, RZ, RZ, 0x1f ;  /* 0x0000001fff0b7424 */ /* 0x000fe200078e00ff */
[----:B------:R-:W-:-:S05]  /*19140*/  SEL R2, R14, RZ, P0 ;  /* 0x000000ff0e027207 */ /* 0x000fca0000000000 */
[----:B------:R-:W-:-:S05]  /*19150*/  IMAD.IADD R2, R5, 0x1, R2 ;  /* 0x0000000105027824 */ /* 0x000fca00078e0202 */
[----:B------:R-:W-:-:S07]  /*19160*/  MOV R13, R2 ;  /* 0x00000002000d7202 */ /* 0x000fce0000000f00 */
[----:B------:R-:W-:Y:S05]  /*19170*/  WARPSYNC.COLLECTIVE R15, `(.L_x_2168) ;  /* 0x000000000f087348 */ /* 0x000fea0003c00000 */
[----:B------:R0:W1:Y:S02]  /*19180*/  SHFL.IDX P6, R14, R13, R12, R11 ;  /* 0x0000000c0d0e7389 */ /* 0x00006400000c000b */
[----:B01----:R-:W-:Y:S01]  /*19190*/  ENDCOLLECTIVE ;  /* 0x000000000000791b */ /* 0x003fe20003800000 */
.L_x_2168:
[----:B------:R-:W-:Y:S05]  /*191a0*/  BRA `(.L_x_2169) ;  /* 0xffffffe400b07947 */ /* 0x000fea000383ffff */
.L_x_2117:
[----:B------:R-:W-:Y:S01]  /*191b0*/  BSSY B0, `(.L_x_2170) ;  /* 0x0000006000007945 */ /* 0x000fe20003800000 */
[----:B------:R-:W-:Y:S01]  /*191c0*/  PLOP3.LUT P6, PT, P6, PT, PT, 0x8, 0x0 ;  /* 0x000000000000781c */ /* 0x000fe200037ce170 */
[----:B------:R-:W-:-:S12]  /*191d0*/  IMAD.MOV.U32 R15, RZ, RZ, -0x1 ;  /* 0xffffffffff0f7424 */ /* 0x000fd800078e00ff */
[----:B0-----:R-:W-:Y:S05]  /*191e0*/  WARPSYNC.COLLECTIVE R15, `(.L_x_2171) ;  /* 0x000000000f087348 */ /* 0x001fea0003c00000 */
[----:B------:R-:W-:Y:S01]  /*191f0*/  VOTE.ANY R14, PT, P6 ;  /* 0x00000000000e7806 */ /* 0x000fe200030e0100 */
[----:B0-----:R-:W-:Y:S06]  /*19200*/  ENDCOLLECTIVE ;  /* 0x000000000000791b */ /* 0x001fec0003800000 */
.L_x_2171:
[----:B------:R-:W-:Y:S05]  /*19210*/  BSYNC B0 ;  /* 0x0000000000007941 */ /* 0x000fea0003800000 */
.L_x_2170:
[----:B------:R-:W-:Y:S01]  /*19220*/  IMAD.MOV.U32 R3, RZ, RZ, R14 ;  /* 0x000000ffff037224 */ /* 0x000fe200078e000e */
[----:B------:R-:W-:Y:S01]  /*19230*/  MOV R13, R17 ;  /* 0x00000011000d7202 */ /* 0x000fe20000000f00 */
[----:B------:R-:W-:Y:S02]  /*19240*/  IMAD.MOV.U32 R11, RZ, RZ, 0x1f ;  /* 0x0000001fff0b7424 */ /* 0x000fe400078e00ff */
[----:B------:R-:W0:Y:S01]  /*19250*/  POPC R6, R3 ;  /* 0x0000000300067309 */ /* 0x000e220000000000 */
[----:B------:R-:W-:Y:S02]  /*19260*/  IMAD.MOV.U32 R15, RZ, RZ, -0x1 ;  /* 0xffffffffff0f7424 */ /* 0x000fe400078e00ff */
[----:B0-----:R-:W-:-:S07]  /*19270*/  IMAD.MOV.U32 R12, RZ, RZ, R6 ;  /* 0x000000ffff0c7224 */ /* 0x001fce00078e0006 */
[----:B------:R-:W-:Y:S05]  /*19280*/  WARPSYNC.COLLECTIVE R15, `(.L_x_2172) ;  /* 0x000000000f087348 */ /* 0x000fea0003c00000 */
[----:B------:R0:W1:Y:S02]  /*19290*/  SHFL.IDX P6, R14, R13, R12, R11 ;  /* 0x0000000c0d0e7389 */ /* 0x00006400000c000b */
[----:B01----:R-:W-:Y:S01]  /*192a0*/  ENDCOLLECTIVE ;  /* 0x000000000000791b */ /* 0x003fe20003800000 */
.L_x_2172:
[----:B------:R-:W-:Y:S01]  /*192b0*/  IMAD.MOV.U32 R17, RZ, RZ, R14 ;  /* 0x000000ffff117224 */ /* 0x000fe200078e000e */
[----:B------:R-:W-:Y:S06]  /*192c0*/  BRA `(.L_x_2173) ;  /* 0xffffffe400a07947 */ /* 0x000fec000383ffff */
.L_x_2119:
[----:B------:R-:W-:Y:S01]  /*192d0*/  BSSY B0, `(.L_x_2174) ;  /* 0x0000007000007945 */ /* 0x000fe20003800000 */
[----:B------:R-:W-:Y:S01]  /*192e0*/  MOV R13, R2 ;  /* 0x00000002000d7202 */ /* 0x000fe20000000f00 */
[----:B------:R-:W-:Y:S02]  /*192f0*/  IMAD.MOV.U32 R11, RZ, RZ, 0x1f ;  /* 0x0000001fff0b7424 */ /* 0x000fe400078e00ff */
[----:B------:R-:W-:-:S07]  /*19300*/  IMAD.MOV.U32 R15, RZ, RZ, -0x1 ;  /* 0xffffffffff0f7424 */ /* 0x000fce00078e00ff */
[----:B012---:R-:W-:Y:S05]  /*19310*/  WARPSYNC.COLLECTIVE R15, `(.L_x_2175) ;  /* 0x000000000f087348 */ /* 0x007fea0003c00000 */
[----:B------:R3:W4:Y:S02]  /*19320*/  SHFL.IDX P6, R14, R13, R12, R11 ;  /* 0x0000000c0d0e7389 */ /* 0x00072400000c000b */
[----:B01234-:R-:W-:Y:S01]  /*19330*/  ENDCOLLECTIVE ;  /* 0x000000000000791b */ /* 0x01ffe20003800000 */
.L_x_2175:
[----:B------:R-:W-:Y:S05]  /*19340*/  BSYNC B0 ;  /* 0x0000000000007941 */ /* 0x000fea0003800000 */
.L_x_2174:
[----:B------:R-:W-:Y:S01]  /*19350*/  IMAD.MOV.U32 R7, RZ, RZ, R14 ;  /* 0x000000ffff077224 */ /* 0x000fe200078e000e */
[----:B------:R-:W-:Y:S06]  /*19360*/  BRA `(.L_x_2118) ;  /* 0xffffffe400947947 */ /* 0x000fec000383ffff */
.L_x_2123:
[----:B-1----:R1:W2:Y:S02]  /*19370*/  SYNCS.PHASECHK.TRANS64.TRYWAIT P0, [R0+URZ+0x36820], R3 ;  /* 0x03682003000075a7 */ /* 0x0022a4000800017f */
[----:B--2---:R-:W-:Y:S05]  /*19380*/  @!P0 NANOSLEEP.SYNCS 0x989680 ;  /* 0x009896800000895d */ /* 0x004fea0003900000 */
[----:B------:R-:W2:Y:S02]  /*19390*/  @!P0 SYNCS.PHASECHK.TRANS64 P0, [R0+URZ+0x36820], R3 ;  /* 0x03682003000085a7 */ /* 0x000ea4000800007f */
[----:B--2---:R-:W-:Y:S05]  /*193a0*/  @!P0 BRA `(.L_x_2123) ;  /* 0xfffffffc00f08947 */ /* 0x004fea000383ffff */
[----:B------:R-:W-:Y:S05]  /*193b0*/  BRA `(.L_x_2176) ;  /* 0xffffffec000c7947 */ /* 0x000fea000383ffff */
.L_x_2124:
[----:B------:R-:W2:Y:S01]  /*193c0*/  S2R R2, SR_TID.X ;  /* 0x0000000000027919 */ /* 0x000ea20000002100 */
[----:B------:R-:W-:Y:S01]  /*193d0*/  BSSY B0, `(.L_x_2177) ;  /* 0x000000a000007945 */ /* 0x000fe20003800000 */
[----:B------:R-:W-:Y:S01]  /*193e0*/  MOV R12, RZ ;  /* 0x000000ff000c7202 */ /* 0x000fe20000000f00 */
[----:B------:R-:W-:Y:S02]  /*193f0*/  IMAD.MOV.U32 R11, RZ, RZ, 0x1f ;  /* 0x0000001fff0b7424 */ /* 0x000fe400078e00ff */
[----:B------:R-:W-:Y:S01]  /*19400*/  IMAD.MOV.U32 R15, RZ, RZ, -0x1 ;  /* 0xffffffffff0f7424 */ /* 0x000fe200078e00ff */
[----:B--2---:R-:W-:-:S04]  /*19410*/  SHF.R.U32.HI R2, RZ, 0x5, R2 ;  /* 0x00000005ff027819 */ /* 0x004fc80000011602 */
[----:B------:R-:W-:-:S05]  /*19420*/  LOP3.LUT R2, R2, 0x3, RZ, 0xc0, !PT ;  /* 0x0000000302027812 */ /* 0x000fca00078ec0ff */
[----:B0-----:R-:W-:-:S07]  /*19430*/  IMAD.MOV.U32 R13, RZ, RZ, R2 ;  /* 0x000000ffff0d7224 */ /* 0x001fce00078e0002 */
[----:B-1----:R-:W-:Y:S05]  /*19440*/  WARPSYNC.COLLECTIVE R15, `(.L_x_2178) ;  /* 0x000000000f087348 */ /* 0x002fea0003c00000 */
[----:B------:R0:W2:Y:S02]  /*19450*/  SHFL.IDX P6, R14, R13, R12, R11 ;  /* 0x0000000c0d0e7389 */ /* 0x0000a400000c000b */
[----:B012---:R-:W-:Y:S01]  /*19460*/  ENDCOLLECTIVE ;  /* 0x000000000000791b */ /* 0x007fe20003800000 */
.L_x_2178:
[----:B------:R-:W-:Y:S05]  /*19470*/  BSYNC B0 ;  /* 0x0000000000007941 */ /* 0x000fea0003800000 */
.L_x_2177:
[----:B------:R-:W-:Y:S05]  /*19480*/  BRA `(.L_x_2179) ;  /* 0xffffffe800f47947 */ /* 0x000fea000383ffff */
.L_x_2127:
[----:B------:R-:W-:Y:S01]  /*19490*/  BSSY B1, `(.L_x_2180) ;  /* 0x0000006000017945 */ /* 0x000fe20003800000 */
[----:B------:R-:W-:-:S07]  /*194a0*/  IMAD.MOV.U32 R15, RZ, RZ, -0x1 ;  /* 0xffffffffff0f7424 */ /* 0x000fce00078e00ff */
[----:B012---:R-:W-:Y:S05]  /*194b0*/  WARPSYNC.COLLECTIVE R15, `(.L_x_2181) ;  /* 0x000000000f0c7348 */ /* 0x007fea0003c00000 */
[----:B------:R-:W-:Y:S02]  /*194c0*/  ELECT P6, UR62, PT ;  /* 0x00000000003e782f */ /* 0x000fe400038c0000 */
[----:B------:R-:W-:Y:S01]  /*194d0*/  MOV R14, UR62 ;  /* 0x0000003e000e7c02 */ /* 0x000fe20008000f00 */
[----:B012---:R-:W-:Y:S10]  /*194e0*/  ENDCOLLECTIVE ;  /* 0x000000000000791b */ /* 0x007ff40003800000 */
.L_x_2181:
[----:B------:R-:W-:Y:S05]  /*194f0*/  BSYNC B1 ;  /* 0x0000000000017941 */ /* 0x000fea0003800000 */
.L_x_2180:
[----:B------:R-:W-:Y:S05]  /*19500*/  BRA `(.L_x_2182) ;  /* 0xffffffe800ec7947 */ /* 0x000fea000383ffff */
.L_x_2129:
[----:B-1----:R1:W2:Y:S02]  /*19510*/  SYNCS.PHASECHK.TRANS64.TRYWAIT P0, [R6+URZ], R5 ;  /* 0x00000005060075a7 */ /* 0x0022a4000800017f */
[----:B--2---:R-:W-:Y:S05]  /*19520*/  @!P0 NANOSLEEP.SYNCS 0x989680 ;  /* 0x009896800000895d */ /* 0x004fea0003900000 */
[----:B------:R-:W2:Y:S02]  /*19530*/  @!P0 SYNCS.PHASECHK.TRANS64 P0, [R6+URZ], R5 ;  /* 0x00000005060085a7 */ /* 0x000ea4000800007f */
[----:B--2---:R-:W-:Y:S05]  /*19540*/  @!P0 BRA `(.L_x_2129) ;  /* 0xfffffffc00f08947 */ /* 0x004fea000383ffff */
[----:B------:R-:W-:Y:S05]  /*19550*/  BRA `(.L_x_2183) ;  /* 0xffffffec00307947 */ /* 0x000fea000383ffff */
.L_x_2130:
[----:B--2---:R2:W3:Y:S02]  /*19560*/  SYNCS.PHASECHK.TRANS64.TRYWAIT P0, [R7+URZ], R2 ;  /* 0x00000002070075a7 */ /* 0x0044e4000800017f */
[----:B---3--:R-:W-:Y:S05]  /*19570*/  @!P0 NANOSLEEP.SYNCS 0x989680 ;  /* 0x009896800000895d */ /* 0x008fea0003900000 */
[----:B------:R-:W3:Y:S02]  /*19580*/  @!P0 SYNCS.PHASECHK.TRANS64 P0, [R7+URZ], R2 ;  /* 0x00000002070085a7 */ /* 0x000ee4000800007f */
[----:B---3--:R-:W-:Y:S05]  /*19590*/  @!P0 BRA `(.L_x_2130) ;  /* 0xfffffffc00f08947 */ /* 0x008fea000383ffff */
[----:B------:R-:W-:Y:S05]  /*195a0*/  BRA `(.L_x_2184) ;  /* 0xffffffec00247947 */ /* 0x000fea000383ffff */
.L_x_2132:
[----:B---3--:R3:W4:Y:S02]  /*195b0*/  SYNCS.PHASECHK.TRANS64.TRYWAIT P0, [R4+URZ], R5 ;  /* 0x00000005040075a7 */ /* 0x008724000800017f */
[----:B----4-:R-:W-:Y:S05]  /*195c0*/  @!P0 NANOSLEEP.SYNCS 0x989680 ;  /* 0x009896800000895d */ /* 0x010fea0003900000 */
[----:B------:R-:W4:Y:S02]  /*195d0*/  @!P0 SYNCS.PHASECHK.TRANS64 P0, [R4+URZ], R5 ;  /* 0x00000005040085a7 */ /* 0x000f24000800007f */
[----:B----4-:R-:W-:Y:S05]  /*195e0*/  @!P0 BRA `(.L_x_2132) ;  /* 0xfffffffc00f08947 */ /* 0x010fea000383ffff */
[----:B------:R-:W-:Y:S05]  /*195f0*/  BRA `(.L_x_2185) ;  /* 0xffffffec002c7947 */ /* 0x000fea000383ffff */
.L_x_2186:
        /* <DEDUP_REMOVED lines=16> */
.L_x_2663:


//--------------------- .text._ZN7cutlass13device_kernelIN5flash11enable_sm90INS1_16FlashAttnFwdSm90INS1_25CollectiveMainloopFwdSm90ILi2EN4cute5tupleIJNS5_1CILi1EEES8_S8_EEENS6_IJNS7_ILi128EEENS7_ILi112EEENS7_ILi192EEEEEELi192ENS_10bfloat16_tEfNS_4arch4Sm90ELb1ELb0ELb1ELb1ELb0ELb1ELb0ELb1ELb1ELb0ELb0ELb0EEENS1_21CollectiveEpilogueFwdINS6_IJSA_SC_SB_EEES9_SE_SG_Li256ELb1ELb0ELb0ELb0EEENS1_36VarlenDynamicPersistentTileSchedulerILi128ELi112ELi256ELi32ELb0ELb0ELb1ELb1ELb1ELb1EEEEEEEEEvNT_6ParamsE --------------------------
	.section	.text._ZN7cutlass13device_kernelIN5flash11enable_sm90INS1_16FlashAttnFwdSm90INS1_25CollectiveMainloopFwdSm90ILi2EN4cute5tupleIJNS5_1CILi1EEES8_S8_EEENS6_IJNS7_ILi128EEENS7_ILi112EEENS7_ILi192EEEEEELi192ENS_10bfloat16_tEfNS_4arch4Sm90ELb1ELb0ELb1ELb1ELb0ELb1ELb0ELb1ELb1ELb0ELb0ELb0EEENS1_21CollectiveEpilogueFwdINS6_IJSA_SC_SB_EEES9_SE_SG_Li256ELb1ELb0ELb0ELb0EEENS1_36VarlenDynamicPersistentTileSchedulerILi128ELi112ELi256ELi32ELb0ELb0ELb1ELb1ELb1ELb1EEEEEEEEEvNT_6ParamsE,"ax",@progbits
	.align	128
.text._ZN7cutlass13device_kernelIN5flash11enable_sm90INS1_16FlashAttnFwdSm90INS1_25CollectiveMainloopFwdSm90ILi2EN4cute5tupleIJNS5_1CILi1EEES8_S8_EEENS6_IJNS7_ILi128EEENS7_ILi112EEENS7_ILi192EEEEEELi192ENS_10bfloat16_tEfNS_4arch4Sm90ELb1ELb0ELb1ELb1ELb0ELb1ELb0ELb1ELb1ELb0ELb0ELb0EEENS1_21CollectiveEpilogueFwdINS6_IJSA_SC_SB_EEES9_SE_SG_Li256ELb1ELb0ELb0ELb0EEENS1_36VarlenDynamicPersistentTileSchedulerILi128ELi112ELi256ELi32ELb0ELb0ELb1ELb1ELb1ELb1EEEEEEEEEvNT_6ParamsE:
        .type           _ZN7cutlass13device_kernelIN5flash11enable_sm90INS1_16FlashAttnFwdSm90INS1_25CollectiveMainloopFwdSm90ILi2EN4cute5tupleIJNS5_1CILi1EEES8_S8_EEENS6_IJNS7_ILi128EEENS7_ILi112EEENS7_ILi192EEEEEELi192ENS_10bfloat16_tEfNS_4arch4Sm90ELb1ELb0ELb1ELb1ELb0ELb1ELb0ELb1ELb1ELb0ELb0ELb0EEENS1_21CollectiveEpilogueFwdINS6_IJSA_SC_SB_EEES9_SE_SG_Li256ELb1ELb0ELb0ELb0EEENS1_36VarlenDynamicPersistentTileSchedulerILi128ELi112ELi256ELi32ELb0ELb0ELb1ELb1ELb1ELb1EEEEEEEEEvNT_6ParamsE,@function
        .size           _ZN7cutlass13device_kernelIN5flash11enable_sm90INS1_16FlashAttnFwdSm90INS1_25CollectiveMainloopFwdSm90ILi2EN4cute5tupleIJNS5_1CILi1EEES8_S8_EEENS6_IJNS7_ILi128EEENS7_ILi112EEENS7_ILi192EEEEEELi192ENS_10bfloat16_tEfNS_4arch4Sm90ELb1ELb0ELb1ELb1ELb0ELb1ELb0ELb1ELb1ELb0ELb0ELb0EEENS1_21CollectiveEpilogueFwdINS6_IJSA_SC_SB_EEES9_SE_SG_Li256ELb1ELb0ELb0ELb0EEENS1_36VarlenDynamicPersistentTileSchedulerILi128ELi112ELi256ELi32ELb0ELb0ELb1ELb1ELb1ELb1EEEEEEEEEvNT_6ParamsE,(.L_x_2664 - _ZN7cutlass13device_kernelIN5flash11enable_sm90INS1_16FlashAttnFwdSm90INS1_25CollectiveMainloopFwdSm90ILi2EN4cute5tupleIJNS5_1CILi1EEES8_S8_EEENS6_IJNS7_ILi128EEENS7_ILi112EEENS7_ILi192EEEEEELi192ENS_10bfloat16_tEfNS_4arch4Sm90ELb1ELb0ELb1ELb1ELb0ELb1ELb0ELb1ELb1ELb0ELb0ELb0EEENS1_21CollectiveEpilogueFwdINS6_IJSA_SC_SB_EEES9_SE_SG_Li256ELb1ELb0ELb0ELb0EEENS1_36VarlenDynamicPersistentTileSchedulerILi128ELi112ELi256ELi32ELb0ELb0ELb1ELb1ELb1ELb1EEEEEEEEEvNT_6ParamsE)
        .other          _ZN7cutlass13device_kernelIN5flash11enable_sm90INS1_16FlashAttnFwdSm90INS1_25CollectiveMainloopFwdSm90ILi2EN4cute5tupleIJNS5_1CILi1EEES8_S8_EEENS6_IJNS7_ILi128EEENS7_ILi112EEENS7_ILi192EEEEEELi192ENS_10bfloat16_tEfNS_4arch4Sm90ELb1ELb0ELb1ELb1ELb0ELb1ELb0ELb1ELb1ELb0ELb0ELb0EEENS1_21CollectiveEpilogueFwdINS6_IJSA_SC_SB_EEES9_SE_SG_Li256ELb1ELb0ELb0ELb0EEENS1_36VarlenDynamicPersistentTileSchedulerILi128ELi112ELi256ELi32ELb0ELb0ELb1ELb1ELb1ELb1EEEEEEEEEvNT_6ParamsE,@"STO_CUDA_ENTRY STV_DEFAULT"
_ZN7cutlass13device_kernelIN5flash11enable_sm90INS1_16FlashAttnFwdSm90INS1_25CollectiveMainloopFwdSm90ILi2EN4cute5tupleIJNS5_1CILi1EEES8_S8_EEENS6_IJNS7_ILi128EEENS7_ILi112EEENS7_ILi192EEEEEELi192ENS_10bfloat16_tEfNS_4arch4Sm90ELb1ELb0ELb1ELb1ELb0ELb1ELb0ELb1ELb1ELb0ELb0ELb0EEENS1_21CollectiveEpilogueFwdINS6_IJSA_SC_SB_EEES9_SE_SG_Li256ELb1ELb0ELb0ELb0EEENS1_36VarlenDynamicPersistentTileSchedulerILi128ELi112ELi256ELi32ELb0ELb0ELb1ELb1ELb1ELb1EEEEEEEEEvNT_6ParamsE:
        /* <DEDUP_REMOVED lines=27> */
.L_x_2188:
[----:B------:R-:W-:Y:S05]  /*01b0*/  BSYNC B0 ;  /* 0x0000000000007941 */ /* 0x000fea0003800000 */
.L_x_2187:
        /* <DEDUP_REMOVED lines=41> */
.L_x_2189:
        /* <DEDUP_REMOVED lines=22> */
.L_x_2190:
        /* <DEDUP_REMOVED lines=18> */
.L_x_2191:
        /* <DEDUP_REMOVED lines=22> */
.L_x_2192:
        /* <DEDUP_REMOVED lines=22> */
.L_x_2193:
        /* <DEDUP_REMOVED lines=10> */
.L_x_2196:
        /* <DEDUP_REMOVED lines=9> */
[----:B------:R-:W-:Y:S01]  /*0ac0*/  IMAD.U32 R18, RZ, RZ, UR4 ;  /* 0x00000004ff127e24 */ /* 0x000fe2000f8e00ff */
[----:B------:R-:W-:-:S04]  /*0ad0*/  ULDC UR4, c[0x0][0xc14] ;  /* 0x0003050000047ab9 */ /* 0x000fc80000000800 */
[----:B------:R-:W1:Y:S01]  /*0ae0*/  LDS.128 R216, [R18+0x368d0] ;  /* 0x0368d00012d87984 */ /* 0x000e620000000c00 */
[----:B------:R-:W-:Y:S06]  /*0af0*/  BAR.ARV 0x4, 0x120 ;  /* 0x0104800000007b1d */ /* 0x000fec0000002000 */
[----:B-1----:R-:W-:-:S13]  /*0b00*/  ISETP.GE.AND P0, PT, R219, UR4, PT ;  /* 0x00000004db007c0c */ /* 0x002fda000bf06270 */
[----:B------:R-:W-:Y:S05]  /*0b10*/  @P0 BRA `(.L_x_2197) ;  /* 0x000002c000e40947 */ /* 0x000fea0003800000 */
[----:B------:R-:W2:Y:S01]  /*0b20*/  LDL R0, [R1+0x74] ;  /* 0x0000740001007983 */ /* 0x000ea20000100800 */
[----:B------:R-:W-:Y:S01]  /*0b30*/  VIADD R236, R4, 0xffffff80 ;  /* 0xffffff8004ec7836 */ /* 0x000fe20000000000 */
[----:B------:R-:W-:Y:S01]  /*0b40*/  R2UR UR4, R18 ;  /* 0x00000000120472ca */ /* 0x000fe200000e0000 */
[----:B------:R-:W-:Y:S01]  /*0b50*/  IMAD.MOV.U32 R232, RZ, RZ, RZ ;  /* 0x000000ffffe87224 */ /* 0x000fe200078e00ff */
[----:B------:R-:W-:Y:S01]  /*0b60*/  CS2R R208, SRZ ;  /* 0x0000000000d07805 */ /* 0x000fe2000001ff00 */
[----:B------:R-:W-:Y:S01]  /*0b70*/  IMAD.MOV.U32 R19, RZ, RZ, RZ ;  /* 0x000000ffff137224 */ /* 0x000fe200078e00ff */
[----:B------:R-:W-:Y:S01]  /*0b80*/  SHF.R.S32.HI R3, RZ, 0x1f, R236 ;  /* 0x0000001fff037819 */ /* 0x000fe200000114ec */
[----:B------:R-:W-:-:S03]  /*0b90*/  IMAD.MOV.U32 R205, RZ, RZ, RZ ;  /* 0x000000ffffcd7224 */ /* 0x000fc600078e00ff */
[CC--:B0-----:R-:W-:Y:S02]  /*0ba0*/  LEA.HI R2, R3.reuse, R236.reuse, RZ, 0x4 ;  /* 0x000000ec03027211 */ /* 0x0c1fe400078f20ff */
[----:B------:R-:W-:-:S03]  /*0bb0*/  LEA.HI R224, R3, R236, RZ, 0x3 ;  /* 0x000000ec03e07211 */ /* 0x000fc600078f18ff */
[----:B------:R-:W-:Y:S01]  /*0bc0*/  UIADD3 UR4, UR4, 0x15400, URZ ;  /* 0x0001540004047890 */ /* 0x000fe2000fffe03f */
[----:B--2---:R-:W-:Y:S02]  /*0bd0*/  R2UR UR5, R0 ;  /* 0x00000000000572ca */ /* 0x004fe400000e0000 */
[----:B------:R-:W-:-:S04]  /*0be0*/  LEA.HI R0, R3, R236, RZ, 0x7 ;  /* 0x000000ec03007211 */ /* 0x000fc800078f38ff */
[----:B------:R-:W-:Y:S02]  /*0bf0*/  LOP3.LUT R5, R0, 0xffffff80, RZ, 0xc0, !PT ;  /* 0xffffff8000057812 */ /* 0x000fe400078ec0ff */
[----:B------:R-:W-:-:S03]  /*0c00*/  SHF.R.S32.HI R16, RZ, 0x7, R0 ;  /* 0x00000007ff107819 */ /* 0x000fc60000011400 */
[----:B------:R-:W-:Y:S01]  /*0c10*/  IMAD.IADD R15, R236, 0x1, -R5 ;  /* 0x00000001ec0f7824 */ /* 0x000fe200078e0a05 */
[----:B------:R-:W-:Y:S01]  /*0c20*/  SHF.R.S32.HI R5, RZ, 0x4, R2 ;  /* 0x00000004ff057819 */ /* 0x000fe20000011402 */
[----:B------:R-:W-:Y:S01]  /*0c30*/  ULOP3.LUT UR5, UR5, 0x1, URZ, 0xfc, !UPT ;  /* 0x0000000105057892 */ /* 0x000fe2000f8efc3f */
[----:B------:R-:W-:Y:S02]  /*0c40*/  LEA.HI R0, R0, R16, RZ, 0x1 ;  /* 0x0000001000007211 */ /* 0x000fe400078f08ff */
[----:B------:R-:W-:Y:S01]  /*0c50*/  SHF.R.S32.HI R7, RZ, 0x1f, R15 ;  /* 0x0000001fff077819 */ /* 0x000fe2000001140f */
[----:B------:R-:W-:Y:S01]  /*0c60*/  STL [R1+0x4c], R15 ;  /* 0x00004c0f01007387 */ /* 0x000fe20000100800 */
[----:B------:R-:W-:Y:S02]  /*0c70*/  LEA.HI R4, R2, R5, RZ, 0x1 ;  /* 0x0000000502047211 */ /* 0x000fe400078f08ff */
[CC--:B------:R-:W-:Y:S01]  /*0c80*/  LEA.HI R8, R7.reuse, R15.reuse, RZ, 0x2 ;  /* 0x0000000f07087211 */ /* 0x0c0fe200078f10ff */
[----:B------:R0:W-:Y:S01]  /*0c90*/  STL [R1+0x6c], R16 ;  /* 0x00006c1001007387 */ /* 0x0001e20000100800 */
[----:B------:R-:W-:-:S02]  /*0ca0*/  LEA.HI R7, R7, R15, RZ, 0x5 ;  /* 0x0000000f07077211 */ /* 0x000fc400078f28ff */
[--C-:B------:R-:W-:Y:S02]  /*0cb0*/  SHF.R.S32.HI R9, RZ, 0x2, R8.reuse ;  /* 0x00000002ff097819 */ /* 0x100fe40000011408 */
[----:B------:R-:W-:Y:S02]  /*0cc0*/  SHF.R.S32.HI R6, RZ, 0x1f, R8 ;  /* 0x0000001fff067819 */ /* 0x000fe40000011408 */
[----:B------:R-:W-:Y:S02]  /*0cd0*/  SHF.R.S32.HI R7, RZ, 0x5, R7 ;  /* 0x00000005ff077819 */ /* 0x000fe40000011407 */
[----:B------:R-:W-:Y:S02]  /*0ce0*/  LEA.HI R10, R6, R9, RZ, 0x3 ;  /* 0x00000009060a7211 */ /* 0x000fe400078f18ff */
[----:B------:R-:W-:Y:S02]  /*0cf0*/  LOP3.LUT R6, R4, 0x1ffffffe, RZ, 0xc0, !PT ;  /* 0x1ffffffe04067812 */ /* 0x000fe400078ec0ff */
[----:B------:R-:W-:-:S02]  /*0d00*/  LOP3.LUT R10, R10, 0xfffffff8, RZ, 0xc0, !PT ;  /* 0xfffffff80a0a7812 */ /* 0x000fc400078ec0ff */
[-C--:B------:R-:W-:Y:S01]  /*0d10*/  LEA.HI R4, R3, R236.reuse, RZ, 0x5 ;  /* 0x000000ec03047211 */ /* 0x080fe200078f28ff */
[----:B------:R-:W-:Y:S01]  /*0d20*/  IMAD.IADD R6, R5, 0x1, -R6 ;  /* 0x0000000105067824 */ /* 0x000fe200078e0a06 */
[----:B------:R-:W-:Y:S01]  /*0d30*/  LOP3.LUT R5, R224, 0x1ffffff8, RZ, 0xc0, !PT ;  /* 0x1ffffff8e0057812 */ /* 0x000fe200078ec0ff */
[----:B------:R-:W-:Y:S01]  /*0d40*/  IMAD.IADD R10, R9, 0x1, -R10 ;  /* 0x00000001090a7824 */ /* 0x000fe200078e0a0a */
[----:B------:R-:W-:Y:S02]  /*0d50*/  LEA.HI R9, R3, R236, RZ, 0x2 ;  /* 0x000000ec03097211 */ /* 0x000fe400078f10ff */
[----:B------:R-:W-:Y:S01]  /*0d60*/  LOP3.LUT R3, R2, 0x3fffff0, RZ, 0xc0, !PT ;  /* 0x03fffff002037812 */ /* 0x000fe200078ec0ff */
[C---:B------:R-:W-:Y:S01]  /*0d70*/  IMAD.IADD R5, R236.reuse, 0x1, -R5 ;  /* 0x00000001ec057824 */ /* 0x040fe200078e0a05 */
[----:B------:R-:W-:Y:S01]  /*0d80*/  LOP3.LUT R11, R9, 0xfffffffc, RZ, 0xc0, !PT ;  /* 0xfffffffc090b7812 */ /* 0x000fe200078ec0ff */
[----:B------:R-:W-:Y:S01]  /*0d90*/  IMAD R7, R7, 0x10, R10 ;  /* 0x0000001007077824 */ /* 0x000fe200078e020a */
[----:B------:R-:W-:Y:S01]  /*0da0*/  SHF.R.S32.HI R204, RZ, 0x2, R9 ;  /* 0x00000002ffcc7819 */ /* 0x000fe20000011409 */
[C---:B------:R-:W-:Y:S01]  /*0db0*/  IMAD.IADD R3, R236.reuse, 0x1, -R3 ;  /* 0x00000001ec037824 */ /* 0x040fe200078e0a03 */
[----:B------:R-:W-:Y:S01]  /*0dc0*/  SHF.R.S32.HI R9, RZ, 0x1f, R9 ;  /* 0x0000001fff097819 */ /* 0x000fe20000011409 */
[----:B------:R-:W-:Y:S01]  /*0dd0*/  IMAD.IADD R236, R236, 0x1, -R11 ;  /* 0x00000001ecec7824 */ /* 0x000fe200078e0a0b */
[----:B------:R-:W-:Y:S01]  /*0de0*/  SHF.R.S32.HI R4, RZ, 0x5, R4 ;  /* 0x00000005ff047819 */ /* 0x000fe20000011404 */
[----:B------:R-:W-:Y:S01]  /*0df0*/  VIADD R233, R204, 0x40 ;  /* 0x00000040cce97836 */ /* 0x000fe20000000000 */
[----:B------:R-:W-:Y:S01]  /*0e00*/  LEA.HI R9, R9, R204, RZ, 0x3 ;  /* 0x000000cc09097211 */ /* 0x000fe200078f18ff */
[----:B------:R-:W-:Y:S01]  /*0e10*/  IMAD.SHL.U32 R22, R236, 0x8, RZ ;  /* 0x00000008ec167824 */ /* 0x000fe200078e00ff */
[----:B------:R-:W-:Y:S01]  /*0e20*/  LOP3.LUT R0, R0, 0x3fffffe, RZ, 0xc0, !PT ;  /* 0x03fffffe00007812 */ /* 0x000fe200078ec0ff */
[----:B------:R-:W-:Y:S01]  /*0e30*/  IMAD R3, R4, 0x10, R3 ;  /* 0x0000001004037824 */ /* 0x000fe200078e0203 */
[----:B------:R-:W-:Y:S01]  /*0e40*/  LOP3.LUT R9, R9, 0xfffffff8, RZ, 0xc0, !PT ;  /* 0xfffffff809097812 */ /* 0x000fe200078ec0ff */
[----:B------:R-:W-:Y:S01]  /*0e50*/  VIADD R206, R22, 0x20 ;  /* 0x0000002016ce7836 */ /* 0x000fe20000000000 */
[----:B------:R-:W-:Y:S01]  /*0e60*/  SHF.R.S32.HI R2, RZ, 0x1f, R233 ;  /* 0x0000001fff027819 */ /* 0x000fe200000114e9 */
[----:B------:R-:W-:Y:S01]  /*0e70*/  IMAD R12, R3, 0x8, R6 ;  /* 0x00000008030c7824 */ /* 0x000fe200078e0206 */
[----:B------:R-:W-:Y:S01]  /*0e80*/  LOP3.LUT R226, R8, 0x7ffffffc, RZ, 0xc0, !PT ;  /* 0x7ffffffc08e27812 */ /* 0x000fe200078ec0ff */
[----:B------:R-:W-:Y:S01]  /*0e90*/  IMAD.IADD R223, R204, 0x1, -R9 ;  /* 0x00000001ccdf7824 */ /* 0x000fe200078e0a09 */
[----:B------:R-:W-:Y:S01]  /*0ea0*/  SHF.R.S32.HI R3, RZ, 0x1f, R206 ;  /* 0x0000001fff037819 */ /* 0x000fe200000114ce */
[----:B------:R-:W-:Y:S01]  /*0eb0*/  IMAD.SHL.U32 R212, R233, 0x40, RZ ;  /* 0x00000040e9d47824 */ /* 0x000fe200078e00ff */
[----:B------:R-:W-:Y:S01]  /*0ec0*/  LEA.HI R2, R2, R233, RZ, 0x3 ;  /* 0x000000e902027211 */ /* 0x000fe200078f18ff */
[----:B------:R-:W-:Y:S01]  /*0ed0*/  IMAD.SHL.U32 R213, R223, 0x40, RZ ;  /* 0x00000040dfd57824 */ /* 0x000fe200078e00ff */
[----:B------:R-:W-:Y:S01]  /*0ee0*/  SHF.R.S32.HI R224, RZ, 0x3, R224 ;  /* 0x00000003ffe07819 */ /* 0x000fe200000114e0 */
[----:B------:R-:W-:Y:S01]  /*0ef0*/  IMAD.IADD R0, R16, 0x1, -R0 ;  /* 0x0000000110007824 */ /* 0x000fe200078e0a00 */
[----:B------:R-:W-:Y:S01]  /*0f00*/  LOP3.LUT R212, R212, 0x1c0, RZ, 0xc0, !PT ;  /* 0x000001c0d4d47812 */ /* 0x000fe200078ec0ff */
[----:B------:R-:W-:Y:S01]  /*0f10*/  IMAD.SHL.U32 R215, R4, 0x200, RZ ;  /* 0x0000020004d77824 */ /* 0x000fe200078e00ff */
[-C--:B------:R-:W-:Y:S01]  /*0f20*/  LEA.HI R4, R3, R206.reuse, RZ, 0x6 ;  /* 0x000000ce03047211 */ /* 0x080fe200078f30ff */
[----:B------:R-:W-:Y:S01]  /*0f30*/  VIADD R207, R22, 0x40 ;  /* 0x0000004016cf7836 */ /* 0x000fe20000000000 */
[----:B------:R-:W-:Y:S01]  /*0f40*/  LOP3.LUT R213, R213, 0x1c0, RZ, 0xc0, !PT ;  /* 0x000001c0d5d57812 */ /* 0x000fe200078ec0ff */
[----:B------:R-:W-:Y:S01]  /*0f50*/  IMAD.SHL.U32 R2, R2, 0x40, RZ ;  /* 0x0000004002027824 */ /* 0x000fe200078e00ff */
[----:B------:R-:W-:Y:S01]  /*0f60*/  LEA.HI R3, R3, R206, RZ, 0x3 ;  /* 0x000000ce03037211 */ /* 0x000fe200078f18ff */
[----:B------:R-:W-:Y:S01]  /*0f70*/  IMAD R227, R0, 0x40, R7 ;  /* 0x0000004000e37824 */ /* 0x000fe200078e0207 */
[----:B------:R-:W-:Y:S01]  /*0f80*/  SHF.R.S32.HI R6, RZ, 0x1f, R207 ;  /* 0x0000001fff067819 */ /* 0x000fe200000114cf */
[----:B------:R-:W-:Y:S01]  /*0f90*/  IMAD.U32 R0, RZ, RZ, UR5 ;  /* 0x00000005ff007e24 */ /* 0x000fe2000f8e00ff */
[----:B------:R-:W-:Y:S01]  /*0fa0*/  SHF.R.U32.HI R214, RZ, 0x3, R213 ;  /* 0x00000003ffd67819 */ /* 0x000fe200000116d5 */
[----:B------:R-:W-:Y:S01]  /*0fb0*/  IMAD.SHL.U32 R4, R4, 0x80, RZ ;  /* 0x0000008004047824 */ /* 0x000fe200078e00ff */
[--C-:B------:R-:W-:Y:S01]  /*0fc0*/  LOP3.LUT R9, R213, 0x38, R3.reuse, 0xf8, !PT ;  /* 0x00000038d5097812 */ /* 0x100fe200078ef803 */
[----:B------:R-:W-:Y:S01]  /*0fd0*/  IMAD.SHL.U32 R221, R5, 0x8, RZ ;  /* 0x0000000805dd7824 */ /* 0x000fe200078e00ff */
[----:B------:R-:W-:Y:S01]  /*0fe0*/  SHF.R.U32.HI R14, RZ, 0x3, R212 ;  /* 0x00000003ff0e7819 */ /* 0x000fe200000116d4 */
[----:B------:R1:W-:Y:S01]  /*0ff0*/  STL [R1+0x44], R0 ;  /* 0x0000440001007387 */ /* 0x0003e20000100800 */
[----:B------:R-:W-:Y:S01]  /*1000*/  LOP3.LUT R10, R212, 0x38, R3, 0xf8, !PT ;  /* 0x00000038d40a7812 */ /* 0x000fe200078ef803 */
[----:B------:R-:W-:Y:S01]  /*1010*/  IMAD.SHL.U32 R5, R12, 0x8, RZ ;  /* 0x000000080c057824 */ /* 0x000fe200078e00ff */
[----:B------:R-:W-:Y:S01]  /*1020*/  LOP3.LUT R220, R2, 0xfffffe00, RZ, 0xc0, !PT ;  /* 0xfffffe0002dc7812 */ /* 0x000fe200078ec0ff */
[----:B0-----:R-:W-:Y:S01]  /*1030*/  IMAD.SHL.U32 R16, R236, 0x4, RZ ;  /* 0x00000004ec107824 */ /* 0x001fe200078e00ff */
[CC--:B------:R-:W-:Y:S01]  /*1040*/  LEA.HI R2, R6.reuse, R207.reuse, RZ, 0x3 ;  /* 0x000000cf06027211 */ /* 0x0c0fe200078f18ff */
[----:B------:R-:W-:Y:S01]  /*1050*/  IMAD.IADD R226, R15, 0x1, -R226 ;  /* 0x000000010fe27824 */ /* 0x000fe200078e0ae2 */
[----:B------:R-:W-:-:S02]  /*1060*/  LEA.HI R6, R6, R207, RZ, 0x6 ;  /* 0x000000cf06067211 */ /* 0x000fc400078f30ff */
[----:B------:R-:W-:Y:S01]  /*1070*/  LOP3.LUT R4, R4, 0xffffe000, RZ, 0xc0, !PT ;  /* 0xffffe00004047812 */ /* 0x000fe200078ec0ff */
[----:B-1----:R-:W-:Y:S01]  /*1080*/  IMAD.U32 R0, RZ, RZ, UR4 ;  /* 0x00000004ff007e24 */ /* 0x002fe2000f8e00ff */
[----:B------:R-:W-:Y:S01]  /*1090*/  LOP3.LUT R9, R9, R214, RZ, 0x3c, !PT ;  /* 0x000000d609097212 */ /* 0x000fe200078e3cff */
[----:B------:R-:W-:Y:S01]  /*10a0*/  IMAD.SHL.U32 R6, R6, 0x80, RZ ;  /* 0x0000008006067824 */ /* 0x000fe200078e00ff */
[----:B------:R-:W-:Y:S02]  /*10b0*/  LOP3.LUT R11, R10, R14, RZ, 0x3c, !PT ;  /* 0x0000000e0a0b7212 */ /* 0x000fe400078e3cff */
[C---:B------:R-:W-:Y:S01]  /*10c0*/  LOP3.LUT R7, R212.reuse, 0x38, R22, 0xf8, !PT ;  /* 0x00000038d4077812 */ /* 0x040fe200078ef816 */
[----:B------:R0:W-:Y:S01]  /*10d0*/  STL [R1+0x68], R0 ;  /* 0x0000680001007387 */ /* 0x0001e20000100800 */
[-C--:B------:R-:W-:Y:S02]  /*10e0*/  IADD3 R9, R9, R4.reuse, R215 ;  /* 0x0000000409097210 */ /* 0x080fe40007ffe0d7 */
[----:B------:R-:W-:Y:S01]  /*10f0*/  IADD3 R4, R11, R4, R220 ;  /* 0x000000040b047210 */ /* 0x000fe20007ffe0dc */
[----:B------:R-:W-:Y:S01]  /*1100*/  STL [R1+0x70], R5 ;  /* 0x0000700501007387 */ /* 0x000fe20000100800 */
[----:B------:R-:W-:-:S02]  /*1110*/  LOP3.LUT R10, R212, 0x38, R2, 0xf8, !PT ;  /* 0x00000038d40a7812 */ /* 0x000fc400078ef802 */
[----:B------:R-:W-:Y:S02]  /*1120*/  LOP3.LUT R11, R213, 0x38, R2, 0xf8, !PT ;  /* 0x00000038d50b7812 */ /* 0x000fe400078ef802 */
[----:B------:R-:W-:Y:S02]  /*1130*/  LOP3.LUT R7, R220, R7, R14, 0xf6, !PT ;  /* 0x00000007dc077212 */ /* 0x000fe400078ef60e */
[----:B0-----:R-:W-:Y:S02]  /*1140*/  SHF.R.S32.HI R0, RZ, 0x3, R3 ;  /* 0x00000003ff007819 */ /* 0x001fe40000011403 */
[----:B------:R-:W-:Y:S02]  /*1150*/  LOP3.LUT R6, R6, 0xffffe000, RZ, 0xc0, !PT ;  /* 0xffffe00006067812 */ /* 0x000fe400078ec0ff */
[----:B------:R-:W-:Y:S01]  /*1160*/  LOP3.LUT R13, R10, R14, RZ, 0x3c, !PT ;  /* 0x0000000e0a0d7212 */ /* 0x000fe200078e3cff */
[----:B------:R0:W-:Y:S01]  /*1170*/  STL [R1+0x48], R0 ;  /* 0x0000480001007387 */ /* 0x0001e20000100800 */
[----:B------:R-:W-:-:S02]  /*1180*/  SHF.R.S32.HI R3, RZ, 0x3, R2 ;  /* 0x00000003ff037819 */ /* 0x000fc40000011402 */
[----:B------:R-:W-:Y:S02]  /*1190*/  LOP3.LUT R11, R11, R214, RZ, 0x3c, !PT ;  /* 0x000000d60b0b7212 */ /* 0x000fe400078e3cff */
[----:B------:R-:W-:Y:S01]  /*11a0*/  LEA R2, R7, UR4, 0x1 ;  /* 0x0000000407027c11 */ /* 0x000fe2000f8e08ff */
[----:B------:R1:W-:Y:S01]  /*11b0*/  STL [R1+0x5c], R3 ;  /* 0x00005c0301007387 */ /* 0x0003e20000100800 */
[-C--:B------:R-:W-:Y:S02]  /*11c0*/  IADD3 R13, R13, R6.reuse, R220 ;  /* 0x000000060d0d7210 */ /* 0x080fe40007ffe0dc */
[----:B------:R-:W-:Y:S01]  /*11d0*/  IADD3 R11, R11, R6, R215 ;  /* 0x000000060b0b7210 */ /* 0x000fe20007ffe0d7 */
[----:B------:R2:W-:Y:S01]  /*11e0*/  STL [R1+0x60], R2 ;  /* 0x0000600201007387 */ /* 0x0005e20000100800 */
[----:B0-----:R-:W-:Y:S02]  /*11f0*/  LEA R0, R9, UR4, 0x1 ;  /* 0x0000000409007c11 */ /* 0x001fe4000f8e08ff */
[----:B------:R-:W-:-:S02]  /*1200*/  SHF.R.S32.HI R234, RZ, 0x1f, R204 ;  /* 0x0000001fffea7819 */ /* 0x000fc400000114cc */
[----:B-1----:R-:W-:Y:S01]  /*1210*/  LEA R3, R4, UR4, 0x1 ;  /* 0x0000000404037c11 */ /* 0x002fe2000f8e08ff */
[----:B------:R0:W-:Y:S01]  /*1220*/  STL [R1+0x64], R0 ;  /* 0x0000640001007387 */ /* 0x0001e20000100800 */
[----:B--2---:R-:W-:-:S03]  /*1230*/  LEA R2, R11, UR4, 0x1 ;  /* 0x000000040b027c11 */ /* 0x004fc6000f8e08ff */
[----:B------:R1:W-:Y:S01]  /*1240*/  STL [R1+0x54], R3 ;  /* 0x0000540301007387 */ /* 0x0003e20000100800 */
[----:B0-----:R-:W-:-:S05]  /*1250*/  LEA R0, R13, UR4, 0x1 ;  /* 0x000000040d007c11 */ /* 0x001fca000f8e08ff */
[----:B------:R1:W-:Y:S04]  /*1260*/  STL [R1+0x50], R0 ;  /* 0x0000500001007387 */ /* 0x0003e80000100800 */
[----:B------:R1:W-:Y:S02]  /*1270*/  STL [R1+0x58], R2 ;  /* 0x0000580201007387 */ /* 0x0003e40000100800 */
.L_x_2433:
[----:B01----:R-:W0:Y:S01]  /*1280*/  LDC.64 R2, c[0x0][0xc60] ;  /* 0x00031800ff027b82 */ /* 0x003e220000000a00 */
[----:B------:R-:W-:Y:S01]  /*1290*/  ULDC.64 UR4, c[0x0][0xa28] ;  /* 0x00028a0000047ab9 */ /* 0x000fe20000000a00 */
[----:B------:R-:W-:Y:S01]  /*12a0*/  ULDC.64 UR8, c[0x0][0xa18] ;  /* 0x0002860000087ab9 */ /* 0x000fe20000000a00 */
[----:B------:R-:W-:Y:S01]  /*12b0*/  ULDC.64 UR6, c[0x0][0xa08] ;  /* 0x0002820000067ab9 */ /* 0x000fe20000000a00 */
[----:B0-----:R-:W-:-:S05]  /*12c0*/  IMAD.WIDE R2, R219, 0x4, R2 ;  /* 0x00000004db027825 */ /* 0x001fca00078e0202 */
[----:B--2---:R-:W2:Y:S01]  /*12d0*/  LDG.E R231, desc[UR60][R2.64] ;  /* 0x0000003c02e77981 */ /* 0x004ea2000c1e1900 */
[----:B------:R-:W-:Y:S01]  /*12e0*/  ISETP.NE.U32.AND P2, PT, RZ, UR4, PT ;  /* 0x00000004ff007c0c */ /* 0x000fe2000bf45070 */
[----:B------:R-:W-:Y:S01]  /*12f0*/  IMAD.MOV.U32 R0, RZ, RZ, RZ ;  /* 0x000000ffff007224 */ /* 0x000fe200078e00ff */
[----:B------:R-:W-:Y:S01]  /*1300*/  ISETP.NE.U32.AND P1, PT, RZ, UR8, PT ;  /* 0x00000008ff007c0c */ /* 0x000fe2000bf25070 */
[----:B-----5:R-:W-:Y:S01]  /*1310*/  IMAD.MOV.U32 R26, RZ, RZ, RZ ;  /* 0x000000ffff1a7224 */ /* 0x020fe200078e00ff */
        /* <DEDUP_REMOVED lines=10> */
[----:B------:R-:W-:-:S03]  /*13c0*/  IADD3 R6, P4, R229, UR6, RZ ;  /* 0x00000006e5067c10 */ /* 0x000fc6000ff9e0ff */
[----:B------:R0:W5:Y:S01]  /*13d0*/  @P2 LDG.E R0, desc[UR60][R2.64] ;  /* 0x0000003c02002981 */ /* 0x000162000c1e1900 */
[----:B---34-:R-:W-:Y:S01]  /*13e0*/  @P1 IADD3 R4, P2, R229, UR8, RZ ;  /* 0x00000008e5041c10 */ /* 0x018fe2000ff5e0ff */
[----:B------:R-:W-:Y:S01]  /*13f0*/  IMAD.U32 R219, RZ, RZ, UR4 ;  /* 0x00000004ffdb7e24 */ /* 0x000fe2000f8e00ff */
[C---:B------:R-:W-:Y:S01]  /*1400*/  IADD3.X R7, R230.reuse, UR7, RZ, P4, !PT ;  /* 0x00000007e6077c10 */ /* 0x040fe2000a7fe4ff */
[----:B------:R-:W-:Y:S01]  /*1410*/  ULDC.64 UR4, c[0x0][0x3f8] ;  /* 0x0000fe0000047ab9 */ /* 0x000fe20000000a00 */
[----:B------:R-:W-:Y:S01]  /*1420*/  @P1 IADD3.X R5, R230, UR9, RZ, P2, !PT ;  /* 0x00000009e6051c10 */ /* 0x000fe200097fe4ff */
[----:B------:R-:W-:Y:S02]  /*1430*/  ULDC.64 UR6, c[0x0][0xa20] ;  /* 0x0002880000067ab9 */ /* 0x000fe40000000a00 */
[----:B------:R0:W5:Y:S04]  /*1440*/  @P0 LDG.E R26, desc[UR60][R6.64] ;  /* 0x0000003c061a0981 */ /* 0x000168000c1e1900 */
[----:B------:R0:W5:Y:S01]  /*1450*/  @P1 LDG.E R219, desc[UR60][R4.64] ;  /* 0x0000003c04db1981 */ /* 0x000162000c1e1900 */
[----:B------:R-:W-:-:S03]  /*1460*/  UISETP.NE.U32.AND UP0, UPT, UR4, URZ, UPT ;  /* 0x0000003f0400728c */ /* 0x000fc6000bf05070 */
[----:B------:R-:W-:Y:S01]  /*1470*/  ULDC UR4, c[0x0][0x404] ;  /* 0x0001010000047ab9 */ /* 0x000fe20000000800 */
[----:B------:R-:W-:Y:S01]  /*1480*/  UISETP.NE.AND.EX UP0, UPT, UR5, URZ, UPT, UP0 ;  /* 0x0000003f0500728c */ /* 0x000fe2000bf05300 */
[----:B------:R-:W-:Y:S02]  /*1490*/  ISETP.NE.U32.AND P2, PT, RZ, UR6, PT ;  /* 0x00000006ff007c0c */ /* 0x000fe4000bf45070 */
[----:B------:R-:W-:Y:S01]  /*14a0*/  ULDC UR5, c[0x0][0x2e0] ;  /* 0x0000b80000057ab9 */ /* 0x000fe20000000800 */
[----:B------:R-:W-:Y:S01]  /*14b0*/  USEL UR4, UR4, 0x1, UP0 ;  /* 0x0000000104047887 */ /* 0x000fe20008000000 */
[----:B------:R-:W-:-:S03]  /*14c0*/  ISETP.NE.AND.EX P2, PT, RZ, UR7, PT, P2 ;  /* 0x00000007ff007c0c */ /* 0x000fc6000bf45320 */
        /* <DEDUP_REMOVED lines=15> */
.L_x_2198:
[----:B------:R-:W-:Y:S02]  /*15c0*/  IMAD.U32 R2, RZ, RZ, UR5 ;  /* 0x00000005ff027e24 */ /* 0x000fe4000f8e00ff */
[----:B------:R-:W-:Y:S01]  /*15d0*/  IMAD.U32 R29, RZ, RZ, UR4 ;  /* 0x00000004ff1d7e24 */ /* 0x000fe2000f8e00ff */
[----:B------:R-:W-:Y:S06]  /*15e0*/  @!P2 BRA `(.L_x_2199) ;  /* 0x000000000010a947 */ /* 0x000fec0003800000 */
[----:B------:R-:W-:-:S04]  /*15f0*/  IADD3 R4, P0, R229, UR6, RZ ;  /* 0x00000006e5047c10 */ /* 0x000fc8000ff1e0ff */
[----:B------:R-:W-:-:S05]  /*1600*/  IADD3.X R5, R230, UR7, RZ, P0, !PT ;  /* 0x00000007e6057c10 */ /* 0x000fca00087fe4ff */
[----:B------:R0:W5:Y:S01]  /*1610*/  LDG.E R29, desc[UR60][R4.64] ;  /* 0x0000003c041d7981 */ /* 0x000162000c1e1900 */
[----:B------:R-:W-:Y:S05]  /*1620*/  BRA `(.L_x_2200) ;  /* 0x0000000000107947 */ /* 0x000fea0003800000 */
.L_x_2199:
[----:B------:R-:W-:Y:S05]  /*1630*/  @!P0 BRA `(.L_x_2200) ;  /* 0x00000000000c8947 */ /* 0x000fea0003800000 */
[----:B------:R-:W2:Y:S04]  /*1640*/  LDG.E R4, desc[UR60][R6.64] ;  /* 0x0000003c06047981 */ /* 0x000ea8000c1e1900 */
[----:B------:R-:W2:Y:S02]  /*1650*/  LDG.E R29, desc[UR60][R6.64+0x4] ;  /* 0x0000043c061d7981 */ /* 0x000ea4000c1e1900 */
[----:B--2---:R-:W-:-:S07]  /*1660*/  IMAD.IADD R29, R29, 0x1, -R4 ;  /* 0x000000011d1d7824 */ /* 0x004fce00078e0a04 */
.L_x_2200:
        /* <DEDUP_REMOVED lines=21> */
[----:B------:R-:W-:Y:S02]  /*17c0*/  IMAD.MOV.U32 R24, RZ, RZ, R125 ;  /* 0x000000ffff187224 */ /* 0x000fe400078e007d */
[----:B--2---:R-:W-:Y:S01]  /*17d0*/  @P0 IMAD.IADD R2, R8, 0x1, -R3 ;  /* 0x0000000108020824 */ /* 0x004fe200078e0a03 */
[----:B------:R-:W-:-:S03]  /*17e0*/  LEA R8, R217, 0xef, 0x7 ;  /* 0x000000efd9087811 */ /* 0x000fc600078e38ff */
[----:B------:R-:W-:-:S04]  /*17f0*/  IMAD.IADD R222, R11, 0x1, R2 ;  /* 0x000000010bde7824 */ /* 0x000fc800078e0202 */
        /* <DEDUP_REMOVED lines=9> */
[----:B------:R-:W-:-:S05]  /*1890*/  VIMNMX R148, R3, R148, PT ;  /* 0x0000009403947248 */ /* 0x000fca0003fe0100 */
[----:B------:R-:W-:-:S05]  /*18a0*/  IMAD R3, R148, 0x70, -R11 ;  /* 0x0000007094037824 */ /* 0x000fca00078e0a0b */
[----:B------:R-:W-:-:S04]  /*18b0*/  VIMNMX R3, R3, R2, PT ;  /* 0x0000000203037248 */ /* 0x000fc80003fe0100 */
[----:B------:R-:W-:-:S13]  /*18c0*/  ISETP.GT.AND P0, PT, R3, R0, PT ;  /* 0x000000000300720c */ /* 0x000fda0003f04270 */
[----:B------:R-:W-:Y:S02]  /*18d0*/  @P0 VIADD R5, R3, 0x6f ;  /* 0x0000006f03050836 */ /* 0x000fe40000000000 */
        /* <DEDUP_REMOVED lines=26> */
.L_x_2203:
[----:B------:R-:W-:Y:S05]  /*1a80*/  BSYNC B6 ;  /* 0x0000000000067941 */ /* 0x000fea0003800000 */
.L_x_2202:
        /* <DEDUP_REMOVED lines=20> */
.L_x_2205:
[----:B------:R-:W-:Y:S05]  /*1bd0*/  BSYNC B6 ;  /* 0x0000000000067941 */ /* 0x000fea0003800000 */
.L_x_2204:
        /* <DEDUP_REMOVED lines=12> */
[----:B------:R-:W4:Y:S02]  /*1ca0*/  LDC.64 R102, c[0x0][0x3d8] ;  /* 0x0000f600ff667b82 */ /* 0x000f240000000a00 */
[----:B------:R-:W-:Y:S01]  /*1cb0*/  @P0 IADD3.X R5, R230, UR5, RZ, P1, !PT ;  /* 0x00000005e6050c10 */ /* 0x000fe20008ffe4ff */
[----:B------:R-:W-:-:S04]  /*1cc0*/  ULDC.64 UR4, c[0x0][0x320] ;  /* 0x0000c80000047ab9 */ /* 0x000fc80000000a00 */
[----:B------:R3:W2:Y:S01]  /*1cd0*/  @P0 LDG.E R27, desc[UR60][R4.64] ;  /* 0x0000003c041b0981 */ /* 0x0006a2000c1e1900 */
[----:B0-----:R-:W-:Y:S01]  /*1ce0*/  ISETP.NE.AND P0, PT, R0, 0x1, PT ;  /* 0x000000010000780c */ /* 0x001fe20003f05270 */
[----:B------:R-:W0:Y:S01]  /*1cf0*/  LDC R31, c[0x0][0x3d4] ;  /* 0x0000f500ff1f7b82 */ /* 0x000e220000000800 */
[----:B------:R-:W-:Y:S01]  /*1d00*/  ISETP.GE.AND P2, PT, R206, UR6, PT ;  /* 0x00000006ce007c0c */ /* 0x000fe2000bf46270 */
[----:B------:R-:W0:Y:S01]  /*1d10*/  S2R R149, SR_TID.X ;  /* 0x0000000000957919 */ /* 0x000e220000002100 */
[----:B------:R-:W-:Y:S01]  /*1d20*/  ISETP.GE.AND P1, PT, R22, UR6, PT ;  /* 0x0000000616007c0c */ /* 0x000fe2000bf26270 */
[----:B-1----:R-:W-:Y:S01]  /*1d30*/  IMAD R33, R115, 0x70, RZ ;  /* 0x0000007073217824 */ /* 0x002fe200078e02ff */
[----:B------:R-:W-:Y:S01]  /*1d40*/  SEL R6, RZ, 0xffffffff, P2 ;  /* 0xffffffffff067807 */ /* 0x000fe20001000000 */
[----:B------:R-:W-:Y:S01]  /*1d50*/  IMAD.SHL.U32 R136, R114, 0x40, RZ ;  /* 0x0000004072887824 */ /* 0x000fe200078e00ff */
[----:B------:R-:W-:Y:S01]  /*1d60*/  IADD3 R0, R22, 0x60, RZ ;  /* 0x0000006016007810 */ /* 0x000fe20007ffe0ff */
[----:B---3--:R-:W-:Y:S01]  /*1d70*/  IMAD.WIDE.U32 R110, R204, R108, R22 ;  /* 0x0000006ccc6e7225 */ /* 0x008fe200078e0016 */
[----:B------:R-:W-:-:S02]  /*1d80*/  SEL R3, RZ, 0x1, P1 ;  /* 0x00000001ff037807 */ /* 0x000fc40000800000 */
[----:B------:R-:W-:Y:S01]  /*1d90*/  ISETP.GE.AND P1, PT, R207, UR6, PT ;  /* 0x00000006cf007c0c */ /* 0x000fe2000bf26270 */
[----:B------:R-:W1:Y:S01]  /*1da0*/  @P0 LDC R7, c[0x0][0x42c] ;  /* 0x00010b00ff070b82 */ /* 0x000e620000000800 */
[----:B------:R-:W-:Y:S01]  /*1db0*/  IMAD.SHL.U32 R4, R6, 0x2, RZ ;  /* 0x0000000206047824 */ /* 0x000fe200078e00ff */
[----:B------:R-:W-:Y:S01]  /*1dc0*/  ISETP.GE.AND P2, PT, R0, UR6, PT ;  /* 0x0000000600007c0c */ /* 0x000fe2000bf46270 */
[----:B----4-:R-:W-:Y:S01]  /*1dd0*/  IMAD.WIDE.U32 R104, R204, R102, R22 ;  /* 0x00000066cc687225 */ /* 0x010fe200078e0016 */
[----:B------:R-:W-:Y:S02]  /*1de0*/  SEL R5, RZ, 0x4, P1 ;  /* 0x00000004ff057807 */ /* 0x000fe40000800000 */
[----:B------:R-:W-:Y:S01]  /*1df0*/  LOP3.LUT R4, R4, 0x2, R3, 0xe2, !PT ;  /* 0x0000000204047812 */ /* 0x000fe200078ee203 */
[----:B------:R-:W-:Y:S01]  /*1e00*/  VIADD R3, R22, 0x80 ;  /* 0x0000008016037836 */ /* 0x000fe20000000000 */
[----:B------:R-:W3:Y:S01]  /*1e10*/  @P0 LDC R9, c[0x0][0x430] ;  /* 0x00010c00ff090b82 */ /* 0x000ee20000000800 */
[----:B------:R-:W-:Y:S01]  /*1e20*/  SEL R6, RZ, 0x8, P2 ;  /* 0x00000008ff067807 */ /* 0x000fe20001000000 */
[----:B------:R-:W-:Y:S01]  /*1e30*/  IMAD R35, R109, 0x70, RZ ;  /* 0x000000706d237824 */ /* 0x000fe200078e02ff */
[----:B------:R-:W-:Y:S01]  /*1e40*/  SHF.R.S32.HI R15, RZ, 0x1f, R121 ;  /* 0x0000001fff0f7819 */ /* 0x000fe20000011479 */
[----:B0-----:R-:W-:Y:S01]  /*1e50*/  IMAD.SHL.U32 R124, R31, 0x2, RZ ;  /* 0x000000021f7c7824 */ /* 0x001fe200078e00ff */
[----:B------:R-:W-:Y:S01]  /*1e60*/  LOP3.LUT R5, R6, R4, R5, 0xfe, !PT ;  /* 0x0000000406057212 */ /* 0x000fe200078efe05 */
[----:B------:R-:W-:Y:S01]  /*1e70*/  IMAD R133, R103, 0x70, RZ ;  /* 0x0000007067857824 */ /* 0x000fe200078e02ff */
[----:B------:R-:W-:Y:S01]  /*1e80*/  ISETP.GE.AND P1, PT, R3, UR6, PT ;  /* 0x0000000603007c0c */ /* 0x000fe2000bf26270 */
[----:B------:R-:W-:Y:S01]  /*1e90*/  IMAD R6, R15, R114, RZ ;  /* 0x000000720f067224 */ /* 0x000fe200078e02ff */
[----:B------:R-:W-:-:S02]  /*1ea0*/  SHF.R.S32.HI R17, RZ, 0x1f, R16 ;  /* 0x0000001fff117819 */ /* 0x000fc40000011410 */
[----:B------:R-:W-:Y:S02]  /*1eb0*/  SEL R30, RZ, 0x10, P1 ;  /* 0x00000010ff1e7807 */ /* 0x000fe40000800000 */
[-C--:B------:R-:W-:Y:S01]  /*1ec0*/  ISETP.GE.AND P3, PT, R207, R31.reuse, PT ;  /* 0x0000001fcf00720c */ /* 0x080fe20003f66270 */
[----:B------:R-:W-:Y:S01]  /*1ed0*/  IMAD.WIDE.U32 R112, R204, R108, R16 ;  /* 0x0000006ccc707225 */ /* 0x000fe200078e0010 */
[----:B------:R-:W-:Y:S02]  /*1ee0*/  LOP3.LUT R30, R5, R30, RZ, 0xfc, !PT ;  /* 0x0000001e051e7212 */ /* 0x000fe400078efcff */
[----:B------:R-:W-:Y:S01]  /*1ef0*/  ISETP.GE.AND P1, PT, R206, R31, PT ;  /* 0x0000001fce00720c */ /* 0x000fe20003f26270 */
[----:B-1----:R-:W-:Y:S01]  /*1f00*/  @P0 IMAD.HI.U32 R4, R218, R7, RZ ;  /* 0x00000007da040227 */ /* 0x002fe200078e00ff */
[----:B------:R-:W-:Y:S02]  /*1f10*/  LOP3.LUT P2, RZ, R223, 0x4, RZ, 0xc0, !PT ;  /* 0x00000004dfff7812 */ /* 0x000fe4000784c0ff */
[----:B------:R-:W-:Y:S01]  /*1f20*/  SHF.R.U32.HI R28, RZ, 0x3, R212 ;  /* 0x00000003ff1c7819 */ /* 0x000fe200000116d4 */
[----:B------:R-:W-:Y:S01]  /*1f30*/  IMAD.WIDE.U32 R106, R204, R102, R16 ;  /* 0x00000066cc6a7225 */ /* 0x000fe200078e0010 */
[----:B------:R-:W-:-:S02]  /*1f40*/  SHF.L.U64.HI R135, R114, 0x6, R115 ;  /* 0x0000000672877819 */ /* 0x000fc40000010273 */
[----:B---3--:R-:W-:Y:S01]  /*1f50*/  @P0 SHF.R.U32.HI R218, RZ, R9, R4 ;  /* 0x00000009ffda0219 */ /* 0x008fe20000011604 */
[C---:B------:R-:W-:Y:S01]  /*1f60*/  IMAD.WIDE.U32 R4, R121.reuse, R114, RZ ;  /* 0x0000007279047225 */ /* 0x040fe200078e00ff */
[----:B------:R-:W-:Y:S02]  /*1f70*/  ISETP.NE.U32.AND P0, PT, RZ, UR8, PT ;  /* 0x00000008ff007c0c */ /* 0x000fe4000bf05070 */
[----:B------:R-:W-:Y:S01]  /*1f80*/  SHF.R.S32.HI R8, RZ, 0x1f, R218 ;  /* 0x0000001fff087819 */ /* 0x000fe200000114da */
[----:B------:R-:W-:Y:S01]  /*1f90*/  IMAD R9, R121, R115, R6 ;  /* 0x0000007379097224 */ /* 0x000fe200078e0206 */
[----:B------:R-:W-:Y:S01]  /*1fa0*/  ISETP.NE.AND.EX P0, PT, RZ, UR9, PT, P0 ;  /* 0x00000009ff007c0c */ /* 0x000fe2000bf05300 */
[----:B------:R-:W-:Y:S01]  /*1fb0*/  IMAD.WIDE.U32 R6, R218, UR4, R22 ;  /* 0x00000004da067c25 */ /* 0x000fe2000f8e0016 */
[----:B------:R-:W-:Y:S02]  /*1fc0*/  SHF.R.S32.HI R145, RZ, 0x1f, R233 ;  /* 0x0000001fff917819 */ /* 0x000fe400000114e9 */
[----:B------:R-:W-:Y:S01]  /*1fd0*/  LEA.HI R149, R149, 0x8, RZ, 0x19 ;  /* 0x0000000895957811 */ /* 0x000fe200078fc8ff */
[----:B------:R-:W-:-:S02]  /*1fe0*/  IMAD R11, R8, UR4, RZ ;  /* 0x00000004080b7c24 */ /* 0x000fc4000f8e02ff */
[----:B------:R-:W-:Y:S02]  /*1ff0*/  IMAD.IADD R5, R5, 0x1, R9 ;  /* 0x0000000105057824 */ /* 0x000fe400078e0209 */
[----:B------:R-:W-:Y:S01]  /*2000*/  IMAD R11, R218, UR5, R11 ;  /* 0x00000005da0b7c24 */ /* 0x000fe2000f8e020b */
[----:B------:R-:W-:Y:S01]  /*2010*/  ULDC.64 UR4, c[0x0][0x2f8] ;  /* 0x0000be0000047ab9 */ /* 0x000fe20000000a00 */
[----:B------:R-:W-:Y:S02]  /*2020*/  IMAD.MOV.U32 R116, RZ, RZ, R6 ;  /* 0x000000ffff747224 */ /* 0x000fe400078e0006 */
[----:B------:R-:W-:Y:S02]  /*2030*/  IMAD R9, R8, UR4, RZ ;  /* 0x0000000408097c24 */ /* 0x000fe4000f8e02ff */
[----:B------:R-:W-:Y:S02]  /*2040*/  IMAD.IADD R117, R7, 0x1, R11 ;  /* 0x0000000107757824 */ /* 0x000fe400078e020b */
[----:B------:R-:W-:-:S02]  /*2050*/  IMAD R9, R218, UR5, R9 ;  /* 0x00000005da097c24 */ /* 0x000fc4000f8e0209 */
[----:B------:R-:W-:Y:S01]  /*2060*/  IMAD.WIDE.U32 R4, R218, UR4, R4 ;  /* 0x00000004da047c25 */ /* 0x000fe2000f8e0004 */
[----:B------:R-:W-:-:S03]  /*2070*/  ULDC.64 UR4, c[0x0][0x300] ;  /* 0x0000c00000047ab9 */ /* 0x000fc60000000a00 */
[----:B------:R-:W-:Y:S02]  /*2080*/  IMAD.IADD R5, R5, 0x1, R9 ;  /* 0x0000000105057824 */ /* 0x000fe400078e0209 */
[----:B------:R-:W-:-:S04]  /*2090*/  IMAD R6, R234, R108, RZ ;  /* 0x0000006cea067224 */ /* 0x000fc800078e02ff */
[----:B------:R-:W-:-:S04]  /*20a0*/  IMAD R11, R204, R109, R6 ;  /* 0x0000006dcc0b7224 */ /* 0x000fc800078e0206 */
[----:B------:R-:W-:Y:S02]  /*20b0*/  IMAD.IADD R113, R113, 0x1, R11 ;  /* 0x0000000171717824 */ /* 0x000fe400078e020b */
[----:B------:R-:W-:Y:S02]  /*20c0*/  IMAD.IADD R111, R11, 0x1, R111 ;  /* 0x000000010b6f7824 */ /* 0x000fe400078e026f */
[----:B-----5:R-:W-:-:S04]  /*20d0*/  IMAD.WIDE.U32 R112, R144, R108, R112 ;  /* 0x0000006c90707225 */ /* 0x020fc800078e0070 */
[----:B------:R-:W-:Y:S01]  /*20e0*/  IMAD.WIDE.U32 R110, R144, R108, R110 ;  /* 0x0000006c906e7225 */ /* 0x000fe200078e006e */
[----:B--2---:R-:W-:-:S04]  /*20f0*/  LOP3.LUT R20, R20, 0xfffffffe, RZ, 0xc0, !PT ;  /* 0xfffffffe14147812 */ /* 0x004fc800078ec0ff */
[----:B------:R-:W-:-:S04]  /*2100*/  @P3 LOP3.LUT R20, R20, 0x1, RZ, 0xfc, !PT ;  /* 0x0000000114143812 */ /* 0x000fc800078efcff */
[----:B------:R-:W-:-:S04]  /*2110*/  LOP3.LUT R20, R20, 0xfffffffb, RZ, 0xc0, !PT ;  /* 0xfffffffb14147812 */ /* 0x000fc800078ec0ff */
[----:B------:R-:W-:-:S05]  /*2120*/  @P2 LOP3.LUT R20, R20, 0x4, RZ, 0xfc, !PT ;  /* 0x0000000414142812 */ /* 0x000fca00078efcff */
[----:B------:R0:W-:Y:S01]  /*2130*/  STL [R1], R20 ;  /* 0x0000001401007387 */ /* 0x0001e20000100800 */
        /* <DEDUP_REMOVED lines=10> */
[----:B------:R-:W-:Y:S02]  /*21e0*/  IMAD R21, R204, R115, R4 ;  /* 0x00000073cc157224 */ /* 0x000fe400078e0204 */
[----:B------:R-:W-:Y:S02]  /*21f0*/  IMAD.IADD R4, R119, 0x1, R13 ;  /* 0x0000000177047824 */ /* 0x000fe400078e020d */
[----:B------:R-:W-:Y:S02]  /*2200*/  IMAD R8, R8, UR4, RZ ;  /* 0x0000000408087c24 */ /* 0x000fe4000f8e02ff */
[----:B------:R-:W-:Y:S01]  /*2210*/  IMAD.WIDE.U32 R116, R9, UR4, R116 ;  /* 0x0000000409747c25 */ /* 0x000fe2000f8e0074 */
[----:B------:R-:W-:-:S02]  /*2220*/  IADD3.X R6, R4, R7, R21, P0, !PT ;  /* 0x0000000704067210 */ /* 0x000fc400007fe415 */
[----:B------:R-:W-:Y:S01]  /*2230*/  ISETP.GE.AND P0, PT, R22, R31, PT ;  /* 0x0000001f1600720c */ /* 0x000fe20003f06270 */
[----:B------:R-:W-:Y:S02]  /*2240*/  IMAD R7, R234, R102, RZ ;  /* 0x00000066ea077224 */ /* 0x000fe400078e02ff */
[----:B------:R-:W-:Y:S01]  /*2250*/  IMAD R41, R9, UR5, R8 ;  /* 0x0000000509297c24 */ /* 0x000fe2000f8e0208 */
[C---:B------:R-:W-:Y:S01]  /*2260*/  SEL R8, R31.reuse, RZ, P3 ;  /* 0x000000ff1f087207 */ /* 0x040fe20001800000 */
[----:B------:R-:W-:Y:S01]  /*2270*/  IMAD R11, R204, R103, R7 ;  /* 0x00000067cc0b7224 */ /* 0x000fe200078e0207 */
[C---:B------:R-:W-:Y:S01]  /*2280*/  SEL R7, R31.reuse, RZ, P0 ;  /* 0x000000ff1f077207 */ /* 0x040fe20000000000 */
[----:B------:R-:W-:Y:S01]  /*2290*/  IMAD.WIDE.U32 R114, R114, 0x70, RZ ;  /* 0x0000007072727825 */ /* 0x000fe200078e00ff */
[----:B------:R-:W-:Y:S02]  /*22a0*/  SEL R9, R31, RZ, P1 ;  /* 0x000000ff1f097207 */ /* 0x000fe40000800000 */
[----:B------:R-:W-:Y:S01]  /*22b0*/  IADD3 R120, P3, R204, R121, RZ ;  /* 0x00000079cc787210 */ /* 0x000fe20007f7e0ff */
[----:B------:R-:W-:-:S02]  /*22c0*/  IMAD.IADD R7, R22, 0x1, R7 ;  /* 0x0000000116077824 */ /* 0x000fc400078e0207 */
[----:B------:R-:W-:Y:S02]  /*22d0*/  IMAD.IADD R12, R207, 0x1, R8 ;  /* 0x00000001cf0c7824 */ /* 0x000fe400078e0208 */
[----:B------:R-:W-:Y:S01]  /*22e0*/  IMAD.IADD R9, R206, 0x1, R9 ;  /* 0x00000001ce097824 */ /* 0x000fe200078e0209 */
[----:B------:R-:W-:Y:S01]  /*22f0*/  SHF.R.S32.HI R8, RZ, 0x1f, R7 ;  /* 0x0000001fff087819 */ /* 0x000fe20000011407 */
[----:B------:R-:W-:Y:S01]  /*2300*/  IMAD.IADD R107, R107, 0x1, R11 ;  /* 0x000000016b6b7824 */ /* 0x000fe200078e020b */
[----:B------:R-:W-:Y:S01]  /*2310*/  SHF.R.S32.HI R13, RZ, 0x1f, R12 ;  /* 0x0000001fff0d7819 */ /* 0x000fe2000001140c */
[----:B------:R-:W-:Y:S01]  /*2320*/  IMAD.IADD R105, R11, 0x1, R105 ;  /* 0x000000010b697824 */ /* 0x000fe200078e0269 */
[-C--:B------:R-:W-:Y:S01]  /*2330*/  LEA.HI R21, R8, R7.reuse, RZ, 0x3 ;  /* 0x0000000708157211 */ /* 0x080fe200078f18ff */
[-C--:B------:R-:W-:Y:S01]  /*2340*/  IMAD.WIDE.U32 R106, R144, R102.reuse, R106 ;  /* 0x00000066906a7225 */ /* 0x080fe200078e006a */
[----:B------:R-:W-:Y:S02]  /*2350*/  LEA.HI R7, R8, R7, RZ, 0x6 ;  /* 0x0000000708077211 */ /* 0x000fe400078f30ff */
[----:B------:R-:W-:Y:S01]  /*2360*/  SHF.R.S32.HI R10, RZ, 0x1f, R9 ;  /* 0x0000001fff0a7819 */ /* 0x000fe20000011409 */
[----:B------:R-:W-:Y:S01]  /*2370*/  IMAD.WIDE.U32 R104, R144, R102, R104 ;  /* 0x0000006690687225 */ /* 0x000fe200078e0068 */
[----:B------:R-:W-:-:S02]  /*2380*/  SHF.R.S32.HI R8, RZ, 0x6, R7 ;  /* 0x00000006ff087819 */ /* 0x000fc40000011407 */
[----:B------:R-:W-:Y:S01]  /*2390*/  LEA.HI R11, R10, R9, RZ, 0x6 ;  /* 0x000000090a0b7211 */ /* 0x000fe200078f30ff */
[----:B------:R-:W-:Y:S01]  /*23a0*/  IMAD.X R121, R234, 0x1, R15, P3 ;  /* 0x00000001ea797824 */ /* 0x000fe200018e060f */
[-C--:B------:R-:W-:Y:S01]  /*23b0*/  LEA.HI R29, R13, R12.reuse, RZ, 0x3 ;  /* 0x0000000c0d1d7211 */ /* 0x080fe200078f18ff */
[C---:B------:R-:W-:Y:S01]  /*23c0*/  IMAD R143, R8.reuse, 0x1c00, R215 ;  /* 0x00001c00088f7824 */ /* 0x040fe200078e02d7 */
[----:B------:R-:W-:Y:S01]  /*23d0*/  LOP3.LUT R7, R213, 0x38, R21, 0xf8, !PT ;  /* 0x00000038d5077812 */ /* 0x000fe200078ef815 */
[----:B------:R-:W-:Y:S01]  /*23e0*/  IMAD R141, R8, 0x1c00, R220 ;  /* 0x00001c00088d7824 */ /* 0x000fe200078e02dc */
[----:B------:R-:W-:Y:S01]  /*23f0*/  LEA.HI R12, R13, R12, RZ, 0x6 ;  /* 0x0000000c0d0c7211 */ /* 0x000fe200078f30ff */
[----:B------:R-:W-:Y:S01]  /*2400*/  IMAD.IADD R132, R115, 0x1, R33 ;  /* 0x0000000173847824 */ /* 0x000fe200078e0221 */
[----:B------:R-:W-:Y:S02]  /*2410*/  SHF.R.S32.HI R11, RZ, 0x6, R11 ;  /* 0x00000006ff0b7819 */ /* 0x000fe4000001140b */
[----:B------:R-:W-:-:S02]  /*2420*/  LOP3.LUT R8, R7, R214, RZ, 0x3c, !PT ;  /* 0x000000d607087212 */ /* 0x000fc400078e3cff */
[----:B------:R-:W-:Y:S01]  /*2430*/  SHF.R.S32.HI R12, RZ, 0x6, R12 ;  /* 0x00000006ff0c7819 */ /* 0x000fe2000001140c */
[----:B------:R-:W-:Y:S01]  /*2440*/  IMAD R142, R11, 0x1c00, R215 ;  /* 0x00001c000b8e7824 */ /* 0x000fe200078e02d7 */
[----:B------:R-:W-:Y:S01]  /*2450*/  LOP3.LUT R7, R213, 0x38, R29, 0xf8, !PT ;  /* 0x00000038d5077812 */ /* 0x000fe200078ef81d */
[----:B------:R-:W-:Y:S01]  /*2460*/  IMAD R139, R11, 0x1c00, R220 ;  /* 0x00001c000b8b7824 */ /* 0x000fe200078e02dc */
[----:B------:R-:W-:Y:S01]  /*2470*/  LEA.HI R27, R10, R9, RZ, 0x3 ;  /* 0x000000090a1b7211 */ /* 0x000fe200078f18ff */
[C---:B------:R-:W-:Y:S01]  /*2480*/  IMAD R140, R12.reuse, 0x1c00, R215 ;  /* 0x00001c000c8c7824 */ /* 0x040fe200078e02d7 */
[----:B------:R-:W-:Y:S01]  /*2490*/  LOP3.LUT R7, R7, R214, RZ, 0x3c, !PT ;  /* 0x000000d607077212 */ /* 0x000fe200078e3cff */
[----:B------:R-:W-:Y:S01]  /*24a0*/  IMAD.IADD R143, R143, 0x1, R8 ;  /* 0x000000018f8f7824 */ /* 0x000fe200078e0208 */
[----:B------:R-:W-:Y:S01]  /*24b0*/  SHF.R.S32.HI R11, RZ, 0x1f, R144 ;  /* 0x0000001fff0b7819 */ /* 0x000fe20000011490 */
[----:B------:R-:W-:Y:S01]  /*24c0*/  IMAD R138, R12, 0x1c00, R220 ;  /* 0x00001c000c8a7824 */ /* 0x000fe200078e02dc */
[----:B------:R-:W-:Y:S01]  /*24d0*/  LOP3.LUT R9, R213, 0x38, R27, 0xf8, !PT ;  /* 0x00000038d5097812 */ /* 0x000fe200078ef81b */
[----:B------:R-:W-:Y:S01]  /*24e0*/  IMAD.IADD R140, R140, 0x1, R7 ;  /* 0x000000018c8c7824 */ /* 0x000fe200078e0207 */
[C---:B------:R-:W-:Y:S01]  /*24f0*/  LOP3.LUT R8, R212.reuse, 0x38, R27, 0xf8, !PT ;  /* 0x00000038d4087812 */ /* 0x040fe200078ef81b */
[----:B------:R-:W-:Y:S01]  /*2500*/  IMAD R7, R11, R108, RZ ;  /* 0x0000006c0b077224 */ /* 0x000fe200078e02ff */
[----:B------:R-:W-:Y:S01]  /*2510*/  LOP3.LUT R9, R9, R214, RZ, 0x3c, !PT ;  /* 0x000000d609097212 */ /* 0x000fe200078e3cff */
[----:B------:R-:W-:Y:S01]  /*2520*/  IMAD R11, R11, R102, RZ ;  /* 0x000000660b0b7224 */ /* 0x000fe200078e02ff */
[----:B------:R-:W-:Y:S01]  /*2530*/  LOP3.LUT R10, R212, 0x38, R21, 0xf8, !PT ;  /* 0x00000038d40a7812 */ /* 0x000fe200078ef815 */
[----:B------:R-:W-:Y:S01]  /*2540*/  IMAD R39, R144, R109, R7 ;  /* 0x0000006d90277224 */ /* 0x000fe200078e0207 */
[-C--:B------:R-:W-:Y:S01]  /*2550*/  LOP3.LUT R8, R8, R28.reuse, RZ, 0x3c, !PT ;  /* 0x0000001c08087212 */ /* 0x080fe200078e3cff */
[----:B------:R-:W-:Y:S01]  /*2560*/  IMAD R37, R144, R103, R11 ;  /* 0x0000006790257224 */ /* 0x000fe200078e020b */
[-C--:B------:R-:W-:Y:S01]  /*2570*/  LOP3.LUT R10, R10, R28.reuse, RZ, 0x3c, !PT ;  /* 0x0000001c0a0a7212 */ /* 0x080fe200078e3cff */
[----:B------:R-:W-:Y:S01]  /*2580*/  VIADD R11, R22, 0xa0 ;  /* 0x000000a0160b7836 */ /* 0x000fe20000000000 */
[----:B------:R-:W-:Y:S01]  /*2590*/  LOP3.LUT R13, R213, 0x18, R22, 0xf8, !PT ;  /* 0x00000018d50d7812 */ /* 0x000fe200078ef816 */
[----:B------:R-:W-:Y:S01]  /*25a0*/  IMAD.IADD R142, R142, 0x1, R9 ;  /* 0x000000018e8e7824 */ /* 0x000fe200078e0209 */
[----:B------:R-:W-:Y:S01]  /*25b0*/  LOP3.LUT R9, R212, 0x38, R29, 0xf8, !PT ;  /* 0x00000038d4097812 */ /* 0x000fe200078ef81d */
[----:B------:R-:W-:Y:S01]  /*25c0*/  IMAD.IADD R139, R139, 0x1, R8 ;  /* 0x000000018b8b7824 */ /* 0x000fe200078e0208 */
[----:B------:R-:W-:Y:S01]  /*25d0*/  ISETP.GE.AND P2, PT, R11, UR6, PT ;  /* 0x000000060b007c0c */ /* 0x000fe2000bf46270 */
[----:B------:R-:W-:Y:S01]  /*25e0*/  IMAD.SHL.U32 R8, R108, 0x40, RZ ;  /* 0x000000406c087824 */ /* 0x000fe200078e00ff */
[----:B------:R-:W-:Y:S01]  /*25f0*/  LOP3.LUT R9, R9, R28, RZ, 0x3c, !PT ;  /* 0x0000001c09097212 */ /* 0x000fe200078e3cff */
[----:B------:R-:W-:Y:S01]  /*2600*/  IMAD.IADD R141, R141, 0x1, R10 ;  /* 0x000000018d8d7824 */ /* 0x000fe200078e020a */
[----:B------:R-:W-:Y:S01]  /*2610*/  SEL R31, RZ, 0x20, P2 ;  /* 0x00000020ff1f7807 */ /* 0x000fe20001000000 */
[----:B------:R-:W-:Y:S01]  /*2620*/  IMAD.SHL.U32 R10, R102, 0x40, RZ ;  /* 0x00000040660a7824 */ /* 0x000fe200078e00ff */
[----:B------:R-:W-:Y:S01]  /*2630*/  SHF.L.U64.HI R7, R108, 0x6, R109 ;  /* 0x000000066c077819 */ /* 0x000fe2000001026d */
[----:B------:R-:W-:Y:S01]  /*2640*/  IMAD.IADD R138, R138, 0x1, R9 ;  /* 0x000000018a8a7824 */ /* 0x000fe200078e0209 */
[----:B------:R-:W-:Y:S01]  /*2650*/  LOP3.LUT R12, R13, R214, RZ, 0x3c, !PT ;  /* 0x000000d60d0c7212 */ /* 0x000fe200078e3cff */
[----:B------:R-:W-:Y:S01]  /*2660*/  IMAD.WIDE.U32 R108, R108, 0x70, RZ ;  /* 0x000000706c6c7825 */ /* 0x000fe200078e00ff */
[----:B------:R-:W-:-:S02]  /*2670*/  SHF.L.U64.HI R9, R102, 0x6, R103 ;  /* 0x0000000666097819 */ /* 0x000fc40000010267 */
[----:B0-----:R-:W-:Y:S01]  /*2680*/  SHF.R.S32.HI R20, RZ, 0x3, R21 ;  /* 0x00000003ff147819 */ /* 0x001fe20000011415 */
[----:B------:R-:W-:Y:S01]  /*2690*/  IMAD.WIDE.U32 R102, R102, 0x70, RZ ;  /* 0x0000007066667825 */ /* 0x000fe200078e00ff */
[----:B------:R-:W-:Y:S02]  /*26a0*/  SHF.R.S32.HI R26, RZ, 0x3, R27 ;  /* 0x00000003ff1a7819 */ /* 0x000fe4000001141b */
[----:B------:R-:W-:Y:S01]  /*26b0*/  SHF.R.S32.HI R28, RZ, 0x3, R29 ;  /* 0x00000003ff1c7819 */ /* 0x000fe2000001141d */
[----:B------:R-:W-:Y:S01]  /*26c0*/  IMAD.IADD R137, R215, 0x1, R12 ;  /* 0x00000001d7897824 */ /* 0x000fe200078e020c */
[----:B------:R-:W-:Y:S01]  /*26d0*/  LOP3.LUT R38, R30, R31, RZ, 0xfc, !PT ;  /* 0x0000001f1e267212 */ /* 0x000fe200078efcff */
[----:B------:R-:W-:Y:S01]  /*26e0*/  IMAD.IADD R134, R109, 0x1, R35 ;  /* 0x000000016d867824 */ /* 0x000fe200078e0223 */
[----:B------:R-:W-:Y:S01]  /*26f0*/  LOP3.LUT R21, R21, 0xfffffff8, RZ, 0xc0, !PT ;  /* 0xfffffff815157812 */ /* 0x000fe200078ec0ff */
[----:B------:R-:W-:Y:S01]  /*2700*/  IMAD.IADD R14, R107, 0x1, R37 ;  /* 0x000000016b0e7824 */ /* 0x000fe200078e0225 */
[----:B------:R-:W-:Y:S01]  /*2710*/  LOP3.LUT R27, R27, 0xfffffff8, RZ, 0xc0, !PT ;  /* 0xfffffff81b1b7812 */ /* 0x000fe200078ec0ff */
[----:B------:R-:W-:Y:S01]  /*2720*/  IMAD.IADD R15, R37, 0x1, R105 ;  /* 0x00000001250f7824 */ /* 0x000fe200078e0269 */
[----:B------:R-:W-:Y:S01]  /*2730*/  LOP3.LUT R29, R29, 0xfffffff8, RZ, 0xc0, !PT ;  /* 0xfffffff81d1d7812 */ /* 0x000fe200078ec0ff */
[----:B------:R-:W-:Y:S01]  /*2740*/  IMAD.IADD R12, R113, 0x1, R39 ;  /* 0x00000001710c7824 */ /* 0x000fe200078e0227 */
[C---:B------:R-:W-:Y:S01]  /*2750*/  LOP3.LUT R34, R38.reuse, 0x2, RZ, 0xc0, !PT ;  /* 0x0000000226227812 */ /* 0x040fe200078ec0ff */
[----:B------:R-:W-:Y:S01]  /*2760*/  IMAD.IADD R13, R39, 0x1, R111 ;  /* 0x00000001270d7824 */ /* 0x000fe200078e026f */
[C---:B------:R-:W-:Y:S01]  /*2770*/  LOP3.LUT R35, R38.reuse, 0x4, RZ, 0xc0, !PT ;  /* 0x0000000426237812 */ /* 0x040fe200078ec0ff */
[----:B------:R-:W-:Y:S01]  /*2780*/  IMAD.IADD R133, R103, 0x1, R133 ;  /* 0x0000000167857824 */ /* 0x000fe200078e0285 */
[C---:B------:R-:W-:Y:S01]  /*2790*/  LOP3.LUT R36, R38.reuse, 0x8, RZ, 0xc0, !PT ;  /* 0x0000000826247812 */ /* 0x040fe200078ec0ff */
[----:B------:R-:W-:Y:S01]  /*27a0*/  IMAD.IADD R39, R117, 0x1, R41 ;  /* 0x0000000175277824 */ /* 0x000fe200078e0229 */
[----:B------:R-:W-:-:S02]  /*27b0*/  LOP3.LUT R37, R38, 0x10, RZ, 0xc0, !PT ;  /* 0x0000001026257812 */ /* 0x000fc400078ec0ff */
[----:B------:R-:W-:Y:S02]  /*27c0*/  LOP3.LUT R30, R30, 0x1, RZ, 0xc0, !PT ;  /* 0x000000011e1e7812 */ /* 0x000fe400078ec0ff */
[----:B------:R-:W-:Y:S02]  /*27d0*/  SHF.R.S32.HI R31, RZ, 0x1f, R21 ;  /* 0x0000001fff1f7819 */ /* 0x000fe40000011415 */
[----:B------:R-:W-:Y:S02]  /*27e0*/  SHF.R.S32.HI R32, RZ, 0x1f, R27 ;  /* 0x0000001fff207819 */ /* 0x000fe4000001141b */
[----:B------:R-:W-:Y:S02]  /*27f0*/  SHF.R.S32.HI R33, RZ, 0x1f, R29 ;  /* 0x0000001fff217819 */ /* 0x000fe4000001141d */
[----:B------:R-:W-:-:S07]  /*2800*/  LOP3.LUT R38, R38, 0x20, RZ, 0xc0, !PT ;  /* 0x0000002026267812 */ /* 0x000fce00078ec0ff */
.L_x_2305:
[----:B-12---:R-:W2:Y:S01]  /*2810*/  LDL.LU R45, [R1] ;  /* 0x00000000012d7983 */ /* 0x006ea20000300800 */
[----:B------:R-:W-:Y:S01]  /*2820*/  VIADD R47, R24, 0xffffffff ;  /* 0xffffffff182f7836 */ /* 0x000fe20000000000 */
        /* <DEDUP_REMOVED lines=10> */
[----:B------:R-:W-:-:S02]  /*28d0*/  IADD3 R24, P2, P3, R5, R128, R136 ;  /* 0x0000008005187210 */ /* 0x000fc40007b5e088 */
[----:B------:R-:W-:Y:S01]  /*28e0*/  IADD3 R42, P4, R5, R128, RZ ;  /* 0x00000080052a7210 */ /* 0x000fe20007f9e0ff */
[----:B------:R-:W-:-:S04]  /*28f0*/  IMAD.IADD R96, R129, 0x1, R41 ;  /* 0x0000000181607824 */ /* 0x000fc800078e0229 */
        /* <DEDUP_REMOVED lines=16> */
[----:B-----5:R-:W-:Y:S05]  /*2a00*/  @!P2 BRA `(.L_x_2207) ;  /* 0x0000007400c0a947 */ /* 0x020fea0003800000 */
[----:B------:R-:W-:Y:S01]  /*2a10*/  ULDC.U8 UR4, c[0x0][0x3f0] ;  /* 0x0000fc0000047ab9 */ /* 0x000fe20000000000 */
[-C--:B------:R-:W-:Y:S01]  /*2a20*/  IMAD R43, R133, R47.reuse, RZ ;  /* 0x0000002f852b7224 */ /* 0x080fe200078e02ff */
[----:B------:R-:W-:Y:S01]  /*2a30*/  ISETP.NE.AND P2, PT, RZ, UR4, PT ;  /* 0x00000004ff007c0c */ /* 0x000fe2000bf45270 */
[-C--:B0-----:R-:W-:Y:S02]  /*2a40*/  IMAD R45, R134, R47.reuse, RZ ;  /* 0x0000002f862d7224 */ /* 0x081fe400078e02ff */
        /* <DEDUP_REMOVED lines=70> */
.L_x_2210:
[----:B------:R-:W-:Y:S05]  /*2eb0*/  BSYNC B1 ;  /* 0x0000000000017941 */ /* 0x000fea0003800000 */
.L_x_2209:
        /* <DEDUP_REMOVED lines=61> */
.L_x_2212:
[----:B------:R-:W-:Y:S05]  /*3290*/  BSYNC B1 ;  /* 0x0000000000017941 */ /* 0x000fea0003800000 */
.L_x_2211:
[----:B------:R-:W2:Y:S01]  /*32a0*/  LDL R43, [R1+0x44] ;  /* 0x00004400012b7983 */ /* 0x000ea20000100800 */
        /* <DEDUP_REMOVED lines=66> */
[----:B------:R-:W-:Y:S01]  /*36d0*/  PRMT R186, R43, 0x7610, R186 ;  /* 0x000076102bba7816 */ /* 0x000fe200000000ba */
[----:B------:R-:W-:Y:S01]  /*36e0*/  IMAD.MOV.U32 R43, RZ, RZ, R78 ;  /* 0x000000ffff2b7224 */ /* 0x000fe200078e004e */
[----:B------:R-:W-:-:S04]  /*36f0*/  PLOP3.LUT P2, PT, PT, PT, UP0, 0x80, 0x0 ;  /* 0x000000000000781c */ /* 0x000fc80003f4f008 */
[----:B------:R-:W-:Y:S02]  /*3700*/  PRMT R176, R43, 0x7610, R176 ;  /* 0x000076102bb07816 */ /* 0x000fe400000000b0 */
[----:B------:R-:W-:-:S04]  /*3710*/  MOV R43, R86 ;  /* 0x00000056002b7202 */ /* 0x000fc80000000f00 */
        /* <DEDUP_REMOVED lines=28> */
.L_x_2213:
[----:B------:R-:W-:Y:S01]  /*38e0*/  IMAD R43, R19, 0x8, R18 ;  /* 0x00000008132b7824 */ /* 0x000fe200078e0212 */
[----:B------:R-:W-:Y:S01]  /*38f0*/  SHF.L.U32 R100, R209, 0x1f, RZ ;  /* 0x0000001fd1647819 */ /* 0x000fe200000006ff */
[----:B------:R-:W-:Y:S03]  /*3900*/  BSSY B1, `(.L_x_2214) ;  /* 0x0000003000017945 */ /* 0x000fe60003800000 */
[----:B------:R-:W0:Y:S02]  /*3910*/  SYNCS.PHASECHK.TRANS64.TRYWAIT P5, [R43+URZ+0x36890], R100 ;  /* 0x036890642b0075a7 */ /* 0x000e2400080a017f */
[----:B0-----:R-:W-:Y:S05]  /*3920*/  @!P5 BRA `(.L_x_2215) ;  /* 0x000002940068d947 */ /* 0x001fea0003800000 */
.L_x_2538:
[----:B------:R-:W-:Y:S05]  /*3930*/  BSYNC B1 ;  /* 0x0000000000017941 */ /* 0x000fea0003800000 */
.L_x_2214:
        /* <DEDUP_REMOVED lines=54> */
.L_x_2221:
[----:B------:R-:W-:Y:S05]  /*3ca0*/  BSYNC B3 ;  /* 0x0000000000037941 */ /* 0x000fea0003800000 */
.L_x_2220:
[----:B--2---:R1:W-:Y:S02]  /*3cb0*/  STG.E.128 desc[UR60][R50.64], R44 ;  /* 0x0000002c32007986 */ /* 0x0043e4000c101d3c */
.L_x_2219:
[----:B------:R-:W-:Y:S05]  /*3cc0*/  BSYNC B2 ;  /* 0x0000000000027941 */ /* 0x000fea0003800000 */
.L_x_2218:
        /* <DEDUP_REMOVED lines=53> */
.L_x_2225:
[----:B------:R-:W-:Y:S05]  /*4020*/  BSYNC B3 ;  /* 0x0000000000037941 */ /* 0x000fea0003800000 */
.L_x_2224:
[----:B--2---:R2:W-:Y:S02]  /*4030*/  STG.E.128 desc[UR60][R50.64+0x40], R44 ;  /* 0x0000402c32007986 */ /* 0x0045e4000c101d3c */
.L_x_2223:
[----:B------:R-:W-:Y:S05]  /*4040*/  BSYNC B2 ;  /* 0x0000000000027941 */ /* 0x000fea0003800000 */
.L_x_2222:
        /* <DEDUP_REMOVED lines=16> */
[----:B------:R-:W-:Y:S02]  /*4150*/  LOP3.LUT R126, R45, 0xffff0000, RZ, 0xc0, !PT ;  /* 0xffff00002d7e7812 */ /* 0x000fe400078ec0ff */
[----:B------:R-:W-:Y:S02]  /*4160*/  PRMT R91, R190, 0x5410, R91 ;  /* 0x00005410be5b7816 */ /* 0x000fe4000000005b */
[----:B------:R-:W-:Y:S02]  /*4170*/  LOP3.LUT R45, R96, 0xffff0000, RZ, 0xc0, !PT ;  /* 0xffff0000602d7812 */ /* 0x000fe400078ec0ff */
[----:B------:R-:W-:Y:S01]  /*4180*/  PRMT R185, R185, 0x5410, R98 ;  /* 0x00005410b9b97816 */ /* 0x000fe20000000062 */
[----:B------:R-:W-:Y:S01]  /*4190*/  IMAD.U32 R99, R91, 0x10000, RZ ;  /* 0x000100005b637824 */ /* 0x000fe200078e00ff */
[----:B------:R-:W-:Y:S01]  /*41a0*/  LOP3.LUT R97, R184, 0xffff0000, RZ, 0xc0, !PT ;  /* 0xffff0000b8617812 */ /* 0x000fe200078ec0ff */
[----:B------:R-:W-:Y:S01]  /*41b0*/  FMUL.FTZ R123, R126, R45 ;  /* 0x0000002d7e7b7220 */ /* 0x000fe20000410000 */
[----:B------:R-:W-:Y:S01]  /*41c0*/  LOP3.LUT R46, R46, 0xffff0000, RZ, 0xc0, !PT ;  /* 0xffff00002e2e7812 */ /* 0x000fe200078ec0ff */
[----:B------:R-:W-:Y:S01]  /*41d0*/  IMAD.U32 R122, R185, 0x10000, RZ ;  /* 0x00010000b97a7824 */ /* 0x000fe200078e00ff */
[----:B------:R-:W-:Y:S01]  /*41e0*/  LOP3.LUT R88, R47, 0xffff0000, RZ, 0xc0, !PT ;  /* 0xffff00002f587812 */ /* 0x000fe200078ec0ff */
[----:B------:R-:W-:Y:S01]  /*41f0*/  FMUL.FTZ R126, R126, R97 ;  /* 0x000000617e7e7220 */ /* 0x000fe20000410000 */
[----:B------:R-:W-:-:S02]  /*4200*/  IMAD.U32 R98, R44, 0x10000, RZ ;  /* 0x000100002c627824 */ /* 0x000fc400078e00ff */
[----:B------:R-:W-:Y:S01]  /*4210*/  FMUL.FTZ R160, R46, R99 ;  /* 0x000000632ea07220 */ /* 0x000fe20000410000 */
[----:B------:R-:W-:Y:S01]  /*4220*/  LOP3.LUT R44, R44, 0xffff0000, RZ, 0xc0, !PT ;  /* 0xffff00002c2c7812 */ /* 0x000fe200078ec0ff */
[----:B------:R-:W-:Y:S01]  /*4230*/  FFMA.FTZ R126, R90, R45, R126 ;  /* 0x0000002d5a7e7223 */ /* 0x000fe2000001007e */
[-C--:B------:R-:W-:Y:S01]  /*4240*/  FMUL.FTZ R46, R46, R122.reuse ;  /* 0x0000007a2e2e7220 */ /* 0x080fe20000410000 */
[----:B------:R-:W-:Y:S01]  /*4250*/  LOP3.LUT R91, R91, 0xffff0000, RZ, 0xc0, !PT ;  /* 0xffff00005b5b7812 */ /* 0x000fe200078ec0ff */
[----:B------:R-:W-:Y:S01]  /*4260*/  FFMA.FTZ R123, R90, R97, -R123 ;  /* 0x000000615a7b7223 */ /* 0x000fe2000001087b */
[----:B------:R-:W-:Y:S01]  /*4270*/  LOP3.LUT R185, R185, 0xffff0000, RZ, 0xc0, !PT ;  /* 0xffff0000b9b97812 */ /* 0x000fe200078ec0ff */
[----:B------:R-:W-:Y:S02]  /*4280*/  IMAD.U32 R45, R96, 0x10000, RZ ;  /* 0x00010000602d7824 */ /* 0x000fe400078e00ff */
[----:B------:R-:W-:Y:S01]  /*4290*/  FFMA.FTZ R160, R89, R122, -R160 ;  /* 0x0000007a59a07223 */ /* 0x000fe200000108a0 */
[----:B------:R-:W-:-:S02]  /*42a0*/  IMAD.U32 R97, R184, 0x10000, RZ ;  /* 0x00010000b8617824 */ /* 0x000fc400078e00ff */
[----:B------:R-:W-:Y:S01]  /*42b0*/  FFMA.FTZ R89, R89, R99, R46 ;  /* 0x0000006359597223 */ /* 0x000fe2000001002e */
[----:B------:R-:W-:Y:S01]  /*42c0*/  FMUL.FTZ R46, R88, R91 ;  /* 0x0000005b582e7220 */ /* 0x000fe20000410000 */
[----:B------:R-:W-:Y:S01]  /*42d0*/  FMUL.FTZ R99, R44, R45 ;  /* 0x0000002d2c637220 */ /* 0x000fe20000410000 */
[----:B------:R-:W-:Y:S02]  /*42e0*/  IMAD.U32 R47, R47, 0x10000, RZ ;  /* 0x000100002f2f7824 */ /* 0x000fe400078e00ff */
        /* <DEDUP_REMOVED lines=9> */
[----:B------:R-:W-:-:S07]  /*4380*/  F2FP.BF16.F32.PACK_AB R44, R44, R99 ;  /* 0x000000632c2c723e */ /* 0x000fce00000010ff */
.L_x_2229:
[----:B------:R-:W-:Y:S05]  /*4390*/  BSYNC B3 ;  /* 0x0000000000037941 */ /* 0x000fea0003800000 */
.L_x_2228:
[----:B--2---:R3:W-:Y:S02]  /*43a0*/  STG.E.128 desc[UR60][R50.64+0x80], R44 ;  /* 0x0000802c32007986 */ /* 0x0047e4000c101d3c */
.L_x_2227:
[----:B------:R-:W-:Y:S05]  /*43b0*/  BSYNC B2 ;  /* 0x0000000000027941 */ /* 0x000fea0003800000 */
.L_x_2226:
        /* <DEDUP_REMOVED lines=53> */
.L_x_2233:
[----:B------:R-:W-:Y:S05]  /*4710*/  BSYNC B3 ;  /* 0x0000000000037941 */ /* 0x000fea0003800000 */
.L_x_2232:
[----:B--2---:R4:W-:Y:S02]  /*4720*/  STG.E.128 desc[UR60][R50.64+0xc0], R44 ;  /* 0x0000c02c32007986 */ /* 0x0049e4000c101d3c */
.L_x_2231:
[----:B------:R-:W-:Y:S05]  /*4730*/  BSYNC B2 ;  /* 0x0000000000027941 */ /* 0x000fea0003800000 */
.L_x_2230:
        /* <DEDUP_REMOVED lines=8> */
[----:B------:R-:W-:Y:S02]  /*47c0*/  SHF.R.U64 R85, R82, 0x10, R83 ;  /* 0x0000001052557819 */ /* 0x000fe40000001253 */
[----:B------:R-:W-:Y:S01]  /*47d0*/  SHF.R.U64 R87, R80, 0x10, R81 ;  /* 0x0000001050577819 */ /* 0x000fe20000001251 */
[----:B--2---:R-:W-:Y:S01]  /*47e0*/  IMAD.U32 R80, R46, 0x10000, RZ ;  /* 0x000100002e507824 */ /* 0x004fe200078e00ff */
[----:B------:R-:W-:Y:S01]  /*47f0*/  SHF.R.U32.HI R82, RZ, 0x10, R83 ;  /* 0x00000010ff527819 */ /* 0x000fe20000011653 */
[----:B------:R-:W-:Y:S01]  /*4800*/  IMAD.U32 R83, R45, 0x10000, RZ ;  /* 0x000100002d537824 */ /* 0x000fe200078e00ff */
[----:B------:R-:W-:Y:S02]  /*4810*/  SHF.R.U32.HI R84, RZ, 0x10, R81 ;  /* 0x00000010ff547819 */ /* 0x000fe40000011651 */
[----:B------:R-:W-:Y:S02]  /*4820*/  PRMT R178, R178, 0x5410, R87 ;  /* 0x00005410b2b27816 */ /* 0x000fe40000000057 */
        /* <DEDUP_REMOVED lines=12> */
[C---:B------:R-:W-:Y:S01]  /*48f0*/  FMUL.FTZ R88, R82.reuse, R86 ;  /* 0x0000005652587220 */ /* 0x040fe20000410000 */
[----:B------:R-:W-:Y:S01]  /*4900*/  LOP3.LUT R181, R181, 0xffff0000, RZ, 0xc0, !PT ;  /* 0xffff0000b5b57812 */ /* 0x000fe200078ec0ff */
[-C--:B------:R-:W-:Y:S01]  /*4910*/  FMUL.FTZ R89, R82, R84.reuse ;  /* 0x0000005452597220 */ /* 0x080fe20000410000 */
[----:B------:R-:W-:Y:S01]  /*4920*/  LOP3.LUT R179, R179, 0xffff0000, RZ, 0xc0, !PT ;  /* 0xffff0000b3b37812 */ /* 0x000fe200078ec0ff */
[----:B------:R-:W-:Y:S01]  /*4930*/  IMAD.U32 R180, R180, 0x10000, RZ ;  /* 0x00010000b4b47824 */ /* 0x000fe200078e00ff */
[----:B------:R-:W-:Y:S01]  /*4940*/  LOP3.LUT R82, R44, 0xffff0000, RZ, 0xc0, !PT ;  /* 0xffff00002c527812 */ /* 0x000fe200078ec0ff */
[----:B------:R-:W-:Y:S01]  /*4950*/  IMAD.U32 R178, R178, 0x10000, RZ ;  /* 0x00010000b2b27824 */ /* 0x000fe200078e00ff */
[----:B------:R-:W-:Y:S01]  /*4960*/  SHF.L.U32 R45, R44, 0x10, RZ ;  /* 0x000000102c2d7819 */ /* 0x000fe200000006ff */
[C---:B------:R-:W-:Y:S01]  /*4970*/  FFMA.FTZ R44, R83.reuse, R84, -R88 ;  /* 0x00000054532c7223 */ /* 0x040fe20000010858 */
[----:B------:R-:W-:Y:S01]  /*4980*/  FFMA.FTZ R89, R83, R86, R89 ;  /* 0x0000005653597223 */ /* 0x000fe20000010059 */
[C---:B------:R-:W-:Y:S01]  /*4990*/  FFMA.FTZ R91, R80.reuse, R85, -R91 ;  /* 0x00000055505b7223 */ /* 0x040fe2000001085b */
[----:B------:R-:W-:Y:S01]  /*49a0*/  FFMA.FTZ R80, R80, R87, R81 ;  /* 0x0000005750507223 */ /* 0x000fe20000010051 */
[C---:B------:R-:W-:Y:S01]  /*49b0*/  FMUL.FTZ R84, R46.reuse, R181 ;  /* 0x000000b52e547220 */ /* 0x040fe20000410000 */
[----:B------:R-:W-:Y:S01]  /*49c0*/  FMUL.FTZ R86, R46, R179 ;  /* 0x000000b32e567220 */ /* 0x000fe20000410000 */
[----:B------:R-:W-:-:S02]  /*49d0*/  IMAD.U32 R47, R47, 0x10000, RZ ;  /* 0x000100002f2f7824 */ /* 0x000fc400078e00ff */
[C---:B------:R-:W-:Y:S01]  /*49e0*/  FMUL.FTZ R46, R82.reuse, R180 ;  /* 0x000000b4522e7220 */ /* 0x040fe20000410000 */
[-C--:B------:R-:W-:Y:S01]  /*49f0*/  FMUL.FTZ R81, R82, R178.reuse ;  /* 0x000000b252517220 */ /* 0x080fe20000410000 */
[----:B------:R-:W-:Y:S01]  /*4a00*/  F2FP.BF16.F32.PACK_AB R80, R80, R91 ;  /* 0x0000005b5050723e */ /* 0x000fe200000010ff */
[----:B------:R-:W-:Y:S01]  /*4a10*/  FFMA.FTZ R84, R47, R179, -R84 ;  /* 0x000000b32f547223 */ /* 0x000fe20000010854 */
[C---:B------:R-:W-:Y:S01]  /*4a20*/  FFMA.FTZ R46, R45.reuse, R178, -R46 ;  /* 0x000000b22d2e7223 */ /* 0x040fe2000001082e */
[----:B------:R-:W-:Y:S01]  /*4a30*/  FFMA.FTZ R81, R45, R180, R81 ;  /* 0x000000b42d517223 */ /* 0x000fe20000010051 */
[----:B------:R-:W-:Y:S01]  /*4a40*/  FFMA.FTZ R47, R47, R181, R86 ;  /* 0x000000b52f2f7223 */ /* 0x000fe20000010056 */
[----:B------:R-:W-:-:S03]  /*4a50*/  F2FP.BF16.F32.PACK_AB R45, R89, R44 ;  /* 0x0000002c592d723e */ /* 0x000fc600000010ff */
[----:B------:R-:W-:Y:S01]  /*4a60*/  F2FP.BF16.F32.PACK_AB R44, R81, R46 ;  /* 0x0000002e512c723e */ /* 0x000fe200000010ff */
[----:B------:R-:W-:Y:S01]  /*4a70*/  IMAD.MOV.U32 R46, RZ, RZ, R80 ;  /* 0x000000ffff2e7224 */ /* 0x000fe200078e0050 */
[----:B------:R-:W-:-:S07]  /*4a80*/  F2FP.BF16.F32.PACK_AB R47, R47, R84 ;  /* 0x000000542f2f723e */ /* 0x000fce00000010ff */
.L_x_2237:
[----:B------:R-:W-:Y:S05]  /*4a90*/  BSYNC B3 ;  /* 0x0000000000037941 */ /* 0x000fea0003800000 */
.L_x_2236:
[----:B--2---:R1:W-:Y:S02]  /*4aa0*/  STG.E.128 desc[UR60][R50.64+0x100], R44 ;  /* 0x0001002c32007986 */ /* 0x0043e4000c101d3c */
.L_x_2235:
[----:B------:R-:W-:Y:S05]  /*4ab0*/  BSYNC B2 ;  /* 0x0000000000027941 */ /* 0x000fea0003800000 */
.L_x_2234:
        /* <DEDUP_REMOVED lines=19> */
[----:B------:R-:W-:Y:S01]  /*4bf0*/  IMAD.U32 R46, R47, 0x10000, RZ ;  /* 0x000100002f2e7824 */ /* 0x000fe200078e00ff */
[----:B------:R-:W-:Y:S01]  /*4c00*/  LOP3.LUT R77, R45, 0xffff0000, RZ, 0xc0, !PT ;  /* 0xffff00002d4d7812 */ /* 0x000fe200078ec0ff */
[C---:B------:R-:W-:Y:S01]  /*4c10*/  FMUL.FTZ R85, R79.reuse, R83 ;  /* 0x000000534f557220 */ /* 0x040fe20000410000 */
[----:B------:R-:W-:Y:S01]  /*4c20*/  LOP3.LUT R82, R176, 0xffff0000, RZ, 0xc0, !PT ;  /* 0xffff0000b0527812 */ /* 0x000fe200078ec0ff */
[-C--:B------:R-:W-:Y:S01]  /*4c30*/  FMUL.FTZ R79, R79, R81.reuse ;  /* 0x000000514f4f7220 */ /* 0x080fe20000410000 */
[----:B------:R-:W-:Y:S01]  /*4c40*/  LOP3.LUT R76, R47, 0xffff0000, RZ, 0xc0, !PT ;  /* 0xffff00002f4c7812 */ /* 0x000fe200078ec0ff */
        /* <DEDUP_REMOVED lines=14> */
[----:B------:R-:W-:Y:S01]  /*4d30*/  FMUL.FTZ R80, R76, R175 ;  /* 0x000000af4c507220 */ /* 0x000fe20000410000 */
[----:B------:R-:W-:Y:S01]  /*4d40*/  FFMA.FTZ R77, R47, R82, R77 ;  /* 0x000000522f4d7223 */ /* 0x000fe2000001004d */
[CC--:B------:R-:W-:Y:S01]  /*4d50*/  FMUL.FTZ R76, R44.reuse, R176.reuse ;  /* 0x000000b02c4c7220 */ /* 0x0c0fe20000410000 */
        /* <DEDUP_REMOVED lines=9> */
[----:B------:R-:W-:-:S07]  /*4df0*/  IMAD.MOV.U32 R47, RZ, RZ, R79 ;  /* 0x000000ffff2f7224 */ /* 0x000fce00078e004f */
.L_x_2239:
[----:B------:R-:W-:Y:S05]  /*4e00*/  BSYNC B2 ;  /* 0x0000000000027941 */ /* 0x000fea0003800000 */
.L_x_2238:
[----:B--2---:R1:W-:Y:S02]  /*4e10*/  STG.E.128 desc[UR60][R50.64+0x140], R44 ;  /* 0x0001402c32007986 */ /* 0x0043e4000c101d3c */
.L_x_2217:
[----:B------:R-:W-:Y:S05]  /*4e20*/  BSYNC B1 ;  /* 0x0000000000017941 */ /* 0x000fea0003800000 */
.L_x_2216:
        /* <DEDUP_REMOVED lines=54> */
.L_x_2244:
[----:B------:R-:W-:Y:S05]  /*5190*/  BSYNC B2 ;  /* 0x0000000000027941 */ /* 0x000fea0003800000 */
.L_x_2243:
[----:B--2---:R1:W-:Y:S02]  /*51a0*/  STG.E.128 desc[UR60][R48.64], R44 ;  /* 0x0000002c30007986 */ /* 0x0043e4000c101d3c */
.L_x_2242:
[----:B------:R-:W-:Y:S05]  /*51b0*/  BSYNC B1 ;  /* 0x0000000000017941 */ /* 0x000fea0003800000 */
.L_x_2241:
        /* <DEDUP_REMOVED lines=54> */
.L_x_2248:
[----:B------:R-:W-:Y:S05]  /*5520*/  BSYNC B2 ;  /* 0x0000000000027941 */ /* 0x000fea0003800000 */
.L_x_2247:
[----:B--2---:R1:W-:Y:S02]  /*5530*/  STG.E.128 desc[UR60][R48.64+0x40], R44 ;  /* 0x0000402c30007986 */ /* 0x0043e4000c101d3c */
.L_x_2246:
[----:B------:R-:W-:Y:S05]  /*5540*/  BSYNC B1 ;  /* 0x0000000000017941 */ /* 0x000fea0003800000 */
.L_x_2245:
        /* <DEDUP_REMOVED lines=54> */
.L_x_2252:
[----:B------:R-:W-:Y:S05]  /*58b0*/  BSYNC B2 ;  /* 0x0000000000027941 */ /* 0x000fea0003800000 */
.L_x_2251:
[----:B--2---:R1:W-:Y:S02]  /*58c0*/  STG.E.128 desc[UR60][R48.64+0x80], R44 ;  /* 0x0000802c30007986 */ /* 0x0043e4000c101d3c */
.L_x_2250:
[----:B------:R-:W-:Y:S05]  /*58d0*/  BSYNC B1 ;  /* 0x0000000000017941 */ /* 0x000fea0003800000 */
.L_x_2249:
        /* <DEDUP_REMOVED lines=54> */
.L_x_2256:
[----:B------:R-:W-:Y:S05]  /*5c40*/  BSYNC B2 ;  /* 0x0000000000027941 */ /* 0x000fea0003800000 */
.L_x_2255:
[----:B--2---:R1:W-:Y:S02]  /*5c50*/  STG.E.128 desc[UR60][R48.64+0xc0], R44 ;  /* 0x0000c02c30007986 */ /* 0x0043e4000c101d3c */
.L_x_2254:
[----:B------:R-:W-:Y:S05]  /*5c60*/  BSYNC B1 ;  /* 0x0000000000017941 */ /* 0x000fea0003800000 */
.L_x_2253:
        /* <DEDUP_REMOVED lines=54> */
.L_x_2260:
[----:B------:R-:W-:Y:S05]  /*5fd0*/  BSYNC B2 ;  /* 0x0000000000027941 */ /* 0x000fea0003800000 */
.L_x_2259:
[----:B--2---:R1:W-:Y:S02]  /*5fe0*/  STG.E.128 desc[UR60][R48.64+0x100], R44 ;  /* 0x0001002c30007986 */ /* 0x0043e4000c101d3c */
.L_x_2258:
[----:B------:R-:W-:Y:S05]  /*5ff0*/  BSYNC B1 ;  /* 0x0000000000017941 */ /* 0x000fea0003800000 */
.L_x_2257:
        /* <DEDUP_REMOVED lines=15> */
[----:B------:R-:W-:Y:S02]  /*60f0*/  PRMT R94, R94, 0x5410, R57 ;  /* 0x000054105e5e7816 */ /* 0x000fe40000000039 */
[----:B------:R-:W-:Y:S01]  /*6100*/  LOP3.LUT R51, R46, 0xffff0000, RZ, 0xc0, !PT ;  /* 0xffff00002e337812 */ /* 0x000fe200078ec0ff */
[----:B------:R-:W-:Y:S01]  /*6110*/  IMAD.U32 R55, R93, 0x10000, RZ ;  /* 0x000100005d377824 */ /* 0x000fe200078e00ff */
[----:B------:R-:W-:Y:S01]  /*6120*/  LOP3.LUT R53, R47, 0xffff0000, RZ, 0xc0, !PT ;  /* 0xffff00002f357812 */ /* 0x000fe200078ec0ff */
[----:B------:R-:W-:Y:S01]  /*6130*/  IMAD.U32 R46, R45, 0x10000, RZ ;  /* 0x000100002d2e7824 */ /* 0x000fe200078e00ff */
[----:B------:R-:W-:Y:S02]  /*6140*/  SHF.L.U32 R57, R95, 0x10, RZ ;  /* 0x000000105f397819 */ /* 0x000fe400000006ff */
[----:B------:R-:W-:Y:S02]  /*6150*/  PRMT R92, R92, 0x5410, R59 ;  /* 0x000054105c5c7816 */ /* 0x000fe4000000003b */
        /* <DEDUP_REMOVED lines=31> */
.L_x_2262:
[----:B------:R-:W-:Y:S05]  /*6350*/  BSYNC B1 ;  /* 0x0000000000017941 */ /* 0x000fea0003800000 */
.L_x_2261:
[----:B--2---:R1:W-:Y:S01]  /*6360*/  STG.E.128 desc[UR60][R48.64+0x140], R44 ;  /* 0x0001402c30007986 */ /* 0x0043e2000c101d3c */
[----:B------:R-:W-:Y:S05]  /*6370*/  BRA `(.L_x_2240) ;  /* 0x0000004000447947 */ /* 0x000fea0003800000 */
.L_x_2208:
        /* <DEDUP_REMOVED lines=47> */
.L_x_2264:
[----:B------:R-:W-:Y:S05]  /*6670*/  BSYNC B1 ;  /* 0x0000000000017941 */ /* 0x000fea0003800000 */
.L_x_2263:
        /* <DEDUP_REMOVED lines=47> */
.L_x_2266:
[----:B------:R-:W-:Y:S05]  /*6970*/  BSYNC B1 ;  /* 0x0000000000017941 */ /* 0x000fea0003800000 */
.L_x_2265:
[----:B------:R-:W2:Y:S01]  /*6980*/  LDL R43, [R1+0x44] ;  /* 0x00004400012b7983 */ /* 0x000ea20000100800 */
[----:B0-----:R-:W-:Y:S01]  /*6990*/  IMAD.MOV.U32 R92, RZ, RZ, R45 ;  /* 0x000000ffff5c7224 */ /* 0x001fe200078e002d */
[----:B------:R-:W-:Y:S01]  /*69a0*/  PRMT R175, R98, 0x7610, R175 ;  /* 0x0000761062af7816 */ /* 0x000fe200000000af */
[----:B------:R-:W-:Y:S02]  /*69b0*/  IMAD.MOV.U32 R93, RZ, RZ, R48 ;  /* 0x000000ffff5d7224 */ /* 0x000fe400078e0030 */
[----:B------:R-:W-:Y:S01]  /*69c0*/  IMAD.MOV.U32 R94, RZ, RZ, R49 ;  /* 0x000000ffff5e7224 */ /* 0x000fe200078e0031 */
[----:B------:R-:W-:Y:S01]  /*69d0*/  PRMT R178, R92, 0x7610, R178 ;  /* 0x000076105cb27816 */ /* 0x000fe200000000b2 */
[----:B------:R-:W-:-:S03]  /*69e0*/  IMAD.MOV.U32 R92, RZ, RZ, R51 ;  /* 0x000000ffff5c7224 */ /* 0x000fc600078e0033 */
[----:B------:R-:W-:Y:S01]  /*69f0*/  PRMT R180, R94, 0x5410, R93 ;  /* 0x000054105eb47816 */ /* 0x000fe2000000005d */
[----:B------:R-:W-:Y:S02]  /*6a00*/  IMAD.MOV.U32 R93, RZ, RZ, R52 ;  /* 0x000000ffff5d7224 */ /* 0x000fe400078e0034 */
[----:B------:R-:W-:-:S03]  /*6a10*/  IMAD.MOV.U32 R94, RZ, RZ, R53 ;  /* 0x000000ffff5e7224 */ /* 0x000fc600078e0035 */
[----:B------:R-:W-:Y:S01]  /*6a20*/  PRMT R182, R182, 0x5410, R93 ;  /* 0x00005410b6b67816 */ /* 0x000fe2000000005d */
[----:B------:R-:W-:Y:S01]  /*6a30*/  IMAD.MOV.U32 R93, RZ, RZ, R56 ;  /* 0x000000ffff5d7224 */ /* 0x000fe200078e0038 */
[----:B------:R-:W-:Y:S01]  /*6a40*/  PRMT R162, R94, 0x7610, R162 ;  /* 0x000076105ea27816 */ /* 0x000fe200000000a2 */
[----:B------:R-:W-:-:S03]  /*6a50*/  IMAD.MOV.U32 R94, RZ, RZ, R57 ;  /* 0x000000ffff5e7224 */ /* 0x000fc600078e0039 */
[----:B------:R-:W-:Y:S01]  /*6a60*/  PRMT R178, R178, 0x5410, R93 ;  /* 0x00005410b2b27816 */ /* 0x000fe2000000005d */
[----:B------:R-:W-:-:S05]  /*6a70*/  IMAD.MOV.U32 R93, RZ, RZ, R60 ;  /* 0x000000ffff5d7224 */ /* 0x000fca00078e003c */
[----:B------:R-:W-:Y:S01]  /*6a80*/  PRMT R182, R93, 0x7610, R182 ;  /* 0x000076105db67816 */ /* 0x000fe200000000b6 */
[----:B------:R-:W-:-:S05]  /*6a90*/  IMAD.MOV.U32 R93, RZ, RZ, R64 ;  /* 0x000000ffff5d7224 */ /* 0x000fca00078e0040 */
[----:B------:R-:W-:Y:S01]  /*6aa0*/  PRMT R186, R186, 0x5410, R93 ;  /* 0x00005410baba7816 */ /* 0x000fe2000000005d */
[----:B-----5:R-:W-:Y:S01]  /*6ab0*/  IMAD.MOV.U32 R93, RZ, RZ, R68 ;  /* 0x000000ffff5d7224 */ /* 0x020fe200078e0044 */
        /* <DEDUP_REMOVED lines=60> */
[----:B------:R-:W-:-:S04]  /*6e80*/  PRMT R174, R92, 0x5410, R43 ;  /* 0x000054105cae7816 */ /* 0x000fc8000000002b */
[----:B------:R-:W-:Y:S01]  /*6e90*/  PRMT R173, R94, 0x5410, R93 ;  /* 0x000054105ead7816 */ /* 0x000fe2000000005d */
[----:B------:R-:W-:Y:S06]  /*6ea0*/  @!P2 BRA `(.L_x_2267) ;  /* 0x000000000004a947 */ /* 0x000fec0003800000 */
[----:B------:R-:W-:Y:S01]  /*6eb0*/  BPT.TRAP 0x1 ;  /* 0x000000040000795c */ /* 0x000fe20000300000 */
.L_x_2267:
[----:B------:R-:W-:Y:S01]  /*6ec0*/  IMAD R43, R19, 0x8, R18 ;  /* 0x00000008132b7824 */ /* 0x000fe200078e0212 */
[----:B------:R-:W-:Y:S01]  /*6ed0*/  SHF.L.U32 R100, R209, 0x1f, RZ ;  /* 0x0000001fd1647819 */ /* 0x000fe200000006ff */
[----:B------:R-:W0:Y:S01]  /*6ee0*/  LDC R146, c[0x0][0x2e4] ;  /* 0x0000b900ff927b82 */ /* 0x000e220000000800 */
[----:B------:R-:W-:Y:S02]  /*6ef0*/  BSSY B1, `(.L_x_2268) ;  /* 0x0000004000017945 */ /* 0x000fe40003800000 */
[----:B------:R-:W1:Y:S05]  /*6f00*/  SYNCS.PHASECHK.TRANS64.TRYWAIT P5, [R43+URZ+0x36890], R100 ;  /* 0x036890642b0075a7 */ /* 0x000e6a00080a017f */
[----:B------:R-:W2:Y:S01]  /*6f10*/  LDC.64 R126, c[0x0][0x2f0] ;  /* 0x0000bc00ff7e7b82 */ /* 0x000ea20000000a00 */
[----:B-1----:R-:W-:Y:S05]  /*6f20*/  @!P5 BRA `(.L_x_2269) ;  /* 0x0000025c00fcd947 */ /* 0x002fea0003800000 */
.L_x_2539:
[----:B------:R-:W-:Y:S05]  /*6f30*/  BSYNC B1 ;  /* 0x0000000000017941 */ /* 0x000fea0003800000 */
.L_x_2268:
        /* <DEDUP_REMOVED lines=46> */
[-C--:B------:R-:W-:Y:S01]  /*7220*/  FMUL.FTZ R167, R166, R164.reuse ;  /* 0x000000a4a6a77220 */ /* 0x080fe20000410000 */
        /* <DEDUP_REMOVED lines=8> */
[----:B------:R-:W-:Y:S01]  /*72b0*/  LOP3.LUT R97, R165, 0xffff0000, RZ, 0xc0, !PT ;  /* 0xffff0000a5617812 */ /* 0x000fe200078ec0ff */
[----:B------:R-:W-:Y:S01]  /*72c0*/  IMAD.U32 R65, R94, 0x10000, RZ ;  /* 0x000100005e417824 */ /* 0x000fe200078e00ff */
[----:B------:R-:W-:Y:S01]  /*72d0*/  SHF.R.U64 R54, R54, 0x10, R55 ;  /* 0x0000001036367819 */ /* 0x000fe20000001237 */
[----:B------:R-:W-:Y:S01]  /*72e0*/  FMUL.FTZ R165, R164, R161 ;  /* 0x000000a1a4a57220 */ /* 0x000fe20000410000 */
[----:B------:R-:W-:Y:S01]  /*72f0*/  PRMT R52, R182, 0x5432, R52 ;  /* 0x00005432b6347816 */ /* 0x000fe20000000034 */
[-C--:B------:R-:W-:Y:S01]  /*7300*/  FMUL.FTZ R164, R164, R97.reuse ;  /* 0x00000061a4a47220 */ /* 0x080fe20000410000 */
[----:B------:R-:W-:Y:S01]  /*7310*/  LOP3.LUT R92, R92, 0xffff0000, RZ, 0xc0, !PT ;  /* 0xffff00005c5c7812 */ /* 0x000fe200078ec0ff */
[----:B------:R-:W-:Y:S01]  /*7320*/  FFMA.FTZ R97, R93, R97, -R165 ;  /* 0x000000615d617223 */ /* 0x000fe200000108a5 */
[----:B------:R-:W-:-:S02]  /*7330*/  IMAD.U32 R165, R95, 0x10000, RZ ;  /* 0x000100005fa57824 */ /* 0x000fc400078e00ff */
[----:B------:R-:W-:Y:S01]  /*7340*/  FFMA.FTZ R93, R93, R161, R164 ;  /* 0x000000a15d5d7223 */ /* 0x000fe200000100a4 */
[----:B------:R-:W-:Y:S02]  /*7350*/  SHF.R.U32.HI R161, RZ, 0x10, R67 ;  /* 0x00000010ffa17819 */ /* 0x000fe40000011643 */
[----:B------:R-:W-:Y:S01]  /*7360*/  SHF.R.U32.HI R164, RZ, 0x10, R55 ;  /* 0x00000010ffa47819 */ /* 0x000fe20000011637 */
[----:B------:R-:W-:Y:S01]  /*7370*/  IMAD.U32 R55, R96, 0x10000, RZ ;  /* 0x0001000060377824 */ /* 0x000fe200078e00ff */
[C---:B------:R-:W-:Y:S02]  /*7380*/  PRMT R161, R168.reuse, 0x5410, R161 ;  /* 0x00005410a8a17816 */ /* 0x040fe400000000a1 */
[----:B------:R-:W-:Y:S02]  /*7390*/  PRMT R164, R168, 0x5432, R164 ;  /* 0x00005432a8a47816 */ /* 0x000fe400000000a4 */
[----:B------:R-:W-:Y:S01]  /*73a0*/  LOP3.LUT R67, R95, 0xffff0000, RZ, 0xc0, !PT ;  /* 0xffff00005f437812 */ /* 0x000fe200078ec0ff */
[----:B------:R-:W-:Y:S01]  /*73b0*/  IMAD.U32 R166, R161, 0x10000, RZ ;  /* 0x00010000a1a67824 */ /* 0x000fe200078e00ff */
[----:B------:R-:W-:Y:S01]  /*73c0*/  LOP3.LUT R95, R99, 0xffff0000, RZ, 0xc0, !PT ;  /* 0xffff0000635f7812 */ /* 0x000fe200078ec0ff */
[C---:B------:R-:W-:Y:S01]  /*73d0*/  IMAD.U32 R167, R164.reuse, 0x10000, RZ ;  /* 0x00010000a4a77824 */ /* 0x040fe200078e00ff */
[----:B------:R-:W-:Y:S01]  /*73e0*/  LOP3.LUT R161, R161, 0xffff0000, RZ, 0xc0, !PT ;  /* 0xffff0000a1a17812 */ /* 0x000fe200078ec0ff */
[C---:B------:R-:W-:Y:S01]  /*73f0*/  FMUL.FTZ R168, R169.reuse, R166 ;  /* 0x000000a6a9a87220 */ /* 0x040fe20000410000 */
[----:B------:R-:W-:Y:S01]  /*7400*/  LOP3.LUT R164, R164, 0xffff0000, RZ, 0xc0, !PT ;  /* 0xffff0000a4a47812 */ /* 0x000fe200078ec0ff */
[----:B------:R-:W-:Y:S01]  /*7410*/  FMUL.FTZ R169, R169, R167 ;  /* 0x000000a7a9a97220 */ /* 0x000fe20000410000 */
[----:B------:R-:W-:Y:S01]  /*7420*/  LOP3.LUT R96, R96, 0xffff0000, RZ, 0xc0, !PT ;  /* 0xffff000060607812 */ /* 0x000fe200078ec0ff */
[----:B------:R-:W-:Y:S01]  /*7430*/  FMUL.FTZ R99, R95, R161 ;  /* 0x000000a15f637220 */ /* 0x000fe20000410000 */
[----:B------:R-:W-:Y:S01]  /*7440*/  PRMT R66, R185, 0x5432, R66 ;  /* 0x00005432b9427816 */ /* 0x000fe20000000042 */
[-C--:B------:R-:W-:Y:S01]  /*7450*/  FMUL.FTZ R95, R95, R164.reuse ;  /* 0x000000a45f5f7220 */ /* 0x080fe20000410000 */
[----:B------:R-:W-:Y:S01]  /*7460*/  FFMA.FTZ R168, R165, R167, -R168 ;  /* 0x000000a7a5a87223 */ /* 0x000fe200000108a8 */
        /* <DEDUP_REMOVED lines=8> */
[----:B------:R-:W-:Y:S01]  /*74f0*/  FFMA.FTZ R169, R165, R166, R169 ;  /* 0x000000a6a5a97223 */ /* 0x000fe200000100a9 */
[----:B------:R-:W-:Y:S01]  /*7500*/  FFMA.FTZ R161, R53, R67, -R161 ;  /* 0x0000004335a17223 */ /* 0x000fe200000108a1 */
[----:B------:R-:W-:Y:S01]  /*7510*/  FMUL.FTZ R67, R96, R64 ;  /* 0x0000004060437220 */ /* 0x000fe20000410000 */
[----:B------:R-:W-:Y:S01]  /*7520*/  LOP3.LUT R165, R94, 0xffff0000, RZ, 0xc0, !PT ;  /* 0xffff00005ea57812 */ /* 0x000fe200078ec0ff */
[-C--:B------:R-:W-:Y:S01]  /*7530*/  FMUL.FTZ R96, R96, R52.reuse ;  /* 0x0000003460607220 */ /* 0x080fe20000410000 */
[----:B------:R-:W-:Y:S01]  /*7540*/  PRMT R54, R181, 0x5432, R54 ;  /* 0x00005432b5367816 */ /* 0x000fe20000000036 */
[----:B------:R-:W-:Y:S01]  /*7550*/  FFMA.FTZ R67, R92, R52, -R67 ;  /* 0x000000345c437223 */ /* 0x000fe20000010843 */
[----:B------:R-:W-:Y:S01]  /*7560*/  SHF.L.U32 R94, R98, 0x10, RZ ;  /* 0x00000010625e7819 */ /* 0x000fe200000006ff */
[----:B------:R-:W-:Y:S01]  /*7570*/  IMAD.U32 R52, R66, 0x10000, RZ ;  /* 0x0001000042347824 */ /* 0x000fe200078e00ff */
[----:B------:R-:W-:Y:S01]  /*7580*/  LOP3.LUT R98, R98, 0xffff0000, RZ, 0xc0, !PT ;  /* 0xffff000062627812 */ /* 0x000fe200078ec0ff */
[----:B------:R-:W-:Y:S01]  /*7590*/  FFMA.FTZ R55, R53, R164, R55 ;  /* 0x000000a435377223 */ /* 0x000fe20000010037 */
[----:B------:R-:W-:Y:S01]  /*75a0*/  LOP3.LUT R66, R66, 0xffff0000, RZ, 0xc0, !PT ;  /* 0xffff000042427812 */ /* 0x000fe200078ec0ff */
[C---:B------:R-:W-:Y:S01]  /*75b0*/  IMAD.U32 R53, R54.reuse, 0x10000, RZ ;  /* 0x0001000036357824 */ /* 0x040fe200078e00ff */
[----:B------:R-:W-:Y:S01]  /*75c0*/  LOP3.LUT R54, R54, 0xffff0000, RZ, 0xc0, !PT ;  /* 0xffff000036367812 */ /* 0x000fe200078ec0ff */
[----:B------:R-:W-:Y:S01]  /*75d0*/  FFMA.FTZ R96, R92, R64, R96 ;  /* 0x000000405c607223 */ /* 0x000fe20000010060 */
[----:B------:R-:W-:Y:S01]  /*75e0*/  FMUL.FTZ R64, R94, R52 ;  /* 0x000000345e407220 */ /* 0x000fe20000410000 */
[----:B------:R-:W-:Y:S01]  /*75f0*/  FMUL.FTZ R92, R98, R66 ;  /* 0x00000042625c7220 */ /* 0x000fe20000410000 */
[-C--:B------:R-:W-:Y:S01]  /*7600*/  FMUL.FTZ R94, R94, R53.reuse ;  /* 0x000000355e5e7220 */ /* 0x080fe20000410000 */
        /* <DEDUP_REMOVED lines=19> */
.L_x_2275:
[----:B------:R-:W-:Y:S05]  /*7740*/  BSYNC B3 ;  /* 0x0000000000037941 */ /* 0x000fea0003800000 */
.L_x_2274:
        /* <DEDUP_REMOVED lines=10> */
.L_x_2273:
[----:B------:R-:W-:Y:S05]  /*77f0*/  BSYNC B2 ;  /* 0x0000000000027941 */ /* 0x000fea0003800000 */
.L_x_2272:
        /* <DEDUP_REMOVED lines=19> */
[----:B------:R-:W-:-:S04]  /*7930*/  IMAD.IADD R52, R52, 0x1, R53 ;  /* 0x0000000134347824 */ /* 0x000fc800078e0235 */
        /* <DEDUP_REMOVED lines=19> */
[C---:B------:R-:W-:Y:S01]  /*7a70*/  IMAD.U32 R161, R60.reuse, 0x10000, RZ ;  /* 0x000100003ca17824 */ /* 0x040fe200078e00ff */
        /* <DEDUP_REMOVED lines=15> */
[----:B------:R-:W-:Y:S01]  /*7b70*/  FMUL.FTZ R98, R98, R49 ;  /* 0x0000003162627220 */ /* 0x000fe20000410000 */
        /* <DEDUP_REMOVED lines=14> */
[C---:B------:R-:W-:Y:S01]  /*7c60*/  IMAD.U32 R65, R64.reuse, 0x10000, RZ ;  /* 0x0001000040417824 */ /* 0x040fe200078e00ff */
[----:B------:R-:W-:Y:S01]  /*7c70*/  LOP3.LUT R64, R64, 0xffff0000, RZ, 0xc0, !PT ;  /* 0xffff000040407812 */ /* 0x000fe200078ec0ff */
[----:B------:R-:W-:-:S02]  /*7c80*/  IMAD.U32 R63, R51, 0x10000, RZ ;  /* 0x00010000333f7824 */ /* 0x000fc400078e00ff */
[-C--:B------:R-:W-:Y:S01]  /*7c90*/  FMUL.FTZ R67, R67, R95.reuse ;  /* 0x0000005f43437220 */ /* 0x080fe20000410000 */
[C---:B------:R-:W-:Y:S02]  /*7ca0*/  IMAD.U32 R60, R48.reuse, 0x10000, RZ ;  /* 0x00010000303c7824 */ /* 0x040fe400078e00ff */
[----:B------:R-:W-:Y:S01]  /*7cb0*/  FFMA.FTZ R96, R55, R95, -R96 ;  /* 0x0000005f37607223 */ /* 0x000fe20000010860 */
[----:B------:R-:W-:Y:S01]  /*7cc0*/  LOP3.LUT R95, R48, 0xffff0000, RZ, 0xc0, !PT ;  /* 0xffff0000305f7812 */ /* 0x000fe200078ec0ff */
[-C--:B------:R-:W-:Y:S01]  /*7cd0*/  FMUL.FTZ R48, R65, R63.reuse ;  /* 0x0000003f41307220 */ /* 0x080fe20000410000 */
[----:B------:R-:W-:Y:S01]  /*7ce0*/  IMAD.U32 R53, R52, 0x10000, RZ ;  /* 0x0001000034357824 */ /* 0x000fe200078e00ff */
[----:B------:R-:W-:Y:S01]  /*7cf0*/  LOP3.LUT R51, R51, 0xffff0000, RZ, 0xc0, !PT ;  /* 0xffff000033337812 */ /* 0x000fe200078ec0ff */
[----:B------:R-:W-:Y:S01]  /*7d00*/  FMUL.FTZ R65, R65, R60 ;  /* 0x0000003c41417220 */ /* 0x000fe20000410000 */
[----:B------:R-:W-:Y:S01]  /*7d10*/  LOP3.LUT R159, R54, 0xffff0000, RZ, 0xc0, !PT ;  /* 0xffff0000369f7812 */ /* 0x000fe200078ec0ff */
[----:B------:R-:W-:Y:S01]  /*7d20*/  FFMA.FTZ R67, R55, R62, R67 ;  /* 0x0000003e37437223 */ /* 0x000fe20000010043 */
[----:B------:R-:W-:Y:S01]  /*7d30*/  PRMT R50, R179, 0x5432, R50 ;  /* 0x00005432b3327816 */ /* 0x000fe20000000032 */
[C---:B------:R-:W-:Y:S01]  /*7d40*/  FFMA.FTZ R48, R53.reuse, R60, -R48 ;  /* 0x0000003c35307223 */ /* 0x040fe20000010830 */
[----:B------:R-:W-:Y:S01]  /*7d50*/  FFMA.FTZ R65, R53, R63, R65 ;  /* 0x0000003f35417223 */ /* 0x000fe20000010041 */
[----:B------:R-:W-:Y:S01]  /*7d60*/  LOP3.LUT R52, R52, 0xffff0000, RZ, 0xc0, !PT ;  /* 0xffff000034347812 */ /* 0x000fe200078ec0ff */
[----:B------:R-:W-:-:S02]  /*7d70*/  IMAD.U32 R54, R66, 0x10000, RZ ;  /* 0x0001000042367824 */ /* 0x000fc400078e00ff */
[----:B------:R-:W-:Y:S01]  /*7d80*/  FMUL.FTZ R55, R64, R51 ;  /* 0x0000003340377220 */ /* 0x000fe20000410000 */
[C---:B------:R-:W-:Y:S01]  /*7d90*/  IMAD.U32 R53, R163.reuse, 0x10000, RZ ;  /* 0x00010000a3357824 */ /* 0x040fe200078e00ff */
[----:B------:R-:W-:Y:S01]  /*7da0*/  LOP3.LUT R66, R66, 0xffff0000, RZ, 0xc0, !PT ;  /* 0xffff000042427812 */ /* 0x000fe200078ec0ff */
[-C--:B------:R-:W-:Y:S01]  /*7db0*/  FMUL.FTZ R64, R64, R95.reuse ;  /* 0x0000005f40407220 */ /* 0x080fe20000410000 */
[----:B------:R-:W-:Y:S01]  /*7dc0*/  LOP3.LUT R163, R163, 0xffff0000, RZ, 0xc0, !PT ;  /* 0xffff0000a3a37812 */ /* 0x000fe200078ec0ff */
[----:B------:R-:W-:Y:S02]  /*7dd0*/  IMAD.U32 R60, R50, 0x10000, RZ ;  /* 0x00010000323c7824 */ /* 0x000fe400078e00ff */
[----:B------:R-:W-:Y:S01]  /*7de0*/  FFMA.FTZ R55, R52, R95, -R55 ;  /* 0x0000005f34377223 */ /* 0x000fe20000010837 */
[----:B------:R-:W-:Y:S01]  /*7df0*/  LOP3.LUT R50, R50, 0xffff0000, RZ, 0xc0, !PT ;  /* 0xffff000032327812 */ /* 0x000fe200078ec0ff */
        /* <DEDUP_REMOVED lines=9> */
[----:B------:R-:W-:Y:S01]  /*7e90*/  F2FP.BF16.F32.PACK_AB R60, R55, R48 ;  /* 0x00000030373c723e */ /* 0x000fe200000010ff */
        /* <DEDUP_REMOVED lines=13> */
.L_x_2279:
[----:B------:R-:W-:Y:S05]  /*7f70*/  BSYNC B3 ;  /* 0x0000000000037941 */ /* 0x000fea0003800000 */
.L_x_2278:
        /* <DEDUP_REMOVED lines=10> */
.L_x_2277:
[----:B------:R-:W-:Y:S05]  /*8020*/  BSYNC B2 ;  /* 0x0000000000027941 */ /* 0x000fea0003800000 */
.L_x_2276:
        /* <DEDUP_REMOVED lines=46> */
[----:B------:R-:W-:Y:S01]  /*8310*/  PRMT R63, R175, 0x5410, R63 ;  /* 0x00005410af3f7816 */ /* 0x000fe2000000003f */
[C---:B------:R-:W-:Y:S01]  /*8320*/  FMUL.FTZ R158, R65.reuse, R96 ;  /* 0x00000060419e7220 */ /* 0x040fe20000410000 */
[----:B------:R-:W-:Y:S01]  /*8330*/  LOP3.LUT R95, R56, 0xffff0000, RZ, 0xc0, !PT ;  /* 0xffff0000385f7812 */ /* 0x000fe200078ec0ff */
[-C--:B------:R-:W-:Y:S01]  /*8340*/  FMUL.FTZ R56, R65, R98.reuse ;  /* 0x0000006241387220 */ /* 0x080fe20000410000 */
[----:B------:R-:W-:Y:S01]  /*8350*/  PRMT R176, R176, 0x5410, R58 ;  /* 0x00005410b0b07816 */ /* 0x000fe2000000003a */
[----:B------:R-:W-:Y:S01]  /*8360*/  IMAD.U32 R58, R63, 0x10000, RZ ;  /* 0x000100003f3a7824 */ /* 0x000fe200078e00ff */
[----:B------:R-:W-:Y:S01]  /*8370*/  LOP3.LUT R65, R45, 0xffff0000, RZ, 0xc0, !PT ;  /* 0xffff00002d417812 */ /* 0x000fe200078ec0ff */
[----:B------:R-:W-:Y:S01]  /*8380*/  FMUL.FTZ R97, R66, R95 ;  /* 0x0000005f42617220 */ /* 0x000fe20000410000 */
[----:B------:R-:W-:Y:S01]  /*8390*/  LOP3.LUT R64, R49, 0xffff0000, RZ, 0xc0, !PT ;  /* 0xffff000031407812 */ /* 0x000fe200078ec0ff */
[----:B------:R-:W-:Y:S01]  /*83a0*/  IMAD.U32 R45, R176, 0x10000, RZ ;  /* 0x00010000b02d7824 */ /* 0x000fe200078e00ff */
[----:B------:R-:W-:Y:S01]  /*83b0*/  PRMT R47, R178, 0x5432, R47 ;  /* 0x00005432b22f7816 */ /* 0x000fe2000000002f */
[C---:B------:R-:W-:Y:S01]  /*83c0*/  FFMA.FTZ R158, R59.reuse, R98, -R158 ;  /* 0x000000623b9e7223 */ /* 0x040fe2000001089e */
[----:B------:R-:W-:Y:S01]  /*83d0*/  FFMA.FTZ R56, R59, R96, R56 ;  /* 0x000000603b387223 */ /* 0x000fe20000010038 */
[-C--:B------:R-:W-:Y:S01]  /*83e0*/  FMUL.FTZ R99, R66, R65.reuse ;  /* 0x0000004142637220 */ /* 0x080fe20000410000 */
[----:B------:R-:W-:Y:S01]  /*83f0*/  PRMT R44, R177, 0x5410, R44 ;  /* 0x00005410b12c7816 */ /* 0x000fe2000000002c */
[----:B------:R-:W-:Y:S01]  /*8400*/  FFMA.FTZ R59, R64, R65, -R97 ;  /* 0x00000041403b7223 */ /* 0x000fe20000010861 */
[----:B------:R-:W-:Y:S01]  /*8410*/  FMUL.FTZ R66, R93, R58 ;  /* 0x0000003a5d427220 */ /* 0x000fe20000410000 */
[----:B------:R-:W-:Y:S01]  /*8420*/  LOP3.LUT R55, R55, 0xffff0000, RZ, 0xc0, !PT ;  /* 0xffff000037377812 */ /* 0x000fe200078ec0ff */
[----:B------:R-:W-:Y:S01]  /*8430*/  FMUL.FTZ R65, R93, R45 ;  /* 0x0000002d5d417220 */ /* 0x000fe20000410000 */
[----:B------:R-:W-:Y:S01]  /*8440*/  LOP3.LUT R176, R176, 0xffff0000, RZ, 0xc0, !PT ;  /* 0xffff0000b0b07812 */ /* 0x000fe200078ec0ff */
[----:B------:R-:W-:Y:S01]  /*8450*/  FFMA.FTZ R95, R64, R95, R99 ;  /* 0x0000005f405f7223 */ /* 0x000fe20000010063 */
[----:B------:R-:W-:Y:S01]  /*8460*/  LOP3.LUT R96, R63, 0xffff0000, RZ, 0xc0, !PT ;  /* 0xffff00003f607812 */ /* 0x000fe200078ec0ff */
[----:B------:R-:W-:-:S02]  /*8470*/  IMAD.U32 R53, R52, 0x10000, RZ ;  /* 0x0001000034357824 */ /* 0x000fc400078e00ff */
[C---:B------:R-:W-:Y:S01]  /*8480*/  FFMA.FTZ R45, R92.reuse, R45, R66 ;  /* 0x0000002d5c2d7223 */ /* 0x040fe20000010042 */
[----:B------:R-:W-:Y:S01]  /*8490*/  IMAD.U32 R64, R47, 0x10000, RZ ;  /* 0x000100002f407824 */ /* 0x000fe200078e00ff */
[----:B------:R-:W-:Y:S01]  /*84a0*/  LOP3.LUT R51, R51, 0xffff0000, RZ, 0xc0, !PT ;  /* 0xffff000033337812 */ /* 0x000fe200078ec0ff */
[----:B------:R-:W-:Y:S01]  /*84b0*/  FFMA.FTZ R58, R92, R58, -R65 ;  /* 0x0000003a5c3a7223 */ /* 0x000fe20000010841 */
[----:B------:R-:W-:Y:S01]  /*84c0*/  IMAD.U32 R66, R44, 0x10000, RZ ;  /* 0x000100002c427824 */ /* 0x000fe200078e00ff */
[----:B------:R-:W-:Y:S01]  /*84d0*/  LOP3.LUT R52, R52, 0xffff0000, RZ, 0xc0, !PT ;  /* 0xffff000034347812 */ /* 0x000fe200078ec0ff */
[C---:B------:R-:W-:Y:S01]  /*84e0*/  FMUL.FTZ R92, R55.reuse, R176 ;  /* 0x000000b0375c7220 */ /* 0x040fe20000410000 */
[----:B------:R-:W-:Y:S01]  /*84f0*/  FMUL.FTZ R98, R55, R96 ;  /* 0x0000006037627220 */ /* 0x000fe20000410000 */
[----:B------:R-:W-:Y:S01]  /*8500*/  LOP3.LUT R47, R47, 0xffff0000, RZ, 0xc0, !PT ;  /* 0xffff00002f2f7812 */ /* 0x000fe200078ec0ff */
[----:B------:R-:W-:Y:S01]  /*8510*/  IMAD.U32 R49, R48, 0x10000, RZ ;  /* 0x0001000030317824 */ /* 0x000fe200078e00ff */
[----:B------:R-:W-:Y:S01]  /*8520*/  LOP3.LUT R63, R44, 0xffff0000, RZ, 0xc0, !PT ;  /* 0xffff00002c3f7812 */ /* 0x000fe200078ec0ff */
[----:B------:R-:W-:Y:S01]  /*8530*/  FMUL.FTZ R44, R53, R64 ;  /* 0x00000040352c7220 */ /* 0x000fe20000410000 */
[----:B------:R-:W-:Y:S01]  /*8540*/  PRMT R57, R175, 0x5432, R57 ;  /* 0x00005432af397816 */ /* 0x000fe20000000039 */
[----:B------:R-:W-:Y:S01]  /*8550*/  FMUL.FTZ R53, R53, R66 ;  /* 0x0000004235357220 */ /* 0x000fe20000410000 */
[----:B------:R-:W-:Y:S01]  /*8560*/  PRMT R46, R177, 0x5432, R46 ;  /* 0x00005432b12e7816 */ /* 0x000fe2000000002e */
[C---:B------:R-:W-:Y:S01]  /*8570*/  FFMA.FTZ R55, R51.reuse, R96, -R92 ;  /* 0x0000006033377223 */ /* 0x040fe2000001085c */
[----:B------:R-:W-:Y:S01]  /*8580*/  FFMA.FTZ R176, R51, R176, R98 ;  /* 0x000000b033b07223 */ /* 0x000fe20000010062 */
[C---:B------:R-:W-:Y:S01]  /*8590*/  FMUL.FTZ R51, R52.reuse, R47 ;  /* 0x0000002f34337220 */ /* 0x040fe20000410000 */
[-C--:B------:R-:W-:Y:S01]  /*85a0*/  FMUL.FTZ R65, R52, R63.reuse ;  /* 0x0000003f34417220 */ /* 0x080fe20000410000 */
[----:B------:R-:W-:Y:S01]  /*85b0*/  LOP3.LUT R48, R48, 0xffff0000, RZ, 0xc0, !PT ;  /* 0xffff000030307812 */ /* 0x000fe200078ec0ff */
[----:B------:R-:W-:Y:S01]  /*85c0*/  FFMA.FTZ R66, R49, R66, -R44 ;  /* 0x0000004231427223 */ /* 0x000fe2000001082c */
[----:B------:R-:W-:Y:S01]  /*85d0*/  IMAD.U32 R52, R57, 0x10000, RZ ;  /* 0x0001000039347824 */ /* 0x000fe200078e00ff */
[----:B------:R-:W-:Y:S01]  /*85e0*/  LOP3.LUT R54, R54, 0xffff0000, RZ, 0xc0, !PT ;  /* 0xffff000036367812 */ /* 0x000fe200078ec0ff */
[----:B------:R-:W-:Y:S01]  /*85f0*/  FFMA.FTZ R49, R49, R64, R53 ;  /* 0x0000004031317223 */ /* 0x000fe20000010035 */
[----:B------:R-:W-:Y:S01]  /*8600*/  LOP3.LUT R57, R57, 0xffff0000, RZ, 0xc0, !PT ;  /* 0xffff000039397812 */ /* 0x000fe200078ec0ff */
[C---:B------:R-:W-:Y:S01]  /*8610*/  IMAD.U32 R44, R46.reuse, 0x10000, RZ ;  /* 0x000100002e2c7824 */ /* 0x040fe200078e00ff */
[----:B------:R-:W-:Y:S01]  /*8620*/  LOP3.LUT R53, R46, 0xffff0000, RZ, 0xc0, !PT ;  /* 0xffff00002e357812 */ /* 0x000fe200078ec0ff */
[----:B------:R-:W-:Y:S01]  /*8630*/  FFMA.FTZ R51, R48, R63, -R51 ;  /* 0x0000003f30337223 */ /* 0x000fe20000010833 */
[----:B------:R-:W-:Y:S01]  /*8640*/  LOP3.LUT R50, R50, 0xffff0000, RZ, 0xc0, !PT ;  /* 0xffff000032327812 */ /* 0x000fe200078ec0ff */
[----:B------:R-:W-:Y:S01]  /*8650*/  FFMA.FTZ R48, R48, R47, R65 ;  /* 0x0000002f30307223 */ /* 0x000fe20000010041 */
[----:B------:R-:W-:Y:S01]  /*8660*/  FMUL.FTZ R63, R54, R57 ;  /* 0x00000039363f7220 */ /* 0x000fe20000410000 */
[C---:B------:R-:W-:Y:S01]  /*8670*/  FMUL.FTZ R46, R94.reuse, R52 ;  /* 0x000000345e2e7220 */ /* 0x040fe20000410000 */
[----:B------:R-:W-:Y:S01]  /*8680*/  FMUL.FTZ R47, R94, R44 ;  /* 0x0000002c5e2f7220 */ /* 0x000fe20000410000 */
[-C--:B------:R-:W-:Y:S01]  /*8690*/  FMUL.FTZ R54, R54, R53.reuse ;  /* 0x0000003536367220 */ /* 0x080fe20000410000 */
[----:B------:R-:W-:Y:S01]  /*86a0*/  F2FP.BF16.F32.PACK_AB R55, R55, R58 ;  /* 0x0000003a3737723e */ /* 0x000fe200000010ff */
        /* <DEDUP_REMOVED lines=14> */
[----:B------:R-:W-:-:S07]  /*8790*/  F2FP.BF16.F32.PACK_AB R54, R54, R47 ;  /* 0x0000002f3636723e */ /* 0x000fce00000010ff */
.L_x_2281:
[----:B------:R-:W-:Y:S05]  /*87a0*/  BSYNC B2 ;  /* 0x0000000000027941 */ /* 0x000fea0003800000 */
.L_x_2280:
        /* <DEDUP_REMOVED lines=10> */
.L_x_2271:
[----:B------:R-:W-:Y:S05]  /*8850*/  BSYNC B1 ;  /* 0x0000000000017941 */ /* 0x000fea0003800000 */
.L_x_2270:
        /* <DEDUP_REMOVED lines=13> */
[----:B------:R-:W-:Y:S02]  /*8930*/  LEA.HI R45, R45, R44, RZ, 0x4 ;  /* 0x0000002c2d2d7211 */ /* 0x000fe400078f20ff */
[----:B---3--:R-:W-:-:S02]  /*8940*/  SHF.R.U32.HI R50, RZ, 0x3, R212 ;  /* 0x00000003ff327819 */ /* 0x008fc400000116d4 */
[----:B------:R-:W-:-:S05]  /*8950*/  LEA.HI.SX32 R48, R45, R20, 0x1c ;  /* 0x000000142d307211 */ /* 0x000fca00078fe2ff */
        /* <DEDUP_REMOVED lines=25> */
[----:B0-----:R-:W-:Y:S01]  /*8af0*/  IMAD.U32 R65, R45, 0x10000, RZ ;  /* 0x000100002d417824 */ /* 0x001fe200078e00ff */
[----:B------:R-:W-:Y:S01]  /*8b00*/  SHF.R.U32.HI R89, RZ, 0x10, R89 ;  /* 0x00000010ff597819 */ /* 0x000fe20000011659 */
[----:B--2---:R-:W-:Y:S01]  /*8b10*/  IMAD.U32 R67, R51, 0x10000, RZ ;  /* 0x0001000033437824 */ /* 0x004fe200078e00ff */
[----:B------:R-:W-:Y:S01]  /*8b20*/  SHF.R.U64 R93, R76, 0x10, R77 ;  /* 0x000000104c5d7819 */ /* 0x000fe2000000124d */
[----:B------:R-:W-:Y:S01]  /*8b30*/  IMAD.U32 R76, R49, 0x10000, RZ ;  /* 0x00010000314c7824 */ /* 0x000fe200078e00ff */
[----:B------:R-:W-:Y:S01]  /*8b40*/  SHF.R.U64 R60, R78, 0x10, R79 ;  /* 0x000000104e3c7819 */ /* 0x000fe2000000124f */
[----:B------:R-:W-:Y:S01]  /*8b50*/  IMAD.U32 R61, R47, 0x10000, RZ ;  /* 0x000100002f3d7824 */ /* 0x000fe200078e00ff */
[----:B------:R-:W-:Y:S02]  /*8b60*/  SHF.R.U32.HI R77, RZ, 0x10, R77 ;  /* 0x00000010ff4d7819 */ /* 0x000fe4000001164d */
[----:B------:R-:W-:-:S02]  /*8b70*/  PRMT R78, R174, 0x5432, R89 ;  /* 0x00005432ae4e7816 */ /* 0x000fc40000000059 */
[----:B------:R-:W-:Y:S02]  /*8b80*/  PRMT R62, R172, 0x5410, R93 ;  /* 0x00005410ac3e7816 */ /* 0x000fe4000000005d */
[----:B------:R-:W-:Y:S01]  /*8b90*/  SHF.R.U32.HI R92, RZ, 0x10, R79 ;  /* 0x00000010ff5c7819 */ /* 0x000fe2000001164f */
[----:B------:R-:W-:Y:S01]  /*8ba0*/  IMAD.U32 R79, R78, 0x10000, RZ ;  /* 0x000100004e4f7824 */ /* 0x000fe200078e00ff */
[----:B------:R-:W-:Y:S02]  /*8bb0*/  SHF.R.U64 R64, R90, 0x10, R91 ;  /* 0x000000105a407819 */ /* 0x000fe4000000125b */
[----:B------:R-:W-:Y:S02]  /*8bc0*/  PRMT R172, R172, 0x5432, R77 ;  /* 0x00005432acac7816 */ /* 0x000fe4000000004d */
[----:B------:R-:W-:Y:S02]  /*8bd0*/  PRMT R174, R174, 0x5410, R63 ;  /* 0x00005410aeae7816 */ /* 0x000fe4000000003f */
[----:B------:R-:W-:Y:S01]  /*8be0*/  SHF.R.U32.HI R90, RZ, 0x10, R91 ;  /* 0x00000010ff5a7819 */ /* 0x000fe2000001165b */
[----:B------:R-:W-:Y:S01]  /*8bf0*/  IMAD.U32 R77, R172, 0x10000, RZ ;  /* 0x00010000ac4d7824 */ /* 0x000fe200078e00ff */
[----:B------:R-:W-:Y:S01]  /*8c00*/  PRMT R63, R173, 0x5410, R64 ;  /* 0x00005410ad3f7816 */ /* 0x000fe20000000040 */
[C---:B------:R-:W-:Y:S01]  /*8c10*/  FMUL.FTZ R64, R76.reuse, R79 ;  /* 0x0000004f4c407220 */ /* 0x040fe20000410000 */
[----:B------:R-:W-:Y:S01]  /*8c20*/  LOP3.LUT R66, R49, 0xffff0000, RZ, 0xc0, !PT ;  /* 0xffff000031427812 */ /* 0x000fe200078ec0ff */
[-C--:B------:R-:W-:Y:S01]  /*8c30*/  FMUL.FTZ R76, R76, R77.reuse ;  /* 0x0000004d4c4c7220 */ /* 0x080fe20000410000 */
[----:B------:R-:W-:Y:S01]  /*8c40*/  LOP3.LUT R78, R78, 0xffff0000, RZ, 0xc0, !PT ;  /* 0xffff00004e4e7812 */ /* 0x000fe200078ec0ff */
[----:B------:R-:W-:Y:S01]  /*8c50*/  FFMA.FTZ R64, R65, R77, -R64 ;  /* 0x0000004d41407223 */ /* 0x000fe20000010840 */
[----:B------:R-:W-:Y:S01]  /*8c60*/  PRMT R60, R171, 0x5410, R60 ;  /* 0x00005410ab3c7816 */ /* 0x000fe2000000003c */
[----:B------:R-:W-:Y:S01]  /*8c70*/  FFMA.FTZ R65, R65, R79, R76 ;  /* 0x0000004f41417223 */ /* 0x000fe2000001004c */
[----:B------:R-:W-:Y:S01]  /*8c80*/  PRMT R90, R173, 0x5432, R90 ;  /* 0x00005432ad5a7816 */ /* 0x000fe2000000005a */
[----:B------:R-:W-:Y:S01]  /*8c90*/  IMAD.U32 R49, R48, 0x10000, RZ ;  /* 0x0001000030317824 */ /* 0x000fe200078e00ff */
[----:B------:R-:W-:Y:S01]  /*8ca0*/  PRMT R171, R171, 0x5432, R92 ;  /* 0x00005432abab7816 */ /* 0x000fe2000000005c */
[----:B------:R-:W-:Y:S01]  /*8cb0*/  FMUL.FTZ R92, R66, R78 ;  /* 0x0000004e425c7220 */ /* 0x000fe20000410000 */
[----:B------:R-:W-:-:S02]  /*8cc0*/  LOP3.LUT R77, R172, 0xffff0000, RZ, 0xc0, !PT ;  /* 0xffff0000ac4d7812 */ /* 0x000fc400078ec0ff */
[----:B------:R-:W-:Y:S01]  /*8cd0*/  LOP3.LUT R59, R45, 0xffff0000, RZ, 0xc0, !PT ;  /* 0xffff00002d3b7812 */ /* 0x000fe200078ec0ff */
[----:B------:R-:W-:Y:S01]  /*8ce0*/  IMAD.U32 R76, R171, 0x10000, RZ ;  /* 0x00010000ab4c7824 */ /* 0x000fe200078e00ff */
[----:B------:R-:W-:Y:S01]  /*8cf0*/  SHF.L.U32 R88, R90, 0x10, RZ ;  /* 0x000000105a587819 */ /* 0x000fe200000006ff */
[-C--:B------:R-:W-:Y:S01]  /*8d00*/  FMUL.FTZ R66, R66, R77.reuse ;  /* 0x0000004d42427220 */ /* 0x080fe20000410000 */
[----:B------:R-:W-:Y:S01]  /*8d10*/  LOP3.LUT R51, R51, 0xffff0000, RZ, 0xc0, !PT ;  /* 0xffff000033337812 */ /* 0x000fe200078ec0ff */
[----:B------:R-:W-:Y:S01]  /*8d20*/  FFMA.FTZ R77, R59, R77, -R92 ;  /* 0x0000004d3b4d7223 */ /* 0x000fe2000001085c */
[----:B------:R-:W-:Y:S01]  /*8d30*/  LOP3.LUT R90, R90, 0xffff0000, RZ, 0xc0, !PT ;  /* 0xffff00005a5a7812 */ /* 0x000fe200078ec0ff */
[C---:B------:R-:W-:Y:S01]  /*8d40*/  FMUL.FTZ R92, R67.reuse, R88 ;  /* 0x00000058435c7220 */ /* 0x040fe20000410000 */
[----:B------:R-:W-:Y:S01]  /*8d50*/  FMUL.FTZ R67, R67, R76 ;  /* 0x0000004c43437220 */ /* 0x000fe20000410000 */
[----:B------:R-:W-:Y:S01]  /*8d60*/  FFMA.FTZ R66, R59, R78, R66 ;  /* 0x0000004e3b427223 */ /* 0x000fe20000010042 */
[----:B------:R-:W-:Y:S01]  /*8d70*/  LOP3.LUT R58, R47, 0xffff0000, RZ, 0xc0, !PT ;  /* 0xffff00002f3a7812 */ /* 0x000fe200078ec0ff */
[----:B------:R-:W-:Y:S01]  /*8d80*/  FFMA.FTZ R59, R61, R76, -R92 ;  /* 0x0000004c3d3b7223 */ /* 0x000fe2000001085c */
[----:B------:R-:W-:Y:S01]  /*8d90*/  LOP3.LUT R171, R171, 0xffff0000, RZ, 0xc0, !PT ;  /* 0xffff0000abab7812 */ /* 0x000fe200078ec0ff */
[----:B------:R-:W-:Y:S01]  /*8da0*/  FFMA.FTZ R61, R61, R88, R67 ;  /* 0x000000583d3d7223 */ /* 0x000fe20000010043 */
[----:B------:R-:W-:Y:S01]  /*8db0*/  FMUL.FTZ R67, R51, R90 ;  /* 0x0000005a33437220 */ /* 0x000fe20000410000 */
[----:B------:R-:W-:Y:S01]  /*8dc0*/  IMAD.U32 R78, R174, 0x10000, RZ ;  /* 0x00010000ae4e7824 */ /* 0x000fe200078e00ff */
[----:B------:R-:W-:Y:S01]  /*8dd0*/  LOP3.LUT R48, R48, 0xffff0000, RZ, 0xc0, !PT ;  /* 0xffff000030307812 */ /* 0x000fe200078ec0ff */
[----:B------:R-:W-:-:S02]  /*8de0*/  IMAD.U32 R76, R62, 0x10000, RZ ;  /* 0x000100003e4c7824 */ /* 0x000fc400078e00ff */
[-C--:B------:R-:W-:Y:S01]  /*8df0*/  FMUL.FTZ R79, R51, R171.reuse ;  /* 0x000000ab334f7220 */ /* 0x080fe20000410000 */
[----:B------:R-:W-:Y:S01]  /*8e00*/  FFMA.FTZ R88, R58, R171, -R67 ;  /* 0x000000ab3a587223 */ /* 0x000fe20000010843 */
[----:B------:R-:W-:Y:S01]  /*8e10*/  LOP3.LUT R67, R174, 0xffff0000, RZ, 0xc0, !PT ;  /* 0xffff0000ae437812 */ /* 0x000fe200078ec0ff */
[----:B------:R-:W-:Y:S01]  /*8e20*/  IMAD.U32 R45, R44, 0x10000, RZ ;  /* 0x000100002c2d7824 */ /* 0x000fe200078e00ff */
[----:B------:R-:W-:Y:S01]  /*8e30*/  LOP3.LUT R51, R62, 0xffff0000, RZ, 0xc0, !PT ;  /* 0xffff00003e337812 */ /* 0x000fe200078ec0ff */
[C---:B------:R-:W-:Y:S01]  /*8e40*/  FMUL.FTZ R62, R49.reuse, R78 ;  /* 0x0000004e313e7220 */ /* 0x040fe20000410000 */
[----:B------:R-:W-:Y:S01]  /*8e50*/  FMUL.FTZ R49, R49, R76 ;  /* 0x0000004c31317220 */ /* 0x000fe20000410000 */
[----:B------:R-:W-:Y:S01]  /*8e60*/  FFMA.FTZ R58, R58, R90, R79 ;  /* 0x0000005a3a3a7223 */ /* 0x000fe2000001004f */
[C---:B------:R-:W-:Y:S01]  /*8e70*/  IMAD.U32 R47, R46.reuse, 0x10000, RZ ;  /* 0x000100002e2f7824 */ /* 0x040fe200078e00ff */
[----:B------:R-:W-:Y:S01]  /*8e80*/  LOP3.LUT R56, R46, 0xffff0000, RZ, 0xc0, !PT ;  /* 0xffff00002e387812 */ /* 0x000fe200078ec0ff */
[C---:B------:R-:W-:Y:S01]  /*8e90*/  FMUL.FTZ R79, R48.reuse, R67 ;  /* 0x00000043304f7220 */ /* 0x040fe20000410000 */
[----:B------:R-:W-:Y:S01]  /*8ea0*/  FMUL.FTZ R89, R48, R51 ;  /* 0x0000003330597220 */ /* 0x000fe20000410000 */
[----:B------:R-:W-:Y:S01]  /*8eb0*/  LOP3.LUT R44, R44, 0xffff0000, RZ, 0xc0, !PT ;  /* 0xffff00002c2c7812 */ /* 0x000fe200078ec0ff */
[C---:B------:R-:W-:Y:S01]  /*8ec0*/  IMAD.U32 R46, R50.reuse, 0x10000, RZ ;  /* 0x00010000322e7824 */ /* 0x040fe200078e00ff */
[----:B------:R-:W-:Y:S01]  /*8ed0*/  LOP3.LUT R50, R50, 0xffff0000, RZ, 0xc0, !PT ;  /* 0xffff000032327812 */ /* 0x000fe200078ec0ff */
[----:B------:R-:W-:-:S02]  /*8ee0*/  IMAD.U32 R48, R63, 0x10000, RZ ;  /* 0x000100003f307824 */ /* 0x000fc400078e00ff */
[----:B------:R-:W-:Y:S01]  /*8ef0*/  FFMA.FTZ R78, R45, R78, R49 ;  /* 0x0000004e2d4e7223 */ /* 0x000fe20000010031 */
[----:B------:R-:W-:Y:S01]  /*8f00*/  LOP3.LUT R63, R63, 0xffff0000, RZ, 0xc0, !PT ;  /* 0xffff00003f3f7812 */ /* 0x000fe200078ec0ff */
[----:B------:R-:W-:Y:S01]  /*8f10*/  FFMA.FTZ R62, R45, R76, -R62 ;  /* 0x0000004c2d3e7223 */ /* 0x000fe2000001083e */
[C---:B------:R-:W-:Y:S01]  /*8f20*/  LOP3.LUT R49, R60.reuse, 0xffff0000, RZ, 0xc0, !PT ;  /* 0xffff00003c317812 */ /* 0x040fe200078ec0ff */
[----:B------:R-:W-:Y:S02]  /*8f30*/  IMAD.U32 R45, R60, 0x10000, RZ ;  /* 0x000100003c2d7824 */ /* 0x000fe400078e00ff */
[C---:B------:R-:W-:Y:S01]  /*8f40*/  FFMA.FTZ R89, R44.reuse, R67, R89 ;  /* 0x000000432c597223 */ /* 0x040fe20000010059 */
[----:B------:R-:W-:Y:S01]  /*8f50*/  FFMA.FTZ R79, R44, R51, -R79 ;  /* 0x000000332c4f7223 */ /* 0x000fe2000001084f */
        /* <DEDUP_REMOVED lines=18> */
.L_x_2285:
[----:B------:R-:W-:Y:S05]  /*9080*/  BSYNC B2 ;  /* 0x0000000000027941 */ /* 0x000fea0003800000 */
.L_x_2284:
[----:B0-----:R4:W-:Y:S04]  /*9090*/  STG.E.128 desc[UR60][R52.64], R44 ;  /* 0x0000002c34007986 */ /* 0x0019e8000c101d3c */
[----:B--2---:R4:W-:Y:S02]  /*90a0*/  @!P3 STG.E.128 desc[UR60][R54.64], R48 ;  /* 0x000000303600b986 */ /* 0x0049e4000c101d3c */
.L_x_2283:
[----:B------:R-:W-:Y:S05]  /*90b0*/  BSYNC B1 ;  /* 0x0000000000017941 */ /* 0x000fea0003800000 */
.L_x_2282:
        /* <DEDUP_REMOVED lines=43> */
[----:B------:R-:W-:Y:S01]  /*9370*/  LOP3.LUT R64, R49, 0xffff0000, RZ, 0xc0, !PT ;  /* 0xffff000031407812 */ /* 0x000fe200078ec0ff */
[----:B------:R-:W-:Y:S01]  /*9380*/  IMAD.U32 R58, R48, 0x10000, RZ ;  /* 0x00010000303a7824 */ /* 0x000fe200078e00ff */
[----:B------:R-:W-:Y:S01]  /*9390*/  SHF.R.U64 R74, R74, 0x10, R75 ;  /* 0x000000104a4a7819 */ /* 0x000fe2000000124b */
[----:B------:R-:W-:Y:S01]  /*93a0*/  IMAD.U32 R56, R44, 0x10000, RZ ;  /* 0x000100002c387824 */ /* 0x000fe200078e00ff */
[----:B------:R-:W-:-:S02]  /*93b0*/  PRMT R49, R170, 0x5432, R85 ;  /* 0x00005432aa317816 */ /* 0x000fc40000000055 */
[----:B------:R-:W-:Y:S02]  /*93c0*/  LOP3.LUT R66, R51, 0xffff0000, RZ, 0xc0, !PT ;  /* 0xffff000033427812 */ /* 0x000fe400078ec0ff */
[----:B------:R-:W-:Y:S02]  /*93d0*/  PRMT R67, R156, 0x5410, R67 ;  /* 0x000054109c437816 */ /* 0x000fe40000000043 */
[----:B------:R-:W-:Y:S02]  /*93e0*/  SHF.R.U32.HI R72, RZ, 0x10, R75 ;  /* 0x00000010ff487819 */ /* 0x000fe4000001164b */
[----:B------:R-:W-:Y:S02]  /*93f0*/  SHF.R.U64 R76, R86, 0x10, R87 ;  /* 0x00000010564c7819 */ /* 0x000fe40000001257 */
[----:B------:R-:W-:Y:S02]  /*9400*/  PRMT R156, R156, 0x5432, R77 ;  /* 0x000054329c9c7816 */ /* 0x000fe4000000004d */
[----:B------:R-:W-:Y:S01]  /*9410*/  PRMT R51, R155, 0x5410, R74 ;  /* 0x000054109b337816 */ /* 0x000fe2000000004a */
[----:B------:R-:W-:Y:S01]  /*9420*/  IMAD.U32 R74, R49, 0x10000, RZ ;  /* 0x00010000314a7824 */ /* 0x000fe200078e00ff */
[----:B------:R-:W-:-:S02]  /*9430*/  SHF.R.U32.HI R86, RZ, 0x10, R87 ;  /* 0x00000010ff567819 */ /* 0x000fc40000011657 */
[----:B------:R-:W-:Y:S01]  /*9440*/  PRMT R155, R155, 0x5432, R72 ;  /* 0x000054329b9b7816 */ /* 0x000fe20000000048 */
[----:B------:R-:W-:Y:S01]  /*9450*/  IMAD.U32 R72, R156, 0x10000, RZ ;  /* 0x000100009c487824 */ /* 0x000fe200078e00ff */
[----:B------:R-:W-:Y:S01]  /*9460*/  PRMT R75, R157, 0x5410, R76 ;  /* 0x000054109d4b7816 */ /* 0x000fe2000000004c */
[----:B------:R-:W-:Y:S01]  /*9470*/  FMUL.FTZ R76, R63, R74 ;  /* 0x0000004a3f4c7220 */ /* 0x000fe20000410000 */
[----:B------:R-:W-:Y:S01]  /*9480*/  PRMT R157, R157, 0x5432, R86 ;  /* 0x000054329d9d7816 */ /* 0x000fe20000000056 */
[-C--:B------:R-:W-:Y:S01]  /*9490*/  FMUL.FTZ R78, R63, R72.reuse ;  /* 0x000000483f4e7220 */ /* 0x080fe20000410000 */
[----:B------:R-:W-:Y:S01]  /*94a0*/  PRMT R170, R170, 0x5410, R73 ;  /* 0x00005410aaaa7816 */ /* 0x000fe20000000049 */
[----:B------:R-:W-:Y:S01]  /*94b0*/  IMAD.U32 R63, R155, 0x10000, RZ ;  /* 0x000100009b3f7824 */ /* 0x000fe200078e00ff */
[----:B------:R-:W-:Y:S01]  /*94c0*/  LOP3.LUT R73, R49, 0xffff0000, RZ, 0xc0, !PT ;  /* 0xffff000031497812 */ /* 0x000fe200078ec0ff */
[----:B------:R-:W-:Y:S01]  /*94d0*/  FFMA.FTZ R49, R59, R72, -R76 ;  /* 0x000000483b317223 */ /* 0x000fe2000001084c */
[----:B------:R-:W-:Y:S01]  /*94e0*/  IMAD.U32 R72, R157, 0x10000, RZ ;  /* 0x000100009d487824 */ /* 0x000fe200078e00ff */
[----:B------:R-:W-:Y:S01]  /*94f0*/  LOP3.LUT R156, R156, 0xffff0000, RZ, 0xc0, !PT ;  /* 0xffff00009c9c7812 */ /* 0x000fe200078ec0ff */
[----:B------:R-:W-:Y:S01]  /*9500*/  FFMA.FTZ R59, R59, R74, R78 ;  /* 0x0000004a3b3b7223 */ /* 0x000fe2000001004e */
[----:B------:R-:W-:Y:S01]  /*9510*/  LOP3.LUT R61, R45, 0xffff0000, RZ, 0xc0, !PT ;  /* 0xffff00002d3d7812 */ /* 0x000fe200078ec0ff */
[----:B------:R-:W-:Y:S01]  /*9520*/  FMUL.FTZ R77, R65, R72 ;  /* 0x00000048414d7220 */ /* 0x000fe20000410000 */
[C---:B------:R-:W-:Y:S01]  /*9530*/  FMUL.FTZ R76, R64.reuse, R73 ;  /* 0x00000049404c7220 */ /* 0x040fe20000410000 */
[----:B------:R-:W-:Y:S01]  /*9540*/  LOP3.LUT R157, R157, 0xffff0000, RZ, 0xc0, !PT ;  /* 0xffff00009d9d7812 */ /* 0x000fe200078ec0ff */
[-C--:B------:R-:W-:Y:S01]  /*9550*/  FMUL.FTZ R65, R65, R63.reuse ;  /* 0x0000003f41417220 */ /* 0x080fe20000410000 */
[----:B------:R-:W-:Y:S01]  /*9560*/  FMUL.FTZ R64, R64, R156 ;  /* 0x0000009c40407220 */ /* 0x000fe20000410000 */
[C---:B------:R-:W-:Y:S01]  /*9570*/  FFMA.FTZ R74, R62.reuse, R63, -R77 ;  /* 0x0000003f3e4a7223 */ /* 0x040fe2000001084d */
[----:B------:R-:W-:Y:S01]  /*9580*/  LOP3.LUT R155, R155, 0xffff0000, RZ, 0xc0, !PT ;  /* 0xffff00009b9b7812 */ /* 0x000fe200078ec0ff */
[----:B------:R-:W-:Y:S01]  /*9590*/  FFMA.FTZ R62, R62, R72, R65 ;  /* 0x000000483e3e7223 */ /* 0x000fe20000010041 */
[----:B------:R-:W-:Y:S01]  /*95a0*/  LOP3.LUT R60, R47, 0xffff0000, RZ, 0xc0, !PT ;  /* 0xffff00002f3c7812 */ /* 0x000fe200078ec0ff */
[C---:B------:R-:W-:Y:S01]  /*95b0*/  FFMA.FTZ R76, R61.reuse, R156, -R76 ;  /* 0x0000009c3d4c7223 */ /* 0x040fe2000001084c */
[----:B------:R-:W-:Y:S01]  /*95c0*/  FFMA.FTZ R64, R61, R73, R64 ;  /* 0x000000493d407223 */ /* 0x000fe20000010040 */
[----:B------:R-:W-:Y:S01]  /*95d0*/  FMUL.FTZ R65, R66, R157 ;  /* 0x0000009d42417220 */ /* 0x000fe20000410000 */
[----:B------:R-:W-:-:S02]  /*95e0*/  IMAD.U32 R63, R170, 0x10000, RZ ;  /* 0x00010000aa3f7824 */ /* 0x000fc400078e00ff */
[-C--:B------:R-:W-:Y:S01]  /*95f0*/  FMUL.FTZ R77, R66, R155.reuse ;  /* 0x0000009b424d7220 */ /* 0x080fe20000410000 */
[C---:B------:R-:W-:Y:S02]  /*9600*/  IMAD.U32 R61, R67.reuse, 0x10000, RZ ;  /* 0x00010000433d7824 */ /* 0x040fe400078e00ff */
[----:B------:R-:W-:Y:S01]  /*9610*/  FFMA.FTZ R155, R60, R155, -R65 ;  /* 0x0000009b3c9b7223 */ /* 0x000fe20000010841 */
[----:B------:R-:W-:Y:S01]  /*9620*/  FMUL.FTZ R73, R58, R63 ;  /* 0x0000003f3a497220 */ /* 0x000fe20000410000 */
[----:B------:R-:W-:Y:S01]  /*9630*/  LOP3.LUT R48, R48, 0xffff0000, RZ, 0xc0, !PT ;  /* 0xffff000030307812 */ /* 0x000fe200078ec0ff */
[----:B------:R-:W-:Y:S01]  /*9640*/  FMUL.FTZ R58, R58, R61 ;  /* 0x0000003d3a3a7220 */ /* 0x000fe20000410000 */
[----:B------:R-:W-:Y:S01]  /*9650*/  LOP3.LUT R65, R170, 0xffff0000, RZ, 0xc0, !PT ;  /* 0xffff0000aa417812 */ /* 0x000fe200078ec0ff */
[----:B------:R-:W-:Y:S01]  /*9660*/  IMAD.U32 R45, R46, 0x10000, RZ ;  /* 0x000100002e2d7824 */ /* 0x000fe200078e00ff */
[----:B------:R-:W-:Y:S01]  /*9670*/  LOP3.LUT R67, R67, 0xffff0000, RZ, 0xc0, !PT ;  /* 0xffff000043437812 */ /* 0x000fe200078ec0ff */
[----:B------:R-:W-:Y:S01]  /*9680*/  FFMA.FTZ R157, R60, R157, R77 ;  /* 0x0000009d3c9d7223 */ /* 0x000fe2000001004d */
        /* <DEDUP_REMOVED lines=11> */
[C---:B------:R-:W-:Y:S01]  /*9740*/  FFMA.FTZ R60, R44.reuse, R67, -R77 ;  /* 0x000000432c3c7223 */ /* 0x040fe2000001084d */
        /* <DEDUP_REMOVED lines=20> */
.L_x_2289:
[----:B------:R-:W-:Y:S05]  /*9890*/  BSYNC B2 ;  /* 0x0000000000027941 */ /* 0x000fea0003800000 */
.L_x_2288:
[----:B0-----:R0:W-:Y:S04]  /*98a0*/  STG.E.128 desc[UR60][R52.64], R44 ;  /* 0x0000002c34007986 */ /* 0x0011e8000c101d3c */
[----:B--2---:R0:W-:Y:S02]  /*98b0*/  @!P3 STG.E.128 desc[UR60][R54.64], R48 ;  /* 0x000000303600b986 */ /* 0x0041e4000c101d3c */
.L_x_2287:
[----:B------:R-:W-:Y:S05]  /*98c0*/  BSYNC B1 ;  /* 0x0000000000017941 */ /* 0x000fea0003800000 */
.L_x_2286:
[----:B------:R-:W-:-:S13]  /*98d0*/  ISETP.NE.AND P3, PT, R35, RZ, PT ;  /* 0x000000ff2300720c */ /* 0x000fda0003f65270 */
[----:B------:R-:W-:Y:S05]  /*98e0*/  @!P3 BRA `(.L_x_2240) ;  /* 0x0000000800e8b947 */ /* 0x000fea0003800000 */
[----:B0---4-:R-:W2:Y:S01]  /*98f0*/  LDL R44, [R1] ;  /* 0x00000000012c7983 */ /* 0x011ea20000100800 */
[----:B------:R-:W-:Y:S01]  /*9900*/  SHF.R.U32.HI R47, RZ, 0x3, R212 ;  /* 0x00000003ff2f7819 */ /* 0x000fe200000116d4 */
[----:B------:R-:W-:Y:S01]  /*9910*/  BSSY B1, `(.L_x_2290) ;  /* 0x0000075000017945 */ /* 0x000fe20003800000 */
[----:B------:R-:W-:-:S04]  /*9920*/  IADD3 R46, P3, P4, R118, R128, R29 ;  /* 0x00000080762e7210 */ /* 0x000fc80007c7e01d */
        /* <DEDUP_REMOVED lines=26> */
[--C-:B------:R-:W-:Y:S01]  /*9ad0*/  SHF.R.U64 R64, R68, 0x10, R69.reuse ;  /* 0x0000001044407819 */ /* 0x100fe20000001245 */
[----:B0-----:R-:W-:Y:S01]  /*9ae0*/  IMAD.U32 R56, R45, 0x10000, RZ ;  /* 0x000100002d387824 */ /* 0x001fe200078e00ff */
[----:B------:R-:W-:Y:S01]  /*9af0*/  SHF.R.U32.HI R66, RZ, 0x10, R69 ;  /* 0x00000010ff427819 */ /* 0x000fe20000011645 */
[----:B------:R-:W-:Y:S01]  /*9b00*/  IMAD.U32 R62, R51, 0x10000, RZ ;  /* 0x00010000333e7824 */ /* 0x000fe200078e00ff */
[----:B------:R-:W-:Y:S01]  /*9b10*/  SHF.R.U64 R69, R70, 0x10, R71 ;  /* 0x0000001046457819 */ /* 0x000fe20000001247 */
[----:B------:R-:W-:Y:S01]  /*9b20*/  IMAD.U32 R54, R44, 0x10000, RZ ;  /* 0x000100002c367824 */ /* 0x000fe200078e00ff */
[----:B------:R-:W-:Y:S02]  /*9b30*/  PRMT R67, R154, 0x5432, R67 ;  /* 0x000054329a437816 */ /* 0x000fe40000000043 */
[----:B------:R-:W-:-:S02]  /*9b40*/  PRMT R64, R151, 0x5410, R64 ;  /* 0x0000541097407816 */ /* 0x000fc40000000040 */
[----:B------:R-:W-:Y:S02]  /*9b50*/  PRMT R151, R151, 0x5432, R66 ;  /* 0x0000543297977816 */ /* 0x000fe40000000042 */
[----:B------:R-:W-:Y:S02]  /*9b60*/  SHF.R.U32.HI R71, RZ, 0x10, R71 ;  /* 0x00000010ff477819 */ /* 0x000fe40000011647 */
[----:B------:R-:W-:Y:S02]  /*9b70*/  SHF.R.U64 R65, R80, 0x10, R81 ;  /* 0x0000001050417819 */ /* 0x000fe40000001251 */
[----:B------:R-:W-:Y:S01]  /*9b80*/  PRMT R66, R150, 0x5410, R69 ;  /* 0x0000541096427816 */ /* 0x000fe20000000045 */
[----:B------:R-:W-:Y:S01]  /*9b90*/  IMAD.U32 R69, R67, 0x10000, RZ ;  /* 0x0001000043457824 */ /* 0x000fe200078e00ff */
[--C-:B------:R-:W-:Y:S02]  /*9ba0*/  SHF.R.U64 R68, R82, 0x10, R83.reuse ;  /* 0x0000001052447819 */ /* 0x100fe40000001253 */
[----:B------:R-:W-:-:S02]  /*9bb0*/  SHF.R.U32.HI R82, RZ, 0x10, R83 ;  /* 0x00000010ff527819 */ /* 0x000fc40000011653 */
[----:B------:R-:W-:Y:S01]  /*9bc0*/  PRMT R150, R150, 0x5432, R71 ;  /* 0x0000543296967816 */ /* 0x000fe20000000047 */
[----:B------:R-:W-:Y:S01]  /*9bd0*/  FMUL.FTZ R71, R60, R69 ;  /* 0x000000453c477220 */ /* 0x000fe20000410000 */
[----:B------:R-:W-:Y:S01]  /*9be0*/  PRMT R154, R154, 0x5410, R65 ;  /* 0x000054109a9a7816 */ /* 0x000fe20000000041 */
[----:B------:R-:W-:Y:S01]  /*9bf0*/  IMAD.U32 R65, R151, 0x10000, RZ ;  /* 0x0001000097417824 */ /* 0x000fe200078e00ff */
[C---:B------:R-:W-:Y:S02]  /*9c00*/  PRMT R68, R153.reuse, 0x5410, R68 ;  /* 0x0000541099447816 */ /* 0x040fe40000000044 */
[----:B------:R-:W-:Y:S01]  /*9c10*/  PRMT R153, R153, 0x5432, R82 ;  /* 0x0000543299997816 */ /* 0x000fe20000000052 */
[-C--:B------:R-:W-:Y:S01]  /*9c20*/  FMUL.FTZ R73, R60, R65.reuse ;  /* 0x000000413c497220 */ /* 0x080fe20000410000 */
[----:B------:R-:W-:Y:S01]  /*9c30*/  FFMA.FTZ R70, R56, R65, -R71 ;  /* 0x0000004138467223 */ /* 0x000fe20000010847 */
[----:B------:R-:W-:Y:S01]  /*9c40*/  IMAD.U32 R65, R150, 0x10000, RZ ;  /* 0x0001000096417824 */ /* 0x000fe200078e00ff */
[----:B------:R-:W-:Y:S01]  /*9c50*/  LOP3.LUT R61, R49, 0xffff0000, RZ, 0xc0, !PT ;  /* 0xffff0000313d7812 */ /* 0x000fe200078ec0ff */
[----:B------:R-:W-:Y:S01]  /*9c60*/  IMAD.U32 R71, R153, 0x10000, RZ ;  /* 0x0001000099477824 */ /* 0x000fe200078e00ff */
[----:B------:R-:W-:Y:S01]  /*9c70*/  LOP3.LUT R67, R67, 0xffff0000, RZ, 0xc0, !PT ;  /* 0xffff000043437812 */ /* 0x000fe200078ec0ff */
[C---:B------:R-:W-:Y:S01]  /*9c80*/  IMAD.U32 R49, R48.reuse, 0x10000, RZ ;  /* 0x0001000030317824 */ /* 0x040fe200078e00ff */
[----:B------:R-:W-:Y:S01]  /*9c90*/  LOP3.LUT R59, R48, 0xffff0000, RZ, 0xc0, !PT ;  /* 0xffff0000303b7812 */ /* 0x000fe200078ec0ff */
[----:B------:R-:W-:Y:S01]  /*9ca0*/  FFMA.FTZ R73, R56, R69, R73 ;  /* 0x0000004538497223 */ /* 0x000fe20000010049 */
[----:B------:R-:W-:Y:S01]  /*9cb0*/  LOP3.LUT R151, R151, 0xffff0000, RZ, 0xc0, !PT ;  /* 0xffff000097977812 */ /* 0x000fe200078ec0ff */
[----:B------:R-:W-:-:S02]  /*9cc0*/  IMAD.U32 R48, R47, 0x10000, RZ ;  /* 0x000100002f307824 */ /* 0x000fc400078e00ff */
[C---:B------:R-:W-:Y:S01]  /*9cd0*/  FMUL.FTZ R56, R62.reuse, R65 ;  /* 0x000000413e387220 */ /* 0x040fe20000410000 */
[----:B------:R-:W-:Y:S01]  /*9ce0*/  FMUL.FTZ R69, R62, R71 ;  /* 0x000000473e457220 */ /* 0x000fe20000410000 */
[----:B------:R-:W-:Y:S01]  /*9cf0*/  LOP3.LUT R58, R45, 0xffff0000, RZ, 0xc0, !PT ;  /* 0xffff00002d3a7812 */ /* 0x000fe200078ec0ff */
[C---:B------:R-:W-:Y:S01]  /*9d00*/  FMUL.FTZ R75, R61.reuse, R67 ;  /* 0x000000433d4b7220 */ /* 0x040fe20000410000 */
[----:B------:R-:W-:Y:S01]  /*9d10*/  FMUL.FTZ R61, R61, R151 ;  /* 0x000000973d3d7220 */ /* 0x000fe20000410000 */
[C---:B------:R-:W-:Y:S01]  /*9d20*/  FFMA.FTZ R71, R48.reuse, R71, R56 ;  /* 0x0000004730477223 */ /* 0x040fe20000010038 */
[----:B------:R-:W-:Y:S01]  /*9d30*/  LOP3.LUT R63, R51, 0xffff0000, RZ, 0xc0, !PT ;  /* 0xffff0000333f7812 */ /* 0x000fe200078ec0ff */
[----:B------:R-:W-:Y:S01]  /*9d40*/  FFMA.FTZ R69, R48, R65, -R69 ;  /* 0x0000004130457223 */ /* 0x000fe20000010845 */
[----:B------:R-:W-:Y:S01]  /*9d50*/  LOP3.LUT R60, R153, 0xffff0000, RZ, 0xc0, !PT ;  /* 0xffff0000993c7812 */ /* 0x000fe200078ec0ff */
[----:B------:R-:W-:Y:S01]  /*9d60*/  IMAD.U32 R56, R154, 0x10000, RZ ;  /* 0x000100009a387824 */ /* 0x000fe200078e00ff */
[----:B------:R-:W-:Y:S01]  /*9d70*/  LOP3.LUT R150, R150, 0xffff0000, RZ, 0xc0, !PT ;  /* 0xffff000096967812 */ /* 0x000fe200078ec0ff */
[----:B------:R-:W-:-:S02]  /*9d80*/  IMAD.U32 R48, R64, 0x10000, RZ ;  /* 0x0001000040307824 */ /* 0x000fc400078e00ff */
[C---:B------:R-:W-:Y:S01]  /*9d90*/  FFMA.FTZ R62, R58.reuse, R67, R61 ;  /* 0x000000433a3e7223 */ /* 0x040fe2000001003d */
[----:B------:R-:W-:Y:S01]  /*9da0*/  LOP3.LUT R47, R47, 0xffff0000, RZ, 0xc0, !PT ;  /* 0xffff00002f2f7812 */ /* 0x000fe200078ec0ff */
[----:B------:R-:W-:Y:S01]  /*9db0*/  FFMA.FTZ R75, R58, R151, -R75 ;  /* 0x000000973a4b7223 */ /* 0x000fe2000001084b */
[----:B------:R-:W-:Y:S01]  /*9dc0*/  FMUL.FTZ R61, R49, R56 ;  /* 0x00000038313d7220 */ /* 0x000fe20000410000 */
[----:B------:R-:W-:Y:S01]  /*9dd0*/  FMUL.FTZ R58, R63, R60 ;  /* 0x0000003c3f3a7220 */ /* 0x000fe20000410000 */
[----:B------:R-:W-:Y:S01]  /*9de0*/  LOP3.LUT R154, R154, 0xffff0000, RZ, 0xc0, !PT ;  /* 0xffff00009a9a7812 */ /* 0x000fe200078ec0ff */
[----:B------:R-:W-:Y:S01]  /*9df0*/  FMUL.FTZ R49, R49, R48 ;  /* 0x0000003031317220 */ /* 0x000fe20000410000 */
[----:B------:R-:W-:Y:S01]  /*9e00*/  LOP3.LUT R64, R64, 0xffff0000, RZ, 0xc0, !PT ;  /* 0xffff000040407812 */ /* 0x000fe200078ec0ff */
[----:B------:R-:W-:Y:S01]  /*9e10*/  FMUL.FTZ R72, R63, R150 ;  /* 0x000000963f487220 */ /* 0x000fe20000410000 */
[C---:B------:R-:W-:Y:S01]  /*9e20*/  FFMA.FTZ R61, R54.reuse, R48, -R61 ;  /* 0x00000030363d7223 */ /* 0x040fe2000001083d */
[----:B------:R-:W-:Y:S01]  /*9e30*/  FFMA.FTZ R150, R47, R150, -R58 ;  /* 0x000000962f967223 */ /* 0x000fe2000001083a */
[----:B------:R-:W-:Y:S01]  /*9e40*/  FFMA.FTZ R54, R54, R56, R49 ;  /* 0x0000003836367223 */ /* 0x000fe20000010031 */
[----:B------:R-:W-:-:S02]  /*9e50*/  IMAD.U32 R51, R50, 0x10000, RZ ;  /* 0x0001000032337824 */ /* 0x000fc400078e00ff */
[C---:B------:R-:W-:Y:S01]  /*9e60*/  FMUL.FTZ R58, R59.reuse, R154 ;  /* 0x0000009a3b3a7220 */ /* 0x040fe20000410000 */
[----:B------:R-:W-:Y:S01]  /*9e70*/  FMUL.FTZ R56, R59, R64 ;  /* 0x000000403b387220 */ /* 0x000fe20000410000 */
[----:B------:R-:W-:Y:S01]  /*9e80*/  LOP3.LUT R50, R50, 0xffff0000, RZ, 0xc0, !PT ;  /* 0xffff000032327812 */ /* 0x000fe200078ec0ff */
[----:B------:R-:W-:Y:S01]  /*9e90*/  FFMA.FTZ R72, R47, R60, R72 ;  /* 0x0000003c2f487223 */ /* 0x000fe20000010048 */
[C---:B------:R-:W-:Y:S01]  /*9ea0*/  IMAD.U32 R48, R68.reuse, 0x10000, RZ ;  /* 0x0001000044307824 */ /* 0x040fe200078e00ff */
        /* <DEDUP_REMOVED lines=8> */
[C---:B------:R-:W-:Y:S01]  /*9f30*/  FMUL.FTZ R65, R50.reuse, R59 ;  /* 0x0000003b32417220 */ /* 0x040fe20000410000 */
[C---:B------:R-:W-:Y:S01]  /*9f40*/  FFMA.FTZ R58, R45.reuse, R64, -R58 ;  /* 0x000000402d3a7223 */ /* 0x040fe2000001083a */
[----:B------:R-:W-:Y:S01]  /*9f50*/  FMUL.FTZ R50, R50, R49 ;  /* 0x0000003132327220 */ /* 0x000fe20000410000 */
[C---:B------:R-:W-:Y:S01]  /*9f60*/  FFMA.FTZ R63, R44.reuse, R47, -R63 ;  /* 0x0000002f2c3f7223 */ /* 0x040fe2000001083f */
[----:B------:R-:W-:Y:S01]  /*9f70*/  FFMA.FTZ R51, R44, R48, R51 ;  /* 0x000000302c337223 */ /* 0x000fe20000010033 */
        /* <DEDUP_REMOVED lines=13> */
[----:B------:R-:W-:-:S07]  /*a050*/  F2FP.BF16.F32.PACK_AB R49, R62, R73 ;  /* 0x000000493e31723e */ /* 0x000fce00000010ff */
.L_x_2291:
[----:B------:R-:W-:Y:S05]  /*a060*/  BSYNC B1 ;  /* 0x0000000000017941 */ /* 0x000fea0003800000 */
.L_x_2290:
        /* <DEDUP_REMOVED lines=10> */
.L_x_2207:
[----:B------:R-:W2:Y:S02]  /*a110*/  LDL R44, [R1+0x44] ;  /* 0x00004400012c7983 */ /* 0x000ea40000100800 */
[----:B--2---:R-:W-:-:S13]  /*a120*/  R2UR UR4, R44 ;  /* 0x000000002c0472ca */ /* 0x004fda00000e0000 */
[----:B------:R-:W-:-:S06]  /*a130*/  UISETP.NE.AND UP0, UPT, UR4, 0x3, UPT ;  /* 0x000000030400788c */ /* 0x000fcc000bf05270 */
[----:B------:R-:W-:-:S13]  /*a140*/  PLOP3.LUT P2, PT, PT, PT, UP0, 0x80, 0x0 ;  /* 0x000000000000781c */ /* 0x000fda0003f4f008 */
[----:B------:R-:W-:Y:S05]  /*a150*/  @!P2 BRA `(.L_x_2292) ;  /* 0x000000000004a947 */ /* 0x000fea0003800000 */
[----:B------:R-:W-:Y:S01]  /*a160*/  BPT.TRAP 0x1 ;  /* 0x000000040000795c */ /* 0x000fe20000300000 */
.L_x_2292:
[----:B------:R-:W-:Y:S01]  /*a170*/  IMAD R43, R19, 0x8, R18 ;  /* 0x00000008132b7824 */ /* 0x000fe200078e0212 */
[----:B------:R-:W-:Y:S01]  /*a180*/  SHF.L.U32 R100, R209, 0x1f, RZ ;  /* 0x0000001fd1647819 */ /* 0x000fe200000006ff */
[----:B------:R-:W-:Y:S01]  /*a190*/  IMAD R42, R24, -0x70, R2 ;  /* 0xffffff90182a7824 */ /* 0x000fe200078e0202 */
[----:B------:R-:W-:Y:S02]  /*a1a0*/  BSSY B1, `(.L_x_2293) ;  /* 0x0000004000017945 */ /* 0x000fe40003800000 */
[----:B------:R-:W1:Y:S02]  /*a1b0*/  SYNCS.PHASECHK.TRANS64.TRYWAIT P3, [R43+URZ+0x36890], R100 ;  /* 0x036890642b0075a7 */ /* 0x000e64000806017f */
[----:B------:R-:W-:Y:S01]  /*a1c0*/  VIMNMX R42, R42, 0x70, PT ;  /* 0x000000702a2a7848 */ /* 0x000fe20003fe0100 */
[----:B-1----:R-:W-:Y:S06]  /*a1d0*/  @!P3 BRA `(.L_x_2294) ;  /* 0x0000022c0064b947 */ /* 0x002fec0003800000 */
.L_x_2540:
[----:B------:R-:W-:Y:S05]  /*a1e0*/  BSYNC B1 ;  /* 0x0000000000017941 */ /* 0x000fea0003800000 */
.L_x_2293:
        /* <DEDUP_REMOVED lines=21> */
.L_x_2296:
[----:B------:R-:W-:Y:S05]  /*a340*/  BSYNC B1 ;  /* 0x0000000000017941 */ /* 0x000fea0003800000 */
.L_x_2295:
        /* <DEDUP_REMOVED lines=20> */
.L_x_2240:
[----:B------:R-:W-:Y:S05]  /*a490*/  BSYNC B0 ;  /* 0x0000000000007941 */ /* 0x000fea0003800000 */
.L_x_2206:
        /* <DEDUP_REMOVED lines=17> */
.L_x_2298:
[----:B------:R-:W-:Y:S05]  /*a5b0*/  BSYNC B0 ;  /* 0x0000000000007941 */ /* 0x000fea0003800000 */
.L_x_2297:
[----:B------:R-:W1:Y:S01]  /*a5c0*/  SYNCS.PHASECHK.TRANS64.TRYWAIT P2, [R43+URZ+0x368b0], R100 ;  /* 0x0368b0642b0075a7 */ /* 0x000e62000804017f */
[----:B------:R-:W-:Y:S01]  /*a5d0*/  ULDC.64 UR4, c[0x0][0x308] ;  /* 0x0000c20000047ab9 */ /* 0x000fe20000000a00 */
[----:B------:R-:W-:Y:S01]  /*a5e0*/  ULDC.64 UR6, c[0x0][0x318] ;  /* 0x0000c60000067ab9 */ /* 0x000fe20000000a00 */
[----:B0-----:R-:W-:Y:S01]  /*a5f0*/  IMAD.U32 R44, RZ, RZ, UR4 ;  /* 0x00000004ff2c7e24 */ /* 0x001fe2000f8e00ff */
[----:B------:R-:W-:Y:S01]  /*a600*/  BSSY B0, `(.L_x_2299) ;  /* 0x0000009000007945 */ /* 0x000fe20003800000 */
[----:B------:R-:W-:Y:S02]  /*a610*/  IMAD.U32 R46, RZ, RZ, UR6 ;  /* 0x00000006ff2e7e24 */ /* 0x000fe4000f8e00ff */
[----:B------:R-:W-:Y:S01]  /*a620*/  IMAD.U32 R45, RZ, RZ, UR7 ;  /* 0x00000007ff2d7e24 */ /* 0x000fe2000f8e00ff */
[----:B------:R0:W-:Y:S04]  /*a630*/  STL [R1+0x38], R44 ;  /* 0x0000382c01007387 */ /* 0x0001e80000100800 */
[----:B------:R2:W-:Y:S01]  /*a640*/  STL [R1+0x40], R46 ;  /* 0x0000402e01007387 */ /* 0x0005e20000100800 */
[----:B0-----:R-:W-:-:S05]  /*a650*/  IMAD.U32 R44, RZ, RZ, UR5 ;  /* 0x00000005ff2c7e24 */ /* 0x001fca000f8e00ff */
[----:B------:R2:W-:Y:S04]  /*a660*/  STL [R1+0x4], R44 ;  /* 0x0000042c01007387 */ /* 0x0005e80000100800 */
[----:B------:R2:W-:Y:S02]  /*a670*/  STL [R1+0x3c], R45 ;  /* 0x00003c2d01007387 */ /* 0x0005e40000100800 */
[----:B-12---:R-:W-:Y:S05]  /*a680*/  @!P2 BRA `(.L_x_2300) ;  /* 0x00000228004ca947 */ /* 0x006fea0003800000 */
.L_x_2541:
[----:B------:R-:W-:Y:S05]  /*a690*/  BSYNC B0 ;  /* 0x0000000000007941 */ /* 0x000fea0003800000 */
.L_x_2299:
        /* <DEDUP_REMOVED lines=39> */
.L_x_2302:
[----:B------:R-:W-:Y:S05]  /*a910*/  BSYNC B0 ;  /* 0x0000000000007941 */ /* 0x000fea0003800000 */
.L_x_2301:
        /* <DEDUP_REMOVED lines=36> */
.L_x_2304:
[----:B------:R-:W-:Y:S05]  /*ab60*/  BSYNC B0 ;  /* 0x0000000000007941 */ /* 0x000fea0003800000 */
.L_x_2303:
        /* <DEDUP_REMOVED lines=19> */
.L_x_2201:
[----:B------:R-:W-:Y:S01]  /*aca0*/  BSSY B0, `(.L_x_2306) ;  /* 0x0000039000007945 */ /* 0x000fe20003800000 */
[----:B------:R-:W-:Y:S01]  /*acb0*/  ISETP.GE.AND P1, PT, R148, 0x1, PT ;  /* 0x000000019400780c */ /* 0x000fe20003f26270 */
[----:B------:R-:W-:Y:S01]  /*acc0*/  IMAD.MOV.U32 R0, RZ, RZ, RZ ;  /* 0x000000ffff007224 */ /* 0x000fe200078e00ff */
[----:B------:R-:W-:Y:S02]  /*acd0*/  PLOP3.LUT P0, PT, PT, PT, PT, 0x80, 0x0 ;  /* 0x000000000000781c */ /* 0x000fe40003f0f070 */
        /* <DEDUP_REMOVED lines=8> */
[----:B-----5:R-:W-:Y:S02]  /*ad60*/  CS2R R54, SRZ ;  /* 0x0000000000367805 */ /* 0x020fe4000001ff00 */
[----:B------:R-:W-:Y:S01]  /*ad70*/  CS2R R104, SRZ ;  /* 0x0000000000687805 */ /* 0x000fe2000001ff00 */
[----:B------:R-:W-:Y:S01]  /*ad80*/  IMAD.MOV.U32 R103, RZ, RZ, RZ ;  /* 0x000000ffff677224 */ /* 0x000fe200078e00ff */
[----:B------:R-:W-:-:S02]  /*ad90*/  CS2R R98, SRZ ;  /* 0x0000000000627805 */ /* 0x000fc4000001ff00 */
[----:B------:R-:W-:Y:S02]  /*ada0*/  CS2R R100, SRZ ;  /* 0x0000000000647805 */ /* 0x000fe4000001ff00 */
        /* <DEDUP_REMOVED lines=24> */
[----:B-1----:R-:W-:Y:S02]  /*af30*/  CS2R R50, SRZ ;  /* 0x0000000000327805 */ /* 0x002fe4000001ff00 */
[----:B------:R-:W-:Y:S02]  /*af40*/  CS2R R52, SRZ ;  /* 0x0000000000347805 */ /* 0x000fe4000001ff00 */
[----:B--2---:R-:W-:-:S02]  /*af50*/  CS2R R48, SRZ ;  /* 0x0000000000307805 */ /* 0x004fc4000001ff00 */
        /* <DEDUP_REMOVED lines=10> */
[----:B------:R-:W-:Y:S06]  /*b000*/  @P2 BRA `(.L_x_2307) ;  /* 0x0000000000082947 */ /* 0x000fec0003800000 */
[----:B------:R-:W0:Y:S02]  /*b010*/  FENCE.VIEW.ASYNC.G ;  /* 0x00000000000073c6 */ /* 0x000e240000000100 */
[----:B0-----:R-:W-:Y:S06]  /*b020*/  BAR.ARV 0xc, 0x120 ;  /* 0x0304800000007b1d */ /* 0x001fec0000002000 */
.L_x_2307:
[----:B------:R-:W-:Y:S05]  /*b030*/  BSYNC B0 ;  /* 0x0000000000007941 */ /* 0x000fea0003800000 */
.L_x_2306:
[----:B------:R-:W-:Y:S01]  /*b040*/  CS2R R24, SRZ ;  /* 0x0000000000187805 */ /* 0x000fe2000001ff00 */
[----:B------:R-:W-:Y:S06]  /*b050*/  @!P1 BRA `(.L_x_2308) ;  /* 0x0000019800049947 */ /* 0x000fec0003800000 */
[----:B------:R-:W2:Y:S04]  /*b060*/  LDL R4, [R1+0x6c] ;  /* 0x00006c0001047983 */ /* 0x000ea80000100800 */
[----:B------:R-:W3:Y:S04]  /*b070*/  LDL R5, [R1+0x68] ;  /* 0x0000680001057983 */ /* 0x000ee80000100800 */
[----:B--2---:R-:W0:Y:S01]  /*b080*/  SHFL.IDX PT, R0, R4, RZ, 0x1f ;  /* 0x00001fff04007589 */ /* 0x004e2200000e0000 */
[----:B---3--:R-:W-:-:S13]  /*b090*/  R2UR UR4, R5 ;  /* 0x00000000050472ca */ /* 0x008fda00000e0000 */
[----:B------:R-:W-:Y:S01]  /*b0a0*/  ULOP3.LUT UP0, URZ, UR4, 0x9f, URZ, 0xc0, !UPT ;  /* 0x0000009f043f7892 */ /* 0x000fe2000f80c03f */
[----:B0-----:R-:W-:-:S04]  /*b0b0*/  LEA.HI R2, R0, R0, RZ, 0x1 ;  /* 0x0000000000027211 */ /* 0x001fc800078f08ff */
[----:B------:R-:W-:Y:S02]  /*b0c0*/  LOP3.LUT R3, R2, 0x1e, RZ, 0xc0, !PT ;  /* 0x0000001e02037812 */ /* 0x000fe400078ec0ff */
[----:B------:R-:W-:-:S03]  /*b0d0*/  PLOP3.LUT P0, PT, PT, PT, UP0, 0x80, 0x0 ;  /* 0x000000000000781c */ /* 0x000fc60003f0f008 */
[----:B------:R-:W-:-:S05]  /*b0e0*/  IMAD.IADD R3, R0, 0x1, -R3 ;  /* 0x0000000100037824 */ /* 0x000fca00078e0a03 */
[----:B------:R-:W-:-:S04]  /*b0f0*/  LEA R3, R3, UR4, 0xd ;  /* 0x0000000403037c11 */ /* 0x000fc8000f8e68ff */
[----:B------:R-:W-:-:S04]  /*b100*/  SHF.R.U32.HI R2, RZ, 0x4, R3 ;  /* 0x00000004ff027819 */ /* 0x000fc80000011603 */
[----:B------:R-:W-:Y:S01]  /*b110*/  LOP3.LUT R2, R2, 0x3fff, RZ, 0xc0, !PT ;  /* 0x00003fff02027812 */ /* 0x000fe200078ec0ff */
        /* <DEDUP_REMOVED lines=17> */
.L_x_2309:
        /* <DEDUP_REMOVED lines=12> */
.L_x_2313:
[----:B-1----:R1:W2:Y:S02]  /*b2f0*/  SYNCS.PHASECHK.TRANS64.TRYWAIT P0, [R18+URZ+0x36800], R3 ;  /* 0x03680003120075a7 */ /* 0x0022a4000800017f */
[----:B--2---:R-:W-:Y:S05]  /*b300*/  @!P0 NANOSLEEP.SYNCS 0x989680 ;  /* 0x009896800000895d */ /* 0x004fea0003900000 */
[----:B------:R-:W2:Y:S02]  /*b310*/  @!P0 SYNCS.PHASECHK.TRANS64 P0, [R18+URZ+0x36800], R3 ;  /* 0x03680003120085a7 */ /* 0x000ea4000800007f */
[----:B--2---:R-:W-:Y:S05]  /*b320*/  @!P0 BRA `(.L_x_2313) ;  /* 0xfffffffc00f08947 */ /* 0x004fea000383ffff */
.L_x_2312:
[----:B------:R-:W-:Y:S05]  /*b330*/  BSYNC B0 ;  /* 0x0000000000007941 */ /* 0x000fea0003800000 */
.L_x_2311:
[----:B------:R-:W-:Y:S05]  /*b340*/  BRA `(.L_x_2314) ;  /* 0x0000007400307947 */ /* 0x000fea0003800000 */
.L_x_2310:
[----:B------:R-:W2:Y:S01]  /*b350*/  LDL R0, [R1+0x68] ;  /* 0x0000680001007983 */ /* 0x000ea20000100800 */
[----:B------:R-:W0:Y:S01]  /*b360*/  LDC.64 R70, c[0x0][0x3d8] ;  /* 0x0000f600ff467b82 */ /* 0x000e220000000a00 */
[----:B------:R-:W-:Y:S01]  /*b370*/  SHF.R.S32.HI R3, RZ, 0x1f, R144 ;  /* 0x0000001fff037819 */ /* 0x000fe20000011490 */
[--C-:B------:R-:W-:Y:S01]  /*b380*/  IMAD.MOV.U32 R4, RZ, RZ, R16.reuse ;  /* 0x000000ffff047224 */ /* 0x100fe200078e0010 */
[----:B------:R-:W-:Y:S02]  /*b390*/  SHF.R.S32.HI R5, RZ, 0x1f, R16 ;  /* 0x0000001fff057819 */ /* 0x000fe40000011410 */
[----:B------:R-:W-:-:S03]  /*b3a0*/  SHF.R.S32.HI R9, RZ, 0x1f, R22 ;  /* 0x0000001fff097819 */ /* 0x000fc60000011416 */
[----:B------:R-:W1:Y:S01]  /*b3b0*/  LDC.64 R10, c[0x0][0x3e8] ;  /* 0x0000fa00ff0a7b82 */ /* 0x000e620000000a00 */
[-C--:B0-----:R-:W-:Y:S02]  /*b3c0*/  IMAD R8, R234, R70.reuse, RZ ;  /* 0x00000046ea087224 */ /* 0x081fe400078e02ff */
[----:B------:R-:W-:-:S04]  /*b3d0*/  IMAD.WIDE.U32 R56, R144, R70, RZ ;  /* 0x0000004690387225 */ /* 0x000fc800078e00ff */
[----:B------:R-:W-:-:S04]  /*b3e0*/  IMAD.WIDE.U32 R6, R204, R70, R4 ;  /* 0x00000046cc067225 */ /* 0x000fc800078e0004 */
[----:B------:R-:W-:Y:S01]  /*b3f0*/  IMAD R78, R204, R71, R8 ;  /* 0x00000047cc4e7224 */ /* 0x000fe200078e0208 */
[----:B------:R-:W-:Y:S01]  /*b400*/  IADD3 R74, P0, R6, R56, RZ ;  /* 0x00000038064a7210 */ /* 0x000fe20007f1e0ff */
[----:B------:R-:W-:Y:S02]  /*b410*/  IMAD.MOV.U32 R8, RZ, RZ, R22 ;  /* 0x000000ffff087224 */ /* 0x000fe400078e0016 */
[----:B-1----:R-:W-:-:S04]  /*b420*/  IMAD.WIDE.U32 R4, R204, R10, R4 ;  /* 0x0000000acc047225 */ /* 0x002fc800078e0004 */
[----:B------:R-:W-:Y:S02]  /*b430*/  IMAD.SHL.U32 R73, R70, 0x40, RZ ;  /* 0x0000004046497824 */ /* 0x000fe400078e00ff */
[----:B------:R-:W-:Y:S01]  /*b440*/  IMAD.SHL.U32 R72, R10, 0x40, RZ ;  /* 0x000000400a487824 */ /* 0x000fe200078e00ff */
[----:B--2---:R-:W-:Y:S01]  /*b450*/  R2UR UR4, R0 ;  /* 0x00000000000472ca */ /* 0x004fe200000e0000 */
[C---:B------:R-:W-:Y:S02]  /*b460*/  IMAD R0, R3.reuse, R70, RZ ;  /* 0x0000004603007224 */ /* 0x040fe400078e02ff */
[----:B------:R-:W-:Y:S02]  /*b470*/  IMAD R3, R3, R10, RZ ;  /* 0x0000000a03037224 */ /* 0x000fe400078e02ff */
[----:B------:R-:W-:Y:S01]  /*b480*/  IMAD R75, R144, R71, R0 ;  /* 0x00000047904b7224 */ /* 0x000fe200078e0200 */
[----:B------:R-:W-:Y:S01]  /*b490*/  SHF.L.U64.HI R71, R70, 0x6, R71 ;  /* 0x0000000646477819 */ /* 0x000fe20000010247 */
[----:B------:R-:W-:-:S02]  /*b4a0*/  IMAD R3, R144, R11, R3 ;  /* 0x0000000b90037224 */ /* 0x000fc400078e0203 */
[----:B------:R-:W-:Y:S02]  /*b4b0*/  IMAD.IADD R75, R75, 0x1, R57 ;  /* 0x000000014b4b7824 */ /* 0x000fe400078e0239 */
[----:B------:R-:W-:Y:S02]  /*b4c0*/  IMAD R0, R234, R10, RZ ;  /* 0x0000000aea007224 */ /* 0x000fe400078e02ff */
[----:B------:R-:W-:Y:S01]  /*b4d0*/  ULOP3.LUT UP0, URZ, UR4, 0x3ff, URZ, 0xc0, !UPT ;  /* 0x000003ff043f7892 */ /* 0x000fe2000f80c03f */
[----:B------:R-:W-:Y:S01]  /*b4e0*/  IADD3.X R76, R75, R7, R78, P0, !PT ;  /* 0x000000074b4c7210 */ /* 0x000fe200007fe44e */
[----:B------:R-:W-:Y:S01]  /*b4f0*/  IMAD.WIDE.U32 R6, R204, R70, R8 ;  /* 0x00000046cc067225 */ /* 0x000fe200078e0008 */
[----:B------:R-:W-:-:S03]  /*b500*/  SHF.L.U64.HI R70, R10, 0x6, R11 ;  /* 0x000000060a467819 */ /* 0x000fc6000001020b */
[----:B------:R-:W-:Y:S01]  /*b510*/  IMAD.WIDE.U32 R144, R144, R10, RZ ;  /* 0x0000000a90907225 */ /* 0x000fe200078e00ff */
[----:B------:R-:W-:-:S03]  /*b520*/  IADD3 R68, P1, R6, R56, RZ ;  /* 0x0000003806447210 */ /* 0x000fc60007f3e0ff */
[C---:B------:R-:W-:Y:S01]  /*b530*/  IMAD.WIDE.U32 R8, R204.reuse, R10, R8 ;  /* 0x0000000acc087225 */ /* 0x040fe200078e0008 */
        /* <DEDUP_REMOVED lines=25> */
.L_x_2315:
[----:B------:R-:W0:Y:S01]  /*b6d0*/  LDC.64 R10, c[0x0][0x3d8] ;  /* 0x0000f600ff0a7b82 */ /* 0x000e220000000a00 */
[----:B------:R-:W-:Y:S01]  /*b6e0*/  SHF.R.S32.HI R3, RZ, 0x1f, R217 ;  /* 0x0000001fff037819 */ /* 0x000fe200000114d9 */
[----:B------:R-:W-:Y:S01]  /*b6f0*/  ULDC.U8 UR4, c[0x0][0x3f0] ;  /* 0x0000fc0000047ab9 */ /* 0x000fe20000000000 */
[----:B------:R-:W-:Y:S01]  /*b700*/  BSSY B0, `(.L_x_2316) ;  /* 0x0000708000007945 */ /* 0x000fe20003800000 */
[----:B------:R-:W-:-:S04]  /*b710*/  ISETP.NE.AND P0, PT, RZ, UR4, PT ;  /* 0x00000004ff007c0c */ /* 0x000fc8000bf05270 */
[----:B------:R-:W1:Y:S01]  /*b720*/  LDC.64 R12, c[0x0][0x3e8] ;  /* 0x0000fa00ff0c7b82 */ /* 0x000e620000000a00 */
[-C--:B0-----:R-:W-:Y:S02]  /*b730*/  IMAD R0, R3, R10.reuse, RZ ;  /* 0x0000000a03007224 */ /* 0x081fe400078e02ff */
[----:B------:R-:W-:-:S04]  /*b740*/  IMAD.WIDE.U32 R4, R217, R10, RZ ;  /* 0x0000000ad9047225 */ /* 0x000fc800078e00ff */
[----:B------:R-:W-:Y:S02]  /*b750*/  IMAD.SHL.U32 R87, R4, 0x80, RZ ;  /* 0x0000008004577824 */ /* 0x000fe400078e00ff */
[-C--:B-1----:R-:W-:Y:S02]  /*b760*/  IMAD R8, R3, R12.reuse, RZ ;  /* 0x0000000c03087224 */ /* 0x082fe400078e02ff */
[C---:B------:R-:W-:Y:S02]  /*b770*/  IMAD R3, R217.reuse, R11, R0 ;  /* 0x0000000bd9037224 */ /* 0x040fe400078e0200 */
[----:B------:R-:W-:-:S04]  /*b780*/  IMAD.WIDE.U32 R6, R217, R12, RZ ;  /* 0x0000000cd9067225 */ /* 0x000fc800078e00ff */
[----:B------:R-:W-:Y:S02]  /*b790*/  IMAD R9, R217, R13, R8 ;  /* 0x0000000dd9097224 */ /* 0x000fe400078e0208 */
[----:B------:R-:W-:Y:S02]  /*b7a0*/  IMAD.IADD R5, R5, 0x1, R3 ;  /* 0x0000000105057824 */ /* 0x000fe400078e0203 */
[----:B------:R-:W-:Y:S02]  /*b7b0*/  IMAD R0, R217, -0x80, R219 ;  /* 0xffffff80d9007824 */ /* 0x000fe400078e02db */
[----:B------:R-:W-:Y:S01]  /*b7c0*/  IMAD.IADD R3, R7, 0x1, R9 ;  /* 0x0000000107037824 */ /* 0x000fe200078e0209 */
[----:B------:R-:W-:Y:S01]  /*b7d0*/  SHF.L.U64.HI R85, R4, 0x7, R5 ;  /* 0x0000000704557819 */ /* 0x000fe20000010205 */
[----:B------:R-:W-:Y:S01]  /*b7e0*/  IMAD.SHL.U32 R82, R6, 0x80, RZ ;  /* 0x0000008006527824 */ /* 0x000fe200078e00ff */
[----:B------:R-:W-:Y:S02]  /*b7f0*/  VIMNMX R14, R0, 0x80, PT ;  /* 0x00000080000e7848 */ /* 0x000fe40003fe0100 */
        /* <DEDUP_REMOVED lines=20> */
[----:B------:R-:W-:Y:S01]  /*b940*/  VIADD R5, R16, 0x10 ;  /* 0x0000001010057836 */ /* 0x000fe20000000000 */
[----:B------:R-:W-:Y:S01]  /*b950*/  ULDC.64 UR6, c[0x0][0x3c8] ;  /* 0x0000f20000067ab9 */ /* 0x000fe20000000a00 */
[----:B------:R-:W-:Y:S01]  /*b960*/  ULDC UR4, c[0x0][0x3d4] ;  /* 0x0000f50000047ab9 */ /* 0x000fe20000000800 */
[----:B------:R-:W-:Y:S01]  /*b970*/  LEA R4, P3, R0, UR6, 0x1 ;  /* 0x0000000600047c11 */ /* 0x000fe2000f8608ff */
[----:B------:R-:W-:Y:S01]  /*b980*/  IMAD.X R3, R85, 0x1, R76, P1 ;  /* 0x0000000155037824 */ /* 0x000fe200008e064c */
[----:B------:R-:W-:Y:S01]  /*b990*/  ISETP.GE.AND P2, PT, R5, UR4, PT ;  /* 0x0000000405007c0c */ /* 0x000fe2000bf46270 */
[C---:B------:R-:W-:Y:S01]  /*b9a0*/  VIADD R6, R16.reuse, 0x20 ;  /* 0x0000002010067836 */ /* 0x040fe20000000000 */
[----:B------:R-:W-:Y:S01]  /*b9b0*/  CS2R R68, SRZ ;  /* 0x0000000000447805 */ /* 0x000fe2000001ff00 */
        /* <DEDUP_REMOVED lines=37> */
.L_x_2319:
[----:B------:R-:W-:Y:S05]  /*bc10*/  BSYNC B1 ;  /* 0x0000000000017941 */ /* 0x000fea0003800000 */
.L_x_2318:
[----:B------:R-:W-:Y:S01]  /*bc20*/  ISETP.GE.AND P1, PT, R233, R14, PT ;  /* 0x0000000ee900720c */ /* 0x000fe20003f26270 */
[----:B------:R-:W-:Y:S01]  /*bc30*/  BSSY B1, `(.L_x_2320) ;  /* 0x000003d000017945 */ /* 0x000fe20003800000 */
[----:B------:R-:W-:Y:S02]  /*bc40*/  LOP3.LUT R3, R213, 0x18, R22, 0xf8, !PT ;  /* 0x00000018d5037812 */ /* 0x000fe400078ef816 */
        /* <DEDUP_REMOVED lines=14> */
[----:B-1----:R-:W-:Y:S01]  /*bd30*/  VIADD R4, R16, 0x10 ;  /* 0x0000001010047836 */ /* 0x002fe20000000000 */
[----:B------:R-:W-:Y:S01]  /*bd40*/  IADD3 R73, P2, P3, R74, R73, R87 ;  /* 0x000000494a497210 */ /* 0x000fe20007b5e057 */
[----:B------:R-:W-:Y:S01]  /*bd50*/  ULDC UR4, c[0x0][0x3d4] ;  /* 0x0000f50000047ab9 */ /* 0x000fe20000000800 */
[----:B------:R-:W-:Y:S01]  /*bd60*/  IADD3.X R3, R81, R70, R80, P4, P5 ;  /* 0x0000004651037210 */ /* 0x000fe200027ea450 */
[----:B------:R-:W-:Y:S01]  /*bd70*/  VIADD R5, R16, 0x20 ;  /* 0x0000002010057836 */ /* 0x000fe20000000000 */
[----:B------:R-:W-:Y:S01]  /*bd80*/  IADD3.X R0, R76, R71, R85, P2, P3 ;  /* 0x000000474c007210 */ /* 0x000fe200017e6455 */
[----:B------:R-:W-:Y:S01]  /*bd90*/  ULDC.64 UR6, c[0x0][0x3c8] ;  /* 0x0000f20000067ab9 */ /* 0x000fe20000000a00 */
[----:B------:R-:W-:Y:S01]  /*bda0*/  ISETP.GE.AND P5, PT, R16, UR4, PT ;  /* 0x0000000410007c0c */ /* 0x000fe2000bfa6270 */
[----:B------:R-:W-:Y:S01]  /*bdb0*/  ULDC.64 UR8, c[0x0][0x3e0] ;  /* 0x0000f80000087ab9 */ /* 0x000fe20000000a00 */
[----:B------:R-:W-:Y:S01]  /*bdc0*/  ISETP.GE.AND P2, PT, R4, UR4, PT ;  /* 0x0000000404007c0c */ /* 0x000fe2000bf46270 */
[----:B------:R-:W-:Y:S01]  /*bdd0*/  VIADD R7, R16, 0x30 ;  /* 0x0000003010077836 */ /* 0x000fe20000000000 */
[----:B------:R-:W-:-:S02]  /*bde0*/  LEA R4, P3, R73, UR6, 0x1 ;  /* 0x0000000649047c11 */ /* 0x000fc4000f8608ff */
[----:B------:R-:W-:Y:S02]  /*bdf0*/  CS2R R42, SRZ ;  /* 0x00000000002a7805 */ /* 0x000fe4000001ff00 */
[----:B------:R-:W-:Y:S02]  /*be00*/  LEA R6, P6, R72, UR8, 0x1 ;  /* 0x0000000848067c11 */ /* 0x000fe4000f8c08ff */
[----:B------:R-:W-:Y:S02]  /*be10*/  CS2R R40, SRZ ;  /* 0x0000000000287805 */ /* 0x000fe4000001ff00 */
[----:B------:R-:W-:Y:S01]  /*be20*/  ISETP.GE.AND P4, PT, R5, UR4, PT ;  /* 0x0000000405007c0c */ /* 0x000fe2000bf86270 */
[C---:B------:R-:W-:Y:S01]  /*be30*/  VIADD R8, R16.reuse, 0x40 ;  /* 0x0000004010087836 */ /* 0x040fe20000000000 */
[----:B------:R-:W-:Y:S01]  /*be40*/  LEA.HI.X R5, R73, UR7, R0, 0x1, P3 ;  /* 0x0000000749057c11 */ /* 0x000fe200098f0c00 */
[----:B------:R-:W-:Y:S01]  /*be50*/  VIADD R0, R16, 0x50 ;  /* 0x0000005010007836 */ /* 0x000fe20000000000 */
[----:B------:R-:W-:-:S02]  /*be60*/  ISETP.GE.AND P3, PT, R7, UR4, PT ;  /* 0x0000000407007c0c */ /* 0x000fc4000bf66270 */
[----:B------:R-:W-:Y:S01]  /*be70*/  LEA.HI.X R7, R72, UR9, R3, 0x1, P6 ;  /* 0x0000000948077c11 */ /* 0x000fe2000b0f0c03 */
        /* <DEDUP_REMOVED lines=24> */
.L_x_2321:
[----:B------:R-:W-:Y:S05]  /*c000*/  BSYNC B1 ;  /* 0x0000000000017941 */ /* 0x000fea0003800000 */
.L_x_2320:
[----:B------:R-:W-:Y:S01]  /*c010*/  LOP3.LUT P2, RZ, R223, 0x4, RZ, 0xc0, !PT ;  /* 0x00000004dfff7812 */ /* 0x000fe2000784c0ff */
[----:B------:R-:W-:Y:S01]  /*c020*/  IMAD.IADD R57, R215, 0x1, R14 ;  /* 0x00000001d7397824 */ /* 0x000fe200078e020e */
[----:B------:R-:W-:Y:S01]  /*c030*/  ULDC.64 UR4, c[0x0][0x3c8] ;  /* 0x0000f20000047ab9 */ /* 0x000fe20000000a00 */
[----:B-----5:R-:W-:Y:S01]  /*c040*/  IMAD.MOV.U32 R0, RZ, RZ, R52 ;  /* 0x000000ffff007224 */ /* 0x020fe200078e0034 */
[----:B------:R-:W-:Y:S01]  /*c050*/  ULDC.64 UR6, c[0x0][0x3e0] ;  /* 0x0000f80000067ab9 */ /* 0x000fe20000000a00 */
[----:B------:R-:W-:Y:S01]  /*c060*/  IMAD R57, R57, 0x2, R18 ;  /* 0x0000000239397824 */ /* 0x000fe200078e0212 */
[----:B------:R-:W-:Y:S01]  /*c070*/  MOV R73, R47 ;  /* 0x0000002f00497202 */ /* 0x000fe20000000f00 */
[----:B------:R-:W-:Y:S01]  /*c080*/  IMAD.MOV.U32 R3, RZ, RZ, R53 ;  /* 0x000000ffff037224 */ /* 0x000fe200078e0035 */
[----:B------:R-:W-:Y:S01]  /*c090*/  PRMT R90, R0, 0x7610, R90 ;  /* 0x00007610005a7816 */ /* 0x000fe2000000005a */
[----:B-12---:R-:W-:Y:S01]  /*c0a0*/  VIADD R5, R57, 0x15400 ;  /* 0x0001540039057836 */ /* 0x006fe20000000000 */
[----:B------:R-:W-:Y:S01]  /*c0b0*/  PRMT R81, R73, 0x7610, R81 ;  /* 0x0000761049517816 */ /* 0x000fe20000000051 */
[----:B------:R-:W-:Y:S01]  /*c0c0*/  IMAD.MOV.U32 R0, RZ, RZ, R61 ;  /* 0x000000ffff007224 */ /* 0x000fe200078e003d */
[----:B------:R-:W-:Y:S01]  /*c0d0*/  PRMT R91, R3, 0x7610, R91 ;  /* 0x00007610035b7816 */ /* 0x000fe2000000005b */
[----:B------:R-:W-:-:S02]  /*c0e0*/  IMAD.MOV.U32 R6, RZ, RZ, R56 ;  /* 0x000000ffff067224 */ /* 0x000fc400078e0038 */
[----:B------:R-:W-:Y:S01]  /*c0f0*/  VIADD R56, R57, 0x15440 ;  /* 0x0001544039387836 */ /* 0x000fe20000000000 */
[----:B------:R-:W-:Y:S01]  /*c100*/  PRMT R99, R0, 0x7610, R99 ;  /* 0x0000761000637816 */ /* 0x000fe20000000063 */
[----:B------:R-:W-:Y:S02]  /*c110*/  IMAD.MOV.U32 R4, RZ, RZ, R60 ;  /* 0x000000ffff047224 */ /* 0x000fe400078e003c */
        /* <DEDUP_REMOVED lines=13> */
[--C-:B------:R-:W-:Y:S01]  /*c1f0*/  IMAD.MOV.U32 R7, RZ, RZ, R75.reuse ;  /* 0x000000ffff077224 */ /* 0x100fe200078e004b */
[----:B------:R-:W-:Y:S01]  /*c200*/  PRMT R75, R0, 0x7610, R75 ;  /* 0x00007610004b7816 */ /* 0x000fe2000000004b */
[----:B------:R-:W-:Y:S01]  /*c210*/  IMAD.MOV.U32 R3, RZ, RZ, R48 ;  /* 0x000000ffff037224 */ /* 0x000fe200078e0030 */
[----:B------:R-:W0:Y:S01]  /*c220*/  @P2 LDC R0, c[0x0][0x42c] ;  /* 0x00010b00ff002b82 */ /* 0x000e220000000800 */
[----:B------:R-:W-:Y:S01]  /*c230*/  PRMT R76, R4, 0x7610, R76 ;  /* 0x00007610044c7816 */ /* 0x000fe2000000004c */
[----:B------:R-:W-:-:S02]  /*c240*/  IMAD.MOV.U32 R4, RZ, RZ, R54 ;  /* 0x000000ffff047224 */ /* 0x000fc400078e0036 */
[----:B------:R-:W-:Y:S01]  /*c250*/  PRMT R82, R3, 0x7610, R82 ;  /* 0x0000761003527816 */ /* 0x000fe20000000052 */
[----:B------:R-:W-:Y:S02]  /*c260*/  IMAD.MOV.U32 R3, RZ, RZ, R49 ;  /* 0x000000ffff037224 */ /* 0x000fe400078e0031 */
[----:B------:R-:W-:Y:S01]  /*c270*/  PRMT R92, R4, 0x7610, R92 ;  /* 0x00007610045c7816 */ /* 0x000fe2000000005c */
[----:B------:R-:W1:Y:S01]  /*c280*/  @P2 LDC R5, c[0x0][0x430] ;  /* 0x00010c00ff052b82 */ /* 0x000e620000000800 */
[----:B------:R-:W-:Y:S01]  /*c290*/  IMAD.MOV.U32 R4, RZ, RZ, R59 ;  /* 0x000000ffff047224 */ /* 0x000fe200078e003b */
[----:B------:R-:W-:Y:S01]  /*c2a0*/  PRMT R83, R3, 0x7610, R83 ;  /* 0x0000761003537816 */ /* 0x000fe20000000053 */
[----:B------:R-:W-:Y:S02]  /*c2b0*/  IMAD.MOV.U32 R3, RZ, RZ, R58 ;  /* 0x000000ffff037224 */ /* 0x000fe400078e003a */
        /* <DEDUP_REMOVED lines=8> */
[----:B------:R-:W-:-:S02]  /*c340*/  IMAD R3, R236, 0x40, R3 ;  /* 0x00000040ec037824 */ /* 0x000fc400078e0203 */
        /* <DEDUP_REMOVED lines=10> */
[C---:B------:R-:W-:Y:S01]  /*c3f0*/  PRMT R111, R71.reuse, 0x7610, R111 ;  /* 0x00007610476f7816 */ /* 0x040fe2000000006f */
[----:B------:R-:W-:Y:S01]  /*c400*/  IMAD.MOV.U32 R4, RZ, RZ, R9 ;  /* 0x000000ffff047224 */ /* 0x000fe200078e0009 */
[----:B------:R-:W-:Y:S01]  /*c410*/  SHF.R.S32.HI R5, RZ, 0x1f, R3 ;  /* 0x0000001fff057819 */ /* 0x000fe20000011403 */
[----:B------:R-:W-:Y:S01]  /*c420*/  IMAD.MOV.U32 R14, RZ, RZ, R144 ;  /* 0x000000ffff0e7224 */ /* 0x000fe200078e0090 */
[----:B------:R-:W-:Y:S01]  /*c430*/  PRMT R71, R71, 0x5410, R72 ;  /* 0x0000541047477816 */ /* 0x000fe20000000048 */
[----:B------:R-:W-:Y:S01]  /*c440*/  IMAD.MOV.U32 R15, RZ, RZ, R77 ;  /* 0x000000ffff0f7224 */ /* 0x000fe200078e004d */
[----:B------:R-:W-:Y:S01]  /*c450*/  PRMT R70, R0, 0x7610, R70 ;  /* 0x0000761000467816 */ /* 0x000fe20000000046 */
[C---:B------:R-:W-:Y:S01]  /*c460*/  IMAD R0, R5.reuse, R10, RZ ;  /* 0x0000000a05007224 */ /* 0x040fe200078e02ff */
[----:B------:R-:W-:Y:S01]  /*c470*/  PRMT R71, R4, 0x7610, R71 ;  /* 0x0000761004477816 */ /* 0x000fe20000000047 */
[----:B------:R-:W-:-:S02]  /*c480*/  IMAD R4, R5, R12, RZ ;  /* 0x0000000c05047224 */ /* 0x000fc400078e02ff */
[----:B------:R-:W-:-:S04]  /*c490*/  IMAD.WIDE.U32 R6, R3, R10, R6 ;  /* 0x0000000a03067225 */ /* 0x000fc800078e0006 */
[----:B------:R-:W-:-:S04]  /*c4a0*/  IMAD.WIDE.U32 R14, R3, R12, R14 ;  /* 0x0000000c030e7225 */ /* 0x000fc800078e000e */
[C---:B------:R-:W-:Y:S01]  /*c4b0*/  IMAD R5, R3.reuse, R11, R0 ;  /* 0x0000000b03057224 */ /* 0x040fe200078e0200 */
[----:B------:R-:W-:Y:S01]  /*c4c0*/  LEA R0, P3, R14, UR6, 0x1 ;  /* 0x000000060e007c11 */ /* 0x000fe2000f8608ff */
[----:B------:R-:W-:Y:S01]  /*c4d0*/  IMAD R3, R3, R13, R4 ;  /* 0x0000000d03037224 */ /* 0x000fe200078e0204 */
[C---:B------:R-:W-:Y:S01]  /*c4e0*/  LEA R4, P2, R6.reuse, UR4, 0x1 ;  /* 0x0000000406047c11 */ /* 0x040fe2000f8408ff */
[----:B------:R-:W-:Y:S01]  /*c4f0*/  IMAD.IADD R5, R7, 0x1, R5 ;  /* 0x0000000107057824 */ /* 0x000fe200078e0205 */
[----:B------:R-:W-:Y:S01]  /*c500*/  UMOV UR4, 0xffffffff ;  /* 0xffffffff00047882 */ /* 0x000fe20000000000 */
[----:B------:R-:W-:Y:S02]  /*c510*/  IMAD.IADD R3, R15, 0x1, R3 ;  /* 0x000000010f037824 */ /* 0x000fe400078e0203 */
[----:B------:R-:W-:Y:S01]  /*c520*/  IMAD.MOV.U32 R72, RZ, RZ, R46 ;  /* 0x000000ffff487224 */ /* 0x000fe200078e002e */
[----:B------:R-:W-:Y:S01]  /*c530*/  LEA.HI.X R5, R6, UR5, R5, 0x1, P2 ;  /* 0x0000000506057c11 */ /* 0x000fe200090f0c05 */
[----:B------:R-:W-:Y:S01]  /*c540*/  IMAD.MOV.U32 R11, RZ, RZ, R29 ;  /* 0x000000ffff0b7224 */ /* 0x000fe200078e001d */
[----:B------:R-:W-:Y:S01]  /*c550*/  LEA.HI.X R3, R14, UR7, R3, 0x1, P3 ;  /* 0x000000070e037c11 */ /* 0x000fe200098f0c03 */
[----:B------:R-:W-:Y:S01]  /*c560*/  IMAD.MOV.U32 R73, RZ, RZ, R25 ;  /* 0x000000ffff497224 */ /* 0x000fe200078e0019 */
[----:B------:R-:W-:Y:S01]  /*c570*/  PRMT R80, R72, 0x7610, R80 ;  /* 0x0000761048507816 */ /* 0x000fe20000000050 */
[----:B------:R-:W-:Y:S01]  /*c580*/  IMAD.MOV.U32 R72, RZ, RZ, R24 ;  /* 0x000000ffff487224 */ /* 0x000fe200078e0018 */
[----:B------:R-:W-:Y:S01]  /*c590*/  PRMT R74, R11, 0x7610, R74 ;  /* 0x000076100b4a7816 */ /* 0x000fe2000000004a */
[----:B------:R-:W-:Y:S01]  /*c5a0*/  IMAD.MOV.U32 R10, RZ, RZ, R28 ;  /* 0x000000ffff0a7224 */ /* 0x000fe200078e001c */
[----:B------:R-:W-:Y:S01]  /*c5b0*/  LEA.HI R6, R232, R232, RZ, 0x1 ;  /* 0x000000e8e8067211 */ /* 0x000fe200078f08ff */
[----:B------:R-:W-:Y:S06]  /*c5c0*/  BRA.DIV UR4, `(.L_x_2322) ;  /* 0x0000020a04907947 */ /* 0x000fec000b800000 */
.L_x_2544:
[----:B------:R-:W-:-:S03]  /*c5d0*/  UMOV UR4, 0xffffffff ;  /* 0xffffffff00047882 */ /* 0x000fc60000000000 */
[----:B------:R-:W-:Y:S05]  /*c5e0*/  BRA.DIV UR4, `(.L_x_2323) ;  /* 0x0000020a04b07947 */ /* 0x000fea000b800000 */
.L_x_2547:
[----:B------:R-:W-:-:S03]  /*c5f0*/  UMOV UR4, 0xffffffff ;  /* 0xffffffff00047882 */ /* 0x000fc60000000000 */
[----:B------:R-:W-:Y:S05]  /*c600*/  BRA.DIV UR4, `(.L_x_2324) ;  /* 0x0000020a04d07947 */ /* 0x000fea000b800000 */
.L_x_2550:
[----:B------:R-:W-:-:S03]  /*c610*/  UMOV UR4, 0xffffffff ;  /* 0xffffffff00047882 */ /* 0x000fc60000000000 */
[----:B------:R-:W-:Y:S05]  /*c620*/  BRA.DIV UR4, `(.L_x_2325) ;  /* 0x0000020a04f07947 */ /* 0x000fea000b800000 */
.L_x_2553:
[----:B------:R-:W-:-:S03]  /*c630*/  UMOV UR4, 0xffffffff ;  /* 0xffffffff00047882 */ /* 0x000fc60000000000 */
[----:B------:R-:W-:Y:S05]  /*c640*/  BRA.DIV UR4, `(.L_x_2326) ;  /* 0x0000020e04107947 */ /* 0x000fea000b800000 */
.L_x_2556:
[----:B------:R-:W-:Y:S01]  /*c650*/  UMOV UR4, 0xffffffff ;  /* 0xffffffff00047882 */ /* 0x000fe20000000000 */
[----:B------:R-:W-:Y:S02]  /*c660*/  LOP3.LUT R5, R6, 0xfffffffe, RZ, 0xc0, !PT ;  /* 0xfffffffe06057812 */ /* 0x000fe400078ec0ff */
[----:B------:R-:W-:Y:S05]  /*c670*/  BRA.DIV UR4, `(.L_x_2327) ;  /* 0x0000020e042c7947 */ /* 0x000fea000b800000 */
.L_x_2559:
[----:B------:R-:W-:Y:S01]  /*c680*/  UMOV UR4, 0xffffffff ;  /* 0xffffffff00047882 */ /* 0x000fe20000000000 */
[----:B------:R-:W-:Y:S02]  /*c690*/  IMAD.IADD R5, R232, 0x1, -R5 ;  /* 0x00000001e8057824 */ /* 0x000fe400078e0a05 */
[----:B------:R-:W-:Y:S05]  /*c6a0*/  BRA.DIV UR4, `(.L_x_2328) ;  /* 0x0000020e04487947 */ /* 0x000fea000b800000 */
.L_x_2562:
[----:B------:R-:W-:Y:S01]  /*c6b0*/  UMOV UR4, 0xffffffff ;  /* 0xffffffff00047882 */ /* 0x000fe20000000000 */
[----:B------:R-:W-:Y:S02]  /*c6c0*/  SHF.L.U32 R3, R5, 0x1f, RZ ;  /* 0x0000001f05037819 */ /* 0x000fe400000006ff */
[----:B------:R-:W-:Y:S05]  /*c6d0*/  BRA.DIV UR4, `(.L_x_2329) ;  /* 0x0000020e04647947 */ /* 0x000fea000b800000 */
.L_x_2565:
        /* <DEDUP_REMOVED lines=36> */
[----:B0-----:R-:W-:Y:S06]  /*c920*/  @!P2 BRA `(.L_x_2331) ;  /* 0x0000020800f8a947 */ /* 0x001fec0003800000 */
.L_x_2566:
[----:B------:R-:W-:Y:S05]  /*c930*/  BSYNC B1 ;  /* 0x0000000000017941 */ /* 0x000fea0003800000 */
.L_x_2330:
[----:B------:R-:W-:Y:S01]  /*c940*/  BSSY B1, `(.L_x_2332) ;  /* 0x0000133000017945 */ /* 0x000fe20003800000 */
[----:B0-----:R-:W-:-:S03]  /*c950*/  PRMT R3, R4, 0x7610, R3 ;  /* 0x0000761004037816 */ /* 0x001fc60000000003 */
[----:B------:R-:W-:Y:S05]  /*c960*/  @P0 BRA `(.L_x_2333) ;  /* 0x0000001000c00947 */ /* 0x000fea0003800000 */
[----:B------:R-:W0:Y:S01]  /*c970*/  LDC R5, c[0x0][0x3d4] ;  /* 0x0000f500ff057b82 */ /* 0x000e220000000800 */
        /* <DEDUP_REMOVED lines=14> */
[----:B------:R-:W-:Y:S02]  /*ca60*/  SHF.R.U32.HI R110, RZ, 0x10, R67 ;  /* 0x00000010ff6e7819 */ /* 0x000fe40000011643 */
[----:B------:R-:W-:Y:S02]  /*ca70*/  SHF.R.U32.HI R107, RZ, 0x10, R69 ;  /* 0x00000010ff6b7819 */ /* 0x000fe40000011645 */
[----:B------:R-:W-:Y:S02]  /*ca80*/  SHF.R.U64 R109, R66, 0x10, R67 ;  /* 0x00000010426d7819 */ /* 0x000fe40000001243 */
[----:B------:R-:W-:Y:S02]  /*ca90*/  PRMT R110, R71, 0x5432, R110 ;  /* 0x00005432476e7816 */ /* 0x000fe4000000006e */
[----:B------:R-:W-:Y:S02]  /*caa0*/  PRMT R107, R108, 0x5410, R107 ;  /* 0x000054106c6b7816 */ /* 0x000fe4000000006b */
[----:B------:R-:W-:Y:S01]  /*cab0*/  PRMT R109, R111, 0x5410, R109 ;  /* 0x000054106f6d7816 */ /* 0x000fe2000000006d */
[----:B------:R-:W-:Y:S01]  /*cac0*/  IMAD.U32 R111, R110, 0x10000, RZ ;  /* 0x000100006e6f7824 */ /* 0x000fe200078e00ff */
[----:B------:R-:W-:Y:S01]  /*cad0*/  SHF.R.U64 R106, R68, 0x10, R69 ;  /* 0x00000010446a7819 */ /* 0x000fe20000001245 */
[----:B------:R-:W-:Y:S01]  /*cae0*/  IMAD.U32 R108, R107, 0x10000, RZ ;  /* 0x000100006b6c7824 */ /* 0x000fe200078e00ff */
[----:B------:R-:W-:-:S02]  /*caf0*/  LOP3.LUT R110, R110, 0xffff0000, RZ, 0xc0, !PT ;  /* 0xffff00006e6e7812 */ /* 0x000fc400078ec0ff */
[----:B------:R-:W-:Y:S02]  /*cb00*/  LOP3.LUT R107, R107, 0xffff0000, RZ, 0xc0, !PT ;  /* 0xffff00006b6b7812 */ /* 0x000fe400078ec0ff */
[----:B------:R-:W-:Y:S02]  /*cb10*/  PRMT R106, R70, 0x5432, R106 ;  /* 0x00005432466a7816 */ /* 0x000fe4000000006a */
[C---:B0-----:R-:W-:Y:S01]  /*cb20*/  LOP3.LUT R67, R6.reuse, 0xffff0000, RZ, 0xc0, !PT ;  /* 0xffff000006437812 */ /* 0x041fe200078ec0ff */
[----:B------:R-:W-:Y:S01]  /*cb30*/  IMAD.U32 R66, R6, 0x10000, RZ ;  /* 0x0001000006427824 */ /* 0x000fe200078e00ff */
[C---:B------:R-:W-:Y:S01]  /*cb40*/  LOP3.LUT R69, R7.reuse, 0xffff0000, RZ, 0xc0, !PT ;  /* 0xffff000007457812 */ /* 0x040fe200078ec0ff */
[----:B------:R-:W-:Y:S02]  /*cb50*/  IMAD.U32 R68, R7, 0x10000, RZ ;  /* 0x0001000007447824 */ /* 0x000fe400078e00ff */
[C---:B------:R-:W-:Y:S01]  /*cb60*/  FMUL.FTZ R113, R67.reuse, R111 ;  /* 0x0000006f43717220 */ /* 0x040fe20000410000 */
[----:B------:R-:W-:Y:S01]  /*cb70*/  FMUL.FTZ R112, R67, R108 ;  /* 0x0000006c43707220 */ /* 0x000fe20000410000 */
[----:B------:R-:W-:Y:S01]  /*cb80*/  FMUL.FTZ R67, R69, R110 ;  /* 0x0000006e45437220 */ /* 0x000fe20000410000 */
[----:B------:R-:W-:-:S02]  /*cb90*/  IMAD.U32 R6, R4, 0x10000, RZ ;  /* 0x0001000004067824 */ /* 0x000fc400078e00ff */
        /* <DEDUP_REMOVED lines=25> */
.L_x_2335:
[----:B------:R-:W-:Y:S05]  /*cd30*/  BSYNC B2 ;  /* 0x0000000000027941 */ /* 0x000fea0003800000 */
.L_x_2334:
[----:B------:R-:W-:Y:S04]  /*cd40*/  BSSY B2, `(.L_x_2336) ;  /* 0x0000030000027945 */ /* 0x000fe80003800000 */
[----:B------:R-:W-:Y:S05]  /*cd50*/  @P2 BRA `(.L_x_2337) ;  /* 0x0000000000b82947 */ /* 0x000fea0003800000 */
[----:B0-----:R-:W0:Y:S01]  /*cd60*/  LDS.128 R4, [R56] ;  /* 0x0000000038047984 */ /* 0x001e220000000c00 */
        /* <DEDUP_REMOVED lines=45> */
.L_x_2337:
[----:B------:R-:W-:Y:S05]  /*d040*/  BSYNC B2 ;  /* 0x0000000000027941 */ /* 0x000fea0003800000 */
.L_x_2336:
        /* <DEDUP_REMOVED lines=48> */
.L_x_2339:
[----:B------:R-:W-:Y:S05]  /*d350*/  BSYNC B2 ;  /* 0x0000000000027941 */ /* 0x000fea0003800000 */
.L_x_2338:
        /* <DEDUP_REMOVED lines=48> */
.L_x_2341:
[----:B------:R-:W-:Y:S05]  /*d660*/  BSYNC B2 ;  /* 0x0000000000027941 */ /* 0x000fea0003800000 */
.L_x_2340:
        /* <DEDUP_REMOVED lines=48> */
.L_x_2343:
[----:B------:R-:W-:Y:S05]  /*d970*/  BSYNC B2 ;  /* 0x0000000000027941 */ /* 0x000fea0003800000 */
.L_x_2342:
        /* <DEDUP_REMOVED lines=17> */
[----:B------:R-:W-:Y:S01]  /*da90*/  IMAD.U32 R46, R7, 0x10000, RZ ;  /* 0x00010000072e7824 */ /* 0x000fe200078e00ff */
[----:B------:R-:W-:Y:S01]  /*daa0*/  SHF.L.U32 R6, R4, 0x10, RZ ;  /* 0x0000001004067819 */ /* 0x000fe200000006ff */
[C---:B------:R-:W-:Y:S01]  /*dab0*/  FMUL.FTZ R52, R45.reuse, R48 ;  /* 0x000000302d347220 */ /* 0x040fe20000410000 */
[----:B------:R-:W-:Y:S01]  /*dac0*/  FMUL.FTZ R51, R45, R49 ;  /* 0x000000312d337220 */ /* 0x000fe20000410000 */
[----:B------:R-:W-:Y:S01]  /*dad0*/  FMUL.FTZ R45, R47, R76 ;  /* 0x0000004c2f2d7220 */ /* 0x000fe20000410000 */
[----:B------:R-:W-:-:S02]  /*dae0*/  IMAD.U32 R7, R5, 0x10000, RZ ;  /* 0x0001000005077824 */ /* 0x000fc400078e00ff */
[----:B------:R-:W-:Y:S01]  /*daf0*/  FFMA.FTZ R53, R44, R49, R52 ;  /* 0x000000312c357223 */ /* 0x000fe20000010034 */
[-C--:B------:R-:W-:Y:S01]  /*db00*/  FMUL.FTZ R49, R47, R81.reuse ;  /* 0x000000512f317220 */ /* 0x080fe20000410000 */
[----:B------:R-:W-:Y:S01]  /*db10*/  FFMA.FTZ R81, R46, R81, -R45 ;  /* 0x000000512e517223 */ /* 0x000fe2000001082d */
        /* <DEDUP_REMOVED lines=21> */
.L_x_2333:
[----:B------:R-:W-:Y:S05]  /*dc70*/  BSYNC B1 ;  /* 0x0000000000017941 */ /* 0x000fea0003800000 */
.L_x_2332:
        /* <DEDUP_REMOVED lines=61> */
.L_x_2346:
[----:B------:R-:W-:Y:S05]  /*e050*/  BSYNC B1 ;  /* 0x0000000000017941 */ /* 0x000fea0003800000 */
.L_x_2345:
[----:B------:R-:W-:Y:S04]  /*e060*/  BSSY B1, `(.L_x_2347) ;  /* 0x0000030000017945 */ /* 0x000fe80003800000 */
[----:B------:R-:W-:Y:S05]  /*e070*/  @P1 BRA `(.L_x_2348) ;  /* 0x0000000000b81947 */ /* 0x000fea0003800000 */
[----:B0-----:R-:W0:Y:S01]  /*e080*/  LDS.128 R4, [R56+0x2000] ;  /* 0x0020000038047984 */ /* 0x001e220000000c00 */
        /* <DEDUP_REMOVED lines=45> */
.L_x_2348:
[----:B------:R-:W-:Y:S05]  /*e360*/  BSYNC B1 ;  /* 0x0000000000017941 */ /* 0x000fea0003800000 */
.L_x_2347:
[----:B------:R-:W-:Y:S04]  /*e370*/  BSSY B1, `(.L_x_2349) ;  /* 0x0000030000017945 */ /* 0x000fe80003800000 */
[----:B------:R-:W-:Y:S05]  /*e380*/  @P2 BRA `(.L_x_2350) ;  /* 0x0000000000b82947 */ /* 0x000fea0003800000 */
[----:B01----:R-:W0:Y:S01]  /*e390*/  LDS.128 R4, [R57+0x1b400] ;  /* 0x01b4000039047984 */ /* 0x003e220000000c00 */
        /* <DEDUP_REMOVED lines=9> */
[----:B------:R-:W-:Y:S01]  /*e430*/  IMAD.U32 R35, R79, 0x10000, RZ ;  /* 0x000100004f237824 */ /* 0x000fe200078e00ff */
[----:B------:R-:W-:Y:S02]  /*e440*/  LOP3.LUT R77, R77, 0xffff0000, RZ, 0xc0, !PT ;  /* 0xffff00004d4d7812 */ /* 0x000fe400078ec0ff */
[----:B------:R-:W-:Y:S02]  /*e450*/  LOP3.LUT R79, R79, 0xffff0000, RZ, 0xc0, !PT ;  /* 0xffff00004f4f7812 */ /* 0x000fe400078ec0ff */
[C---:B0-----:R-:W-:Y:S01]  /*e460*/  LOP3.LUT R32, R6.reuse, 0xffff0000, RZ, 0xc0, !PT ;  /* 0xffff000006207812 */ /* 0x041fe200078ec0ff */
[----:B------:R-:W-:Y:S01]  /*e470*/  IMAD.U32 R15, R6, 0x10000, RZ ;  /* 0x00010000060f7824 */ /* 0x000fe200078e00ff */
[C---:B------:R-:W-:Y:S01]  /*e480*/  LOP3.LUT R34, R7.reuse, 0xffff0000, RZ, 0xc0, !PT ;  /* 0xffff000007227812 */ /* 0x040fe200078ec0ff */
[----:B------:R-:W-:-:S02]  /*e490*/  IMAD.U32 R33, R7, 0x10000, RZ ;  /* 0x0001000007217824 */ /* 0x000fc400078e00ff */
[C---:B------:R-:W-:Y:S01]  /*e4a0*/  FMUL.FTZ R38, R32.reuse, R37 ;  /* 0x0000002520267220 */ /* 0x040fe20000410000 */
[----:B------:R-:W-:Y:S01]  /*e4b0*/  FMUL.FTZ R32, R32, R35 ;  /* 0x0000002320207220 */ /* 0x000fe20000410000 */
[----:B------:R-:W-:Y:S02]  /*e4c0*/  IMAD.U32 R6, R4, 0x10000, RZ ;  /* 0x0001000004067824 */ /* 0x000fe400078e00ff */
[----:B------:R-:W-:Y:S01]  /*e4d0*/  FMUL.FTZ R40, R34, R77 ;  /* 0x0000004d22287220 */ /* 0x000fe20000410000 */
[C---:B------:R-:W-:Y:S01]  /*e4e0*/  FFMA.FTZ R38, R15.reuse, R35, -R38 ;  /* 0x000000230f267223 */ /* 0x040fe20000010826 */
[----:B------:R-:W-:Y:S01]  /*e4f0*/  FFMA.FTZ R39, R15, R37, R32 ;  /* 0x000000250f277223 */ /* 0x000fe20000010020 */
[C---:B------:R-:W-:Y:S01]  /*e500*/  IMAD.U32 R7, R5.reuse, 0x10000, RZ ;  /* 0x0001000005077824 */ /* 0x040fe200078e00ff */
[----:B------:R-:W-:Y:S01]  /*e510*/  LOP3.LUT R4, R4, 0xffff0000, RZ, 0xc0, !PT ;  /* 0xffff000004047812 */ /* 0x000fe200078ec0ff */
[----:B------:R-:W-:Y:S01]  /*e520*/  IMAD.U32 R35, R36, 0x10000, RZ ;  /* 0x0001000024237824 */ /* 0x000fe200078e00ff */
[----:B------:R-:W-:Y:S01]  /*e530*/  LOP3.LUT R5, R5, 0xffff0000, RZ, 0xc0, !PT ;  /* 0xffff000005057812 */ /* 0x000fe200078ec0ff */
[----:B------:R-:W-:-:S02]  /*e540*/  IMAD.U32 R15, R78, 0x10000, RZ ;  /* 0x000100004e0f7824 */ /* 0x000fc400078e00ff */
[-C--:B------:R-:W-:Y:S01]  /*e550*/  FMUL.FTZ R34, R34, R79.reuse ;  /* 0x0000004f22227220 */ /* 0x080fe20000410000 */
        /* <DEDUP_REMOVED lines=17> */
.L_x_2350:
[----:B------:R-:W-:Y:S05]  /*e670*/  BSYNC B1 ;  /* 0x0000000000017941 */ /* 0x000fea0003800000 */
.L_x_2349:
[----:B------:R-:W-:Y:S04]  /*e680*/  BSSY B1, `(.L_x_2351) ;  /* 0x0000030000017945 */ /* 0x000fe80003800000 */
[----:B------:R-:W-:Y:S05]  /*e690*/  @P3 BRA `(.L_x_2352) ;  /* 0x0000000000b83947 */ /* 0x000fea0003800000 */
[----:B012---:R-:W0:Y:S01]  /*e6a0*/  LDS.128 R4, [R56+0x6000] ;  /* 0x0060000038047984 */ /* 0x007e220000000c00 */
[----:B------:R-:W-:Y:S02]  /*e6b0*/  SHF.R.U32.HI R15, RZ, 0x10, R29 ;  /* 0x00000010ff0f7819 */ /* 0x000fe4000001161d */
[--C-:B------:R-:W-:Y:S02]  /*e6c0*/  SHF.R.U32.HI R33, RZ, 0x10, R31.reuse ;  /* 0x00000010ff217819 */ /* 0x100fe4000001161f */
[----:B------:R-:W-:Y:S02]  /*e6d0*/  SHF.R.U64 R30, R30, 0x10, R31 ;  /* 0x000000101e1e7819 */ /* 0x000fe4000000121f */
[----:B------:R-:W-:Y:S02]  /*e6e0*/  SHF.R.U64 R31, R28, 0x10, R29 ;  /* 0x000000101c1f7819 */ /* 0x000fe4000000121d */
        /* <DEDUP_REMOVED lines=14> */
[C---:B------:R-:W-:Y:S01]  /*e7d0*/  IMAD.U32 R6, R4.reuse, 0x10000, RZ ;  /* 0x0001000004067824 */ /* 0x040fe200078e00ff */
[----:B------:R-:W-:Y:S01]  /*e7e0*/  LOP3.LUT R4, R4, 0xffff0000, RZ, 0xc0, !PT ;  /* 0xffff000004047812 */ /* 0x000fe200078ec0ff */
[C---:B------:R-:W-:Y:S02]  /*e7f0*/  IMAD.U32 R7, R5.reuse, 0x10000, RZ ;  /* 0x0001000005077824 */ /* 0x040fe400078e00ff */
[C---:B------:R-:W-:Y:S01]  /*e800*/  FFMA.FTZ R32, R10.reuse, R32, R13 ;  /* 0x000000200a207223 */ /* 0x040fe2000001000d */
[----:B------:R-:W-:Y:S01]  /*e810*/  FFMA.FTZ R33, R10, R30, -R33 ;  /* 0x0000001e0a217223 */ /* 0x000fe20000010821 */
[C---:B------:R-:W-:Y:S01]  /*e820*/  IMAD.U32 R13, R28.reuse, 0x10000, RZ ;  /* 0x000100001c0d7824 */ /* 0x040fe200078e00ff */
[----:B------:R-:W-:Y:S01]  /*e830*/  LOP3.LUT R5, R5, 0xffff0000, RZ, 0xc0, !PT ;  /* 0xffff000005057812 */ /* 0x000fe200078ec0ff */
[CC--:B------:R-:W-:Y:S01]  /*e840*/  FMUL.FTZ R35, R15.reuse, R74.reuse ;  /* 0x0000004a0f237220 */ /* 0x0c0fe20000410000 */
[-C--:B------:R-:W-:Y:S01]  /*e850*/  FMUL.FTZ R37, R15, R29.reuse ;  /* 0x0000001d0f257220 */ /* 0x080fe20000410000 */
[C---:B------:R-:W-:Y:S01]  /*e860*/  LOP3.LUT R10, R31.reuse, 0xffff0000, RZ, 0xc0, !PT ;  /* 0xffff00001f0a7812 */ /* 0x040fe200078ec0ff */
[----:B------:R-:W-:Y:S01]  /*e870*/  IMAD.U32 R15, R31, 0x10000, RZ ;  /* 0x000100001f0f7824 */ /* 0x000fe200078e00ff */
[----:B------:R-:W-:Y:S01]  /*e880*/  LOP3.LUT R28, R28, 0xffff0000, RZ, 0xc0, !PT ;  /* 0xffff00001c1c7812 */ /* 0x000fe200078ec0ff */
        /* <DEDUP_REMOVED lines=15> */
.L_x_2352:
[----:B------:R-:W-:Y:S05]  /*e980*/  BSYNC B1 ;  /* 0x0000000000017941 */ /* 0x000fea0003800000 */
.L_x_2351:
[----:B------:R-:W-:Y:S04]  /*e990*/  BSSY B1, `(.L_x_2353) ;  /* 0x0000030000017945 */ /* 0x000fe80003800000 */
[----:B------:R-:W-:Y:S05]  /*e9a0*/  @P4 BRA `(.L_x_2354) ;  /* 0x0000000000b84947 */ /* 0x000fea0003800000 */
[----:B0123--:R-:W0:Y:S01]  /*e9b0*/  LDS.128 R4, [R57+0x1f400] ;  /* 0x01f4000039047984 */ /* 0x00fe220000000c00 */
[--C-:B------:R-:W-:Y:S02]  /*e9c0*/  SHF.R.U64 R13, R24, 0x10, R25.reuse ;  /* 0x00000010180d7819 */ /* 0x100fe40000001219 */
[----:B------:R-:W-:Y:S02]  /*e9d0*/  SHF.R.U32.HI R24, RZ, 0x10, R25 ;  /* 0x00000010ff187819 */ /* 0x000fe40000011619 */
[--C-:B------:R-:W-:Y:S02]  /*e9e0*/  SHF.R.U32.HI R15, RZ, 0x10, R27.reuse ;  /* 0x00000010ff0f7819 */ /* 0x100fe4000001161b */
[----:B------:R-:W-:Y:S02]  /*e9f0*/  SHF.R.U64 R14, R26, 0x10, R27 ;  /* 0x000000101a0e7819 */ /* 0x000fe4000000121b */
        /* <DEDUP_REMOVED lines=41> */
.L_x_2354:
[----:B------:R-:W-:Y:S05]  /*ec90*/  BSYNC B1 ;  /* 0x0000000000017941 */ /* 0x000fea0003800000 */
.L_x_2353:
        /* <DEDUP_REMOVED lines=8> */
[----:B------:R-:W-:Y:S02]  /*ed20*/  PRMT R11, R3, 0x5410, R20 ;  /* 0x00005410030b7816 */ /* 0x000fe40000000014 */
[----:B------:R-:W-:Y:S01]  /*ed30*/  PRMT R70, R70, 0x5410, R13 ;  /* 0x0000541046467816 */ /* 0x000fe2000000000d */
[----:B------:R-:W-:Y:S01]  /*ed40*/  IMAD.U32 R15, R71, 0x10000, RZ ;  /* 0x00010000470f7824 */ /* 0x000fe200078e00ff */
        /* <DEDUP_REMOVED lines=12> */
[----:B------:R-:W-:-:S02]  /*ee10*/  IMAD.U32 R4, R5, 0x10000, RZ ;  /* 0x0001000005047824 */ /* 0x000fc400078e00ff */
[C---:B------:R-:W-:Y:S01]  /*ee20*/  FFMA.FTZ R11, R8.reuse, R13, -R11 ;  /* 0x0000000d080b7223 */ /* 0x040fe2000001080b */
[----:B------:R-:W-:Y:S01]  /*ee30*/  FFMA.FTZ R20, R8, R15, R6 ;  /* 0x0000000f08147223 */ /* 0x000fe20000010006 */
        /* <DEDUP_REMOVED lines=22> */
.L_x_2317:
[----:B------:R-:W-:Y:S01]  /*efa0*/  IMAD.MOV.U32 R145, RZ, RZ, R77 ;  /* 0x000000ffff917224 */ /* 0x000fe200078e004d */
[-C--:B------:R-:W-:Y:S01]  /*efb0*/  ISETP.GE.AND P0, PT, R204, R14.reuse, PT ;  /* 0x0000000ecc00720c */ /* 0x080fe20003f06270 */
[----:B------:R-:W0:Y:S01]  /*efc0*/  LDC R77, c[0x0][0x428] ;  /* 0x00010a00ff4d7b82 */ /* 0x000e220000000800 */
[----:B------:R-:W-:Y:S01]  /*efd0*/  BSSY B1, `(.L_x_2355) ;  /* 0x000003c000017945 */ /* 0x000fe20003800000 */
[----:B------:R-:W-:Y:S01]  /*efe0*/  IMAD.MOV.U32 R8, RZ, RZ, R56 ;  /* 0x000000ffff087224 */ /* 0x000fe200078e0038 */
[----:B------:R-:W-:Y:S01]  /*eff0*/  ISETP.GE.AND P1, PT, R233, R14, PT ;  /* 0x0000000ee900720c */ /* 0x000fe20003f26270 */
[----:B------:R-:W-:Y:S01]  /*f000*/  IMAD.MOV.U32 R9, RZ, RZ, R75 ;  /* 0x000000ffff097224 */ /* 0x000fe200078e004b */
        /* <DEDUP_REMOVED lines=56> */
.L_x_2356:
[----:B------:R-:W-:Y:S05]  /*f390*/  BSYNC B1 ;  /* 0x0000000000017941 */ /* 0x000fea0003800000 */
.L_x_2355:
        /* <DEDUP_REMOVED lines=10> */
[----:B------:R-:W-:Y:S02]  /*f440*/  IADD3.X R0, R78, R71, R85, P2, P3 ;  /* 0x000000474e007210 */ /* 0x000fe400017e6455 */
[----:B------:R-:W-:Y:S02]  /*f450*/  CS2R R52, SRZ ;  /* 0x0000000000347805 */ /* 0x000fe4000001ff00 */
[----:B0-----:R-:W-:Y:S01]  /*f460*/  LEA R14, P2, R73, UR4, 0x1 ;  /* 0x00000004490e7c11 */ /* 0x001fe2000f8408ff */
        /* <DEDUP_REMOVED lines=25> */
.L_x_2358:
[----:B------:R-:W-:Y:S05]  /*f600*/  BSYNC B1 ;  /* 0x0000000000017941 */ /* 0x000fea0003800000 */
.L_x_2357:
[----:B------:R-:W-:Y:S01]  /*f610*/  IMAD.MOV.U32 R0, RZ, RZ, R7 ;  /* 0x000000ffff007224 */ /* 0x000fe200078e0007 */
[----:B------:R-:W-:Y:S01]  /*f620*/  ISETP.NE.AND P2, PT, R77, 0x1, PT ;  /* 0x000000014d00780c */ /* 0x000fe20003f45270 */
[----:B------:R-:W-:Y:S01]  /*f630*/  IMAD.MOV.U32 R3, RZ, RZ, R24 ;  /* 0x000000ffff037224 */ /* 0x000fe200078e0018 */
[----:B------:R-:W-:Y:S01]  /*f640*/  PRMT R107, R74, 0x7610, R107 ;  /* 0x000076104a6b7816 */ /* 0x000fe2000000006b */
        /* <DEDUP_REMOVED lines=17> */
[----:B------:R-:W-:Y:S01]  /*f760*/  MOV R3, R31 ;  /* 0x0000001f00037202 */ /* 0x000fe20000000f00 */
[----:B------:R-:W-:Y:S01]  /*f770*/  IMAD.MOV.U32 R69, RZ, RZ, R39 ;  /* 0x000000ffff457224 */ /* 0x000fe200078e0027 */
[----:B------:R-:W-:Y:S01]  /*f780*/  PRMT R115, R14, 0x7610, R115 ;  /* 0x000076100e737816 */ /* 0x000fe20000000073 */
[----:B------:R-:W-:Y:S01]  /*f790*/  IMAD.MOV.U32 R14, RZ, RZ, R35 ;  /* 0x000000ffff0e7224 */ /* 0x000fe200078e0023 */
[----:B------:R-:W-:Y:S01]  /*f7a0*/  PRMT R88, R3, 0x7610, R88 ;  /* 0x0000761003587816 */ /* 0x000fe20000000058 */
[----:B------:R-:W1:Y:S01]  /*f7b0*/  @P2 LDC R0, c[0x0][0x42c] ;  /* 0x00010b00ff002b82 */ /* 0x000e620000000800 */
        /* <DEDUP_REMOVED lines=16> */
[----:B------:R-:W-:Y:S01]  /*f8c0*/  ULDC.64 UR4, c[0x0][0x3c8] ;  /* 0x0000f20000047ab9 */ /* 0x000fe20000000a00 */
[----:B------:R-:W-:Y:S01]  /*f8d0*/  PRMT R89, R14, 0x7610, R89 ;  /* 0x000076100e597816 */ /* 0x000fe20000000059 */
[----:B------:R-:W-:Y:S01]  /*f8e0*/  IMAD.MOV.U32 R14, RZ, RZ, R61 ;  /* 0x000000ffff0e7224 */ /* 0x000fe200078e003d */
[----:B------:R-:W-:Y:S01]  /*f8f0*/  PRMT R91, R20, 0x7610, R91 ;  /* 0x00007610145b7816 */ /* 0x000fe2000000005b */
[----:B-----5:R-:W-:Y:S01]  /*f900*/  IMAD.MOV.U32 R20, RZ, RZ, R42 ;  /* 0x000000ffff147224 */ /* 0x020fe200078e002a */
[----:B------:R-:W-:Y:S01]  /*f910*/  PRMT R104, R69, 0x7610, R104 ;  /* 0x0000761045687816 */ /* 0x000fe20000000068 */
[----:B------:R-:W-:Y:S01]  /*f920*/  IMAD.MOV.U32 R69, RZ, RZ, R63 ;  /* 0x000000ffff457224 */ /* 0x000fe200078e003f */
[----:B------:R-:W-:Y:S01]  /*f930*/  PRMT R90, R14, 0x7610, R90 ;  /* 0x000076100e5a7816 */ /* 0x000fe2000000005a */
[----:B-1----:R-:W-:Y:S01]  /*f940*/  @P2 IMAD.HI.U32 R0, R3, R0, RZ ;  /* 0x0000000003002227 */ /* 0x002fe200078e00ff */
[----:B------:R-:W-:Y:S01]  /*f950*/  PRMT R76, R20, 0x7610, R76 ;  /* 0x00007610144c7816 */ /* 0x000fe2000000004c */
[----:B------:R-:W-:Y:S01]  /*f960*/  ULDC.64 UR6, c[0x0][0x3e0] ;  /* 0x0000f80000067ab9 */ /* 0x000fe20000000a00 */
[----:B------:R-:W-:Y:S01]  /*f970*/  PRMT R92, R69, 0x7610, R92 ;  /* 0x00007610455c7816 */ /* 0x000fe2000000005c */
[----:B------:R-:W-:Y:S01]  /*f980*/  IMAD.MOV.U32 R14, RZ, RZ, R41 ;  /* 0x000000ffff0e7224 */ /* 0x000fe200078e0029 */
[----:B0-----:R-:W-:Y:S01]  /*f990*/  @P2 SHF.R.U32.HI R3, RZ, R15, R0 ;  /* 0x0000000fff032219 */ /* 0x001fe20000011600 */
[----:B------:R-:W-:-:S02]  /*f9a0*/  IMAD.MOV.U32 R0, RZ, RZ, R40 ;  /* 0x000000ffff007224 */ /* 0x000fc400078e0028 */
[----:B------:R-:W-:Y:S01]  /*f9b0*/  IMAD.MOV.U32 R69, RZ, RZ, R43 ;  /* 0x000000ffff457224 */ /* 0x000fe200078e002b */
[----:B------:R-:W-:Y:S01]  /*f9c0*/  SHF.R.S32.HI R15, RZ, 0x1f, R3 ;  /* 0x0000001fff0f7819 */ /* 0x000fe20000011403 */
[----:B------:R-:W-:Y:S01]  /*f9d0*/  IMAD.WIDE.U32 R144, R3, R12, R144 ;  /* 0x0000000c03907225 */ /* 0x000fe200078e0090 */
[----:B------:R-:W-:Y:S02]  /*f9e0*/  PRMT R74, R0, 0x7610, R74 ;  /* 0x00007610004a7816 */ /* 0x000fe4000000004a */
[----:B------:R-:W-:Y:S01]  /*f9f0*/  PRMT R75, R14, 0x7610, R75 ;  /* 0x000076100e4b7816 */ /* 0x000fe2000000004b */
[----:B------:R-:W-:Y:S01]  /*fa00*/  IMAD R0, R15, R10, RZ ;  /* 0x0000000a0f007224 */ /* 0x000fe200078e02ff */
[----:B------:R-:W-:Y:S01]  /*fa10*/  PRMT R77, R69, 0x7610, R77 ;  /* 0x00007610454d7816 */ /* 0x000fe2000000004d */
[----:B------:R-:W-:Y:S02]  /*fa20*/  IMAD R20, R15, R12, RZ ;  /* 0x0000000c0f147224 */ /* 0x000fe400078e02ff */
[----:B------:R-:W-:-:S04]  /*fa30*/  IMAD.WIDE.U32 R14, R3, R10, R8 ;  /* 0x0000000a030e7225 */ /* 0x000fc800078e0008 */
[C---:B------:R-:W-:Y:S01]  /*fa40*/  IMAD R9, R3.reuse, R11, R0 ;  /* 0x0000000b03097224 */ /* 0x040fe200078e0200 */
[----:B------:R-:W-:Y:S01]  /*fa50*/  LEA R8, P2, R14, UR4, 0x1 ;  /* 0x000000040e087c11 */ /* 0x000fe2000f8408ff */
[----:B------:R-:W-:Y:S01]  /*fa60*/  IMAD R3, R3, R13, R20 ;  /* 0x0000000d03037224 */ /* 0x000fe200078e0214 */
[----:B------:R-:W-:Y:S01]  /*fa70*/  LEA R0, P3, R144, UR6, 0x1 ;  /* 0x0000000690007c11 */ /* 0x000fe2000f8608ff */
[----:B------:R-:W-:Y:S01]  /*fa80*/  IMAD.IADD R9, R15, 0x1, R9 ;  /* 0x000000010f097824 */ /* 0x000fe200078e0209 */
[----:B------:R-:W-:Y:S01]  /*fa90*/  UMOV UR4, 0xffffffff ;  /* 0xffffffff00047882 */ /* 0x000fe20000000000 */
[----:B------:R-:W-:Y:S02]  /*faa0*/  IMAD.IADD R3, R145, 0x1, R3 ;  /* 0x0000000191037824 */ /* 0x000fe400078e0203 */
[----:B------:R-:W-:Y:S01]  /*fab0*/  IMAD.MOV.U32 R10, RZ, RZ, R44 ;  /* 0x000000ffff0a7224 */ /* 0x000fe200078e002c */
[----:B------:R-:W-:Y:S01]  /*fac0*/  LEA.HI.X R9, R14, UR5, R9, 0x1, P2 ;  /* 0x000000050e097c11 */ /* 0x000fe200090f0c09 */
[----:B------:R-:W-:Y:S01]  /*fad0*/  IMAD.MOV.U32 R11, RZ, RZ, R45 ;  /* 0x000000ffff0b7224 */ /* 0x000fe200078e002d */
[----:B------:R-:W-:-:S02]  /*fae0*/  LEA.HI.X R3, R144, UR7, R3, 0x1, P3 ;  /* 0x0000000790037c11 */ /* 0x000fc400098f0c03 */
[----:B------:R-:W-:Y:S02]  /*faf0*/  PRMT R72, R10, 0x7610, R72 ;  /* 0x000076100a487816 */ /* 0x000fe40000000048 */
[----:B------:R-:W-:Y:S02]  /*fb00*/  PRMT R73, R11, 0x7610, R73 ;  /* 0x000076100b497816 */ /* 0x000fe40000000049 */
[----:B------:R-:W-:Y:S01]  /*fb10*/  LEA.HI R10, R232, R232, RZ, 0x1 ;  /* 0x000000e8e80a7211 */ /* 0x000fe200078f08ff */
[----:B------:R-:W-:Y:S06]  /*fb20*/  BRA.DIV UR4, `(.L_x_2359) ;  /* 0x000001da048c7947 */ /* 0x000fec000b800000 */
.L_x_2569:
[----:B------:R-:W-:-:S03]  /*fb30*/  UMOV UR4, 0xffffffff ;  /* 0xffffffff00047882 */ /* 0x000fc60000000000 */
[----:B------:R-:W-:Y:S05]  /*fb40*/  BRA.DIV UR4, `(.L_x_2360) ;  /* 0x000001da04ac7947 */ /* 0x000fea000b800000 */
.L_x_2572:
[----:B------:R-:W-:-:S03]  /*fb50*/  UMOV UR4, 0xffffffff ;  /* 0xffffffff00047882 */ /* 0x000fc60000000000 */
[----:B------:R-:W-:Y:S05]  /*fb60*/  BRA.DIV UR4, `(.L_x_2361) ;  /* 0x000001da04cc7947 */ /* 0x000fea000b800000 */
.L_x_2575:
[----:B------:R-:W-:-:S03]  /*fb70*/  UMOV UR4, 0xffffffff ;  /* 0xffffffff00047882 */ /* 0x000fc60000000000 */
[----:B------:R-:W-:Y:S05]  /*fb80*/  BRA.DIV UR4, `(.L_x_2362) ;  /* 0x000001da04ec7947 */ /* 0x000fea000b800000 */
.L_x_2578:
[----:B------:R-:W-:-:S03]  /*fb90*/  UMOV UR4, 0xffffffff ;  /* 0xffffffff00047882 */ /* 0x000fc60000000000 */
[----:B------:R-:W-:Y:S05]  /*fba0*/  BRA.DIV UR4, `(.L_x_2363) ;  /* 0x000001de040c7947 */ /* 0x000fea000b800000 */
.L_x_2581:
[----:B------:R-:W-:Y:S01]  /*fbb0*/  UMOV UR4, 0xffffffff ;  /* 0xffffffff00047882 */ /* 0x000fe20000000000 */
[----:B------:R-:W-:Y:S02]  /*fbc0*/  LOP3.LUT R9, R10, 0xfffffffe, RZ, 0xc0, !PT ;  /* 0xfffffffe0a097812 */ /* 0x000fe400078ec0ff */
[----:B------:R-:W-:Y:S05]  /*fbd0*/  BRA.DIV UR4, `(.L_x_2364) ;  /* 0x000001de04287947 */ /* 0x000fea000b800000 */
.L_x_2584:
[----:B------:R-:W-:Y:S01]  /*fbe0*/  UMOV UR4, 0xffffffff ;  /* 0xffffffff00047882 */ /* 0x000fe20000000000 */
[----:B------:R-:W-:Y:S02]  /*fbf0*/  IMAD.IADD R9, R232, 0x1, -R9 ;  /* 0x00000001e8097824 */ /* 0x000fe400078e0a09 */
[----:B------:R-:W-:Y:S05]  /*fc00*/  BRA.DIV UR4, `(.L_x_2365) ;  /* 0x000001de04447947 */ /* 0x000fea000b800000 */
.L_x_2587:
[----:B------:R-:W-:Y:S01]  /*fc10*/  UMOV UR4, 0xffffffff ;  /* 0xffffffff00047882 */ /* 0x000fe20000000000 */
[----:B------:R-:W-:Y:S02]  /*fc20*/  SHF.L.U32 R9, R9, 0x1f, RZ ;  /* 0x0000001f09097819 */ /* 0x000fe400000006ff */
[----:B------:R-:W-:Y:S05]  /*fc30*/  BRA.DIV UR4, `(.L_x_2366) ;  /* 0x000001de04607947 */ /* 0x000fea000b800000 */
.L_x_2590:
        /* <DEDUP_REMOVED lines=37> */
.L_x_2591:
[----:B------:R-:W-:Y:S05]  /*fe90*/  BSYNC B1 ;  /* 0x0000000000017941 */ /* 0x000fea0003800000 */
.L_x_2367:
        /* <DEDUP_REMOVED lines=11> */
[----:B0-----:R-:W-:Y:S02]  /*ff50*/  LOP3.LUT R9, R213, 0x38, R22, 0xf8, !PT ;  /* 0x00000038d5097812 */ /* 0x001fe400078ef816 */
[----:B------:R-:W-:Y:S01]  /*ff60*/  SHF.R.S32.HI R11, RZ, 0x1f, R10 ;  /* 0x0000001fff0b7819 */ /* 0x000fe2000001140a */
[----:B------:R-:W-:Y:S01]  /*ff70*/  IMAD.SHL.U32 R12, R10, 0x8, RZ ;  /* 0x000000080a0c7824 */ /* 0x000fe200078e00ff */
[----:B------:R-:W-:Y:S02]  /*ff80*/  LOP3.LUT R8, R9, R214, RZ, 0x3c, !PT ;  /* 0x000000d609087212 */ /* 0x000fe400078e3cff */
        /* <DEDUP_REMOVED lines=9> */
[----:B------:R-:W-:Y:S02]  /*10020*/  SHF.R.U64 R32, R4, 0x10, R5 ;  /* 0x0000001004207819 */ /* 0x000fe40000001205 */
[----:B------:R-:W-:Y:S02]  /*10030*/  IADD3 R13, R9, R8, R215 ;  /* 0x00000008090d7210 */ /* 0x000fe40007ffe0d7 */
[----:B------:R-:W0:Y:S01]  /*10040*/  LDS.128 R8, [R105+0x15400] ;  /* 0x0154000069087984 */ /* 0x000e220000000c00 */
[----:B------:R-:W-:Y:S02]  /*10050*/  SHF.R.U32.HI R5, RZ, 0x10, R5 ;  /* 0x00000010ff057819 */ /* 0x000fe40000011605 */
[----:B------:R-:W-:Y:S01]  /*10060*/  IMAD R106, R13, 0x2, R18 ;  /* 0x000000020d6a7824 */ /* 0x000fe200078e0212 */
[----:B------:R-:W-:-:S02]  /*10070*/  SHF.R.U64 R4, R6, 0x10, R7 ;  /* 0x0000001006047819 */ /* 0x000fc40000001207 */
[----:B------:R-:W-:Y:S02]  /*10080*/  SHF.R.U32.HI R7, RZ, 0x10, R7 ;  /* 0x00000010ff077819 */ /* 0x000fe40000011607 */
[----:B------:R-:W1:Y:S01]  /*10090*/  LDS.128 R12, [R106+0x15400] ;  /* 0x015400006a0c7984 */ /* 0x000e620000000c00 */
[----:B------:R-:W-:Y:S02]  /*100a0*/  PRMT R111, R115, 0x5410, R111 ;  /* 0x00005410736f7816 */ /* 0x000fe4000000006f */
[----:B------:R-:W-:Y:S02]  /*100b0*/  PRMT R113, R116, 0x5410, R113 ;  /* 0x0000541074717816 */ /* 0x000fe40000000071 */
[----:B------:R-:W-:Y:S01]  /*100c0*/  PRMT R115, R107, 0x5410, R32 ;  /* 0x000054106b737816 */ /* 0x000fe20000000020 */
[----:B------:R-:W-:Y:S01]  /*100d0*/  IMAD.U32 R107, R111, 0x10000, RZ ;  /* 0x000100006f6b7824 */ /* 0x000fe200078e00ff */
[----:B------:R-:W-:Y:S02]  /*100e0*/  PRMT R116, R108, 0x5410, R5 ;  /* 0x000054106c747816 */ /* 0x000fe40000000005 */
[----:B------:R-:W-:Y:S01]  /*100f0*/  PRMT R117, R109, 0x5410, R4 ;  /* 0x000054106d757816 */ /* 0x000fe20000000004 */
[----:B------:R-:W-:Y:S01]  /*10100*/  IMAD.U32 R108, R115, 0x10000, RZ ;  /* 0x00010000736c7824 */ /* 0x000fe200078e00ff */
[----:B------:R-:W-:Y:S01]  /*10110*/  PRMT R110, R110, 0x5410, R7 ;  /* 0x000054106e6e7816 */ /* 0x000fe20000000007 */
[----:B------:R-:W-:Y:S01]  /*10120*/  IMAD.U32 R109, R116, 0x10000, RZ ;  /* 0x00010000746d7824 */ /* 0x000fe200078e00ff */
[----:B------:R-:W-:-:S02]  /*10130*/  SHF.R.U32.HI R112, RZ, 0x10, R33 ;  /* 0x00000010ff707819 */ /* 0x000fc40000011621 */
[----:B------:R-:W-:Y:S02]  /*10140*/  SHF.R.U32.HI R114, RZ, 0x10, R35 ;  /* 0x00000010ff727819 */ /* 0x000fe40000011623 */
[----:B------:R-:W-:Y:S02]  /*10150*/  PRMT R112, R21, 0x5432, R112 ;  /* 0x0000543215707816 */ /* 0x000fe40000000070 */
[----:B------:R-:W-:Y:S02]  /*10160*/  PRMT R114, R68, 0x5432, R114 ;  /* 0x0000543244727816 */ /* 0x000fe40000000072 */
[----:B------:R-:W-:Y:S02]  /*10170*/  LOP3.LUT R115, R115, 0xffff0000, RZ, 0xc0, !PT ;  /* 0xffff000073737812 */ /* 0x000fe400078ec0ff */
        /* <DEDUP_REMOVED lines=70> */
.L_x_2372:
[----:B------:R-:W-:Y:S05]  /*105e0*/  BSYNC B2 ;  /* 0x0000000000027941 */ /* 0x000fea0003800000 */
.L_x_2371:
[----:B------:R-:W-:Y:S04]  /*105f0*/  BSSY B2, `(.L_x_2373) ;  /* 0x000006a000027945 */ /* 0x000fe80003800000 */
[----:B------:R-:W-:Y:S05]  /*10600*/  @P2 BRA `(.L_x_2374) ;  /* 0x0000000400a02947 */ /* 0x000fea0003800000 */
[----:B-1----:R-:W2:Y:S04]  /*10610*/  LDL R4, [R1+0x48] ;  /* 0x0000480001047983 */ /* 0x002ea80000100800 */
[----:B------:R-:W3:Y:S01]  /*10620*/  LDL R105, [R1+0x64] ;  /* 0x0000640001697983 */ /* 0x000ee20000100800 */
[----:B------:R-:W-:Y:S02]  /*10630*/  SHF.R.U64 R34, R36, 0x10, R37 ;  /* 0x0000001024227819 */ /* 0x000fe40000001225 */
[--C-:B------:R-:W-:Y:S02]  /*10640*/  SHF.R.U64 R24, R24, 0x10, R25.reuse ;  /* 0x0000001018187819 */ /* 0x100fe40000001219 */
[----:B------:R-:W-:Y:S02]  /*10650*/  SHF.R.U32.HI R25, RZ, 0x10, R25 ;  /* 0x00000010ff197819 */ /* 0x000fe40000011619 */
[----:B------:R-:W-:-:S02]  /*10660*/  PRMT R101, R101, 0x5410, R34 ;  /* 0x0000541065657816 */ /* 0x000fc40000000022 */
[----:B------:R-:W-:Y:S02]  /*10670*/  PRMT R97, R97, 0x5410, R24 ;  /* 0x0000541061617816 */ /* 0x000fe40000000018 */
[----:B------:R-:W-:Y:S01]  /*10680*/  SHF.R.U32.HI R37, RZ, 0x10, R37 ;  /* 0x00000010ff257819 */ /* 0x000fe20000011625 */
[----:B------:R-:W-:Y:S01]  /*10690*/  IMAD.U32 R34, R101, 0x10000, RZ ;  /* 0x0001000065227824 */ /* 0x000fe200078e00ff */
[----:B------:R-:W-:Y:S01]  /*106a0*/  SHF.R.U64 R14, R26, 0x10, R27 ;  /* 0x000000101a0e7819 */ /* 0x000fe2000000121b */
[----:B------:R-:W-:Y:S01]  /*106b0*/  IMAD.U32 R36, R97, 0x10000, RZ ;  /* 0x0001000061247824 */ /* 0x000fe200078e00ff */
[----:B------:R-:W-:Y:S02]  /*106c0*/  PRMT R98, R98, 0x5410, R25 ;  /* 0x0000541062627816 */ /* 0x000fe40000000019 */
[----:B------:R-:W-:Y:S02]  /*106d0*/  SHF.R.U32.HI R27, RZ, 0x10, R27 ;  /* 0x00000010ff1b7819 */ /* 0x000fe4000001161b */
[----:B------:R-:W-:Y:S01]  /*106e0*/  SHF.R.U64 R32, R38, 0x10, R39 ;  /* 0x0000001026207819 */ /* 0x000fe20000001227 */
[----:B------:R-:W-:Y:S01]  /*106f0*/  IMAD.U32 R33, R98, 0x10000, RZ ;  /* 0x0001000062217824 */ /* 0x000fe200078e00ff */
[----:B------:R-:W-:-:S02]  /*10700*/  PRMT R102, R102, 0x5410, R37 ;  /* 0x0000541066667816 */ /* 0x000fc40000000025 */
[----:B------:R-:W-:Y:S02]  /*10710*/  SHF.R.U32.HI R39, RZ, 0x10, R39 ;  /* 0x00000010ff277819 */ /* 0x000fe40000011627 */
[----:B------:R-:W-:Y:S02]  /*10720*/  PRMT R100, R100, 0x5410, R27 ;  /* 0x0000541064647816 */ /* 0x000fe4000000001b */
[----:B------:R-:W-:Y:S02]  /*10730*/  PRMT R99, R99, 0x5410, R14 ;  /* 0x0000541063637816 */ /* 0x000fe4000000000e */
[----:B------:R-:W-:Y:S01]  /*10740*/  PRMT R103, R103, 0x5410, R32 ;  /* 0x0000541067677816 */ /* 0x000fe20000000020 */
[----:B------:R-:W-:Y:S01]  /*10750*/  IMAD.U32 R35, R100, 0x10000, RZ ;  /* 0x0001000064237824 */ /* 0x000fe200078e00ff */
[----:B------:R-:W-:Y:S02]  /*10760*/  PRMT R104, R104, 0x5410, R39 ;  /* 0x0000541068687816 */ /* 0x000fe40000000027 */
[----:B------:R-:W-:-:S02]  /*10770*/  LOP3.LUT R97, R97, 0xffff0000, RZ, 0xc0, !PT ;  /* 0xffff000061617812 */ /* 0x000fc400078ec0ff */
[----:B------:R-:W-:Y:S02]  /*10780*/  LOP3.LUT R101, R101, 0xffff0000, RZ, 0xc0, !PT ;  /* 0xffff000065657812 */ /* 0x000fe400078ec0ff */
[----:B------:R-:W-:Y:S02]  /*10790*/  LOP3.LUT R98, R98, 0xffff0000, RZ, 0xc0, !PT ;  /* 0xffff000062627812 */ /* 0x000fe400078ec0ff */
[----:B------:R-:W-:Y:S02]  /*107a0*/  LOP3.LUT R100, R100, 0xffff0000, RZ, 0xc0, !PT ;  /* 0xffff000064647812 */ /* 0x000fe400078ec0ff */
[----:B--2---:R-:W-:-:S04]  /*107b0*/  LEA.HI R4, R85, R4, RZ, 0x1d ;  /* 0x0000000455047211 */ /* 0x004fc800078fe8ff */
[----:B------:R-:W-:Y:S01]  /*107c0*/  SHF.R.S32.HI R5, RZ, 0x1f, R4 ;  /* 0x0000001fff057819 */ /* 0x000fe20000011404 */
[----:B------:R-:W-:-:S03]  /*107d0*/  IMAD.SHL.U32 R6, R4, 0x8, RZ ;  /* 0x0000000804067824 */ /* 0x000fc600078e00ff */
[----:B------:R-:W-:Y:S02]  /*107e0*/  LEA.HI R4, R5, R4, RZ, 0x3 ;  /* 0x0000000405047211 */ /* 0x000fe400078f18ff */
[----:B------:R-:W-:-:S03]  /*107f0*/  LOP3.LUT R5, R213, 0x38, R6, 0xf8, !PT ;  /* 0x00000038d5057812 */ /* 0x000fc600078ef806 */
[----:B------:R-:W-:Y:S01]  /*10800*/  IMAD.SHL.U32 R4, R4, 0x400, RZ ;  /* 0x0000040004047824 */ /* 0x000fe200078e00ff */
[----:B------:R-:W-:-:S04]  /*10810*/  LOP3.LUT R5, R5, R214, RZ, 0x3c, !PT ;  /* 0x000000d605057212 */ /* 0x000fc800078e3cff */
[----:B------:R-:W-:-:S04]  /*10820*/  LOP3.LUT R4, R4, 0x7fffe000, RZ, 0xc0, !PT ;  /* 0x7fffe00004047812 */ /* 0x000fc800078ec0ff */
[----:B0-----:R-:W-:Y:S02]  /*10830*/  IADD3 R9, R5, R4, R215 ;  /* 0x0000000405097210 */ /* 0x001fe40007ffe0d7 */
[----:B---3--:R-:W0:Y:S03]  /*10840*/  LDS.128 R4, [R105] ;  /* 0x0000000069047984 */ /* 0x008e260000000c00 */
        /* <DEDUP_REMOVED lines=17> */
[C---:B------:R-:W-:Y:S01]  /*10960*/  FMUL.FTZ R37, R26.reuse, R33 ;  /* 0x000000211a257220 */ /* 0x040fe20000410000 */
[----:B------:R-:W-:Y:S02]  /*10970*/  IMAD.U32 R32, R11, 0x10000, RZ ;  /* 0x000100000b207824 */ /* 0x000fe400078e00ff */
[C---:B------:R-:W-:Y:S01]  /*10980*/  FFMA.FTZ R38, R13.reuse, R34, -R38 ;  /* 0x000000220d267223 */ /* 0x040fe20000010826 */
[----:B------:R-:W-:Y:S01]  /*10990*/  FFMA.FTZ R106, R13, R36, R106 ;  /* 0x000000240d6a7223 */ /* 0x000fe2000001006a */
[-C--:B------:R-:W-:Y:S01]  /*109a0*/  FMUL.FTZ R39, R26, R25.reuse ;  /* 0x000000191a277220 */ /* 0x080fe20000410000 */
[----:B------:R-:W-:Y:S01]  /*109b0*/  FFMA.FTZ R37, R14, R25, -R37 ;  /* 0x000000190e257223 */ /* 0x000fe20000010825 */
[----:B------:R-:W-:Y:S02]  /*109c0*/  IMAD.U32 R13, R104, 0x10000, RZ ;  /* 0x00010000680d7824 */ /* 0x000fe400078e00ff */
[----:B------:R-:W-:Y:S01]  /*109d0*/  FMUL.FTZ R25, R32, R35 ;  /* 0x0000002320197220 */ /* 0x000fe20000410000 */
[----:B------:R-:W-:Y:S01]  /*109e0*/  FFMA.FTZ R39, R14, R33, R39 ;  /* 0x000000210e277223 */ /* 0x000fe20000010027 */
[----:B------:R-:W-:Y:S01]  /*109f0*/  SHF.L.U32 R27, R10, 0x10, RZ ;  /* 0x000000100a1b7819 */ /* 0x000fe200000006ff */
[-C--:B------:R-:W-:Y:S01]  /*10a00*/  FMUL.FTZ R32, R32, R13.reuse ;  /* 0x0000000d20207220 */ /* 0x080fe20000410000 */
[----:B------:R-:W-:Y:S01]  /*10a10*/  FFMA.FTZ R33, R24, R13, -R25 ;  /* 0x0000000d18217223 */ /* 0x000fe20000010819 */
[----:B------:R-:W-:Y:S01]  /*10a20*/  FMUL.FTZ R13, R8, R97 ;  /* 0x00000061080d7220 */ /* 0x000fe20000410000 */
[----:B------:R-:W-:Y:S01]  /*10a30*/  LOP3.LUT R102, R102, 0xffff0000, RZ, 0xc0, !PT ;  /* 0xffff000066667812 */ /* 0x000fe200078ec0ff */
[----:B------:R-:W-:Y:S01]  /*10a40*/  FMUL.FTZ R25, R8, R101 ;  /* 0x0000006508197220 */ /* 0x000fe20000410000 */
[----:B------:R-:W-:-:S02]  /*10a50*/  IMAD.U32 R14, R99, 0x10000, RZ ;  /* 0x00010000630e7824 */ /* 0x000fc400078e00ff */
[----:B------:R-:W-:Y:S01]  /*10a60*/  FFMA.FTZ R35, R24, R35, R32 ;  /* 0x0000002318237223 */ /* 0x000fe20000010020 */
[C---:B------:R-:W-:Y:S01]  /*10a70*/  FFMA.FTZ R13, R4.reuse, R101, -R13 ;  /* 0x00000065040d7223 */ /* 0x040fe2000001080d */
[----:B------:R-:W-:Y:S01]  /*10a80*/  FMUL.FTZ R24, R9, R98 ;  /* 0x0000006209187220 */ /* 0x000fe20000410000 */
[----:B------:R-:W-:Y:S01]  /*10a90*/  FFMA.FTZ R25, R4, R97, R25 ;  /* 0x0000006104197223 */ /* 0x000fe20000010019 */
[----:B------:R-:W-:Y:S01]  /*10aa0*/  LOP3.LUT R10, R10, 0xffff0000, RZ, 0xc0, !PT ;  /* 0xffff00000a0a7812 */ /* 0x000fe200078ec0ff */
[----:B------:R-:W-:Y:S01]  /*10ab0*/  IMAD.U32 R8, R103, 0x10000, RZ ;  /* 0x0001000067087824 */ /* 0x000fe200078e00ff */
[----:B------:R-:W-:Y:S01]  /*10ac0*/  LOP3.LUT R11, R11, 0xffff0000, RZ, 0xc0, !PT ;  /* 0xffff00000b0b7812 */ /* 0x000fe200078ec0ff */
[----:B------:R-:W-:Y:S01]  /*10ad0*/  FMUL.FTZ R9, R9, R102 ;  /* 0x0000006609097220 */ /* 0x000fe20000410000 */
[----:B------:R-:W-:Y:S01]  /*10ae0*/  FMUL.FTZ R4, R27, R14 ;  /* 0x0000000e1b047220 */ /* 0x000fe20000410000 */
[----:B------:R-:W-:Y:S01]  /*10af0*/  LOP3.LUT R99, R99, 0xffff0000, RZ, 0xc0, !PT ;  /* 0xffff000063637812 */ /* 0x000fe200078ec0ff */
[----:B------:R-:W-:Y:S01]  /*10b00*/  FFMA.FTZ R24, R5, R102, -R24 ;  /* 0x0000006605187223 */ /* 0x000fe20000010818 */
[----:B------:R-:W-:Y:S01]  /*10b10*/  LOP3.LUT R103, R103, 0xffff0000, RZ, 0xc0, !PT ;  /* 0xffff000067677812 */ /* 0x000fe200078ec0ff */
[----:B------:R-:W-:Y:S01]  /*10b20*/  FFMA.FTZ R98, R5, R98, R9 ;  /* 0x0000006205627223 */ /* 0x000fe20000010009 */
[----:B------:R-:W-:Y:S01]  /*10b30*/  LOP3.LUT R104, R104, 0xffff0000, RZ, 0xc0, !PT ;  /* 0xffff000068687812 */ /* 0x000fe200078ec0ff */
[----:B------:R-:W-:Y:S01]  /*10b40*/  FFMA.FTZ R26, R15, R8, -R4 ;  /* 0x000000080f1a7223 */ /* 0x000fe20000010804 */
[C---:B------:R-:W-:Y:S01]  /*10b50*/  FMUL.FTZ R5, R10.reuse, R99 ;  /* 0x000000630a057220 */ /* 0x040fe20000410000 */
[----:B------:R-:W-:Y:S01]  /*10b60*/  FMUL.FTZ R4, R11, R100 ;  /* 0x000000640b047220 */ /* 0x000fe20000410000 */
[----:B------:R-:W-:Y:S01]  /*10b70*/  FMUL.FTZ R32, R27, R8 ;  /* 0x000000081b207220 */ /* 0x000fe20000410000 */
[-C--:B------:R-:W-:Y:S01]  /*10b80*/  FMUL.FTZ R10, R10, R103.reuse ;  /* 0x000000670a0a7220 */ /* 0x080fe20000410000 */
[-C--:B------:R-:W-:Y:S01]  /*10b90*/  FMUL.FTZ R11, R11, R104.reuse ;  /* 0x000000680b0b7220 */ /* 0x080fe20000410000 */
[C---:B------:R-:W-:Y:S01]  /*10ba0*/  FFMA.FTZ R103, R6.reuse, R103, -R5 ;  /* 0x0000006706677223 */ /* 0x040fe20000010805 */
        /* <DEDUP_REMOVED lines=14> */
.L_x_2374:
[----:B------:R-:W-:Y:S05]  /*10c90*/  BSYNC B2 ;  /* 0x0000000000027941 */ /* 0x000fea0003800000 */
.L_x_2373:
[----:B------:R-:W-:Y:S05]  /*10ca0*/  @P3 BRA `(.L_x_2370) ;  /* 0x0000000400a03947 */ /* 0x000fea0003800000 */
[----:B-12---:R-:W2:Y:S04]  /*10cb0*/  LDL R4, [R1+0x5c] ;  /* 0x00005c0001047983 */ /* 0x006ea80000100800 */
[----:B------:R-:W3:Y:S01]  /*10cc0*/  LDL R38, [R1+0x58] ;  /* 0x0000580001267983 */ /* 0x000ee20000100800 */
[----:B------:R-:W-:Y:S02]  /*10cd0*/  SHF.R.U64 R26, R60, 0x10, R61 ;  /* 0x000000103c1a7819 */ /* 0x000fe4000000123d */
[--C-:B------:R-:W-:Y:S02]  /*10ce0*/  SHF.R.U64 R13, R28, 0x10, R29.reuse ;  /* 0x000000101c0d7819 */ /* 0x100fe4000000121d */
[----:B------:R-:W-:Y:S02]  /*10cf0*/  SHF.R.U32.HI R29, RZ, 0x10, R29 ;  /* 0x00000010ff1d7819 */ /* 0x000fe4000001161d */
[----:B------:R-:W-:-:S02]  /*10d00*/  PRMT R89, R89, 0x5410, R26 ;  /* 0x0000541059597816 */ /* 0x000fc4000000001a */
[----:B------:R-:W-:Y:S02]  /*10d10*/  PRMT R84, R84, 0x5410, R13 ;  /* 0x0000541054547816 */ /* 0x000fe4000000000d */
[----:B------:R-:W-:Y:S02]  /*10d20*/  SHF.R.U32.HI R61, RZ, 0x10, R61 ;  /* 0x00000010ff3d7819 */ /* 0x000fe4000001163d */
[----:B------:R-:W-:Y:S01]  /*10d30*/  SHF.R.U64 R14, R30, 0x10, R31 ;  /* 0x000000101e0e7819 */ /* 0x000fe2000000121f */
[----:B------:R-:W-:Y:S01]  /*10d40*/  IMAD.U32 R32, R84, 0x10000, RZ ;  /* 0x0001000054207824 */ /* 0x000fe200078e00ff */
[----:B------:R-:W-:Y:S01]  /*10d50*/  PRMT R86, R86, 0x5410, R29 ;  /* 0x0000541056567816 */ /* 0x000fe2000000001d */
[----:B------:R-:W-:Y:S01]  /*10d60*/  IMAD.U32 R30, R89, 0x10000, RZ ;  /* 0x00010000591e7824 */ /* 0x000fe200078e00ff */
        /* <DEDUP_REMOVED lines=48> */
[----:B------:R-:W-:Y:S01]  /*11070*/  LOP3.LUT R25, R84, 0xffff0000, RZ, 0xc0, !PT ;  /* 0xffff000054197812 */ /* 0x000fe200078ec0ff */
[----:B------:R-:W-:Y:S01]  /*11080*/  FFMA.FTZ R35, R14, R29, R35 ;  /* 0x0000001d0e237223 */ /* 0x000fe20000010023 */
[-C--:B------:R-:W-:Y:S01]  /*11090*/  FMUL.FTZ R28, R28, R13.reuse ;  /* 0x0000000d1c1c7220 */ /* 0x080fe20000410000 */
[----:B------:R-:W-:Y:S01]  /*110a0*/  FFMA.FTZ R37, R24, R13, -R37 ;  /* 0x0000000d18257223 */ /* 0x000fe20000010825 */
[----:B------:R-:W-:Y:S01]  /*110b0*/  LOP3.LUT R90, R90, 0xffff0000, RZ, 0xc0, !PT ;  /* 0xffff00005a5a7812 */ /* 0x000fe200078ec0ff */
[C---:B------:R-:W-:Y:S01]  /*110c0*/  FMUL.FTZ R13, R8.reuse, R25 ;  /* 0x00000019080d7220 */ /* 0x040fe20000410000 */
[----:B------:R-:W-:Y:S01]  /*110d0*/  FMUL.FTZ R29, R8, R89 ;  /* 0x00000059081d7220 */ /* 0x000fe20000410000 */
[----:B------:R-:W-:-:S02]  /*110e0*/  IMAD.U32 R27, R10, 0x10000, RZ ;  /* 0x000100000a1b7824 */ /* 0x000fc400078e00ff */
[----:B------:R-:W-:Y:S01]  /*110f0*/  FFMA.FTZ R28, R24, R31, R28 ;  /* 0x0000001f181c7223 */ /* 0x000fe2000001001c */
[----:B------:R-:W-:Y:S02]  /*11100*/  IMAD.U32 R14, R87, 0x10000, RZ ;  /* 0x00010000570e7824 */ /* 0x000fe400078e00ff */
        /* <DEDUP_REMOVED lines=13> */
[-C--:B------:R-:W-:Y:S01]  /*111e0*/  FMUL.FTZ R26, R27, R8.reuse ;  /* 0x000000081b1a7220 */ /* 0x080fe20000410000 */
[----:B------:R-:W-:Y:S01]  /*111f0*/  FFMA.FTZ R25, R15, R8, -R4 ;  /* 0x000000080f197223 */ /* 0x000fe20000010804 */
[C---:B------:R-:W-:Y:S01]  /*11200*/  FMUL.FTZ R5, R10.reuse, R87 ;  /* 0x000000570a057220 */ /* 0x040fe20000410000 */
[C---:B------:R-:W-:Y:S01]  /*11210*/  FMUL.FTZ R8, R11.reuse, R88 ;  /* 0x000000580b087220 */ /* 0x040fe20000410000 */
        /* <DEDUP_REMOVED lines=17> */
.L_x_2370:
[----:B------:R-:W-:Y:S05]  /*11330*/  BSYNC B1 ;  /* 0x0000000000017941 */ /* 0x000fea0003800000 */
.L_x_2369:
[----:B------:R-:W-:Y:S05]  /*11340*/  @P1 BRA `(.L_x_2344) ;  /* 0x00000014000c1947 */ /* 0x000fea0003800000 */
[----:B------:R-:W4:Y:S01]  /*11350*/  LDC R13, c[0x0][0x3d4] ;  /* 0x0000f500ff0d7b82 */ /* 0x000f220000000800 */
[----:B------:R-:W-:Y:S01]  /*11360*/  BSSY B1, `(.L_x_2375) ;  /* 0x000006d000017945 */ /* 0x000fe20003800000 */
[----:B------:R-:W-:Y:S02]  /*11370*/  SHF.R.U32.HI R60, RZ, 0x3, R212 ;  /* 0x00000003ff3c7819 */ /* 0x000fe400000116d4 */
[-C--:B----4-:R-:W-:Y:S02]  /*11380*/  ISETP.GE.AND P0, PT, R22, R13.reuse, PT ;  /* 0x0000000d1600720c */ /* 0x090fe40003f06270 */
[-C--:B------:R-:W-:Y:S02]  /*11390*/  ISETP.GE.AND P1, PT, R206, R13.reuse, PT ;  /* 0x0000000dce00720c */ /* 0x080fe40003f26270 */
[----:B------:R-:W-:-:S09]  /*113a0*/  ISETP.GE.AND P2, PT, R207, R13, PT ;  /* 0x0000000dcf00720c */ /* 0x000fd20003f46270 */
[----:B------:R-:W-:Y:S05]  /*113b0*/  @P0 BRA `(.L_x_2376) ;  /* 0x00000004009c0947 */ /* 0x000fea0003800000 */
[----:B---3--:R-:W3:Y:S01]  /*113c0*/  LDL R38, [R1+0x60] ;  /* 0x0000600001267983 */ /* 0x008ee20000100800 */
[----:B-12---:R-:W-:Y:S02]  /*113d0*/  LEA.HI R4, R13, R236, RZ, 0x1d ;  /* 0x000000ec0d047211 */ /* 0x006fe400078fe8ff */
        /* <DEDUP_REMOVED lines=14> */
[----:B------:R-:W-:Y:S01]  /*114c0*/  SHF.R.U32.HI R53, RZ, 0x10, R53 ;  /* 0x00000010ff357819 */ /* 0x000fe20000011635 */
[----:B------:R-:W-:Y:S01]  /*114d0*/  IMAD.U32 R33, R74, 0x10000, RZ ;  /* 0x000100004a217824 */ /* 0x000fe200078e00ff */
[--C-:B------:R-:W-:Y:S01]  /*114e0*/  SHF.R.U64 R15, R42, 0x10, R43.reuse ;  /* 0x000000102a0f7819 */ /* 0x100fe2000000122b */
[----:B------:R-:W-:Y:S01]  /*114f0*/  IMAD R12, R9, 0x2, R18 ;  /* 0x00000002090c7824 */ /* 0x000fe200078e0212 */
[----:B------:R-:W-:Y:S02]  /*11500*/  PRMT R75, R75, 0x5410, R40 ;  /* 0x000054104b4b7816 */ /* 0x000fe40000000028 */
[----:B------:R-:W-:Y:S02]  /*11510*/  SHF.R.U32.HI R42, RZ, 0x10, R43 ;  /* 0x00000010ff2a7819 */ /* 0x000fe4000001162b */
[----:B------:R-:W0:Y:S01]  /*11520*/  LDS.128 R8, [R12+0x15400] ;  /* 0x015400000c087984 */ /* 0x000e220000000c00 */
        /* <DEDUP_REMOVED lines=18> */
[----:B------:R-:W-:Y:S01]  /*11650*/  IMAD.U32 R29, R11, 0x10000, RZ ;  /* 0x000100000b1d7824 */ /* 0x000fe200078e00ff */
[----:B------:R-:W-:Y:S01]  /*11660*/  LOP3.LUT R94, R94, 0xffff0000, RZ, 0xc0, !PT ;  /* 0xffff00005e5e7812 */ /* 0x000fe200078ec0ff */
[-C--:B------:R-:W-:Y:S01]  /*11670*/  FMUL.FTZ R36, R27, R26.reuse ;  /* 0x0000001a1b247220 */ /* 0x080fe20000410000 */
[----:B------:R-:W-:Y:S01]  /*11680*/  LOP3.LUT R27, R74, 0xffff0000, RZ, 0xc0, !PT ;  /* 0xffff00004a1b7812 */ /* 0x000fe200078ec0ff */
[C---:B------:R-:W-:Y:S01]  /*11690*/  IMAD.U32 R28, R10.reuse, 0x10000, RZ ;  /* 0x000100000a1c7824 */ /* 0x040fe200078e00ff */
[----:B------:R-:W-:Y:S02]  /*116a0*/  LOP3.LUT R10, R10, 0xffff0000, RZ, 0xc0, !PT ;  /* 0xffff00000a0a7812 */ /* 0x000fe400078ec0ff */
[----:B------:R-:W-:Y:S01]  /*116b0*/  LOP3.LUT R11, R11, 0xffff0000, RZ, 0xc0, !PT ;  /* 0xffff00000b0b7812 */ /* 0x000fe200078ec0ff */
[----:B---3--:R-:W0:Y:S02]  /*116c0*/  LDS.128 R4, [R38] ;  /* 0x0000000026047984 */ /* 0x008e240000000c00 */
[C---:B0-----:R-:W-:Y:S01]  /*116d0*/  IMAD.U32 R14, R4.reuse, 0x10000, RZ ;  /* 0x00010000040e7824 */ /* 0x041fe200078e00ff */
[----:B------:R-:W-:Y:S01]  /*116e0*/  LOP3.LUT R4, R4, 0xffff0000, RZ, 0xc0, !PT ;  /* 0xffff000004047812 */ /* 0x000fe200078ec0ff */
[C---:B------:R-:W-:Y:S01]  /*116f0*/  IMAD.U32 R15, R5.reuse, 0x10000, RZ ;  /* 0x00010000050f7824 */ /* 0x040fe200078e00ff */
[----:B------:R-:W-:Y:S01]  /*11700*/  LOP3.LUT R5, R5, 0xffff0000, RZ, 0xc0, !PT ;  /* 0xffff000005057812 */ /* 0x000fe200078ec0ff */
[C---:B------:R-:W-:Y:S01]  /*11710*/  FFMA.FTZ R35, R14.reuse, R31, -R35 ;  /* 0x0000001f0e237223 */ /* 0x040fe20000010823 */
[----:B------:R-:W-:Y:S01]  /*11720*/  FFMA.FTZ R37, R14, R33, R37 ;  /* 0x000000210e257223 */ /* 0x000fe20000010025 */
[----:B------:R-:W-:Y:S01]  /*11730*/  FFMA.FTZ R34, R15, R26, -R34 ;  /* 0x0000001a0f227223 */ /* 0x000fe20000010822 */
[----:B------:R-:W-:-:S02]  /*11740*/  IMAD.U32 R25, R7, 0x10000, RZ ;  /* 0x0001000007197824 */ /* 0x000fc400078e00ff */
[----:B------:R-:W-:Y:S01]  /*11750*/  FMUL.FTZ R26, R29, R32 ;  /* 0x000000201d1a7220 */ /* 0x000fe20000410000 */
[----:B------:R-:W-:Y:S02]  /*11760*/  IMAD.U32 R14, R96, 0x10000, RZ ;  /* 0x00010000600e7824 */ /* 0x000fe400078e00ff */
[----:B------:R-:W-:Y:S01]  /*11770*/  FFMA.FTZ R36, R15, R30, R36 ;  /* 0x0000001e0f247223 */ /* 0x000fe20000010024 */
[----:B------:R-:W-:Y:S01]  /*11780*/  FMUL.FTZ R15, R8, R27 ;  /* 0x0000001b080f7220 */ /* 0x000fe20000410000 */
[----:B------:R-:W-:Y:S01]  /*11790*/  FMUL.FTZ R31, R9, R94 ;  /* 0x0000005e091f7220 */ /* 0x000fe20000410000 */
[-C--:B------:R-:W-:Y:S01]  /*117a0*/  FMUL.FTZ R29, R29, R14.reuse ;  /* 0x0000000e1d1d7220 */ /* 0x080fe20000410000 */
[----:B------:R-:W-:Y:S01]  /*117b0*/  FFMA.FTZ R33, R25, R14, -R26 ;  /* 0x0000000e19217223 */ /* 0x000fe2000001081a */
[----:B------:R-:W-:Y:S01]  /*117c0*/  LOP3.LUT R14, R75, 0xffff0000, RZ, 0xc0, !PT ;  /* 0xffff00004b0e7812 */ /* 0x000fe200078ec0ff */
[----:B------:R-:W-:Y:S02]  /*117d0*/  IMAD.U32 R24, R6, 0x10000, RZ ;  /* 0x0001000006187824 */ /* 0x000fe400078e00ff */
[----:B------:R-:W-:Y:S01]  /*117e0*/  FFMA.FTZ R32, R25, R32, R29 ;  /* 0x0000002019207223 */ /* 0x000fe2000001001d */
[-C--:B------:R-:W-:Y:S01]  /*117f0*/  FMUL.FTZ R29, R8, R93.reuse ;  /* 0x0000005d081d7220 */ /* 0x080fe20000410000 */
[----:B------:R-:W-:Y:S01]  /*11800*/  FFMA.FTZ R8, R4, R93, -R15 ;  /* 0x0000005d04087223 */ /* 0x000fe2000001080f */
[----:B------:R-:W-:Y:S01]  /*11810*/  FMUL.FTZ R30, R9, R14 ;  /* 0x0000000e091e7220 */ /* 0x000fe20000410000 */
[----:B------:R-:W-:-:S02]  /*11820*/  IMAD.U32 R25, R76, 0x10000, RZ ;  /* 0x000100004c197824 */ /* 0x000fc400078e00ff */
[----:B------:R-:W-:Y:S01]  /*11830*/  FFMA.FTZ R26, R4, R27, R29 ;  /* 0x0000001b041a7223 */ /* 0x000fe2000001001d */
[----:B------:R-:W-:Y:S02]  /*11840*/  IMAD.U32 R15, R95, 0x10000, RZ ;  /* 0x000100005f0f7824 */ /* 0x000fe400078e00ff */
[C---:B------:R-:W-:Y:S01]  /*11850*/  FFMA.FTZ R9, R5.reuse, R94, -R30 ;  /* 0x0000005e05097223 */ /* 0x040fe2000001081e */
[----:B------:R-:W-:Y:S01]  /*11860*/  FFMA.FTZ R31, R5, R14, R31 ;  /* 0x0000000e051f7223 */ /* 0x000fe2000001001f */
[C---:B------:R-:W-:Y:S01]  /*11870*/  FMUL.FTZ R27, R28.reuse, R25 ;  /* 0x000000191c1b7220 */ /* 0x040fe20000410000 */
[-C--:B------:R-:W-:Y:S01]  /*11880*/  FMUL.FTZ R29, R28, R15.reuse ;  /* 0x0000000f1c1d7220 */ /* 0x080fe20000410000 */
[----:B------:R-:W-:Y:S02]  /*11890*/  LOP3.LUT R5, R76, 0xffff0000, RZ, 0xc0, !PT ;  /* 0xffff00004c057812 */ /* 0x000fe400078ec0ff */
[----:B------:R-:W-:Y:S01]  /*118a0*/  LOP3.LUT R4, R77, 0xffff0000, RZ, 0xc0, !PT ;  /* 0xffff00004d047812 */ /* 0x000fe200078ec0ff */
[C---:B------:R-:W-:Y:S01]  /*118b0*/  FFMA.FTZ R27, R24.reuse, R15, -R27 ;  /* 0x0000000f181b7223 */ /* 0x040fe2000001081b */
[----:B------:R-:W-:Y:S01]  /*118c0*/  LOP3.LUT R95, R95, 0xffff0000, RZ, 0xc0, !PT ;  /* 0xffff00005f5f7812 */ /* 0x000fe200078ec0ff */
[----:B------:R-:W-:Y:S01]  /*118d0*/  FFMA.FTZ R29, R24, R25, R29 ;  /* 0x00000019181d7223 */ /* 0x000fe2000001001d */
[----:B------:R-:W-:Y:S01]  /*118e0*/  LOP3.LUT R96, R96, 0xffff0000, RZ, 0xc0, !PT ;  /* 0xffff000060607812 */ /* 0x000fe200078ec0ff */
[----:B------:R-:W-:Y:S01]  /*118f0*/  FMUL.FTZ R15, R10, R5 ;  /* 0x000000050a0f7220 */ /* 0x000fe20000410000 */
[----:B------:R-:W-:Y:S01]  /*11900*/  LOP3.LUT R6, R6, 0xffff0000, RZ, 0xc0, !PT ;  /* 0xffff000006067812 */ /* 0x000fe200078ec0ff */
[----:B------:R-:W-:Y:S01]  /*11910*/  FMUL.FTZ R24, R11, R4 ;  /* 0x000000040b187220 */ /* 0x000fe20000410000 */
[----:B------:R-:W-:Y:S01]  /*11920*/  LOP3.LUT R7, R7, 0xffff0000, RZ, 0xc0, !PT ;  /* 0xffff000007077812 */ /* 0x000fe200078ec0ff */
[-C--:B------:R-:W-:Y:S01]  /*11930*/  FMUL.FTZ R14, R10, R95.reuse ;  /* 0x0000005f0a0e7220 */ /* 0x080fe20000410000 */
[----:B------:R-:W-:Y:S01]  /*11940*/  FMUL.FTZ R11, R11, R96 ;  /* 0x000000600b0b7220 */ /* 0x000fe20000410000 */
[----:B------:R-:W-:-:S02]  /*11950*/  FFMA.FTZ R10, R6, R95, -R15 ;  /* 0x0000005f060a7223 */ /* 0x000fc4000001080f */
[C---:B------:R-:W-:Y:S01]  /*11960*/  FFMA.FTZ R24, R7.reuse, R96, -R24 ;  /* 0x0000006007187223 */ /* 0x040fe20000010818 */
[----:B------:R-:W-:Y:S01]  /*11970*/  FFMA.FTZ R14, R6, R5, R14 ;  /* 0x00000005060e7223 */ /* 0x000fe2000001000e */
[----:B------:R-:W-:Y:S01]  /*11980*/  FFMA.FTZ R11, R7, R4, R11 ;  /* 0x00000004070b7223 */ /* 0x000fe2000001000b */
[----:B------:R-:W-:Y:S02]  /*11990*/  F2FP.BF16.F32.PACK_AB R4, R8, R35 ;  /* 0x000000230804723e */ /* 0x000fe400000010ff */
[----:B------:R-:W-:Y:S02]  /*119a0*/  F2FP.BF16.F32.PACK_AB R5, R9, R34 ;  /* 0x000000220905723e */ /* 0x000fe400000010ff */
[----:B------:R-:W-:Y:S02]  /*119b0*/  F2FP.BF16.F32.PACK_AB R6, R10, R27 ;  /* 0x0000001b0a06723e */ /* 0x000fe400000010ff */
[----:B------:R-:W-:Y:S02]  /*119c0*/  F2FP.BF16.F32.PACK_AB R7, R24, R33 ;  /* 0x000000211807723e */ /* 0x000fe400000010ff */
[----:B------:R-:W-:-:S02]  /*119d0*/  F2FP.BF16.F32.PACK_AB R8, R26, R37 ;  /* 0x000000251a08723e */ /* 0x000fc400000010ff */
[----:B------:R-:W-:Y:S01]  /*119e0*/  F2FP.BF16.F32.PACK_AB R9, R31, R36 ;  /* 0x000000241f09723e */ /* 0x000fe200000010ff */
[----:B------:R4:W-:Y:S01]  /*119f0*/  STS.128 [R38], R4 ;  /* 0x0000000426007388 */ /* 0x0009e20000000c00 */
[----:B------:R-:W-:Y:S02]  /*11a00*/  F2FP.BF16.F32.PACK_AB R10, R14, R29 ;  /* 0x0000001d0e0a723e */ /* 0x000fe400000010ff */
[----:B------:R-:W-:-:S05]  /*11a10*/  F2FP.BF16.F32.PACK_AB R11, R11, R32 ;  /* 0x000000200b0b723e */ /* 0x000fca00000010ff */
[----:B------:R4:W-:Y:S02]  /*11a20*/  STS.128 [R12+0x15400], R8 ;  /* 0x015400080c007388 */ /* 0x0009e40000000c00 */
.L_x_2376:
[----:B------:R-:W-:Y:S05]  /*11a30*/  BSYNC B1 ;  /* 0x0000000000017941 */ /* 0x000fea0003800000 */
.L_x_2375:
[----:B------:R-:W-:Y:S04]  /*11a40*/  BSSY B1, `(.L_x_2377) ;  /* 0x000006a000017945 */ /* 0x000fe80003800000 */
[----:B------:R-:W-:Y:S05]  /*11a50*/  @P1 BRA `(.L_x_2378) ;  /* 0x0000000400a01947 */ /* 0x000fea0003800000 */
[----:B-1234-:R-:W2:Y:S04]  /*11a60*/  LDL R4, [R1+0x48] ;  /* 0x0000480001047983 */ /* 0x01eea80000100800 */
        /* <DEDUP_REMOVED lines=10> */
[--C-:B------:R-:W-:Y:S02]  /*11b10*/  SHF.R.U64 R15, R46, 0x10, R47.reuse ;  /* 0x000000102e0f7819 */ /* 0x100fe4000000122f */
[----:B------:R-:W-:Y:S02]  /*11b20*/  PRMT R73, R73, 0x5410, R44 ;  /* 0x0000541049497816 */ /* 0x000fe4000000002c */
        /* <DEDUP_REMOVED lines=8> */
[----:B------:R-:W-:Y:S01]  /*11bb0*/  IMAD.U32 R32, R79, 0x10000, RZ ;  /* 0x000100004f207824 */ /* 0x000fe200078e00ff */
        /* <DEDUP_REMOVED lines=82> */
.L_x_2378:
[----:B------:R-:W-:Y:S05]  /*120e0*/  BSYNC B1 ;  /* 0x0000000000017941 */ /* 0x000fea0003800000 */
.L_x_2377:
[----:B------:R-:W-:Y:S05]  /*120f0*/  @P2 BRA `(.L_x_2344) ;  /* 0x0000000400a02947 */ /* 0x000fea0003800000 */
[----:B01234-:R-:W2:Y:S04]  /*12100*/  LDL R4, [R1+0x5c] ;  /* 0x00005c0001047983 */ /* 0x01fea80000100800 */
[----:B------:R-:W3:Y:S01]  /*12110*/  LDL R36, [R1+0x50] ;  /* 0x0000500001247983 */ /* 0x000ee20000100800 */
[----:B------:R-:W-:Y:S02]  /*12120*/  SHF.R.U64 R15, R48, 0x10, R49 ;  /* 0x00000010300f7819 */ /* 0x000fe40000001231 */
[----:B------:R-:W-:Y:S02]  /*12130*/  SHF.R.U64 R27, R64, 0x10, R65 ;  /* 0x00000010401b7819 */ /* 0x000fe40000001241 */
[----:B------:R-:W-:Y:S02]  /*12140*/  SHF.R.U32.HI R28, RZ, 0x10, R49 ;  /* 0x00000010ff1c7819 */ /* 0x000fe40000011631 */
[----:B------:R-:W-:-:S02]  /*12150*/  PRMT R26, R0, 0x5410, R15 ;  /* 0x00005410001a7816 */ /* 0x000fc4000000000f */
[----:B------:R-:W-:Y:S02]  /*12160*/  SHF.R.U64 R25, R66, 0x10, R67 ;  /* 0x0000001042197819 */ /* 0x000fe40000001243 */
[----:B------:R-:W-:Y:S01]  /*12170*/  PRMT R68, R68, 0x5410, R27 ;  /* 0x0000541044447816 */ /* 0x000fe2000000001b */
[----:B------:R-:W-:Y:S01]  /*12180*/  IMAD.U32 R27, R26, 0x10000, RZ ;  /* 0x000100001a1b7824 */ /* 0x000fe200078e00ff */
[----:B------:R-:W-:Y:S02]  /*12190*/  SHF.R.U32.HI R64, RZ, 0x10, R65 ;  /* 0x00000010ff407819 */ /* 0x000fe40000011641 */
[----:B------:R-:W-:Y:S02]  /*121a0*/  PRMT R28, R3, 0x5410, R28 ;  /* 0x00005410031c7816 */ /* 0x000fe4000000001c */
[----:B------:R-:W-:Y:S02]  /*121b0*/  SHF.R.U32.HI R66, RZ, 0x10, R67 ;  /* 0x00000010ff427819 */ /* 0x000fe40000011643 */
[----:B------:R-:W-:Y:S01]  /*121c0*/  PRMT R70, R70, 0x5410, R25 ;  /* 0x0000541046467816 */ /* 0x000fe20000000019 */
[----:B------:R-:W-:Y:S01]  /*121d0*/  IMAD.U32 R25, R68, 0x10000, RZ ;  /* 0x0001000044197824 */ /* 0x000fe200078e00ff */
[----:B------:R-:W-:Y:S01]  /*121e0*/  PRMT R69, R69, 0x5410, R64 ;  /* 0x0000541045457816 */ /* 0x000fe20000000040 */
[----:B------:R-:W-:Y:S01]  /*121f0*/  IMAD.U32 R29, R28, 0x10000, RZ ;  /* 0x000100001c1d7824 */ /* 0x000fe200078e00ff */
[----:B------:R-:W-:-:S02]  /*12200*/  PRMT R71, R71, 0x5410, R66 ;  /* 0x0000541047477816 */ /* 0x000fc40000000042 */
        /* <DEDUP_REMOVED lines=10> */
[----:B------:R-:W-:Y:S02]  /*122b0*/  LOP3.LUT R9, R13, 0x7fffe000, RZ, 0xc0, !PT ;  /* 0x7fffe0000d097812 */ /* 0x000fe400078ec0ff */
[--C-:B------:R-:W-:Y:S02]  /*122c0*/  SHF.R.U64 R13, R50, 0x10, R51.reuse ;  /* 0x00000010320d7819 */ /* 0x100fe40000001233 */
[----:B------:R-:W-:Y:S02]  /*122d0*/  IADD3 R9, R5, R9, R220 ;  /* 0x0000000905097210 */ /* 0x000fe40007ffe0dc */
[----:B---3--:R-:W0:Y:S01]  /*122e0*/  LDS.128 R4, [R36] ;  /* 0x0000000024047984 */ /* 0x008e220000000c00 */
[----:B------:R-:W-:Y:S02]  /*122f0*/  SHF.R.U32.HI R50, RZ, 0x10, R51 ;  /* 0x00000010ff327819 */ /* 0x000fe40000011633 */
[----:B------:R-:W-:Y:S01]  /*12300*/  IMAD R12, R9, 0x2, R18 ;  /* 0x00000002090c7824 */ /* 0x000fe200078e0212 */
[----:B------:R-:W-:-:S02]  /*12310*/  PRMT R30, R20, 0x5410, R13 ;  /* 0x00005410141e7816 */ /* 0x000fc4000000000d */
[----:B------:R-:W-:Y:S02]  /*12320*/  PRMT R31, R21, 0x5410, R50 ;  /* 0x00005410151f7816 */ /* 0x000fe40000000032 */
        /* <DEDUP_REMOVED lines=10> */
[----:B------:R-:W-:Y:S01]  /*123d0*/  SHF.L.U32 R24, R11, 0x10, RZ ;  /* 0x000000100b187819 */ /* 0x000fe200000006ff */
[----:B------:R-:W-:Y:S01]  /*123e0*/  IMAD.U32 R20, R9, 0x10000, RZ ;  /* 0x0001000009147824 */ /* 0x000fe200078e00ff */
[----:B------:R-:W-:Y:S01]  /*123f0*/  LOP3.LUT R8, R8, 0xffff0000, RZ, 0xc0, !PT ;  /* 0xffff000008087812 */ /* 0x000fe200078ec0ff */
[C---:B------:R-:W-:Y:S01]  /*12400*/  FMUL.FTZ R33, R15.reuse, R27 ;  /* 0x0000001b0f217220 */ /* 0x040fe20000410000 */
[----:B------:R-:W-:Y:S01]  /*12410*/  FMUL.FTZ R35, R15, R25 ;  /* 0x000000190f237220 */ /* 0x000fe20000410000 */
[----:B------:R-:W-:-:S02]  /*12420*/  IMAD.U32 R15, R69, 0x10000, RZ ;  /* 0x00010000450f7824 */ /* 0x000fc400078e00ff */
[----:B------:R-:W-:Y:S01]  /*12430*/  FMUL.FTZ R34, R20, R29 ;  /* 0x0000001d14227220 */ /* 0x000fe20000410000 */
[----:B------:R-:W-:Y:S01]  /*12440*/  FFMA.FTZ R32, R0, R25, -R33 ;  /* 0x0000001900207223 */ /* 0x000fe20000010821 */
[----:B------:R-:W-:Y:S02]  /*12450*/  IMAD.U32 R33, R31, 0x10000, RZ ;  /* 0x000100001f217824 */ /* 0x000fe400078e00ff */
[-C--:B------:R-:W-:Y:S01]  /*12460*/  FMUL.FTZ R20, R20, R15.reuse ;  /* 0x0000000f14147220 */ /* 0x080fe20000410000 */
[----:B------:R-:W-:Y:S02]  /*12470*/  IMAD.U32 R25, R71, 0x10000, RZ ;  /* 0x0001000047197824 */ /* 0x000fe400078e00ff */
[----:B------:R-:W-:Y:S01]  /*12480*/  FFMA.FTZ R34, R13, R15, -R34 ;  /* 0x0000000f0d227223 */ /* 0x000fe20000010822 */
[C---:B------:R-:W-:Y:S01]  /*12490*/  FMUL.FTZ R15, R24.reuse, R33 ;  /* 0x00000021180f7220 */ /* 0x040fe20000410000 */
[----:B------:R-:W-:Y:S01]  /*124a0*/  LOP3.LUT R9, R9, 0xffff0000, RZ, 0xc0, !PT ;  /* 0xffff000009097812 */ /* 0x000fe200078ec0ff */
[----:B------:R-:W-:Y:S01]  /*124b0*/  FMUL.FTZ R24, R24, R25 ;  /* 0x0000001918187220 */ /* 0x000fe20000410000 */
[----:B------:R-:W-:Y:S01]  /*124c0*/  FFMA.FTZ R35, R0, R27, R35 ;  /* 0x0000001b00237223 */ /* 0x000fe20000010023 */
[----:B------:R-:W-:Y:S01]  /*124d0*/  LOP3.LUT R69, R69, 0xffff0000, RZ, 0xc0, !PT ;  /* 0xffff000045457812 */ /* 0x000fe200078ec0ff */
[C---:B------:R-:W-:Y:S01]  /*124e0*/  FFMA.FTZ R27, R14.reuse, R25, -R15 ;  /* 0x000000190e1b7223 */ /* 0x040fe2000001080f */
[----:B------:R-:W-:Y:S01]  /*124f0*/  FFMA.FTZ R33, R14, R33, R24 ;  /* 0x000000210e217223 */ /* 0x000fe20000010018 */
[C---:B------:R-:W-:Y:S01]  /*12500*/  FMUL.FTZ R0, R8.reuse, R26 ;  /* 0x0000001a08007220 */ /* 0x040fe20000410000 */
[----:B------:R-:W-:Y:S01]  /*12510*/  FMUL.FTZ R14, R8, R68 ;  /* 0x00000044080e7220 */ /* 0x000fe20000410000 */
[----:B------:R-:W-:-:S02]  /*12520*/  IMAD.U32 R21, R10, 0x10000, RZ ;  /* 0x000100000a157824 */ /* 0x000fc400078e00ff */
[----:B------:R-:W-:Y:S01]  /*12530*/  FFMA.FTZ R20, R13, R29, R20 ;  /* 0x0000001d0d147223 */ /* 0x000fe20000010014 */
[----:B------:R-:W-:Y:S02]  /*12540*/  IMAD.U32 R8, R30, 0x10000, RZ ;  /* 0x000100001e087824 */ /* 0x000fe400078e00ff */
[----:B------:R-:W-:Y:S01]  /*12550*/  FMUL.FTZ R15, R9, R28 ;  /* 0x0000001c090f7220 */ /* 0x000fe20000410000 */
[----:B------:R-:W-:Y:S01]  /*12560*/  FFMA.FTZ R13, R3, R68, -R0 ;  /* 0x00000044030d7223 */ /* 0x000fe20000010800 */
[-C--:B------:R-:W-:Y:S01]  /*12570*/  FMUL.FTZ R9, R9, R69.reuse ;  /* 0x0000004509097220 */ /* 0x080fe20000410000 */
[----:B------:R-:W-:Y:S02]  /*12580*/  IMAD.U32 R0, R70, 0x10000, RZ ;  /* 0x0001000046007824 */ /* 0x000fe400078e00ff */
[----:B------:R-:W-:Y:S01]  /*12590*/  FMUL.FTZ R24, R21, R8 ;  /* 0x0000000815187220 */ /* 0x000fe20000410000 */
[----:B------:R-:W-:Y:S01]  /*125a0*/  FFMA.FTZ R14, R3, R26, R14 ;  /* 0x0000001a030e7223 */ /* 0x000fe2000001000e */
[----:B------:R-:W-:Y:S01]  /*125b0*/  FFMA.FTZ R25, R4, R28, R9 ;  /* 0x0000001c04197223 */ /* 0x000fe20000010009 */
[----:B------:R-:W-:Y:S01]  /*125c0*/  LOP3.LUT R10, R10, 0xffff0000, RZ, 0xc0, !PT ;  /* 0xffff00000a0a7812 */ /* 0x000fe200078ec0ff */
[----:B------:R-:W-:Y:S01]  /*125d0*/  FFMA.FTZ R15, R4, R69, -R15 ;  /* 0x00000045040f7223 */ /* 0x000fe2000001080f */
[-C--:B------:R-:W-:Y:S01]  /*125e0*/  FMUL.FTZ R26, R21, R0.reuse ;  /* 0x00000000151a7220 */ /* 0x080fe20000410000 */
[----:B------:R-:W-:Y:S01]  /*125f0*/  LOP3.LUT R9, R30, 0xffff0000, RZ, 0xc0, !PT ;  /* 0xffff00001e097812 */ /* 0x000fe200078ec0ff */
[----:B------:R-:W-:Y:S01]  /*12600*/  FFMA.FTZ R24, R5, R0, -R24 ;  /* 0x0000000005187223 */ /* 0x000fe20000010818 */
[----:B------:R-:W-:Y:S01]  /*12610*/  LOP3.LUT R11, R11, 0xffff0000, RZ, 0xc0, !PT ;  /* 0xffff00000b0b7812 */ /* 0x000fe200078ec0ff */
[----:B------:R-:W-:Y:S01]  /*12620*/  FFMA.FTZ R26, R5, R8, R26 ;  /* 0x00000008051a7223 */ /* 0x000fe2000001001a */
[----:B------:R-:W-:Y:S01]  /*12630*/  LOP3.LUT R3, R70, 0xffff0000, RZ, 0xc0, !PT ;  /* 0xffff000046037812 */ /* 0x000fe200078ec0ff */
[----:B------:R-:W-:Y:S01]  /*12640*/  FMUL.FTZ R5, R10, R9 ;  /* 0x000000090a057220 */ /* 0x000fe20000410000 */
[----:B------:R-:W-:-:S02]  /*12650*/  LOP3.LUT R4, R31, 0xffff0000, RZ, 0xc0, !PT ;  /* 0xffff00001f047812 */ /* 0x000fc400078ec0ff */
[----:B------:R-:W-:Y:S01]  /*12660*/  LOP3.LUT R0, R71, 0xffff0000, RZ, 0xc0, !PT ;  /* 0xffff000047007812 */ /* 0x000fe200078ec0ff */
[-C--:B------:R-:W-:Y:S01]  /*12670*/  FMUL.FTZ R10, R10, R3.reuse ;  /* 0x000000030a0a7220 */ /* 0x080fe20000410000 */
[C---:B------:R-:W-:Y:S01]  /*12680*/  FFMA.FTZ R3, R6.reuse, R3, -R5 ;  /* 0x0000000306037223 */ /* 0x040fe20000010805 */
[----:B------:R-:W-:Y:S01]  /*12690*/  FMUL.FTZ R8, R11, R4 ;  /* 0x000000040b087220 */ /* 0x000fe20000410000 */
[----:B------:R-:W-:Y:S01]  /*126a0*/  F2FP.BF16.F32.PACK_AB R5, R15, R34 ;  /* 0x000000220f05723e */ /* 0x000fe200000010ff */
        /* <DEDUP_REMOVED lines=13> */
.L_x_2344:
[----:B------:R-:W-:Y:S05]  /*12780*/  BSYNC B0 ;  /* 0x0000000000007941 */ /* 0x000fea0003800000 */
.L_x_2316:
        /* <DEDUP_REMOVED lines=8> */
.L_x_2314:
[----:B------:R-:W5:Y:S02]  /*12810*/  LDL R0, [R1+0x44] ;  /* 0x0000440001007983 */ /* 0x000f640000100800 */
[----:B-----5:R-:W-:-:S13]  /*12820*/  R2UR UR4, R0 ;  /* 0x00000000000472ca */ /* 0x020fda00000e0000 */
[----:B------:R-:W-:-:S05]  /*12830*/  IMAD.U32 R0, RZ, RZ, UR4 ;  /* 0x00000004ff007e24 */ /* 0x000fca000f8e00ff */
[----:B------:R-:W-:-:S13]  /*12840*/  ISETP.NE.AND P0, PT, R0, 0x3, PT ;  /* 0x000000030000780c */ /* 0x000fda0003f05270 */
[----:B------:R-:W-:Y:S05]  /*12850*/  @!P0 BRA `(.L_x_2379) ;  /* 0x0000000000048947 */ /* 0x000fea0003800000 */
[----:B------:R-:W-:Y:S01]  /*12860*/  BPT.TRAP 0x1 ;  /* 0x000000040000795c */ /* 0x000fe20000300000 */
.L_x_2379:
[----:B------:R-:W-:Y:S01]  /*12870*/  IMAD R0, R205, 0x8, R18 ;  /* 0x00000008cd007824 */ /* 0x000fe200078e0212 */
[----:B01----:R-:W-:-:S04]  /*12880*/  SHF.L.U32 R3, R208, 0x1f, RZ ;  /* 0x0000001fd0037819 */ /* 0x003fc800000006ff */
[----:B------:R0:W1:Y:S01]  /*12890*/  SYNCS.PHASECHK.TRANS64.TRYWAIT P2, [R0+URZ+0x36830], R3 ;  /* 0x03683003000075a7 */ /* 0x000062000804017f */
[----:B------:R-:W-:Y:S05]  /*128a0*/  @!P0 BRA `(.L_x_2380) ;  /* 0x0000000000048947 */ /* 0x000fea0003800000 */
[----:B------:R-:W-:Y:S01]  /*128b0*/  BPT.TRAP 0x1 ;  /* 0x000000040000795c */ /* 0x000fe20000300000 */
.L_x_2380:
[----:B--234-:R-:W2:Y:S01]  /*128c0*/  S2R R4, SR_TID.X ;  /* 0x0000000000047919 */ /* 0x01cea20000002100 */
[----:B------:R-:W-:Y:S01]  /*128d0*/  IMAD.MOV.U32 R119, RZ, RZ, RZ ;  /* 0x000000ffff777224 */ /* 0x000fe200078e00ff */
[----:B--2---:R-:W-:-:S04]  /*128e0*/  LOP3.LUT R4, R4, 0x7f, RZ, 0xc0, !PT ;  /* 0x0000007f04047812 */ /* 0x004fc800078ec0ff */
[----:B------:R-:W-:Y:S01]  /*128f0*/  ISETP.NE.AND P1, PT, R4, RZ, PT ;  /* 0x000000ff0400720c */ /* 0x000fe20003f25270 */
[----:B-1----:R-:W-:-:S12]  /*12900*/  @P2 BRA `(.L_x_2381) ;  /* 0x0000000000082947 */ /* 0x002fd80003800000 */
[----:B------:R-:W1:Y:S02]  /*12910*/  SYNCS.PHASECHK.TRANS64.TRYWAIT P2, [R0+URZ+0x36830], R3 ;  /* 0x03683003000075a7 */ /* 0x000e64000804017f */
[----:B-1----:R-:W-:Y:S05]  /*12920*/  @!P2 BRA `(.L_x_2382) ;  /* 0x000001b00060a947 */ /* 0x002fea0003800000 */
.L_x_2381:
[----:B------:R-:W-:Y:S05]  /*12930*/  WARPSYNC.ALL ;  /* 0x0000000000007948 */ /* 0x000fea0003800000 */
[----:B01----:R-:W-:Y:S01]  /*12940*/  VIADD R3, R18, 0x21400 ;  /* 0x0002140012037836 */ /* 0x003fe20000000000 */
[----:B------:R-:W-:Y:S01]  /*12950*/  R2UR UR24, R2 ;  /* 0x00000000021872ca */ /* 0x000fe200000e0000 */
[----:B------:R-:W-:Y:S01]  /*12960*/  WARPGROUP.ARRIVE ;  /* 0x00000000000079c5 */ /* 0x000fe20000000000 */
[----:B------:R-:W-:Y:S01]  /*12970*/  UMOV UR5, 0x40000040 ;  /* 0x4000004000057882 */ /* 0x000fe20000000000 */
[----:B------:R-:W-:Y:S01]  /*12980*/  IMAD.MOV.U32 R5, RZ, RZ, 0x40000040 ;  /* 0x40000040ff057424 */ /* 0x000fe200078e00ff */
[----:B------:R-:W-:Y:S01]  /*12990*/  SHF.R.U32.HI R3, RZ, 0x4, R3 ;  /* 0x00000004ff037819 */ /* 0x000fe20000011603 */
[----:B------:R-:W-:Y:S01]  /*129a0*/  UMOV UR27, UR5 ;  /* 0x00000005001b7c82 */ /* 0x000fe20008000000 */
[----:B------:R-:W-:Y:S01]  /*129b0*/  IMAD.MOV.U32 R7, RZ, RZ, 0x40000040 ;  /* 0x40000040ff077424 */ /* 0x000fe200078e00ff */
[----:B------:R-:W-:Y:S01]  /*129c0*/  UMOV UR17, UR27 ;  /* 0x0000001b00117c82 */ /* 0x000fe20008000000 */
[----:B------:R-:W-:Y:S01]  /*129d0*/  LOP3.LUT R3, R3, 0x3fff, RZ, 0xc0, !PT ;  /* 0x00003fff03037812 */ /* 0x000fe200078ec0ff */
[----:B------:R-:W-:Y:S01]  /*129e0*/  UMOV UR21, UR27 ;  /* 0x0000001b00157c82 */ /* 0x000fe20008000000 */
[----:B------:R-:W-:Y:S01]  /*129f0*/  R2UR UR19, R5 ;  /* 0x00000000051372ca */ /* 0x000fe200000e0000 */
[----:B------:R-:W-:Y:S01]  /*12a00*/  IMAD.MOV.U32 R5, RZ, RZ, 0x40000040 ;  /* 0x40000040ff057424 */ /* 0x000fe200078e00ff */
[----:B------:R-:W-:Y:S01]  /*12a10*/  LOP3.LUT R216, R3, 0x10000, RZ, 0xfc, !PT ;  /* 0x0001000003d87812 */ /* 0x000fe200078efcff */
[----:B------:R-:W-:Y:S01]  /*12a20*/  IMAD.MOV.U32 R3, RZ, RZ, 0x40000040 ;  /* 0x40000040ff037424 */ /* 0x000fe200078e00ff */
[----:B------:R-:W-:Y:S01]  /*12a30*/  ULOP3.LUT UR24, UR24, 0x10000, URZ, 0xfc, !UPT ;  /* 0x0001000018187892 */ /* 0x000fe2000f8efc3f */
[----:B------:R-:W-:Y:S01]  /*12a40*/  R2UR UR23, R7 ;  /* 0x00000000071772ca */ /* 0x000fe200000e0000 */
[----:B------:R-:W-:Y:S01]  /*12a50*/  IMAD.U32 R11, RZ, RZ, UR5 ;  /* 0x00000005ff0b7e24 */ /* 0x000fe2000f8e00ff */
[----:B------:R-:W-:Y:S01]  /*12a60*/  UMOV UR9, UR27 ;  /* 0x0000001b00097c82 */ /* 0x000fe20008000000 */
[----:B------:R-:W-:Y:S01]  /*12a70*/  IMAD R2, R205, 0xa80, R216 ;  /* 0x00000a80cd027824 */ /* 0x000fe200078e02d8 */
[----:B------:R-:W-:Y:S01]  /*12a80*/  R2UR UR7, R3 ;  /* 0x00000000030772ca */ /* 0x000fe200000e0000 */
[----:B------:R-:W-:Y:S01]  /*12a90*/  IMAD.MOV.U32 R9, RZ, RZ, 0x40000040 ;  /* 0x40000040ff097424 */ /* 0x000fe200078e00ff */
        /* <DEDUP_REMOVED lines=11> */
[----:B------:R-:W-:Y:S01]  /*12b50*/  R2UR UR11, R9 ;  /* 0x00000000090b72ca */ /* 0x000fe200000e0000 */
[C---:B------:R-:W-:Y:S01]  /*12b60*/  VIADD R8, R2.reuse, 0x200 ;  /* 0x0000020002087836 */ /* 0x040fe20000000000 */
[----:B------:R-:W-:Y:S01]  /*12b70*/  UMOV UR8, UR26 ;  /* 0x0000001a00087c82 */ /* 0x000fe20008000000 */
[----:B------:R-:W-:Y:S01]  /*12b80*/  VIADD R6, R2, 0x280 ;  /* 0x0000028002067836 */ /* 0x000fe20000000000 */
[----:B------:R-:W-:Y:S01]  /*12b90*/  HGMMA.64x16x16.F32.BF16 R72, gdesc[UR4], RZ, !UPT, gsb0 ;  /* 0x00200000044879f0 */ /* 0x000fe2000c0018ff */
[----:B------:R-:W-:Y:S01]  /*12ba0*/  R2UR UR6, R4 ;  /* 0x00000000040672ca */ /* 0x000fe200000e0000 */
[----:B------:R-:W-:Y:S01]  /*12bb0*/  UMOV UR4, UR26 ;  /* 0x0000001a00047c82 */ /* 0x000fe20008000000 */
[----:B------:R-:W-:Y:S01]  /*12bc0*/  R2UR UR7, R5 ;  /* 0x00000000050772ca */ /* 0x000fe200000e0000 */
[----:B------:R-:W-:Y:S01]  /*12bd0*/  UMOV UR5, UR27 ;  /* 0x0000001b00057c82 */ /* 0x000fe20008000000 */
[----:B------:R-:W-:Y:S01]  /*12be0*/  R2UR UR10, R8 ;  /* 0x00000000080a72ca */ /* 0x000fe200000e0000 */
[----:B------:R-:W-:Y:S01]  /*12bf0*/  IMAD.MOV.U32 R7, RZ, RZ, 0x40000040 ;  /* 0x40000040ff077424 */ /* 0x000fe200078e00ff */
[----:B------:R-:W-:Y:S01]  /*12c00*/  R2UR UR14, R6 ;  /* 0x00000000060e72ca */ /* 0x000fe200000e0000 */
[----:B------:R-:W-:Y:S01]  /*12c10*/  UMOV UR12, UR26 ;  /* 0x0000001a000c7c82 */ /* 0x000fe20008000000 */
[----:B------:R-:W-:Y:S01]  /*12c20*/  UMOV UR13, UR27 ;  /* 0x0000001b000d7c82 */ /* 0x000fe20008000000 */
[C---:B------:R-:W-:Y:S01]  /*12c30*/  VIADD R4, R2.reuse, 0x300 ;  /* 0x0000030002047836 */ /* 0x040fe20000000000 */
[----:B------:R-:W-:Y:S01]  /*12c40*/  R2UR UR15, R7 ;  /* 0x00000000070f72ca */ /* 0x000fe200000e0000 */
[----:B------:R-:W-:Y:S01]  /*12c50*/  IMAD.MOV.U32 R5, RZ, RZ, 0x40000040 ;  /* 0x40000040ff057424 */ /* 0x000fe200078e00ff */
[----:B------:R-:W-:Y:S01]  /*12c60*/  UMOV UR29, 0x40000040 ;  /* 0x40000040001d7882 */ /* 0x000fe20000000000 */
[C---:B------:R-:W-:Y:S01]  /*12c70*/  VIADD R6, R2.reuse, 0x2 ;  /* 0x0000000202067836 */ /* 0x040fe20000000000 */
[----:B------:R0:W-:Y:S01]  /*12c80*/  STL.64 [R1+0x30], R10 ;  /* 0x0000300a01007387 */ /* 0x0001e20000100a00 */
[----:B------:R-:W-:Y:S01]  /*12c90*/  IMAD.MOV.U32 R7, RZ, RZ, 0x40000040 ;  /* 0x40000040ff077424 */ /* 0x000fe200078e00ff */
[----:B------:R-:W-:Y:S01]  /*12ca0*/  UIADD3 UR56, UR24, 0x404, URZ ;  /* 0x0000040418387890 */ /* 0x000fe2000fffe03f */
[----:B------:R-:W-:Y:S01]  /*12cb0*/  VIADD R8, R2, 0x202 ;  /* 0x0000020202087836 */ /* 0x000fe20000000000 */
[----:B------:R-:W-:Y:S01]  /*12cc0*/  R2UR UR30, R6 ;  /* 0x00000000061e72ca */ /* 0x000fe200000e0000 */
[C---:B------:R-:W-:Y:S01]  /*12cd0*/  VIADD R6, R2.reuse, 0x102 ;  /* 0x0000010202067836 */ /* 0x040fe20000000000 */
[----:B------:R-:W-:Y:S01]  /*12ce0*/  R2UR UR31, R7 ;  /* 0x00000000071f72ca */ /* 0x000fe200000e0000 */
[----:B------:R-:W-:Y:S01]  /*12cf0*/  IMAD.MOV.U32 R7, RZ, RZ, 0x40000040 ;  /* 0x40000040ff077424 */ /* 0x000fe200078e00ff */
[----:B------:R-:W-:Y:S01]  /*12d00*/  UMOV UR57, 0x40000040 ;  /* 0x4000004000397882 */ /* 0x000fe20000000000 */
[----:B------:R-:W-:Y:S01]  /*12d10*/  IMAD.MOV.U32 R9, RZ, RZ, 0x40000040 ;  /* 0x40000040ff097424 */ /* 0x000fe200078e00ff */
[----:B------:R-:W-:Y:S01]  /*12d20*/  UIADD3 UR52, UR24, 0x406, URZ ;  /* 0x0000040618347890 */ /* 0x000fe2000fffe03f */
[C---:B------:R-:W-:Y:S01]  /*12d30*/  VIADD R12, R2.reuse, 0x886 ;  /* 0x00000886020c7836 */ /* 0x040fe20000000000 */
[----:B------:R-:W-:Y:S01]  /*12d40*/  UMOV UR53, 0x40000040 ;  /* 0x4000004000357882 */ /* 0x000fe20000000000 */
[----:B0-----:R-:W-:Y:S01]  /*12d50*/  IMAD.U32 R11, RZ, RZ, UR29 ;  /* 0x0000001dff0b7e24 */ /* 0x001fe2000f8e00ff */
[----:B------:R-:W-:Y:S01]  /*12d60*/  UIADD3 UR48, UR24, 0x800, URZ ;  /* 0x0000080018307890 */ /* 0x000fe2000fffe03f */
[----:B------:R-:W-:Y:S01]  /*12d70*/  IMAD.MOV.U32 R13, RZ, RZ, 0x40000040 ;  /* 0x40000040ff0d7424 */ /* 0x000fe200078e00ff */
[----:B------:R-:W-:Y:S01]  /*12d80*/  UMOV UR49, 0x40000040 ;  /* 0x4000004000317882 */ /* 0x000fe20000000000 */
[----:B------:R-:W-:Y:S01]  /*12d90*/  UIADD3 UR44, UR24, 0x802, URZ ;  /* 0x00000802182c7890 */ /* 0x000fe2000fffe03f */
[----:B------:R-:W-:Y:S01]  /*12da0*/  VIADD R20, R2, 0x906 ;  /* 0x0000090602147836 */ /* 0x000fe20000000000 */
[----:B------:R-:W-:Y:S01]  /*12db0*/  UMOV UR45, 0x40000040 ;  /* 0x40000040002d7882 */ /* 0x000fe20000000000 */
[----:B------:R-:W-:Y:S01]  /*12dc0*/  UIADD3 UR40, UR24, 0x804, URZ ;  /* 0x0000080418287890 */ /* 0x000fe2000fffe03f */
[----:B------:R-:W-:Y:S01]  /*12dd0*/  IMAD.MOV.U32 R21, RZ, RZ, 0x40000040 ;  /* 0x40000040ff157424 */ /* 0x000fe200078e00ff */
[----:B------:R-:W-:Y:S01]  /*12de0*/  UMOV UR41, 0x40000040 ;  /* 0x4000004000297882 */ /* 0x000fe20000000000 */
[----:B------:R-:W-:Y:S01]  /*12df0*/  UIADD3 UR36, UR24, 0x806, URZ ;  /* 0x0000080618247890 */ /* 0x000fe2000fffe03f */
[----:B------:R-:W-:Y:S01]  /*12e00*/  @!P1 VIADD R0, R0, 0x36840 ;  /* 0x0003684000009836 */ /* 0x000fe20000000000 */
[----:B------:R-:W-:Y:S01]  /*12e10*/  UMOV UR37, 0x40000040 ;  /* 0x4000004000257882 */ /* 0x000fe20000000000 */
[----:B------:R-:W-:Y:S01]  /*12e20*/  BSSY B0, `(.L_x_2383) ;  /* 0x0000b2f000007945 */ /* 0x000fe20003800000 */
[----:B------:R-:W-:-:S02]  /*12e30*/  IMAD.MOV.U32 R118, RZ, RZ, R119 ;  /* 0x000000ffff767224 */ /* 0x000fc400078e0077 */
[----:B------:R-:W-:Y:S01]  /*12e40*/  @!P1 PRMT R0, RZ, 0x654, R0 ;  /* 0x00000654ff009816 */ /* 0x000fe20000000000 */
[--C-:B------:R-:W-:Y:S02]  /*12e50*/  IMAD.MOV.U32 R117, RZ, RZ, R119.reuse ;  /* 0x000000ffff757224 */ /* 0x100fe400078e0077 */
[--C-:B------:R-:W-:Y:S02]  /*12e60*/  IMAD.MOV.U32 R116, RZ, RZ, R119.reuse ;  /* 0x000000ffff747224 */ /* 0x100fe400078e0077 */
[--C-:B------:R-:W-:Y:S02]  /*12e70*/  IMAD.MOV.U32 R115, RZ, RZ, R119.reuse ;  /* 0x000000ffff737224 */ /* 0x100fe400078e0077 */
[--C-:B------:R-:W-:Y:S01]  /*12e80*/  IMAD.MOV.U32 R114, RZ, RZ, R119.reuse ;  /* 0x000000ffff727224 */ /* 0x100fe200078e0077 */
[----:B------:R-:W-:Y:S02]  /*12e90*/  WARPGROUP.DEPBAR.LE gsb0, 0x0 ;  /* 0x00008000000079c5 */ /* 0x000fe40000010000 */
[----:B------:R-:W-:Y:S01]  /*12ea0*/  WARPGROUP.ARRIVE ;  /* 0x00000000000079c5 */ /* 0x000fe20000000000 */
[----:B------:R-:W-:-:S02]  /*12eb0*/  IMAD.MOV.U32 R113, RZ, RZ, R119 ;  /* 0x000000ffff717224 */ /* 0x000fc400078e0077 */
[--C-:B------:R-:W-:Y:S02]  /*12ec0*/  IMAD.MOV.U32 R112, RZ, RZ, R119.reuse ;  /* 0x000000ffff707224 */ /* 0x100fe400078e0077 */
[----:B------:R-:W-:Y:S01]  /*12ed0*/  IMAD.MOV.U32 R111, RZ, RZ, R119 ;  /* 0x000000ffff6f7224 */ /* 0x000fe200078e0077 */
[----:B------:R-:W-:Y:S01]  /*12ee0*/  HGMMA.64x16x16.F32.BF16 R64, gdesc[UR16], RZ, !UPT, gsb0 ;  /* 0x00200000104079f0 */ /* 0x000fe2000c0018ff */
[----:B------:R-:W-:Y:S01]  /*12ef0*/  R2UR UR18, R4 ;  /* 0x00000000041272ca */ /* 0x000fe200000e0000 */
[----:B------:R-:W-:Y:S01]  /*12f00*/  UMOV UR16, UR26 ;  /* 0x0000001a00107c82 */ /* 0x000fe20008000000 */
[----:B------:R-:W-:Y:S01]  /*12f10*/  R2UR UR19, R5 ;  /* 0x00000000051372ca */ /* 0x000fe200000e0000 */
[----:B------:R-:W-:Y:S01]  /*12f20*/  UMOV UR17, UR27 ;  /* 0x0000001b00117c82 */ /* 0x000fe20008000000 */
[----:B------:R-:W-:Y:S01]  /*12f30*/  VIADD R4, R2, 0x82 ;  /* 0x0000008202047836 */ /* 0x000fe20000000000 */
[----:B------:R-:W-:Y:S01]  /*12f40*/  UMOV UR27, UR29 ;  /* 0x0000001d001b7c82 */ /* 0x000fe20008000000 */
[----:B------:R-:W-:-:S02]  /*12f50*/  IMAD.MOV.U32 R5, RZ, RZ, 0x40000040 ;  /* 0x40000040ff057424 */ /* 0x000fc400078e00ff */
        /* <DEDUP_REMOVED lines=16> */
[----:B------:R-:W-:Y:S01]  /*13060*/  IMAD.MOV.U32 R81, RZ, RZ, R119 ;  /* 0x000000ffff517224 */ /* 0x000fe200078e0077 */
        /* <DEDUP_REMOVED lines=332> */
[----:B------:R-:W-:Y:S03]  /*14530*/  HGMMA.64x16x16.F32.BF16 R72, gdesc[UR28], R72, gsb0 ;  /* 0x002000001c4879f0 */ /* 0x000fe60008001848 */
        /* <DEDUP_REMOVED lines=175> */
[----:B------:R-:W-:Y:S02]  /*15030*/  MOV R7, 0x40000040 ;  /* 0x4000004000077802 */ /* 0x000fe40000000f00 */
[----:B------:R-:W-:Y:S01]  /*15040*/  R2UR UR46, R6 ;  /* 0x00000000062e72ca */ /* 0x000fe200000e0000 */
[----:B------:R-:W-:Y:S01]  /*15050*/  VIADD R6, R2, 0x802 ;  /* 0x0000080202067836 */ /* 0x000fe20000000000 */
[----:B------:R-:W-:Y:S01]  /*15060*/  R2UR UR47, R7 ;  /* 0x00000000072f72ca */ /* 0x000fe200000e0000 */
[----:B------:R-:W-:Y:S01]  /*15070*/  IMAD.MOV.U32 R7, RZ, RZ, 0x40000040 ;  /* 0x40000040ff077424 */ /* 0x000fe200078e00ff */
[----:B------:R-:W-:-:S02]  /*15080*/  WARPGROUP.DEPBAR.LE gsb0, 0x0 ;  /* 0x00008000000079c5 */ /* 0x000fc40000010000 */
        /* <DEDUP_REMOVED lines=122> */
[----:B------:R-:W-:Y:S01]  /*15830*/  ULDC UR42, c[0x0][0x9d8] ;  /* 0x00027600002a7ab9 */ /* 0x000fe20000000800 */
[----:B------:R-:W-:Y:S01]  /*15840*/  ULDC UR43, c[0x0][0x9d8] ;  /* 0x00027600002b7ab9 */ /* 0x000fe20000000800 */
        /* <DEDUP_REMOVED lines=12> */
[----:B------:R-:W-:Y:S02]  /*15910*/  ULDC UR8, c[0x0][0x9d8] ;  /* 0x0002760000087ab9 */ /* 0x000fe40000000800 */
        /* <DEDUP_REMOVED lines=25> */
[----:B------:R-:W-:Y:S01]  /*15ab0*/  IMAD R76, R217, 0x80, R227 ;  /* 0x00000080d94c7824 */ /* 0x000fe200078e02e3 */
[----:B------:R-:W-:Y:S01]  /*15ac0*/  HGMMA.64x16x16.F32.BF16 R64, gdesc[UR4], R64, gsb0 ;  /* 0x00200000044079f0 */ /* 0x000fe20008001840 */
[----:B------:R-:W-:Y:S01]  /*15ad0*/  R2UR UR6, R8 ;  /* 0x00000000080672ca */ /* 0x000fe200000e0000 */
[----:B------:R-:W-:Y:S01]  /*15ae0*/  UMOV UR4, UR36 ;  /* 0x0000002400047c82 */ /* 0x000fe20008000000 */
[----:B------:R-:W-:Y:S01]  /*15af0*/  R2UR UR7, R9 ;  /* 0x00000000090772ca */ /* 0x000fe200000e0000 */
[----:B------:R-:W-:Y:S01]  /*15b00*/  UMOV UR5, UR37 ;  /* 0x0000002500057c82 */ /* 0x000fe20008000000 */
[----:B------:R-:W1:Y:S01]  /*15b10*/  MUFU.TANH R74, R74 ;  /* 0x0000004a004a7308 */ /* 0x000e620000002400 */
[----:B------:R-:W-:Y:S01]  /*15b20*/  FMUL.FTZ R79, R79, UR8 ;  /* 0x000000084f4f7c20 */ /* 0x000fe20008410000 */
[----:B------:R-:W-:Y:S01]  /*15b30*/  FMUL.FTZ R5, R72, UR8 ;  /* 0x0000000848057c20 */ /* 0x000fe20008410000 */
[----:B------:R-:W-:Y:S01]  /*15b40*/  FMUL.FTZ R6, R73, UR8 ;  /* 0x0000000849067c20 */ /* 0x000fe20008410000 */
[----:B------:R-:W-:Y:S01]  /*15b50*/  FMUL.FTZ R8, R77, UR8 ;  /* 0x000000084d087c20 */ /* 0x000fe20008410000 */
[----:B------:R-:W-:-:S02]  /*15b60*/  IMAD.MOV.U32 R77, RZ, RZ, R119 ;  /* 0x000000ffff4d7224 */ /* 0x000fc400078e0077 */
[--C-:B------:R-:W-:Y:S01]  /*15b70*/  IMAD.MOV.U32 R73, RZ, RZ, R119.reuse ;  /* 0x000000ffff497224 */ /* 0x100fe200078e0077 */
[----:B------:R-:W2:Y:S08]  /*15b80*/  MUFU.TANH R75, R75 ;  /* 0x0000004b004b7308 */ /* 0x000eb00000002400 */
[----:B------:R-:W3:Y:S08]  /*15b90*/  MUFU.TANH R78, R78 ;  /* 0x0000004e004e7308 */ /* 0x000ef00000002400 */
[----:B------:R4:W5:Y:S08]  /*15ba0*/  MUFU.TANH R72, R79 ;  /* 0x0000004f00487308 */ /* 0x0009700000002400 */
[----:B------:R-:W-:Y:S01]  /*15bb0*/  MUFU.TANH R5, R5 ;  /* 0x0000000500057308 */ /* 0x000fe20000002400 */
[----:B----4-:R-:W-:-:S07]  /*15bc0*/  IMAD.MOV.U32 R79, RZ, RZ, R119 ;  /* 0x000000ffff4f7224 */ /* 0x010fce00078e0077 */
[----:B------:R-:W-:Y:S01]  /*15bd0*/  MUFU.TANH R6, R6 ;  /* 0x0000000600067308 */ /* 0x000fe20000002400 */
[----:B------:R-:W-:Y:S02]  /*15be0*/  WARPGROUP.DEPBAR.LE gsb0, 0x0 ;  /* 0x00008000000079c5 */ /* 0x000fe40000010000 */
[----:B------:R-:W-:Y:S01]  /*15bf0*/  WARPGROUP.ARRIVE ;  /* 0x00000000000079c5 */ /* 0x000fe20000000000 */
[----:B------:R-:W-:Y:S01]  /*15c00*/  FMUL.FTZ R9, R64, UR8 ;  /* 0x0000000840097c20 */ /* 0x000fe20008410000 */
[----:B------:R-:W-:Y:S02]  /*15c10*/  IMAD R64, R148, -0x70, R222 ;  /* 0xffffff9094407824 */ /* 0x000fe400078e02de */
[----:B------:R-:W-:Y:S01]  /*15c20*/  FMUL.FTZ R66, R66, UR8 ;  /* 0x0000000842427c20 */ /* 0x000fe20008410000 */
[----:B------:R-:W-:Y:S01]  /*15c30*/  FMUL.FTZ R67, R67, UR8 ;  /* 0x0000000843437c20 */ /* 0x000fe20008410000 */
[----:B------:R-:W-:Y:S01]  /*15c40*/  FMUL.FTZ R70, R70, UR8 ;  /* 0x0000000846467c20 */ /* 0x000fe20008410000 */
[----:B------:R-:W-:Y:S01]  /*15c50*/  HGMMA.64x16x16.F32.BF16 R56, gdesc[UR4], R56, gsb0 ;  /* 0x00200000043879f0 */ /* 0x000fe20008001838 */
[----:B------:R-:W-:Y:S01]  /*15c60*/  R2UR UR6, R12 ;  /* 0x000000000c0672ca */ /* 0x000fe200000e0000 */
[----:B------:R-:W-:Y:S01]  /*15c70*/  UMOV UR4, UR36 ;  /* 0x0000002400047c82 */ /* 0x000fe20008000000 */
[----:B------:R-:W-:Y:S01]  /*15c80*/  R2UR UR7, R13 ;  /* 0x000000000d0772ca */ /* 0x000fe200000e0000 */
[----:B------:R-:W-:Y:S01]  /*15c90*/  UMOV UR5, UR37 ;  /* 0x0000002500057c82 */ /* 0x000fe20008000000 */
[----:B------:R-:W-:Y:S01]  /*15ca0*/  FMUL.FTZ R12, R69, UR8 ;  /* 0x00000008450c7c20 */ /* 0x000fe20008410000 */
[----:B------:R-:W4:Y:S01]  /*15cb0*/  MUFU.TANH R66, R66 ;  /* 0x0000004200427308 */ /* 0x000f220000002400 */
[----:B------:R-:W-:Y:S01]  /*15cc0*/  FMUL.FTZ R71, R71, UR8 ;  /* 0x0000000847477c20 */ /* 0x000fe20008410000 */
[----:B0-----:R-:W-:Y:S01]  /*15cd0*/  FMUL.FTZ R10, R65, UR8 ;  /* 0x00000008410a7c20 */ /* 0x001fe20008410000 */
[----:B------:R-:W-:-:S05]  /*15ce0*/  FMUL.FTZ R11, R68, UR8 ;  /* 0x00000008440b7c20 */ /* 0x000fca0008410000 */
[----:B------:R-:W0:Y:S08]  /*15cf0*/  MUFU.TANH R67, R67 ;  /* 0x0000004300437308 */ /* 0x000e300000002400 */
[----:B------:R-:W0:Y:S08]  /*15d00*/  MUFU.TANH R70, R70 ;  /* 0x0000004600467308 */ /* 0x000e300000002400 */
[----:B------:R-:W0:Y:S08]  /*15d10*/  MUFU.TANH R71, R71 ;  /* 0x0000004700477308 */ /* 0x000e300000002400 */
        /* <DEDUP_REMOVED lines=8> */
[----:B------:R1:W0:Y:S01]  /*15da0*/  MUFU.TANH R56, R58 ;  /* 0x0000003a00387308 */ /* 0x0002220000002400 */
[----:B------:R-:W-:Y:S01]  /*15db0*/  HGMMA.64x16x16.F32.BF16 R48, gdesc[UR4], R48, gsb0 ;  /* 0x00200000043079f0 */ /* 0x000fe20008001830 */
[----:B------:R-:W-:Y:S01]  /*15dc0*/  R2UR UR6, R20 ;  /* 0x00000000140672ca */ /* 0x000fe200000e0000 */
[----:B------:R-:W-:Y:S01]  /*15dd0*/  UMOV UR4, UR36 ;  /* 0x0000002400047c82 */ /* 0x000fe20008000000 */
[----:B------:R-:W-:Y:S01]  /*15de0*/  R2UR UR7, R21 ;  /* 0x00000000150772ca */ /* 0x000fe200000e0000 */
[----:B------:R-:W-:Y:S01]  /*15df0*/  UMOV UR5, UR37 ;  /* 0x0000002500057c82 */ /* 0x000fe20008000000 */
[----:B------:R-:W-:Y:S01]  /*15e00*/  FMUL.FTZ R59, R59, UR8 ;  /* 0x000000083b3b7c20 */ /* 0x000fe20008410000 */
[----:B------:R-:W-:Y:S01]  /*15e10*/  FMUL.FTZ R63, R63, UR8 ;  /* 0x000000083f3f7c20 */ /* 0x000fe20008410000 */
[----:B------:R-:W-:Y:S01]  /*15e20*/  MUFU.TANH R4, R62 ;  /* 0x0000003e00047308 */ /* 0x000fe20000002400 */
[----:B------:R-:W-:Y:S01]  /*15e30*/  FMUL.FTZ R20, R61, UR8 ;  /* 0x000000083d147c20 */ /* 0x000fe20008410000 */
[----:B------:R-:W-:-:S06]  /*15e40*/  FMUL.FTZ R15, R60, UR8 ;  /* 0x000000083c0f7c20 */ /* 0x000fcc0008410000 */
[----:B------:R-:W0:Y:S08]  /*15e50*/  MUFU.TANH R59, R59 ;  /* 0x0000003b003b7308 */ /* 0x000e300000002400 */
[----:B------:R-:W0:Y:S08]  /*15e60*/  MUFU.TANH R63, R63 ;  /* 0x0000003f003f7308 */ /* 0x000e300000002400 */
[----:B------:R-:W-:Y:S08]  /*15e70*/  MUFU.TANH R9, R9 ;  /* 0x0000000900097308 */ /* 0x000ff00000002400 */
[----:B------:R-:W-:Y:S08]  /*15e80*/  MUFU.TANH R10, R10 ;  /* 0x0000000a000a7308 */ /* 0x000ff00000002400 */
[----:B------:R-:W-:Y:S01]  /*15e90*/  MUFU.TANH R11, R11 ;  /* 0x0000000b000b7308 */ /* 0x000fe20000002400 */
[----:B------:R-:W-:-:S02]  /*15ea0*/  WARPGROUP.DEPBAR.LE gsb0, 0x0 ;  /* 0x00008000000079c5 */ /* 0x000fc40000010000 */
[----:B------:R-:W-:Y:S01]  /*15eb0*/  WARPGROUP.ARRIVE ;  /* 0x00000000000079c5 */ /* 0x000fe20000000000 */
[----:B------:R-:W-:Y:S01]  /*15ec0*/  FMUL.FTZ R21, R48, UR8 ;  /* 0x0000000830157c20 */ /* 0x000fe20008410000 */
[----:B------:R-:W-:Y:S01]  /*15ed0*/  FMUL.FTZ R3, R49, UR8 ;  /* 0x0000000831037c20 */ /* 0x000fe20008410000 */
[----:B------:R-:W-:Y:S02]  /*15ee0*/  VIADD R48, R2, 0x986 ;  /* 0x0000098602307836 */ /* 0x000fe40000000000 */
[----:B-1----:R-:W-:Y:S01]  /*15ef0*/  FMUL.FTZ R58, R51, UR8 ;  /* 0x00000008333a7c20 */ /* 0x002fe20008410000 */
[----:B------:R-:W-:Y:S01]  /*15f00*/  IMAD.MOV.U32 R49, RZ, RZ, 0x40000040 ;  /* 0x40000040ff317424 */ /* 0x000fe200078e00ff */
[----:B------:R-:W-:Y:S01]  /*15f10*/  HGMMA.64x16x16.F32.BF16 R40, gdesc[UR4], R40, gsb0 ;  /* 0x00200000042879f0 */ /* 0x000fe20008001828 */
[----:B------:R-:W-:Y:S01]  /*15f20*/  UMOV UR4, UR36 ;  /* 0x0000002400047c82 */ /* 0x000fe20008000000 */
[----:B------:R-:W-:Y:S01]  /*15f30*/  R2UR UR6, R48 ;  /* 0x00000000300672ca */ /* 0x000fe200000e0000 */
[----:B------:R-:W-:Y:S01]  /*15f40*/  UMOV UR5, UR37 ;  /* 0x0000002500057c82 */ /* 0x000fe20008000000 */
[----:B------:R-:W-:Y:S01]  /*15f50*/  R2UR UR7, R49 ;  /* 0x00000000310772ca */ /* 0x000fe200000e0000 */
[----:B------:R-:W-:Y:S01]  /*15f60*/  VIADD R51, R64, 0x70 ;  /* 0x0000007040337836 */ /* 0x000fe20000000000 */
[----:B------:R-:W-:Y:S01]  /*15f70*/  IADD3 R49, -R219, 0x71, R64 ;  /* 0x00000071db317810 */ /* 0x000fe20007ffe140 */
[----:B------:R1:W-:Y:S01]  /*15f80*/  MUFU.TANH R48, R3 ;  /* 0x0000000300307308 */ /* 0x0003e20000002400 */
[----:B------:R-:W-:-:S02]  /*15f90*/  VIADD R2, R2, 0xa06 ;  /* 0x00000a0602027836 */ /* 0x000fc40000000000 */
[----:B------:R-:W-:Y:S01]  /*15fa0*/  FMUL.FTZ R50, R50, UR8 ;  /* 0x0000000832327c20 */ /* 0x000fe20008410000 */
[----:B------:R-:W-:Y:S02]  /*15fb0*/  IMAD R51, R226, -0x2, R51 ;  /* 0xfffffffee2337824 */ /* 0x000fe400078e0233 */
[----:B------:R-:W-:Y:S01]  /*15fc0*/  FMUL.FTZ R54, R54, UR8 ;  /* 0x0000000836367c20 */ /* 0x000fe20008410000 */
[----:B------:R-:W-:Y:S02]  /*15fd0*/  IMAD R49, R226, -0x2, R49 ;  /* 0xfffffffee2317824 */ /* 0x000fe400078e0231 */
[----:B------:R-:W-:Y:S01]  /*15fe0*/  FMUL.FTZ R53, R53, UR8 ;  /* 0x0000000835357c20 */ /* 0x000fe20008410000 */
[----:B------:R2:W-:Y:S01]  /*15ff0*/  MUFU.TANH R57, R50 ;  /* 0x0000003200397308 */ /* 0x0005e20000002400 */
[----:B-1----:R-:W-:Y:S01]  /*16000*/  IMAD.MOV.U32 R3, RZ, RZ, 0x40000040 ;  /* 0x40000040ff037424 */ /* 0x002fe200078e00ff */
[----:B------:R-:W-:Y:S02]  /*16010*/  IADD3 R62, R49, 0x8, R76 ;  /* 0x00000008313e7810 */ /* 0x000fe40007ffe04c */
[----:B------:R-:W-:-:S02]  /*16020*/  VIADDMNMX R49, R76, R49, R51, PT ;  /* 0x000000314c317246 */ /* 0x000fc40003800133 */
[----:B------:R-:W-:Y:S01]  /*16030*/  VIMNMX R69, R51, R62, PT ;  /* 0x0000003e33457248 */ /* 0x000fe20003fe0100 */
[--C-:B------:R-:W-:Y:S01]  /*16040*/  IMAD.MOV.U32 R51, RZ, RZ, R119.reuse ;  /* 0x000000ffff337224 */ /* 0x100fe200078e0077 */
[----:B------:R-:W-:Y:S01]  /*16050*/  MUFU.TANH R61, R54 ;  /* 0x00000036003d7308 */ /* 0x000fe20000002400 */
[----:B--2---:R-:W-:Y:S01]  /*16060*/  FMUL.FTZ R50, R55, UR8 ;  /* 0x0000000837327c20 */ /* 0x004fe20008410000 */
[C---:B------:R-:W-:Y:S02]  /*16070*/  ISETP.GT.AND P2, PT, R69.reuse, RZ, PT ;  /* 0x000000ff4500720c */ /* 0x040fe40003f44270 */
[C---:B------:R-:W-:Y:S02]  /*16080*/  ISETP.GT.AND P3, PT, R69.reuse, 0x1, PT ;  /* 0x000000014500780c */ /* 0x040fe40003f64270 */
[----:B------:R-:W-:Y:S02]  /*16090*/  ISETP.GT.AND P4, PT, R69, 0x8, PT ;  /* 0x000000084500780c */ /* 0x000fe40003f84270 */
[----:B------:R-:W-:Y:S01]  /*160a0*/  FSEL R55, R74, -INF , P2 ;  /* 0xff8000004a377808 */ /* 0x000fe20001000000 */
[----:B------:R1:W-:Y:S01]  /*160b0*/  MUFU.TANH R64, R50 ;  /* 0x0000003200407308 */ /* 0x0003e20000002400 */
[----:B------:R-:W-:Y:S01]  /*160c0*/  FSEL R88, R75, -INF , P3 ;  /* 0xff8000004b587808 */ /* 0x000fe20001800000 */
[----:B------:R-:W-:Y:S01]  /*160d0*/  IMAD.MOV.U32 R75, RZ, RZ, R119 ;  /* 0x000000ffff4b7224 */ /* 0x000fe200078e0077 */
[----:B------:R-:W-:-:S02]  /*160e0*/  ISETP.GT.AND P5, PT, R69, 0x9, PT ;  /* 0x000000094500780c */ /* 0x000fc40003fa4270 */
[----:B---3--:R-:W-:Y:S02]  /*160f0*/  FSEL R82, R78, -INF , P4 ;  /* 0xff8000004e527808 */ /* 0x008fe40002000000 */
[----:B------:R-:W-:Y:S01]  /*16100*/  FMNMX.FTZ R65, R55, R88, !PT ;  /* 0x0000005837417209 */ /* 0x000fe20007810000 */
[----:B------:R2:W3:Y:S01]  /*16110*/  MUFU.TANH R60, R58 ;  /* 0x0000003a003c7308 */ /* 0x0004e20000002400 */
[C---:B------:R-:W-:Y:S02]  /*16120*/  ISETP.GT.AND P2, PT, R69.reuse, 0x10, PT ;  /* 0x000000104500780c */ /* 0x040fe40003f44270 */
[----:B-----5:R-:W-:Y:S02]  /*16130*/  FSEL R72, R72, -INF , P5 ;  /* 0xff80000048487808 */ /* 0x020fe40002800000 */
[----:B------:R-:W-:Y:S02]  /*16140*/  FMNMX.FTZ R65, R82, R65, !PT ;  /* 0x0000004152417209 */ /* 0x000fe40007810000 */
[----:B------:R-:W-:Y:S01]  /*16150*/  ISETP.GT.AND P3, PT, R69, 0x11, PT ;  /* 0x000000114500780c */ /* 0x000fe20003f64270 */
[----:B------:R-:W-:Y:S01]  /*16160*/  MUFU.TANH R12, R12 ;  /* 0x0000000c000c7308 */ /* 0x000fe20000002400 */
[----:B----4-:R-:W-:-:S02]  /*16170*/  FSEL R68, R66, -INF , P2 ;  /* 0xff80000042447808 */ /* 0x010fc40001000000 */
[----:B------:R-:W-:Y:S01]  /*16180*/  FMNMX.FTZ R65, R72, R65, !PT ;  /* 0x0000004148417209 */ /* 0x000fe20007810000 */
[----:B------:R-:W-:Y:S02]  /*16190*/  WARPGROUP.DEPBAR.LE gsb0, 0x0 ;  /* 0x00008000000079c5 */ /* 0x000fe40000010000 */
[----:B------:R-:W-:Y:S01]  /*161a0*/  WARPGROUP.ARRIVE ;  /* 0x00000000000079c5 */ /* 0x000fe20000000000 */
[----:B------:R-:W-:Y:S01]  /*161b0*/  ISETP.GT.AND P2, PT, R69, 0x18, PT ;  /* 0x000000184500780c */ /* 0x000fe20003f44270 */
[----:B------:R-:W-:Y:S01]  /*161c0*/  FMUL.FTZ R46, R46, UR8 ;  /* 0x000000082e2e7c20 */ /* 0x000fe20008410000 */
[----:B0-----:R-:W-:Y:S01]  /*161d0*/  FSEL R62, R67, -INF , P3 ;  /* 0xff800000433e7808 */ /* 0x001fe20001800000 */
[----:B------:R-:W-:Y:S01]  /*161e0*/  FMUL.FTZ R42, R42, UR8 ;  /* 0x000000082a2a7c20 */ /* 0x000fe20008410000 */
[----:B------:R-:W-:Y:S01]  /*161f0*/  FMNMX.FTZ R65, R68, R65, !PT ;  /* 0x0000004144417209 */ /* 0x000fe20007810000 */
[----:B------:R-:W-:Y:S01]  /*16200*/  HGMMA.64x16x16.F32.BF16 R32, gdesc[UR4], R32, gsb0 ;  /* 0x00200000042079f0 */ /* 0x000fe20008001820 */
[----:B------:R-:W-:Y:S01]  /*16210*/  R2UR UR6, R2 ;  /* 0x00000000020672ca */ /* 0x000fe200000e0000 */
[----:B------:R-:W-:Y:S01]  /*16220*/  UMOV UR4, UR36 ;  /* 0x0000002400047c82 */ /* 0x000fe20008000000 */
[----:B------:R-:W-:Y:S01]  /*16230*/  R2UR UR7, R3 ;  /* 0x00000000030772ca */ /* 0x000fe200000e0000 */
[----:B------:R-:W-:Y:S01]  /*16240*/  UMOV UR5, UR37 ;  /* 0x0000002500057c82 */ /* 0x000fe20008000000 */
[----:B------:R-:W-:Y:S01]  /*16250*/  ISETP.GT.AND P3, PT, R69, 0x19, PT ;  /* 0x000000194500780c */ /* 0x000fe20003f64270 */
[----:B------:R0:W-:Y:S01]  /*16260*/  MUFU.TANH R66, R46 ;  /* 0x0000002e00427308 */ /* 0x0001e20000002400 */
[----:B-1----:R-:W-:Y:S01]  /*16270*/  FSEL R50, R70, -INF , P2 ;  /* 0xff80000046327808 */ /* 0x002fe20001000000 */
[----:B------:R-:W-:Y:S01]  /*16280*/  FMUL.FTZ R43, R43, UR8 ;  /* 0x000000082b2b7c20 */ /* 0x000fe20008410000 */
[----:B------:R-:W-:Y:S01]  /*16290*/  FMNMX.FTZ R65, R62, R65, !PT ;  /* 0x000000413e417209 */ /* 0x000fe20007810000 */
[----:B------:R-:W-:Y:S01]  /*162a0*/  FMUL.FTZ R47, R47, UR8 ;  /* 0x000000082f2f7c20 */ /* 0x000fe20008410000 */
[----:B------:R-:W-:Y:S01]  /*162b0*/  ISETP.GT.AND P2, PT, R69, 0x20, PT ;  /* 0x000000204500780c */ /* 0x000fe20003f44270 */
[----:B------:R-:W-:Y:S01]  /*162c0*/  FMUL.FTZ R40, R40, UR8 ;  /* 0x0000000828287c20 */ /* 0x000fe20008410000 */
[----:B------:R-:W-:Y:S01]  /*162d0*/  FSEL R54, R71, -INF , P3 ;  /* 0xff80000047367808 */ /* 0x000fe20001800000 */
[----:B------:R1:W-:Y:S01]  /*162e0*/  MUFU.TANH R3, R42 ;  /* 0x0000002a00037308 */ /* 0x0003e20000002400 */
[----:B------:R-:W-:Y:S01]  /*162f0*/  FMNMX.FTZ R65, R50, R65, !PT ;  /* 0x0000004132417209 */ /* 0x000fe20007810000 */
[----:B------:R-:W-:Y:S01]  /*16300*/  FMUL.FTZ R44, R44, UR8 ;  /* 0x000000082c2c7c20 */ /* 0x000fe20008410000 */
[----:B------:R-:W-:Y:S01]  /*16310*/  ISETP.GT.AND P3, PT, R69, 0x21, PT ;  /* 0x000000214500780c */ /* 0x000fe20003f64270 */
[----:B------:R-:W-:Y:S01]  /*16320*/  FMUL.FTZ R41, R41, UR8 ;  /* 0x0000000829297c20 */ /* 0x000fe20008410000 */
[----:B------:R-:W-:Y:S01]  /*16330*/  FSEL R56, R56, -INF , P2 ;  /* 0xff80000038387808 */ /* 0x000fe20001000000 */
[----:B------:R-:W-:Y:S01]  /*16340*/  FMUL.FTZ R45, R45, UR8 ;  /* 0x000000082d2d7c20 */ /* 0x000fe20008410000 */
[----:B------:R-:W-:Y:S01]  /*16350*/  FMNMX.FTZ R67, R54, R65, !PT ;  /* 0x0000004136437209 */ /* 0x000fe20007810000 */
[----:B------:R-:W4:Y:S01]  /*16360*/  MUFU.TANH R43, R43 ;  /* 0x0000002b002b7308 */ /* 0x000f220000002400 */
[----:B------:R-:W-:Y:S01]  /*16370*/  ISETP.GT.AND P2, PT, R69, 0x28, PT ;  /* 0x000000284500780c */ /* 0x000fe20003f44270 */
[--C-:B------:R-:W-:Y:S01]  /*16380*/  IMAD.MOV.U32 R71, RZ, RZ, R119.reuse ;  /* 0x000000ffff477224 */ /* 0x100fe200078e0077 */
[----:B--2---:R-:W-:Y:S01]  /*16390*/  FSEL R58, R59, -INF , P3 ;  /* 0xff8000003b3a7808 */ /* 0x004fe20001800000 */
[----:B------:R-:W-:Y:S01]  /*163a0*/  IMAD.MOV.U32 R59, RZ, RZ, R119 ;  /* 0x000000ffff3b7224 */ /* 0x000fe200078e0077 */
[----:B------:R-:W-:-:S02]  /*163b0*/  FMNMX.FTZ R67, R56, R67, !PT ;  /* 0x0000004338437209 */ /* 0x000fc40007810000 */
[C---:B------:R-:W-:Y:S01]  /*163c0*/  ISETP.GT.AND P3, PT, R69.reuse, 0x29, PT ;  /* 0x000000294500780c */ /* 0x040fe20003f64270 */
[----:B------:R-:W2:Y:S01]  /*163d0*/  MUFU.TANH R47, R47 ;  /* 0x0000002f002f7308 */ /* 0x000ea20000002400 */
[----:B0-----:R-:W-:Y:S02]  /*163e0*/  FSEL R46, R4, -INF , P2 ;  /* 0xff800000042e7808 */ /* 0x001fe40001000000 */
[----:B------:R-:W-:Y:S02]  /*163f0*/  FMNMX.FTZ R67, R58, R67, !PT ;  /* 0x000000433a437209 */ /* 0x000fe40007810000 */
[----:B------:R-:W-:Y:S02]  /*16400*/  ISETP.GT.AND P2, PT, R69, 0x30, PT ;  /* 0x000000304500780c */ /* 0x000fe40003f44270 */
[----:B-1----:R-:W-:Y:S01]  /*16410*/  FSEL R42, R63, -INF , P3 ;  /* 0xff8000003f2a7808 */ /* 0x002fe20001800000 */
[----:B------:R-:W-:Y:S01]  /*16420*/  MUFU.TANH R13, R13 ;  /* 0x0000000d000d7308 */ /* 0x000fe20000002400 */
[----:B------:R-:W-:Y:S01]  /*16430*/  FMNMX.FTZ R67, R46, R67, !PT ;  /* 0x000000432e437209 */ /* 0x000fe20007810000 */
[----:B------:R-:W-:Y:S01]  /*16440*/  IMAD.MOV.U32 R63, RZ, RZ, R119 ;  /* 0x000000ffff3f7224 */ /* 0x000fe200078e0077 */
[----:B------:R-:W-:-:S02]  /*16450*/  ISETP.GT.AND P3, PT, R69, 0x31, PT ;  /* 0x000000314500780c */ /* 0x000fc40003f64270 */
[----:B------:R-:W-:Y:S02]  /*16460*/  FMNMX.FTZ R67, R42, R67, !PT ;  /* 0x000000432a437209 */ /* 0x000fe40007810000 */
[----:B---3--:R-:W-:Y:S01]  /*16470*/  FSEL R2, R60, -INF , P3 ;  /* 0xff8000003c027808 */ /* 0x008fe20001800000 */
[----:B------:R-:W-:Y:S01]  /*16480*/  MUFU.TANH R14, R14 ;  /* 0x0000000e000e7308 */ /* 0x000fe20000002400 */
[----:B------:R-:W-:Y:S02]  /*16490*/  ISETP.GT.AND P3, PT, R69, 0x39, PT ;  /* 0x000000394500780c */ /* 0x000fe40003f64270 */
[----:B------:R-:W-:Y:S02]  /*164a0*/  ISETP.GT.AND P4, PT, R49, 0x8, PT ;  /* 0x000000083100780c */ /* 0x000fe40003f84270 */
[----:B------:R-:W-:Y:S01]  /*164b0*/  FSEL R60, R64, -INF , P3 ;  /* 0xff800000403c7808 */ /* 0x000fe20001800000 */
[----:B------:R-:W-:Y:S02]  /*164c0*/  WARPGROUP.DEPBAR.LE gsb0, 0x0 ;  /* 0x00008000000079c5 */ /* 0x000fe40000010000 */
[----:B------:R-:W-:Y:S01]  /*164d0*/  WARPGROUP.ARRIVE ;  /* 0x00000000000079c5 */ /* 0x000fe20000000000 */
[----:B------:R-:W-:Y:S01]  /*164e0*/  FMUL.FTZ R4, R38, UR8 ;  /* 0x0000000826047c20 */ /* 0x000fe20008410000 */
[----:B------:R-:W-:Y:S01]  /*164f0*/  FSEL R38, R57, -INF , P2 ;  /* 0xff80000039267808 */ /* 0x000fe20001000000 */
[----:B------:R-:W-:Y:S01]  /*16500*/  FMUL.FTZ R34, R34, UR8 ;  /* 0x0000000822227c20 */ /* 0x000fe20008410000 */
[----:B------:R-:W-:Y:S01]  /*16510*/  ISETP.GT.AND P2, PT, R69, 0x38, PT ;  /* 0x000000384500780c */ /* 0x000fe20003f44270 */
[----:B------:R-:W-:Y:S01]  /*16520*/  FMUL.FTZ R35, R35, UR8 ;  /* 0x0000000823237c20 */ /* 0x000fe20008410000 */
[----:B------:R-:W-:Y:S01]  /*16530*/  HGMMA.64x16x16.F32.BF16 R24, gdesc[UR4], R24, gsb0 ;  /* 0x00200000041879f0 */ /* 0x000fe20008001818 */
[----:B------:R-:W-:Y:S01]  /*16540*/  FMNMX.FTZ R67, R38, R67, !PT ;  /* 0x0000004326437209 */ /* 0x000fe20007810000 */
[----:B------:R0:W-:Y:S01]  /*16550*/  MUFU.TANH R65, R34 ;  /* 0x0000002200417308 */ /* 0x0001e20000002400 */
[----:B------:R-:W-:Y:S01]  /*16560*/  ISETP.GT.AND P3, PT, R69, 0x41, PT ;  /* 0x000000414500780c */ /* 0x000fe20003f64270 */
[----:B------:R-:W-:Y:S01]  /*16570*/  FMUL.FTZ R39, R39, UR8 ;  /* 0x0000000827277c20 */ /* 0x000fe20008410000 */
[----:B------:R-:W-:Y:S01]  /*16580*/  FMNMX.FTZ R67, R2, R67, !PT ;  /* 0x0000004302437209 */ /* 0x000fe20007810000 */
[----:B------:R-:W-:Y:S01]  /*16590*/  ULDC UR4, c[0x0][0x988] ;  /* 0x0002620000047ab9 */ /* 0x000fe20000000800 */
[----:B----4-:R-:W-:Y:S01]  /*165a0*/  FSEL R64, R43, -INF , P3 ;  /* 0xff8000002b407808 */ /* 0x010fe20001800000 */
[----:B------:R-:W-:Y:S01]  /*165b0*/  FMUL.FTZ R32, R32, UR8 ;  /* 0x0000000820207c20 */ /* 0x000fe20008410000 */
[----:B------:R-:W-:Y:S01]  /*165c0*/  ISETP.GT.AND P3, PT, R69, 0x49, PT ;  /* 0x000000494500780c */ /* 0x000fe20003f64270 */
[----:B------:R-:W1:Y:S01]  /*165d0*/  MUFU.TANH R35, R35 ;  /* 0x0000002300237308 */ /* 0x000e620000002400 */
[----:B0-----:R-:W-:Y:S01]  /*165e0*/  FSEL R34, R61, -INF , P2 ;  /* 0xff8000003d227808 */ /* 0x001fe20001000000 */
[----:B------:R-:W-:Y:S01]  /*165f0*/  FMUL.FTZ R36, R36, UR8 ;  /* 0x0000000824247c20 */ /* 0x000fe20008410000 */
[----:B------:R-:W-:Y:S01]  /*16600*/  ISETP.GT.AND P2, PT, R69, 0x40, PT ;  /* 0x000000404500780c */ /* 0x000fe20003f44270 */
[----:B------:R-:W-:Y:S01]  /*16610*/  FMUL.FTZ R33, R33, UR8 ;  /* 0x0000000821217c20 */ /* 0x000fe20008410000 */
[----:B------:R-:W-:Y:S01]  /*16620*/  FMNMX.FTZ R67, R34, R67, !PT ;  /* 0x0000004322437209 */ /* 0x000fe20007810000 */
[----:B------:R-:W-:Y:S01]  /*16630*/  FMUL.FTZ R37, R37, UR8 ;  /* 0x0000000825257c20 */ /* 0x000fe20008410000 */
[----:B--2---:R-:W-:Y:S01]  /*16640*/  FSEL R70, R47, -INF , P3 ;  /* 0xff8000002f467808 */ /* 0x004fe20001800000 */
[----:B------:R-:W-:Y:S01]  /*16650*/  MUFU.TANH R4, R4 ;  /* 0x0000000400047308 */ /* 0x000fe20000002400 */
[----:B------:R-:W-:Y:S01]  /*16660*/  FMNMX.FTZ R67, R60, R67, !PT ;  /* 0x000000433c437209 */ /* 0x000fe20007810000 */
[----:B------:R-:W-:Y:S01]  /*16670*/  IMAD.MOV.U32 R61, RZ, RZ, R119 ;  /* 0x000000ffff3d7224 */ /* 0x000fe200078e0077 */
[----:B------:R-:W-:-:S05]  /*16680*/  ISETP.GT.AND P3, PT, R69, 0x51, PT ;  /* 0x000000514500780c */ /* 0x000fca0003f64270 */
[----:B------:R-:W0:Y:S01]  /*16690*/  MUFU.TANH R39, R39 ;  /* 0x0000002700277308 */ /* 0x000e220000002400 */
[----:B-1----:R-:W-:Y:S02]  /*166a0*/  FSEL R74, R35, -INF , P3 ;  /* 0xff800000234a7808 */ /* 0x002fe40001800000 */
[----:B------:R-:W-:-:S05]  /*166b0*/  ISETP.GT.AND P3, PT, R69, 0x59, PT ;  /* 0x000000594500780c */ /* 0x000fca0003f64270 */
[----:B------:R-:W-:Y:S08]  /*166c0*/  MUFU.TANH R43, R36 ;  /* 0x00000024002b7308 */ /* 0x000ff00000002400 */
[----:B------:R-:W-:Y:S01]  /*166d0*/  MUFU.TANH R15, R15 ;  /* 0x0000000f000f7308 */ /* 0x000fe20000002400 */
[----:B0-----:R-:W-:Y:S02]  /*166e0*/  FSEL R80, R39, -INF , P3 ;  /* 0xff80000027507808 */ /* 0x001fe40001800000 */
        /* <DEDUP_REMOVED lines=9> */
[----:B------:R-:W0:Y:S01]  /*16780*/  MUFU.TANH R57, R57 ;  /* 0x0000003900397308 */ /* 0x000e220000002400 */
[----:B------:R-:W-:Y:S01]  /*16790*/  FSEL R66, R66, -INF , P2 ;  /* 0xff80000042427808 */ /* 0x000fe20001000000 */
[----:B------:R-:W-:Y:S01]  /*167a0*/  FMUL.FTZ R35, R31, UR8 ;  /* 0x000000081f237c20 */ /* 0x000fe20008410000 */
[----:B------:R-:W-:Y:S01]  /*167b0*/  FMNMX.FTZ R67, R64, R67, !PT ;  /* 0x0000004340437209 */ /* 0x000fe20007810000 */
        /* <DEDUP_REMOVED lines=8> */
[----:B------:R2:W-:Y:S01]  /*16840*/  @!P1 SYNCS.ARRIVE.TRANS64.RED.A1T0 RZ, [R0+URZ], RZ ;  /* 0x000000ff00ff99a7 */ /* 0x0005e2000810043f */
[----:B------:R-:W-:Y:S01]  /*16850*/  ISETP.GT.AND P2, PT, R69, 0x58, PT ;  /* 0x000000584500780c */ /* 0x000fe20003f44270 */
[----:B------:R-:W-:Y:S01]  /*16860*/  IMAD.MOV.U32 R65, RZ, RZ, R119 ;  /* 0x000000ffff417224 */ /* 0x000fe200078e0077 */
[----:B------:R-:W-:Y:S01]  /*16870*/  FMNMX.FTZ R67, R30, R67, !PT ;  /* 0x000000431e437209 */ /* 0x000fe20007810000 */
[----:B------:R3:W4:Y:S01]  /*16880*/  MUFU.TANH R86, R3 ;  /* 0x0000000300567308 */ /* 0x0007220000002400 */
[----:B------:R-:W-:-:S02]  /*16890*/  FSEL R78, R4, -INF , P2 ;  /* 0xff800000044e7808 */ /* 0x000fc40001000000 */
[----:B------:R-:W-:Y:S02]  /*168a0*/  FMNMX.FTZ R67, R74, R67, !PT ;  /* 0x000000434a437209 */ /* 0x000fe40007810000 */
[----:B------:R-:W-:Y:S02]  /*168b0*/  ISETP.GT.AND P2, PT, R69, 0x60, PT ;  /* 0x000000604500780c */ /* 0x000fe40003f44270 */
[----:B------:R-:W-:Y:S01]  /*168c0*/  FMNMX.FTZ R67, R78, R67, !PT ;  /* 0x000000434e437209 */ /* 0x000fe20007810000 */
[----:B------:R-:W5:Y:S01]  /*168d0*/  MUFU.TANH R35, R35 ;  /* 0x0000002300237308 */ /* 0x000f620000002400 */
[----:B---3--:R-:W-:Y:S01]  /*168e0*/  FMUL.FTZ R3, R52, UR8 ;  /* 0x0000000834037c20 */ /* 0x008fe20008410000 */
[----:B0-----:R-:W-:Y:S01]  /*168f0*/  FSEL R52, R57, -INF , P2 ;  /* 0xff80000039347808 */ /* 0x001fe20001000000 */
[----:B------:R-:W-:Y:S01]  /*16900*/  IMAD.MOV.U32 R57, RZ, RZ, R119 ;  /* 0x000000ffff397224 */ /* 0x000fe200078e0077 */
[----:B------:R-:W-:Y:S02]  /*16910*/  FMNMX.FTZ R67, R80, R67, !PT ;  /* 0x0000004350437209 */ /* 0x000fe40007810000 */
[----:B------:R-:W-:-:S02]  /*16920*/  ISETP.GT.AND P2, PT, R69, 0x68, PT ;  /* 0x000000684500780c */ /* 0x000fc40003f44270 */
[----:B-1----:R-:W-:Y:S01]  /*16930*/  FSEL R84, R27, -INF , P3 ;  /* 0xff8000001b547808 */ /* 0x002fe20001800000 */
[----:B------:R-:W-:Y:S01]  /*16940*/  MUFU.TANH R31, R3 ;  /* 0x00000003001f7308 */ /* 0x000fe20000002400 */
[----:B------:R-:W-:Y:S01]  /*16950*/  FMNMX.FTZ R67, R52, R67, !PT ;  /* 0x0000004334437209 */ /* 0x000fe20007810000 */
[----:B------:R-:W-:Y:S01]  /*16960*/  FMUL.FTZ R27, R25, UR8 ;  /* 0x00000008191b7c20 */ /* 0x000fe20008410000 */
[----:B------:R-:W-:Y:S01]  /*16970*/  ISETP.GT.AND P3, PT, R69, 0x69, PT ;  /* 0x000000694500780c */ /* 0x000fe20003f64270 */
[----:B------:R-:W-:Y:S01]  /*16980*/  IMAD.MOV.U32 R69, RZ, RZ, R119 ;  /* 0x000000ffff457224 */ /* 0x000fe200078e0077 */
[----:B----4-:R-:W-:Y:S02]  /*16990*/  FSEL R86, R86, -INF , P2 ;  /* 0xff80000056567808 */ /* 0x010fe40001000000 */
[----:B------:R-:W-:Y:S01]  /*169a0*/  FMNMX.FTZ R67, R84, R67, !PT ;  /* 0x0000004354437209 */ /* 0x000fe20007810000 */
[----:B------:R0:W-:Y:S01]  /*169b0*/  MUFU.TANH R47, R27 ;  /* 0x0000001b002f7308 */ /* 0x0001e20000002400 */
[----:B-----5:R-:W-:-:S02]  /*169c0*/  FSEL R90, R35, -INF , P3 ;  /* 0xff800000235a7808 */ /* 0x020fc40001800000 */
[----:B------:R-:W-:Y:S02]  /*169d0*/  FMNMX.FTZ R67, R86, R67, !PT ;  /* 0x0000004356437209 */ /* 0x000fe40007810000 */
[----:B------:R-:W-:Y:S02]  /*169e0*/  ISETP.GT.AND P3, PT, R49, 0x1, PT ;  /* 0x000000013100780c */ /* 0x000fe40003f64270 */
[----:B------:R-:W-:Y:S01]  /*169f0*/  FMNMX.FTZ R67, R90, R67, !PT ;  /* 0x000000435a437209 */ /* 0x000fe20007810000 */
[----:B------:R-:W-:Y:S01]  /*16a00*/  MUFU.TANH R100, R28 ;  /* 0x0000001c00647308 */ /* 0x000fe20000002400 */
[----:B0-----:R-:W-:Y:S02]  /*16a10*/  FSEL R27, R6, -INF , P3 ;  /* 0xff800000061b7808 */ /* 0x001fe40001800000 */
[----:B------:R-:W-:Y:S01]  /*16a20*/  FSEL R6, R7, -INF , P4 ;  /* 0xff80000007067808 */ /* 0x000fe20002000000 */
[----:B------:R-:W0:Y:S01]  /*16a30*/  SHFL.BFLY PT, R4, R67, 0x2, 0x1f ;  /* 0x0c401f0043047f89 */ /* 0x000e2200000e0000 */
[----:B------:R-:W-:-:S03]  /*16a40*/  ISETP.GT.AND P3, PT, R49, 0x10, PT ;  /* 0x000000103100780c */ /* 0x000fc60003f64270 */
[----:B------:R-:W-:Y:S01]  /*16a50*/  MUFU.TANH R98, R24 ;  /* 0x0000001800627308 */ /* 0x000fe20000002400 */
[----:B------:R-:W-:Y:S02]  /*16a60*/  FSEL R32, R9, -INF , P3 ;  /* 0xff80000009207808 */ /* 0x000fe40001800000 */
[----:B------:R-:W-:-:S05]  /*16a70*/  ISETP.GT.AND P3, PT, R49, 0x18, PT ;  /* 0x000000183100780c */ /* 0x000fca0003f64270 */
[----:B------:R1:W-:Y:S08]  /*16a80*/  MUFU.TANH R94, R40 ;  /* 0x00000028005e7308 */ /* 0x0003f00000002400 */
[----:B------:R-:W3:Y:S01]  /*16a90*/  MUFU.TANH R20, R20 ;  /* 0x0000001400147308 */ /* 0x000ee20000002400 */
[----:B-1----:R-:W-:Y:S02]  /*16aa0*/  FSEL R40, R11, -INF , P3 ;  /* 0xff8000000b287808 */ /* 0x002fe40001800000 */
[----:B------:R-:W-:-:S02]  /*16ab0*/  ISETP.GT.AND P3, PT, R49, 0x20, PT ;  /* 0x000000203100780c */ /* 0x000fc40003f64270 */
[----:B0-----:R-:W-:Y:S01]  /*16ac0*/  FMNMX.FTZ R3, R67, R4, !PT ;  /* 0x0000000443037209 */ /* 0x001fe20007810000 */
[----:B------:R-:W-:Y:S02]  /*16ad0*/  IMAD.MOV.U32 R67, RZ, RZ, R119 ;  /* 0x000000ffff437224 */ /* 0x000fe400078e0077 */
[----:B------:R0:W-:Y:S02]  /*16ae0*/  MUFU.TANH R35, R44 ;  /* 0x0000002c00237308 */ /* 0x0001e40000002400 */
[----:B------:R-:W1:Y:S06]  /*16af0*/  SHFL.BFLY PT, R4, R3, 0x1, 0x1f ;  /* 0x0c201f0003047f89 */ /* 0x000e6c00000e0000 */
[----:B------:R-:W4:Y:S08]  /*16b00*/  MUFU.TANH R21, R21 ;  /* 0x0000001500157308 */ /* 0x000f300000002400 */
[----:B------:R-:W5:Y:S08]  /*16b10*/  MUFU.TANH R53, R53 ;  /* 0x0000003500357308 */ /* 0x000f700000002400 */
[----:B------:R-:W2:Y:S01]  /*16b20*/  MUFU.TANH R41, R41 ;  /* 0x0000002900297308 */ /* 0x000ea20000002400 */
[----:B-1----:R-:W-:Y:S01]  /*16b30*/  FMNMX.FTZ R4, R3, R4, !PT ;  /* 0x0000000403047209 */ /* 0x002fe20007810000 */
[----:B------:R-:W-:-:S03]  /*16b40*/  IMAD.U32 R3, RZ, RZ, UR4 ;  /* 0x00000004ff037e24 */ /* 0x000fc6000f8e00ff */
[C---:B------:R-:W-:Y:S01]  /*16b50*/  FSETP.NEU.FTZ.AND P2, PT, R4.reuse, -INF , PT ;  /* 0xff8000000400780b */ /* 0x040fe20003f5d000 */
[----:B------:R-:W-:Y:S02]  /*16b60*/  FMUL.FTZ R25, R4, R3 ;  /* 0x0000000304197220 */ /* 0x000fe40000410000 */
[----:B------:R-:W1:Y:S03]  /*16b70*/  MUFU.TANH R45, R45 ;  /* 0x0000002d002d7308 */ /* 0x000e660000002400 */
[----:B------:R-:W-:Y:S02]  /*16b80*/  FSEL R25, R25, RZ, P2 ;  /* 0x000000ff19197208 */ /* 0x000fe40001000000 */
[----:B------:R-:W-:-:S03]  /*16b90*/  ISETP.GT.AND P2, PT, R49, RZ, PT ;  /* 0x000000ff3100720c */ /* 0x000fc60003f44270 */
[----:B------:R-:W1:Y:S01]  /*16ba0*/  MUFU.TANH R33, R33 ;  /* 0x0000002100217308 */ /* 0x000e620000002400 */
[-CC-:B------:R-:W-:Y:S01]  /*16bb0*/  FFMA.FTZ R197, R68, R3.reuse, -R25.reuse ;  /* 0x0000000344c57223 */ /* 0x180fe20000010819 */
[----:B------:R-:W-:Y:S01]  /*16bc0*/  FSEL R28, R5, -INF , P2 ;  /* 0xff800000051c7808 */ /* 0x000fe20001000000 */
[-CC-:B------:R-:W-:Y:S01]  /*16bd0*/  FFMA.FTZ R203, R82, R3.reuse, -R25.reuse ;  /* 0x0000000352cb7223 */ /* 0x180fe20000010819 */
[C---:B------:R-:W-:Y:S01]  /*16be0*/  ISETP.GT.AND P2, PT, R49.reuse, 0x9, PT ;  /* 0x000000093100780c */ /* 0x040fe20003f44270 */
[--C-:B------:R-:W-:Y:S01]  /*16bf0*/  FFMA.FTZ R88, R88, R3, -R25.reuse ;  /* 0x0000000358587223 */ /* 0x100fe20000010819 */
[----:B------:R-:W-:Y:S01]  /*16c00*/  FMNMX.FTZ R5, R28, R27, !PT ;  /* 0x0000001b1c057209 */ /* 0x000fe20007810000 */
[--C-:B------:R-:W-:Y:S01]  /*16c10*/  FFMA.FTZ R193, R56, R3, -R25.reuse ;  /* 0x0000000338c17223 */ /* 0x100fe20000010819 */
[----:B------:R-:W-:Y:S01]  /*16c20*/  FSEL R24, R8, -INF , P2 ;  /* 0xff80000008187808 */ /* 0x000fe20001000000 */
[----:B------:R-:W1:Y:S01]  /*16c30*/  MUFU.TANH R37, R37 ;  /* 0x0000002500257308 */ /* 0x000e620000002400 */
[----:B------:R-:W-:Y:S01]  /*16c40*/  FMNMX.FTZ R5, R6, R5, !PT ;  /* 0x0000000506057209 */ /* 0x000fe20007810000 */
[-CC-:B------:R-:W-:Y:S01]  /*16c50*/  FFMA.FTZ R199, R50, R3.reuse, -R25.reuse ;  /* 0x0000000332c77223 */ /* 0x180fe20000010819 */
[C---:B------:R-:W-:Y:S01]  /*16c60*/  ISETP.GT.AND P2, PT, R49.reuse, 0x11, PT ;  /* 0x000000113100780c */ /* 0x040fe20003f44270 */
[--C-:B------:R-:W-:Y:S01]  /*16c70*/  FFMA.FTZ R195, R46, R3, -R25.reuse ;  /* 0x000000032ec37223 */ /* 0x100fe20000010819 */
[----:B------:R-:W-:Y:S01]  /*16c80*/  FMNMX.FTZ R5, R24, R5, !PT ;  /* 0x0000000518057209 */ /* 0x000fe20007810000 */
[-CC-:B------:R-:W-:Y:S01]  /*16c90*/  FFMA.FTZ R189, R38, R3.reuse, -R25.reuse ;  /* 0x0000000326bd7223 */ /* 0x180fe20000010819 */
[----:B------:R-:W-:Y:S01]  /*16ca0*/  FSEL R36, R10, -INF , P2 ;  /* 0xff8000000a247808 */ /* 0x000fe20001000000 */
[--C-:B------:R-:W-:Y:S01]  /*16cb0*/  FFMA.FTZ R10, R72, R3, -R25.reuse ;  /* 0x00000003480a7223 */ /* 0x100fe20000010819 */
[----:B------:R-:W-:Y:S01]  /*16cc0*/  FMNMX.FTZ R5, R32, R5, !PT ;  /* 0x0000000520057209 */ /* 0x000fe20007810000 */
[----:B------:R1:W-:Y:S01]  /*16cd0*/  MUFU.EX2 R8, R88 ;  /* 0x0000005800087308 */ /* 0x0003e20000000800 */
[----:B------:R-:W-:Y:S01]  /*16ce0*/  ISETP.GT.AND P2, PT, R49, 0x19, PT ;  /* 0x000000193100780c */ /* 0x000fe20003f44270 */
[--C-:B------:R-:W-:Y:S01]  /*16cf0*/  FFMA.FTZ R201, R55, R3, -R25.reuse ;  /* 0x0000000337c97223 */ /* 0x100fe20000010819 */
[----:B------:R-:W-:Y:S01]  /*16d00*/  FMNMX.FTZ R5, R36, R5, !PT ;  /* 0x0000000524057209 */ /* 0x000fe20007810000 */
[-CC-:B------:R-:W-:Y:S01]  /*16d10*/  FFMA.FTZ R42, R42, R3.reuse, -R25.reuse ;  /* 0x000000032a2a7223 */ /* 0x180fe20000010819 */
[----:B0-----:R-:W-:Y:S01]  /*16d20*/  FSEL R44, R12, -INF , P2 ;  /* 0xff8000000c2c7808 */ /* 0x001fe20001000000 */
[--C-:B------:R-:W-:Y:S01]  /*16d30*/  FFMA.FTZ R12, R62, R3, -R25.reuse ;  /* 0x000000033e0c7223 */ /* 0x100fe20000010819 */
[----:B------:R-:W-:Y:S01]  /*16d40*/  FMNMX.FTZ R5, R40, R5, !PT ;  /* 0x0000000528057209 */ /* 0x000fe20007810000 */
[----:B------:R-:W0:Y:S01]  /*16d50*/  MUFU.TANH R29, R29 ;  /* 0x0000001d001d7308 */ /* 0x000e220000002400 */
[----:B------:R-:W-:Y:S01]  /*16d60*/  ISETP.GT.AND P2, PT, R49, 0x21, PT ;  /* 0x000000213100780c */ /* 0x000fe20003f44270 */
[-CC-:B------:R-:W-:Y:S01]  /*16d70*/  FFMA.FTZ R2, R2, R3.reuse, -R25.reuse ;  /* 0x0000000302027223 */ /* 0x180fe20000010819 */
[----:B------:R-:W-:Y:S01]  /*16d80*/  FSEL R72, R13, -INF , P3 ;  /* 0xff8000000d487808 */ /* 0x000fe20001800000 */
[--C-:B------:R-:W-:Y:S01]  /*16d90*/  FFMA.FTZ R191, R34, R3, -R25.reuse ;  /* 0x0000000322bf7223 */ /* 0x100fe20000010819 */
[----:B------:R-:W-:Y:S01]  /*16da0*/  FMNMX.FTZ R5, R44, R5, !PT ;  /* 0x000000052c057209 */ /* 0x000fe20007810000 */
[-CC-:B------:R-:W-:Y:S01]  /*16db0*/  FFMA.FTZ R185, R26, R3.reuse, -R25.reuse ;  /* 0x000000031ab97223 */ /* 0x180fe20000010819 */
[C---:B------:R-:W-:Y:S01]  /*16dc0*/  ISETP.GT.AND P3, PT, R49.reuse, 0x28, PT ;  /* 0x000000283100780c */ /* 0x040fe20003f64270 */
[----:B------:R-:W0:Y:S01]  /*16dd0*/  MUFU.EX2 R201, R201 ;  /* 0x000000c900c97308 */ /* 0x000e220000000800 */
[----:B------:R-:W-:Y:S01]  /*16de0*/  FSEL R68, R14, -INF , P2 ;  /* 0xff8000000e447808 */ /* 0x000fe20001000000 */
[--C-:B------:R-:W-:Y:S01]  /*16df0*/  FFMA.FTZ R14, R54, R3, -R25.reuse ;  /* 0x00000003360e7223 */ /* 0x100fe20000010819 */
[----:B------:R-:W-:Y:S01]  /*16e00*/  FMNMX.FTZ R5, R72, R5, !PT ;  /* 0x0000000548057209 */ /* 0x000fe20007810000 */
[-CC-:B------:R-:W-:Y:S01]  /*16e10*/  FFMA.FTZ R34, R60, R3.reuse, -R25.reuse ;  /* 0x000000033c227223 */ /* 0x180fe20000010819 */
[----:B------:R-:W-:Y:S01]  /*16e20*/  ISETP.GT.AND P2, PT, R49, 0x29, PT ;  /* 0x000000293100780c */ /* 0x000fe20003f44270 */
[--C-:B------:R-:W-:Y:S01]  /*16e30*/  FFMA.FTZ R26, R64, R3, -R25.reuse ;  /* 0x00000003401a7223 */ /* 0x100fe20000010819 */
[----:B------:R-:W-:Y:S01]  /*16e40*/  FSEL R76, R15, -INF , P3 ;  /* 0xff8000000f4c7808 */ /* 0x000fe20001800000 */
[----:B------:R-:W0:Y:S01]  /*16e50*/  MUFU.EX2 R203, R203 ;  /* 0x000000cb00cb7308 */ /* 0x000e220000000800 */
[----:B------:R-:W-:Y:S01]  /*16e60*/  FMNMX.FTZ R5, R68, R5, !PT ;  /* 0x0000000544057209 */ /* 0x000fe20007810000 */
[-CC-:B------:R-:W-:Y:S01]  /*16e70*/  FFMA.FTZ R187, R66, R3.reuse, -R25.reuse ;  /* 0x0000000342bb7223 */ /* 0x180fe20000010819 */
[C---:B------:R-:W-:Y:S01]  /*16e80*/  ISETP.GT.AND P3, PT, R49.reuse, 0x30, PT ;  /* 0x000000303100780c */ /* 0x040fe20003f64270 */
[-CC-:B------:R-:W-:Y:S01]  /*16e90*/  FFMA.FTZ R181, R30, R3.reuse, -R25.reuse ;  /* 0x000000031eb57223 */ /* 0x180fe20000010819 */
[----:B---3--:R-:W-:Y:S01]  /*16ea0*/  FSEL R62, R20, -INF , P2 ;  /* 0xff800000143e7808 */ /* 0x008fe20001000000 */
[--C-:B------:R-:W-:Y:S01]  /*16eb0*/  FFMA.FTZ R20, R58, R3, -R25.reuse ;  /* 0x000000033a147223 */ /* 0x100fe20000010819 */
[----:B------:R-:W-:Y:S01]  /*16ec0*/  FMNMX.FTZ R5, R76, R5, !PT ;  /* 0x000000054c057209 */ /* 0x000fe20007810000 */
[----:B------:R-:W3:Y:S01]  /*16ed0*/  MUFU.EX2 R10, R10 ;  /* 0x0000000a000a7308 */ /* 0x000ee20000000800 */
[----:B------:R-:W-:Y:S01]  /*16ee0*/  ISETP.GT.AND P2, PT, R49, 0x31, PT ;  /* 0x000000313100780c */ /* 0x000fe20003f44270 */
[-CC-:B------:R-:W-:Y:S01]  /*16ef0*/  FFMA.FTZ R177, R52, R3.reuse, -R25.reuse ;  /* 0x0000000334b17223 */ /* 0x180fe20000010819 */
[----:B----4-:R-:W-:Y:S01]  /*16f00*/  FSEL R82, R21, -INF , P3 ;  /* 0xff80000015527808 */ /* 0x010fe20001800000 */
[--C-:B------:R-:W-:Y:S01]  /*16f10*/  FFMA.FTZ R60, R70, R3, -R25.reuse ;  /* 0x00000003463c7223 */ /* 0x100fe20000010819 */
[----:B------:R-:W-:Y:S01]  /*16f20*/  FMNMX.FTZ R5, R62, R5, !PT ;  /* 0x000000053e057209 */ /* 0x000fe20007810000 */
[-CC-:B------:R-:W-:Y:S01]  /*16f30*/  FFMA.FTZ R30, R74, R3.reuse, -R25.reuse ;  /* 0x000000034a1e7223 */ /* 0x180fe20000010819 */
[C---:B------:R-:W-:Y:S01]  /*16f40*/  ISETP.GT.AND P3, PT, R49.reuse, 0x38, PT ;  /* 0x000000383100780c */ /* 0x040fe20003f64270 */
[----:B------:R-:W4:Y:S01]  /*16f50*/  MUFU.EX2 R197, R197 ;  /* 0x000000c500c57308 */ /* 0x000f220000000800 */
[----:B------:R-:W-:Y:S01]  /*16f60*/  FSEL R48, R48, -INF , P2 ;  /* 0xff80000030307808 */ /* 0x000fe20001000000 */
[--C-:B------:R-:W-:Y:S01]  /*16f70*/  FFMA.FTZ R183, R78, R3, -R25.reuse ;  /* 0x000000034eb77223 */ /* 0x100fe20000010819 */
[----:B------:R-:W-:Y:S01]  /*16f80*/  FMNMX.FTZ R5, R82, R5, !PT ;  /* 0x0000000552057209 */ /* 0x000fe20007810000 */
[-CC-:B------:R-:W-:Y:S01]  /*16f90*/  FFMA.FTZ R64, R80, R3.reuse, -R25.reuse ;  /* 0x0000000350407223 */ /* 0x180fe20000010819 */
[----:B------:R-:W-:Y:S01]  /*16fa0*/  ISETP.GT.AND P2, PT, R49, 0x39, PT ;  /* 0x000000393100780c */ /* 0x000fe20003f44270 */
[--C-:B------:R-:W-:Y:S01]  /*16fb0*/  FFMA.FTZ R52, R84, R3, -R25.reuse ;  /* 0x0000000354347223 */ /* 0x100fe20000010819 */
[----:B------:R-:W-:Y:S01]  /*16fc0*/  FSEL R104, R31, -INF , P3 ;  /* 0xff8000001f687808 */ /* 0x000fe20001800000 */
[----:B------:R-:W4:Y:S01]  /*16fd0*/  MUFU.EX2 R12, R12 ;  /* 0x0000000c000c7308 */ /* 0x000f220000000800 */
[----:B------:R-:W-:Y:S01]  /*16fe0*/  FMNMX.FTZ R5, R48, R5, !PT ;  /* 0x0000000530057209 */ /* 0x000fe20007810000 */
[-CC-:B------:R-:W-:Y:S01]  /*16ff0*/  FFMA.FTZ R179, R86, R3.reuse, -R25.reuse ;  /* 0x0000000356b37223 */ /* 0x180fe20000010819 */
[----:B------:R-:W-:Y:S01]  /*17000*/  ISETP.GT.AND P3, PT, R49, 0x40, PT ;  /* 0x000000403100780c */ /* 0x000fe20003f64270 */
[----:B------:R-:W-:Y:S01]  /*17010*/  FFMA.FTZ R66, R90, R3, -R25 ;  /* 0x000000035a427223 */ /* 0x000fe20000010819 */
[----:B-----5:R-:W-:Y:S01]  /*17020*/  FSEL R92, R53, -INF , P2 ;  /* 0xff800000355c7808 */ /* 0x020fe20001000000 */
[--C-:B------:R-:W-:Y:S01]  /*17030*/  IMAD.MOV.U32 R90, RZ, RZ, R119.reuse ;  /* 0x000000ffff5a7224 */ /* 0x100fe200078e0077 */
[----:B------:R-:W-:Y:S01]  /*17040*/  FMNMX.FTZ R5, R104, R5, !PT ;  /* 0x0000000568057209 */ /* 0x000fe20007810000 */
[----:B------:R-:W5:Y:S01]  /*17050*/  MUFU.EX2 R199, R199 ;  /* 0x000000c700c77308 */ /* 0x000f620000000800 */
[C---:B------:R-:W-:Y:S01]  /*17060*/  ISETP.GT.AND P2, PT, R49.reuse, 0x41, PT ;  /* 0x000000413100780c */ /* 0x040fe20003f44270 */
[--C-:B------:R-:W-:Y:S01]  /*17070*/  IMAD.MOV.U32 R86, RZ, RZ, R119.reuse ;  /* 0x000000ffff567224 */ /* 0x100fe200078e0077 */
[----:B------:R-:W-:Y:S01]  /*17080*/  FSEL R94, R94, -INF , P3 ;  /* 0xff8000005e5e7808 */ /* 0x000fe20001800000 */
[--C-:B------:R-:W-:Y:S01]  /*17090*/  IMAD.MOV.U32 R84, RZ, RZ, R119.reuse ;  /* 0x000000ffff547224 */ /* 0x100fe200078e0077 */
[----:B------:R-:W-:Y:S01]  /*170a0*/  FMNMX.FTZ R5, R92, R5, !PT ;  /* 0x000000055c057209 */ /* 0x000fe20007810000 */
[--C-:B------:R-:W-:Y:S01]  /*170b0*/  IMAD.MOV.U32 R80, RZ, RZ, R119.reuse ;  /* 0x000000ffff507224 */ /* 0x100fe200078e0077 */
[----:B------:R-:W-:Y:S01]  /*170c0*/  ISETP.GT.AND P3, PT, R49, 0x48, PT ;  /* 0x000000483100780c */ /* 0x000fe20003f64270 */
[----:B------:R-:W5:Y:S01]  /*170d0*/  MUFU.EX2 R14, R14 ;  /* 0x0000000e000e7308 */ /* 0x000f620000000800 */
[----:B--2---:R-:W-:Y:S01]  /*170e0*/  FSEL R54, R41, -INF , P2 ;  /* 0xff80000029367808 */ /* 0x004fe20001000000 */
[--C-:B------:R-:W-:Y:S01]  /*170f0*/  IMAD.MOV.U32 R78, RZ, RZ, R119.reuse ;  /* 0x000000ffff4e7224 */ /* 0x100fe200078e0077 */
[----:B------:R-:W-:Y:S01]  /*17100*/  FMNMX.FTZ R5, R94, R5, !PT ;  /* 0x000000055e057209 */ /* 0x000fe20007810000 */
[--C-:B------:R-:W-:Y:S01]  /*17110*/  IMAD.MOV.U32 R74, RZ, RZ, R119.reuse ;  /* 0x000000ffff4a7224 */ /* 0x100fe200078e0077 */
[----:B------:R-:W-:Y:S01]  /*17120*/  ISETP.GT.AND P2, PT, R49, 0x49, PT ;  /* 0x000000493100780c */ /* 0x000fe20003f44270 */
[--C-:B------:R-:W-:Y:S01]  /*17130*/  IMAD.MOV.U32 R70, RZ, RZ, R119.reuse ;  /* 0x000000ffff467224 */ /* 0x100fe200078e0077 */
[----:B-1----:R-:W-:Y:S01]  /*17140*/  FSEL R88, R35, -INF , P3 ;  /* 0xff80000023587808 */ /* 0x002fe20001800000 */
[----:B------:R-:W-:Y:S01]  /*17150*/  MUFU.EX2 R193, R193 ;  /* 0x000000c100c17308 */ /* 0x000fe20000000800 */
[----:B------:R-:W-:Y:S01]  /*17160*/  FMNMX.FTZ R5, R54, R5, !PT ;  /* 0x0000000536057209 */ /* 0x000fe20007810000 */
[--C-:B------:R-:W-:Y:S01]  /*17170*/  IMAD.MOV.U32 R55, RZ, RZ, R119.reuse ;  /* 0x000000ffff377224 */ /* 0x100fe200078e0077 */
[----:B------:R-:W-:Y:S01]  /*17180*/  ISETP.GT.AND P3, PT, R49, 0x50, PT ;  /* 0x000000503100780c */ /* 0x000fe20003f64270 */
[--C-:B------:R-:W-:Y:S01]  /*17190*/  IMAD.MOV.U32 R53, RZ, RZ, R119.reuse ;  /* 0x000000ffff357224 */ /* 0x100fe200078e0077 */
[----:B------:R-:W-:Y:S01]  /*171a0*/  FSEL R56, R45, -INF , P2 ;  /* 0xff8000002d387808 */ /* 0x000fe20001000000 */
[----:B------:R-:W-:Y:S01]  /*171b0*/  IMAD.MOV.U32 R45, RZ, RZ, R119 ;  /* 0x000000ffff2d7224 */ /* 0x000fe200078e0077 */
        /* <DEDUP_REMOVED lines=12> */
[----:B------:R-:W-:Y:S01]  /*17280*/  FMNMX.FTZ R5, R46, R5, !PT ;  /* 0x000000052e057209 */ /* 0x000fe20007810000 */
[----:B------:R-:W-:Y:S01]  /*17290*/  IMAD.MOV.U32 R43, RZ, RZ, R119 ;  /* 0x000000ffff2b7224 */ /* 0x000fe200078e0077 */
        /* <DEDUP_REMOVED lines=9> */
[----:B------:R-:W-:Y:S01]  /*17330*/  FSEL R38, R47, -INF , P2 ;  /* 0xff8000002f267808 */ /* 0x000fe20001000000 */
[--C-:B------:R-:W-:Y:S01]  /*17340*/  IMAD.MOV.U32 R47, RZ, RZ, R119.reuse ;  /* 0x000000ffff2f7224 */ /* 0x100fe200078e0077 */
[----:B------:R-:W-:Y:S02]  /*17350*/  FMNMX.FTZ R5, R98, R5, !PT ;  /* 0x0000000562057209 */ /* 0x000fe40007810000 */
[----:B------:R-:W-:Y:S01]  /*17360*/  ISETP.GT.AND P2, PT, R49, 0x69, PT ;  /* 0x000000693100780c */ /* 0x000fe20003f44270 */
[----:B------:R-:W-:Y:S01]  /*17370*/  IMAD.MOV.U32 R49, RZ, RZ, R119 ;  /* 0x000000ffff317224 */ /* 0x000fe200078e0077 */
[----:B------:R-:W-:Y:S01]  /*17380*/  FSEL R100, R100, -INF , P3 ;  /* 0xff80000064647808 */ /* 0x000fe20001800000 */
[----:B------:R-:W-:Y:S01]  /*17390*/  MUFU.EX2 R191, R191 ;  /* 0x000000bf00bf7308 */ /* 0x000fe20000000800 */
[----:B------:R-:W-:-:S02]  /*173a0*/  FMNMX.FTZ R5, R38, R5, !PT ;  /* 0x0000000526057209 */ /* 0x000fc40007810000 */
[----:B0-----:R-:W-:Y:S02]  /*173b0*/  FSEL R102, R29, -INF , P2 ;  /* 0xff8000001d667808 */ /* 0x001fe40001000000 */
[----:B------:R-:W-:-:S03]  /*173c0*/  FMNMX.FTZ R5, R100, R5, !PT ;  /* 0x0000000564057209 */ /* 0x000fc60007810000 */
[----:B------:R-:W-:Y:S01]  /*173d0*/  MUFU.EX2 R34, R34 ;  /* 0x0000002200227308 */ /* 0x000fe20000000800 */
[----:B------:R-:W-:-:S05]  /*173e0*/  FMNMX.FTZ R5, R102, R5, !PT ;  /* 0x0000000566057209 */ /* 0x000fca0007810000 */
        /* <DEDUP_REMOVED lines=11> */
[----:B------:R-:W-:-:S03]  /*174a0*/  IMAD.MOV.U32 R106, RZ, RZ, R119 ;  /* 0x000000ffff6a7224 */ /* 0x000fc600078e0077 */
[C---:B------:R-:W-:Y:S01]  /*174b0*/  FSETP.NEU.FTZ.AND P2, PT, R5.reuse, -INF , PT ;  /* 0xff8000000500780b */ /* 0x040fe20003f5d000 */
[----:B------:R-:W-:Y:S02]  /*174c0*/  FMUL.FTZ R7, R5, R3 ;  /* 0x0000000305077220 */ /* 0x000fe40000410000 */
[----:B------:R-:W-:Y:S03]  /*174d0*/  MUFU.EX2 R64, R64 ;  /* 0x0000004000407308 */ /* 0x000fe60000000800 */
[----:B------:R-:W-:-:S05]  /*174e0*/  FSEL R29, R7, RZ, P2 ;  /* 0x000000ff071d7208 */ /* 0x000fca0001000000 */
[----:B------:R-:W-:Y:S01]  /*174f0*/  MUFU.EX2 R177, R177 ;  /* 0x000000b100b17308 */ /* 0x000fe20000000800 */
[-CC-:B------:R-:W-:Y:S01]  /*17500*/  FFMA.FTZ R200, R28, R3.reuse, -R29.reuse ;  /* 0x000000031cc87223 */ /* 0x180fe2000001081d */
[-CC-:B------:R-:W-:Y:S01]  /*17510*/  FFMA.FTZ R9, R27, R3.reuse, -R29.reuse ;  /* 0x000000031b097223 */ /* 0x180fe2000001081d */
[-CC-:B------:R-:W-:Y:S01]  /*17520*/  FFMA.FTZ R202, R6, R3.reuse, -R29.reuse ;  /* 0x0000000306ca7223 */ /* 0x180fe2000001081d */
[----:B------:R-:W-:Y:S01]  /*17530*/  FADD.FTZ R6, R201, R8 ;  /* 0x00000008c9067221 */ /* 0x000fe20000010000 */
[-CC-:B------:R-:W-:Y:S01]  /*17540*/  FFMA.FTZ R11, R24, R3.reuse, -R29.reuse ;  /* 0x00000003180b7223 */ /* 0x180fe2000001081d */
[-CC-:B------:R-:W-:Y:S01]  /*17550*/  FFMA.FTZ R196, R32, R3.reuse, -R29.reuse ;  /* 0x0000000320c47223 */ /* 0x180fe2000001081d */
[-CC-:B------:R-:W-:Y:S01]  /*17560*/  FFMA.FTZ R13, R36, R3.reuse, -R29.reuse ;  /* 0x00000003240d7223 */ /* 0x180fe2000001081d */
[----:B------:R-:W-:Y:S01]  /*17570*/  MUFU.EX2 R200, R200 ;  /* 0x000000c800c87308 */ /* 0x000fe20000000800 */
[----:B------:R-:W-:Y:S01]  /*17580*/  FADD.FTZ R7, R203, R6 ;  /* 0x00000006cb077221 */ /* 0x000fe20000010000 */
[----:B------:R-:W-:Y:S01]  /*17590*/  FFMA.FTZ R198, R40, R3, -R29 ;  /* 0x0000000328c67223 */ /* 0x000fe2000001081d */
[----:B------:R-:W-:-:S02]  /*175a0*/  IMAD.IADD R24, R222, 0x1, -R219 ;  /* 0x00000001de187824 */ /* 0x000fc400078e0adb */
[-C--:B------:R-:W-:Y:S01]  /*175b0*/  FFMA.FTZ R15, R44, R3.reuse, -R29 ;  /* 0x000000032c0f7223 */ /* 0x080fe2000001081d */
[----:B---3--:R-:W-:Y:S01]  /*175c0*/  FADD.FTZ R6, R10, R7 ;  /* 0x000000070a067221 */ /* 0x008fe20000010000 */
[-CC-:B------:R-:W-:Y:S01]  /*175d0*/  FFMA.FTZ R192, R72, R3.reuse, -R29.reuse ;  /* 0x0000000348c07223 */ /* 0x180fe2000001081d */
[----:B------:R-:W-:Y:S01]  /*175e0*/  IMAD R7, R217, 0x80, R24 ;  /* 0x00000080d9077824 */ /* 0x000fe200078e0218 */
[----:B------:R-:W0:Y:S01]  /*175f0*/  MUFU.EX2 R9, R9 ;  /* 0x0000000900097308 */ /* 0x000e220000000800 */
[----:B----4-:R-:W-:Y:S01]  /*17600*/  FADD.FTZ R33, R197, R6 ;  /* 0x00000006c5217221 */ /* 0x010fe20000010000 */
[-CC-:B------:R-:W-:Y:S01]  /*17610*/  FFMA.FTZ R21, R68, R3.reuse, -R29.reuse ;  /* 0x0000000344157223 */ /* 0x180fe2000001081d */
[-CC-:B------:R-:W-:Y:S01]  /*17620*/  FFMA.FTZ R194, R76, R3.reuse, -R29.reuse ;  /* 0x000000034cc27223 */ /* 0x180fe2000001081d */
[-C--:B------:R-:W-:Y:S01]  /*17630*/  FFMA.FTZ R25, R62, R3.reuse, -R29 ;  /* 0x000000033e197223 */ /* 0x080fe2000001081d */
[----:B------:R-:W-:Y:S01]  /*17640*/  FADD.FTZ R6, R12, R33 ;  /* 0x000000210c067221 */ /* 0x000fe20000010000 */
[-CC-:B------:R-:W-:Y:S01]  /*17650*/  FFMA.FTZ R188, R82, R3.reuse, -R29.reuse ;  /* 0x0000000352bc7223 */ /* 0x180fe2000001081d */
[----:B------:R-:W-:Y:S01]  /*17660*/  FFMA.FTZ R27, R48, R3, -R29 ;  /* 0x00000003301b7223 */ /* 0x000fe2000001081d */
[----:B------:R-:W1:Y:S01]  /*17670*/  MUFU.EX2 R202, R202 ;  /* 0x000000ca00ca7308 */ /* 0x000e620000000800 */
[----:B-----5:R-:W-:Y:S01]  /*17680*/  FADD.FTZ R35, R199, R6 ;  /* 0x00000006c7237221 */ /* 0x020fe20000010000 */
[----:B------:R-:W-:-:S02]  /*17690*/  IMAD.MOV.U32 R6, RZ, RZ, RZ ;  /* 0x000000ffff067224 */ /* 0x000fc400078e00ff */
[-CC-:B------:R-:W-:Y:S01]  /*176a0*/  FFMA.FTZ R190, R104, R3.reuse, -R29.reuse ;  /* 0x0000000368be7223 */ /* 0x180fe2000001081d */
[----:B------:R-:W-:Y:S01]  /*176b0*/  FFMA.FTZ R92, R92, R3, -R29 ;  /* 0x000000035c5c7223 */ /* 0x000fe2000001081d */
[----:B------:R-:W-:Y:S01]  /*176c0*/  FADD.FTZ R28, R14, R35 ;  /* 0x000000230e1c7221 */ /* 0x000fe20000010000 */
[----:B------:R-:W-:-:S04]  /*176d0*/  IMAD.HI R218, R7, -0x6db6db6d, R6 ;  /* 0x9249249307da7827 */ /* 0x000fc800078e0206 */
[-C--:B------:R-:W-:Y:S01]  /*176e0*/  FFMA.FTZ R94, R94, R3.reuse, -R29 ;  /* 0x000000035e5e7223 */ /* 0x080fe2000001081d */
[----:B------:R-:W2:Y:S01]  /*176f0*/  MUFU.EX2 R11, R11 ;  /* 0x0000000b000b7308 */ /* 0x000ea20000000800 */
[----:B0-----:R-:W-:Y:S01]  /*17700*/  FADD.FTZ R33, R200, R9 ;  /* 0x00000009c8217221 */ /* 0x001fe20000010000 */
[----:B------:R-:W-:Y:S01]  /*17710*/  FADD.FTZ R35, R193, R28 ;  /* 0x0000001cc1237221 */ /* 0x000fe20000010000 */
[----:B------:R-:W-:Y:S01]  /*17720*/  SHF.R.U32.HI R37, RZ, 0x1f, R218 ;  /* 0x0000001fff257819 */ /* 0x000fe200000116da */
[-CC-:B------:R-:W-:Y:S01]  /*17730*/  FFMA.FTZ R54, R54, R3.reuse, -R29.reuse ;  /* 0x0000000336367223 */ /* 0x180fe2000001081d */
[-CC-:B------:R-:W-:Y:S01]  /*17740*/  FFMA.FTZ R88, R88, R3.reuse, -R29.reuse ;  /* 0x0000000358587223 */ /* 0x180fe2000001081d */
[----:B------:R-:W-:Y:S01]  /*17750*/  FFMA.FTZ R56, R56, R3, -R29 ;  /* 0x0000000338387223 */ /* 0x000fe2000001081d */
[----:B------:R-:W-:Y:S01]  /*17760*/  LEA.HI.SX32 R218, R218, R37, 0x1a ;  /* 0x00000025dada7211 */ /* 0x000fe200078fd2ff */
[----:B------:R-:W0:Y:S01]  /*17770*/  MUFU.EX2 R196, R196 ;  /* 0x000000c400c47308 */ /* 0x000e220000000800 */
[----:B-1----:R-:W-:Y:S01]  /*17780*/  FADD.FTZ R24, R202, R33 ;  /* 0x00000021ca187221 */ /* 0x002fe20000010000 */
[-CC-:B------:R-:W-:Y:S01]  /*17790*/  FFMA.FTZ R50, R50, R3.reuse, -R29.reuse ;  /* 0x0000000332327223 */ /* 0x180fe2000001081d */
[-CC-:B------:R-:W-:Y:S01]  /*177a0*/  FFMA.FTZ R46, R46, R3.reuse, -R29.reuse ;  /* 0x000000032e2e7223 */ /* 0x180fe2000001081d */
[-CC-:B------:R-:W-:Y:S01]  /*177b0*/  FFMA.FTZ R58, R58, R3.reuse, -R29.reuse ;  /* 0x000000033a3a7223 */ /* 0x180fe2000001081d */
[-CC-:B------:R-:W-:Y:S01]  /*177c0*/  FFMA.FTZ R96, R96, R3.reuse, -R29.reuse ;  /* 0x0000000360607223 */ /* 0x180fe2000001081d */
[-CC-:B------:R-:W-:Y:S01]  /*177d0*/  FFMA.FTZ R98, R98, R3.reuse, -R29.reuse ;  /* 0x0000000362627223 */ /* 0x180fe2000001081d */
[-C--:B------:R-:W-:Y:S01]  /*177e0*/  FFMA.FTZ R38, R38, R3.reuse, -R29 ;  /* 0x0000000326267223 */ /* 0x080fe2000001081d */
[----:B------:R-:W1:Y:S01]  /*177f0*/  MUFU.EX2 R13, R13 ;  /* 0x0000000d000d7308 */ /* 0x000e620000000800 */
[----:B--2---:R-:W-:Y:S01]  /*17800*/  FADD.FTZ R33, R11, R24 ;  /* 0x000000180b217221 */ /* 0x004fe20000010000 */
[----:B------:R-:W-:Y:S01]  /*17810*/  FADD.FTZ R24, R20, R35 ;  /* 0x0000002314187221 */ /* 0x000fe20000010000 */
[-CC-:B------:R-:W-:Y:S01]  /*17820*/  FFMA.FTZ R100, R100, R3.reuse, -R29.reuse ;  /* 0x0000000364647223 */ /* 0x180fe2000001081d */
[----:B------:R-:W-:Y:S01]  /*17830*/  FFMA.FTZ R102, R102, R3, -R29 ;  /* 0x0000000366667223 */ /* 0x000fe2000001081d */
[----:B------:R-:W-:Y:S01]  /*17840*/  F2FP.BF16.F32.PACK_AB R203, R10, R203 ;  /* 0x000000cb0acb723e */ /* 0x000fe200000010ff */
[----:B------:R-:W-:Y:S01]  /*17850*/  FADD.FTZ R35, R195, R24 ;  /* 0x00000018c3237221 */ /* 0x000fe20000010000 */
[----:B------:R-:W-:Y:S01]  /*17860*/  VIADD R10, R148, 0xfffffffe ;  /* 0xfffffffe940a7836 */ /* 0x000fe20000000000 */
[----:B------:R-:W2:Y:S01]  /*17870*/  MUFU.EX2 R198, R198 ;  /* 0x000000c600c67308 */ /* 0x000ea20000000800 */
[----:B0-----:R-:W-:Y:S01]  /*17880*/  FADD.FTZ R6, R196, R33 ;  /* 0x00000021c4067221 */ /* 0x001fe20000010000 */
[----:B------:R-:W-:Y:S01]  /*17890*/  FADD.FTZ R24, R42, R35 ;  /* 0x000000232a187221 */ /* 0x000fe20000010000 */
[----:B------:R-:W-:Y:S01]  /*178a0*/  F2FP.BF16.F32.PACK_AB R200, R9, R200 ;  /* 0x000000c809c8723e */ /* 0x000fe200000010ff */
[----:B------:R-:W-:Y:S01]  /*178b0*/  IMAD.MOV.U32 R104, RZ, RZ, R119 ;  /* 0x000000ffff687224 */ /* 0x000fe200078e0077 */
[----:B------:R-:W-:Y:S01]  /*178c0*/  VIMNMX R218, RZ, R218, !PT ;  /* 0x000000daffda7248 */ /* 0x000fe20007fe0100 */
[----:B------:R-:W-:Y:S01]  /*178d0*/  FADD.FTZ R37, R189, R24 ;  /* 0x00000018bd257221 */ /* 0x000fe20000010000 */
[C---:B------:R-:W-:Y:S01]  /*178e0*/  F2FP.BF16.F32.PACK_AB R189, R2.reuse, R189 ;  /* 0x000000bd02bd723e */ /* 0x040fe200000010ff */
[----:B------:R-:W0:Y:S01]  /*178f0*/  MUFU.EX2 R15, R15 ;  /* 0x0000000f000f7308 */ /* 0x000e220000000800 */
[----:B-1----:R-:W-:Y:S01]  /*17900*/  FADD.FTZ R33, R13, R6 ;  /* 0x000000060d217221 */ /* 0x002fe20000010000 */
[----:B------:R-:W-:Y:S01]  /*17910*/  FADD.FTZ R24, R2, R37 ;  /* 0x0000002502187221 */ /* 0x000fe20000010000 */
[----:B------:R-:W-:Y:S01]  /*17920*/  ISETP.GE.AND P2, PT, R10, R218, PT ;  /* 0x000000da0a00720c */ /* 0x000fe20003f46270 */
[----:B------:R-:W-:Y:S01]  /*17930*/  IMAD.MOV.U32 R82, RZ, RZ, R119 ;  /* 0x000000ffff527224 */ /* 0x000fe200078e0077 */
[----:B------:R-:W-:Y:S01]  /*17940*/  F2FP.BF16.F32.PACK_AB R202, R11, R202 ;  /* 0x000000ca0bca723e */ /* 0x000fe200000010ff */
[----:B------:R-:W-:Y:S01]  /*17950*/  FADD.FTZ R37, R191, R24 ;  /* 0x00000018bf257221 */ /* 0x000fe20000010000 */
[----:B------:R-:W-:Y:S01]  /*17960*/  F2FP.BF16.F32.PACK_AB R195, R42, R195 ;  /* 0x000000c32ac3723e */ /* 0x000fe200000010ff */
[----:B------:R-:W1:Y:S01]  /*17970*/  MUFU.EX2 R192, R192 ;  /* 0x000000c000c07308 */ /* 0x000e620000000800 */
[----:B--2---:R-:W-:Y:S01]  /*17980*/  FADD.FTZ R6, R198, R33 ;  /* 0x00000021c6067221 */ /* 0x004fe20000010000 */
[----:B------:R-:W-:Y:S01]  /*17990*/  F2FP.BF16.F32.PACK_AB R191, R34, R191 ;  /* 0x000000bf22bf723e */ /* 0x000fe200000010ff */
[--C-:B------:R-:W-:Y:S01]  /*179a0*/  IMAD.MOV.U32 R76, RZ, RZ, R119.reuse ;  /* 0x000000ffff4c7224 */ /* 0x100fe200078e0077 */
[----:B------:R-:W-:Y:S01]  /*179b0*/  F2FP.BF16.F32.PACK_AB R201, R8, R201 ;  /* 0x000000c908c9723e */ /* 0x000fe200000010ff */
[--C-:B------:R-:W-:Y:S01]  /*179c0*/  IMAD.MOV.U32 R72, RZ, RZ, R119.reuse ;  /* 0x000000ffff487224 */ /* 0x100fe200078e0077 */
[----:B------:R-:W-:Y:S01]  /*179d0*/  F2FP.BF16.F32.PACK_AB R197, R12, R197 ;  /* 0x000000c50cc5723e */ /* 0x000fe200000010ff */
[--C-:B------:R-:W-:Y:S01]  /*179e0*/  IMAD.MOV.U32 R68, RZ, RZ, R119.reuse ;  /* 0x000000ffff447224 */ /* 0x100fe200078e0077 */
[----:B------:R-:W2:Y:S01]  /*179f0*/  MUFU.EX2 R21, R21 ;  /* 0x0000001500157308 */ /* 0x000ea20000000800 */
[----:B0-----:R-:W-:Y:S01]  /*17a00*/  FADD.FTZ R35, R15, R6 ;  /* 0x000000060f237221 */ /* 0x001fe20000010000 */
[----:B------:R-:W-:Y:S01]  /*17a10*/  F2FP.BF16.F32.PACK_AB R199, R14, R199 ;  /* 0x000000c70ec7723e */ /* 0x000fe200000010ff */
[--C-:B------:R-:W-:Y:S01]  /*17a20*/  IMAD.MOV.U32 R62, RZ, RZ, R119.reuse ;  /* 0x000000ffff3e7224 */ /* 0x100fe200078e0077 */
[----:B------:R-:W-:Y:S01]  /*17a30*/  F2FP.BF16.F32.PACK_AB R193, R20, R193 ;  /* 0x000000c114c1723e */ /* 0x000fe200000010ff */
[--C-:B------:R-:W-:Y:S01]  /*17a40*/  IMAD.MOV.U32 R48, RZ, RZ, R119.reuse ;  /* 0x000000ffff307224 */ /* 0x100fe200078e0077 */
[----:B------:R-:W-:Y:S01]  /*17a50*/  F2FP.BF16.F32.PACK_AB R196, R13, R196 ;  /* 0x000000c40dc4723e */ /* 0x000fe200000010ff */
[----:B------:R-:W-:Y:S01]  /*17a60*/  IMAD.MOV.U32 R44, RZ, RZ, R119 ;  /* 0x000000ffff2c7224 */ /* 0x000fe200078e0077 */
[----:B------:R-:W0:Y:S01]  /*17a70*/  MUFU.EX2 R194, R194 ;  /* 0x000000c200c27308 */ /* 0x000e220000000800 */
[----:B-1----:R-:W-:Y:S01]  /*17a80*/  FADD.FTZ R6, R192, R35 ;  /* 0x00000023c0067221 */ /* 0x002fe20000010000 */
[----:B------:R-:W-:Y:S01]  /*17a90*/  F2FP.BF16.F32.PACK_AB R198, R15, R198 ;  /* 0x000000c60fc6723e */ /* 0x000fe200000010ff */
[----:B------:R-:W-:-:S02]  /*17aa0*/  IMAD.MOV.U32 R42, RZ, RZ, R119 ;  /* 0x000000ffff2a7224 */ /* 0x000fc400078e0077 */
[--C-:B------:R-:W-:Y:S02]  /*17ab0*/  IMAD.MOV.U32 R40, RZ, RZ, R119.reuse ;  /* 0x000000ffff287224 */ /* 0x100fe400078e0077 */
[----:B------:R-:W-:Y:S01]  /*17ac0*/  IMAD.MOV.U32 R36, RZ, RZ, R119 ;  /* 0x000000ffff247224 */ /* 0x000fe200078e0077 */
[----:B------:R-:W1:Y:S01]  /*17ad0*/  MUFU.EX2 R25, R25 ;  /* 0x0000001900197308 */ /* 0x000e620000000800 */
[C---:B--2---:R-:W-:Y:S01]  /*17ae0*/  FADD.FTZ R35, R21.reuse, R6 ;  /* 0x0000000615237221 */ /* 0x044fe20000010000 */
[----:B------:R-:W-:Y:S01]  /*17af0*/  FADD.FTZ R6, R34, R37 ;  /* 0x0000002522067221 */ /* 0x000fe20000010000 */
[----:B------:R-:W-:Y:S01]  /*17b00*/  F2FP.BF16.F32.PACK_AB R192, R21, R192 ;  /* 0x000000c015c0723e */ /* 0x000fe200000010ff */
[----:B------:R-:W-:Y:S02]  /*17b10*/  IMAD.MOV.U32 R34, RZ, RZ, R119 ;  /* 0x000000ffff227224 */ /* 0x000fe400078e0077 */
[----:B------:R-:W-:Y:S01]  /*17b20*/  FADD.FTZ R39, R185, R6 ;  /* 0x00000006b9277221 */ /* 0x000fe20000010000 */
[----:B------:R-:W-:Y:S01]  /*17b30*/  F2FP.BF16.F32.PACK_AB R185, R26, R185 ;  /* 0x000000b91ab9723e */ /* 0x000fe200000010ff */
[----:B------:R-:W2:Y:S01]  /*17b40*/  MUFU.EX2 R188, R188 ;  /* 0x000000bc00bc7308 */ /* 0x000ea20000000800 */
[----:B0-----:R-:W-:Y:S01]  /*17b50*/  FADD.FTZ R0, R194, R35 ;  /* 0x00000023c2007221 */ /* 0x001fe20000010000 */
[----:B------:R-:W-:Y:S01]  /*17b60*/  FADD.FTZ R6, R26, R39 ;  /* 0x000000271a067221 */ /* 0x000fe20000010000 */
[----:B------:R-:W-:-:S02]  /*17b70*/  IMAD.MOV.U32 R32, RZ, RZ, R119 ;  /* 0x000000ffff207224 */ /* 0x000fc400078e0077 */
[----:B------:R-:W-:Y:S02]  /*17b80*/  IMAD.MOV.U32 R28, RZ, RZ, R119 ;  /* 0x000000ffff1c7224 */ /* 0x000fe400078e0077 */
[----:B------:R-:W-:Y:S01]  /*17b90*/  FADD.FTZ R39, R187, R6 ;  /* 0x00000006bb277221 */ /* 0x000fe20000010000 */
[C---:B------:R-:W-:Y:S01]  /*17ba0*/  F2FP.BF16.F32.PACK_AB R187, R60.reuse, R187 ;  /* 0x000000bb3cbb723e */ /* 0x040fe200000010ff */
[----:B------:R-:W0:Y:S01]  /*17bb0*/  MUFU.EX2 R27, R27 ;  /* 0x0000001b001b7308 */ /* 0x000e220000000800 */
[C---:B-1----:R-:W-:Y:S01]  /*17bc0*/  FADD.FTZ R37, R25.reuse, R0 ;  /* 0x0000000019257221 */ /* 0x042fe20000010000 */
[----:B------:R-:W-:Y:S01]  /*17bd0*/  FADD.FTZ R6, R60, R39 ;  /* 0x000000273c067221 */ /* 0x000fe20000010000 */
[----:B------:R-:W-:Y:S01]  /*17be0*/  F2FP.BF16.F32.PACK_AB R194, R25, R194 ;  /* 0x000000c219c2723e */ /* 0x000fe200000010ff */
[----:B------:R-:W-:Y:S02]  /*17bf0*/  IMAD.MOV.U32 R60, RZ, RZ, R119 ;  /* 0x000000ffff3c7224 */ /* 0x000fe400078e0077 */
[----:B------:R-:W-:Y:S01]  /*17c00*/  FADD.FTZ R39, R181, R6 ;  /* 0x00000006b5277221 */ /* 0x000fe20000010000 */
[----:B------:R-:W-:Y:S01]  /*17c10*/  F2FP.BF16.F32.PACK_AB R181, R30, R181 ;  /* 0x000000b51eb5723e */ /* 0x000fe200000010ff */
[----:B------:R-:W1:Y:S01]  /*17c20*/  MUFU.EX2 R190, R190 ;  /* 0x000000be00be7308 */ /* 0x000e620000000800 */
[----:B--2---:R-:W-:Y:S01]  /*17c30*/  FADD.FTZ R0, R188, R37 ;  /* 0x00000025bc007221 */ /* 0x004fe20000010000 */
[----:B------:R-:W-:Y:S01]  /*17c40*/  FADD.FTZ R6, R30, R39 ;  /* 0x000000271e067221 */ /* 0x000fe20000010000 */
[----:B------:R-:W-:-:S02]  /*17c50*/  IMAD.MOV.U32 R30, RZ, RZ, R119 ;  /* 0x000000ffff1e7224 */ /* 0x000fc400078e0077 */
[----:B------:R-:W-:Y:S02]  /*17c60*/  IMAD.MOV.U32 R26, RZ, RZ, R119 ;  /* 0x000000ffff1a7224 */ /* 0x000fe400078e0077 */
[----:B------:R-:W-:Y:S01]  /*17c70*/  FADD.FTZ R39, R183, R6 ;  /* 0x00000006b7277221 */ /* 0x000fe20000010000 */
[C---:B------:R-:W-:Y:S01]  /*17c80*/  F2FP.BF16.F32.PACK_AB R183, R64.reuse, R183 ;  /* 0x000000b740b7723e */ /* 0x040fe200000010ff */
[----:B------:R2:W3:Y:S01]  /*17c90*/  MUFU.EX2 R31, R92 ;  /* 0x0000005c001f7308 */ /* 0x0004e20000000800 */
[C---:B0-----:R-:W-:Y:S01]  /*17ca0*/  FADD.FTZ R37, R27.reuse, R0 ;  /* 0x000000001b257221 */ /* 0x041fe20000010000 */
[----:B------:R-:W-:Y:S01]  /*17cb0*/  FADD.FTZ R2, R64, R39 ;  /* 0x0000002740027221 */ /* 0x000fe20000010000 */
[----:B------:R-:W-:Y:S01]  /*17cc0*/  F2FP.BF16.F32.PACK_AB R188, R27, R188 ;  /* 0x000000bc1bbc723e */ /* 0x000fe200000010ff */
[--C-:B------:R-:W-:Y:S02]  /*17cd0*/  IMAD.MOV.U32 R64, RZ, RZ, R119.reuse ;  /* 0x000000ffff407224 */ /* 0x100fe400078e0077 */
[----:B------:R-:W-:Y:S01]  /*17ce0*/  FADD.FTZ R41, R177, R2 ;  /* 0x00000002b1297221 */ /* 0x000fe20000010000 */
[----:B------:R-:W-:Y:S01]  /*17cf0*/  IMAD.MOV.U32 R27, RZ, RZ, R119 ;  /* 0x000000ffff1b7224 */ /* 0x000fe200078e0077 */
[----:B------:R-:W0:Y:S01]  /*17d00*/  MUFU.EX2 R94, R94 ;  /* 0x0000005e005e7308 */ /* 0x000e220000000800 */
[----:B-1----:R-:W-:Y:S01]  /*17d10*/  FADD.FTZ R0, R190, R37 ;  /* 0x00000025be007221 */ /* 0x002fe20000010000 */
[----:B--2---:R-:W-:-:S02]  /*17d20*/  IMAD.MOV.U32 R92, RZ, RZ, R119 ;  /* 0x000000ffff5c7224 */ /* 0x004fc400078e0077 */
[--C-:B------:R-:W-:Y:S02]  /*17d30*/  IMAD.MOV.U32 R25, RZ, RZ, R119.reuse ;  /* 0x000000ffff197224 */ /* 0x100fe400078e0077 */
[--C-:B------:R-:W-:Y:S02]  /*17d40*/  IMAD.MOV.U32 R24, RZ, RZ, R119.reuse ;  /* 0x000000ffff187224 */ /* 0x100fe400078e0077 */
[----:B------:R1:W2:Y:S01]  /*17d50*/  MUFU.EX2 R7, R54 ;  /* 0x0000003600077308 */ /* 0x0002a20000000800 */
[C---:B---3--:R-:W-:Y:S01]  /*17d60*/  FADD.FTZ R37, R31.reuse, R0 ;  /* 0x000000001f257221 */ /* 0x048fe20000010000 */
[----:B------:R-:W-:Y:S01]  /*17d70*/  F2FP.BF16.F32.PACK_AB R190, R31, R190 ;  /* 0x000000be1fbe723e */ /* 0x000fe200000010ff */
[----:B------:R-:W-:-:S05]  /*17d80*/  IMAD.MOV.U32 R31, RZ, RZ, R119 ;  /* 0x000000ffff1f7224 */ /* 0x000fca00078e0077 */
[----:B------:R-:W3:Y:S01]  /*17d90*/  MUFU.EX2 R88, R88 ;  /* 0x0000005800587308 */ /* 0x000ee20000000800 */
[----:B0-----:R-:W-:Y:S01]  /*17da0*/  FADD.FTZ R0, R94, R37 ;  /* 0x000000255e007221 */ /* 0x001fe20000010000 */
[----:B-1----:R-:W-:-:S06]  /*17db0*/  IMAD.MOV.U32 R54, RZ, RZ, R119 ;  /* 0x000000ffff367224 */ /* 0x002fcc00078e0077 */
[----:B------:R0:W1:Y:S01]  /*17dc0*/  MUFU.EX2 R33, R56 ;  /* 0x0000003800217308 */ /* 0x0000620000000800 */
[C---:B--2---:R-:W-:Y:S01]  /*17dd0*/  FADD.FTZ R37, R7.reuse, R0 ;  /* 0x0000000007257221 */ /* 0x044fe20000010000 */
[----:B------:R-:W-:Y:S02]  /*17de0*/  F2FP.BF16.F32.PACK_AB R184, R7, R94 ;  /* 0x0000005e07b8723e */ /* 0x000fe400000010ff */
[----:B------:R-:W-:-:S04]  /*17df0*/  MOV R94, R119 ;  /* 0x00000077005e7202 */ /* 0x000fc80000000f00 */
[----:B------:R-:W2:Y:S01]  /*17e00*/  MUFU.EX2 R50, R50 ;  /* 0x0000003200327308 */ /* 0x000ea20000000800 */
[----:B---3--:R-:W-:Y:S01]  /*17e10*/  FADD.FTZ R0, R88, R37 ;  /* 0x0000002558007221 */ /* 0x008fe20000010000 */
[----:B0-----:R-:W-:-:S06]  /*17e20*/  IMAD.MOV.U32 R56, RZ, RZ, R119 ;  /* 0x000000ffff387224 */ /* 0x001fcc00078e0077 */
[----:B------:R0:W3:Y:S01]  /*17e30*/  MUFU.EX2 R35, R46 ;  /* 0x0000002e00237308 */ /* 0x0000e20000000800 */
[C---:B-1----:R-:W-:Y:S01]  /*17e40*/  FADD.FTZ R39, R33.reuse, R0 ;  /* 0x0000000021277221 */ /* 0x042fe20000010000 */
[----:B------:R-:W-:Y:S01]  /*17e50*/  F2FP.BF16.F32.PACK_AB R186, R33, R88 ;  /* 0x0000005821ba723e */ /* 0x000fe200000010ff */
[--C-:B------:R-:W-:Y:S02]  /*17e60*/  IMAD.MOV.U32 R88, RZ, RZ, R119.reuse ;  /* 0x000000ffff587224 */ /* 0x100fe400078e0077 */
[----:B------:R-:W-:-:S03]  /*17e70*/  IMAD.MOV.U32 R33, RZ, RZ, R119 ;  /* 0x000000ffff217224 */ /* 0x000fc600078e0077 */
[----:B------:R-:W1:Y:S01]  /*17e80*/  MUFU.EX2 R58, R58 ;  /* 0x0000003a003a7308 */ /* 0x000e620000000800 */
[----:B--2---:R-:W-:Y:S01]  /*17e90*/  FADD.FTZ R0, R50, R39 ;  /* 0x0000002732007221 */ /* 0x004fe20000010000 */
[----:B0-----:R-:W-:-:S06]  /*17ea0*/  IMAD.MOV.U32 R46, RZ, RZ, R119 ;  /* 0x000000ffff2e7224 */ /* 0x001fcc00078e0077 */
[----:B------:R0:W2:Y:S01]  /*17eb0*/  MUFU.EX2 R29, R96 ;  /* 0x00000060001d7308 */ /* 0x0000a20000000800 */
[C---:B---3--:R-:W-:Y:S01]  /*17ec0*/  FADD.FTZ R39, R35.reuse, R0 ;  /* 0x0000000023277221 */ /* 0x048fe20000010000 */
[----:B------:R-:W-:Y:S01]  /*17ed0*/  F2FP.BF16.F32.PACK_AB R180, R35, R50 ;  /* 0x0000003223b4723e */ /* 0x000fe200000010ff */
[--C-:B------:R-:W-:Y:S02]  /*17ee0*/  IMAD.MOV.U32 R50, RZ, RZ, R119.reuse ;  /* 0x000000ffff327224 */ /* 0x100fe400078e0077 */
[----:B------:R-:W-:-:S03]  /*17ef0*/  IMAD.MOV.U32 R35, RZ, RZ, R119 ;  /* 0x000000ffff237224 */ /* 0x000fc600078e0077 */
[----:B------:R-:W3:Y:S01]  /*17f00*/  MUFU.EX2 R98, R98 ;  /* 0x0000006200627308 */ /* 0x000ee20000000800 */
[----:B-1----:R-:W-:Y:S01]  /*17f10*/  FADD.FTZ R0, R58, R39 ;  /* 0x000000273a007221 */ /* 0x002fe20000010000 */
[----:B0-----:R-:W-:-:S06]  /*17f20*/  IMAD.MOV.U32 R96, RZ, RZ, R119 ;  /* 0x000000ffff607224 */ /* 0x001fcc00078e0077 */
[----:B------:R-:W0:Y:S01]  /*17f30*/  MUFU.EX2 R52, R52 ;  /* 0x0000003400347308 */ /* 0x000e220000000800 */
[C---:B--2---:R-:W-:Y:S01]  /*17f40*/  FADD.FTZ R39, R29.reuse, R0 ;  /* 0x000000001d277221 */ /* 0x044fe20000010000 */
[----:B------:R-:W-:Y:S01]  /*17f50*/  F2FP.BF16.F32.PACK_AB R182, R29, R58 ;  /* 0x0000003a1db6723e */ /* 0x000fe200000010ff */
[--C-:B------:R-:W-:Y:S02]  /*17f60*/  IMAD.MOV.U32 R58, RZ, RZ, R119.reuse ;  /* 0x000000ffff3a7224 */ /* 0x100fe400078e0077 */
[----:B------:R-:W-:-:S03]  /*17f70*/  IMAD.MOV.U32 R29, RZ, RZ, R119 ;  /* 0x000000ffff1d7224 */ /* 0x000fc600078e0077 */
[----:B------:R1:W2:Y:S01]  /*17f80*/  MUFU.EX2 R37, R38 ;  /* 0x0000002600257308 */ /* 0x0002a20000000800 */
[----:B---3--:R-:W-:Y:S01]  /*17f90*/  FADD.FTZ R0, R98, R39 ;  /* 0x0000002762007221 */ /* 0x008fe20000010000 */
[----:B------:R-:W-:-:S06]  /*17fa0*/  IMAD.MOV.U32 R39, RZ, RZ, R119 ;  /* 0x000000ffff277224 */ /* 0x000fcc00078e0077 */
[----:B------:R-:W3:Y:S01]  /*17fb0*/  MUFU.EX2 R179, R179 ;  /* 0x000000b300b37308 */ /* 0x000ee20000000800 */
[C---:B0-----:R-:W-:Y:S01]  /*17fc0*/  FADD.FTZ R2, R52.reuse, R41 ;  /* 0x0000002934027221 */ /* 0x041fe20000010000 */
[----:B------:R-:W-:Y:S01]  /*17fd0*/  F2FP.BF16.F32.PACK_AB R177, R52, R177 ;  /* 0x000000b134b1723e */ /* 0x000fe200000010ff */
[--C-:B------:R-:W-:Y:S02]  /*17fe0*/  IMAD.MOV.U32 R52, RZ, RZ, R119.reuse ;  /* 0x000000ffff347224 */ /* 0x100fe400078e0077 */
[----:B-1----:R-:W-:-:S03]  /*17ff0*/  IMAD.MOV.U32 R38, RZ, RZ, R119 ;  /* 0x000000ffff267224 */ /* 0x002fc600078e0077 */
[----:B------:R-:W0:Y:S01]  /*18000*/  MUFU.EX2 R100, R100 ;  /* 0x0000006400647308 */ /* 0x000e220000000800 */
[C---:B--2---:R-:W-:Y:S01]  /*18010*/  FADD.FTZ R11, R37.reuse, R0 ;  /* 0x00000000250b7221 */ /* 0x044fe20000010000 */
[----:B------:R-:W-:Y:S01]  /*18020*/  F2FP.BF16.F32.PACK_AB R176, R37, R98 ;  /* 0x0000006225b0723e */ /* 0x000fe200000010ff */
[--C-:B------:R-:W-:Y:S02]  /*18030*/  IMAD.MOV.U32 R98, RZ, RZ, R119.reuse ;  /* 0x000000ffff627224 */ /* 0x100fe400078e0077 */
[----:B------:R-:W-:-:S03]  /*18040*/  IMAD.MOV.U32 R37, RZ, RZ, R119 ;  /* 0x000000ffff257224 */ /* 0x000fc600078e0077 */
[----:B------:R-:W1:Y:S01]  /*18050*/  MUFU.EX2 R66, R66 ;  /* 0x0000004200427308 */ /* 0x000e620000000800 */
[----:B---3--:R-:W-:Y:S01]  /*18060*/  FADD.FTZ R41, R179, R2 ;  /* 0x00000002b3297221 */ /* 0x008fe20000010000 */
[----:B------:R-:W-:-:S06]  /*18070*/  IMAD.MOV.U32 R2, RZ, RZ, 0x3f800000 ;  /* 0x3f800000ff027424 */ /* 0x000fcc00078e00ff */
[----:B------:R2:W3:Y:S01]  /*18080*/  MUFU.EX2 R9, R102 ;  /* 0x0000006600097308 */ /* 0x0004e20000000800 */
[----:B0-----:R-:W-:Y:S01]  /*18090*/  FADD.FTZ R0, R100, R11 ;  /* 0x0000000b64007221 */ /* 0x001fe20000010000 */
[C---:B-1----:R-:W-:Y:S01]  /*180a0*/  FADD.FTZ R6, R66.reuse, R41 ;  /* 0x0000002942067221 */ /* 0x042fe20000010000 */
[----:B------:R-:W-:Y:S01]  /*180b0*/  F2FP.BF16.F32.PACK_AB R179, R66, R179 ;  /* 0x000000b342b3723e */ /* 0x000fe200000010ff */
[--C-:B--2---:R-:W-:Y:S02]  /*180c0*/  IMAD.MOV.U32 R102, RZ, RZ, R119.reuse ;  /* 0x000000ffff667224 */ /* 0x104fe400078e0077 */
[--C-:B------:R-:W-:Y:S02]  /*180d0*/  IMAD.MOV.U32 R66, RZ, RZ, R119.reuse ;  /* 0x000000ffff427224 */ /* 0x100fe400078e0077 */
[----:B------:R-:W-:Y:S02]  /*180e0*/  IMAD.MOV.U32 R41, RZ, RZ, R119 ;  /* 0x000000ffff297224 */ /* 0x000fe400078e0077 */
[C---:B---3--:R-:W-:Y:S01]  /*180f0*/  FADD.FTZ R7, R9.reuse, R0 ;  /* 0x0000000009077221 */ /* 0x048fe20000010000 */
[----:B------:R-:W-:Y:S01]  /*18100*/  F2FP.BF16.F32.PACK_AB R178, R9, R100 ;  /* 0x0000006409b2723e */ /* 0x000fe200000010ff */
[----:B------:R-:W-:-:S02]  /*18110*/  IMAD.MOV.U32 R0, RZ, RZ, 0x3f800000 ;  /* 0x3f800000ff007424 */ /* 0x000fc400078e00ff */
[----:B------:R-:W-:Y:S01]  /*18120*/  IMAD.MOV.U32 R100, RZ, RZ, R119 ;  /* 0x000000ffff647224 */ /* 0x000fe200078e0077 */
[----:B------:R-:W-:Y:S06]  /*18130*/  @!P2 BRA `(.L_x_2384) ;  /* 0x0000005c00f4a947 */ /* 0x000fec0003800000 */
[----:B------:R-:W-:Y:S01]  /*18140*/  BSSY B1, `(.L_x_2384) ;  /* 0x00005fc000017945 */ /* 0x000fe20003800000 */
[----:B------:R-:W-:Y:S01]  /*18150*/  IMAD.MOV.U32 R8, RZ, RZ, R4 ;  /* 0x000000ffff087224 */ /* 0x000fe200078e0004 */
[----:B------:R-:W-:Y:S01]  /*18160*/  MOV R2, 0x3f800000 ;  /* 0x3f80000000027802 */ /* 0x000fe20000000f00 */
[----:B------:R-:W-:Y:S01]  /*18170*/  IMAD.MOV.U32 R9, RZ, RZ, R5 ;  /* 0x000000ffff097224 */ /* 0x000fe200078e0005 */
[----:B------:R-:W-:Y:S01]  /*18180*/  CS2R R118, SRZ ;  /* 0x0000000000767805 */ /* 0x000fe2000001ff00 */
[----:B------:R-:W-:Y:S01]  /*18190*/  IMAD.MOV.U32 R11, RZ, RZ, R208 ;  /* 0x000000ffff0b7224 */ /* 0x000fe200078e00d0 */
[----:B------:R-:W-:Y:S01]  /*181a0*/  CS2R R114, SRZ ;  /* 0x0000000000727805 */ /* 0x000fe2000001ff00 */
[----:B------:R-:W-:Y:S01]  /*181b0*/  IMAD.MOV.U32 R12, RZ, RZ, R205 ;  /* 0x000000ffff0c7224 */ /* 0x000fe200078e00cd */
        /* <DEDUP_REMOVED lines=45> */
[----:B------:R-:W-:-:S07]  /*18490*/  CS2R R24, SRZ ;  /* 0x0000000000187805 */ /* 0x000fce000001ff00 */
.L_x_2395:
[----:B------:R-:W-:-:S05]  /*184a0*/  VIADD R3, R12, 0x1 ;  /* 0x000000010c037836 */ /* 0x000fca0000000000 */
[----:B------:R-:W-:-:S04]  /*184b0*/  ISETP.NE.AND P2, PT, R3, 0x2, PT ;  /* 0x000000020300780c */ /* 0x000fc80003f45270 */
[----:B------:R-:W-:Y:S02]  /*184c0*/  SEL R208, RZ, 0x1, P2 ;  /* 0x00000001ffd07807 */ /* 0x000fe40001000000 */
[----:B------:R-:W-:Y:S02]  /*184d0*/  SEL R205, R3, RZ, P2 ;  /* 0x000000ff03cd7207 */ /* 0x000fe40001000000 */
[----:B------:R-:W-:Y:S01]  /*184e0*/  LOP3.LUT R208, R11, R208, RZ, 0x3c, !PT ;  /* 0x000000d00bd07212 */ /* 0x000fe200078e3cff */
[----:B------:R-:W-:Y:S06]  /*184f0*/  @!P0 BRA `(.L_x_2385) ;  /* 0x0000000000048947 */ /* 0x000fec0003800000 */
[----:B------:R-:W-:Y:S01]  /*18500*/  BPT.TRAP 0x1 ;  /* 0x000000040000795c */ /* 0x000fe20000300000 */
.L_x_2385:
[----:B------:R-:W-:Y:S01]  /*18510*/  IMAD R13, R205, 0x8, R18 ;  /* 0x00000008cd0d7824 */ /* 0x000fe200078e0212 */
[----:B------:R-:W-:-:S04]  /*18520*/  SHF.L.U32 R4, R208, 0x1f, RZ ;  /* 0x0000001fd0047819 */ /* 0x000fc800000006ff */
[----:B------:R0:W1:Y:S01]  /*18530*/  SYNCS.PHASECHK.TRANS64.TRYWAIT P2, [R13+URZ+0x36830], R4 ;  /* 0x036830040d0075a7 */ /* 0x000062000804017f */
[----:B------:R-:W-:Y:S05]  /*18540*/  @!P0 BRA `(.L_x_2386) ;  /* 0x0000000000048947 */ /* 0x000fea0003800000 */
[----:B------:R-:W-:Y:S01]  /*18550*/  BPT.TRAP 0x1 ;  /* 0x000000040000795c */ /* 0x000fe20000300000 */
.L_x_2386:
[----:B------:R-:W-:Y:S01]  /*18560*/  IMAD R3, R205, 0xa80, R216 ;  /* 0x00000a80cd037824 */ /* 0x000fe200078e02d8 */
[----:B------:R-:W-:Y:S03]  /*18570*/  BSSY B2, `(.L_x_2387) ;  /* 0x0000006000027945 */ /* 0x000fe60003800000 */
[C---:B------:R-:W-:Y:S02]  /*18580*/  VIADD R122, R3.reuse, 0x80 ;  /* 0x00000080037a7836 */ /* 0x040fe40000000000 */
[----:B------:R-:W-:Y:S01]  /*18590*/  VIADD R124, R3, 0x100 ;  /* 0x00000100037c7836 */ /* 0x000fe20000000000 */
[----:B-1----:R-:W-:Y:S06]  /*185a0*/  @P2 BRA `(.L_x_2388) ;  /* 0x0000000000082947 */ /* 0x002fec0003800000 */
[----:B------:R-:W1:Y:S02]  /*185b0*/  SYNCS.PHASECHK.TRANS64.TRYWAIT P2, [R13+URZ+0x36830], R4 ;  /* 0x036830040d0075a7 */ /* 0x000e64000804017f */
[----:B-1----:R-:W-:Y:S05]  /*185c0*/  @!P2 BRA `(.L_x_2389) ;  /* 0x00000154004ca947 */ /* 0x002fea0003800000 */
.L_x_2388:
[----:B------:R-:W-:Y:S05]  /*185d0*/  BSYNC B2 ;  /* 0x0000000000027941 */ /* 0x000fea0003800000 */
.L_x_2387:
[----:B------:R-:W2:Y:S01]  /*185e0*/  LDL.64 R20, [R1+0x30] ;  /* 0x0000300001147983 */ /* 0x000ea20000100a00 */
[----:B------:R-:W-:Y:S02]  /*185f0*/  IMAD.MOV.U32 R120, RZ, RZ, R3 ;  /* 0x000000ffff787224 */ /* 0x000fe400078e0003 */
[----:B------:R-:W-:Y:S01]  /*18600*/  IMAD.MOV.U32 R121, RZ, RZ, 0x40000040 ;  /* 0x40000040ff797424 */ /* 0x000fe200078e00ff */
[----:B------:R-:W3:Y:S02]  /*18610*/  LDL.64 R14, [R1+0x28] ;  /* 0x00002800010e7983 */ /* 0x000ee40000100a00 */
[----:B------:R-:W-:Y:S02]  /*18620*/  R2UR UR10, R120 ;  /* 0x00000000780a72ca */ /* 0x000fe400000e0000 */
[C---:B------:R-:W-:Y:S01]  /*18630*/  R2UR UR11, R121.reuse ;  /* 0x00000000790b72ca */ /* 0x040fe200000e0000 */
[----:B------:R-:W-:Y:S01]  /*18640*/  WARPGROUP.ARRIVE ;  /* 0x00000000000079c5 */ /* 0x000fe20000000000 */
[----:B------:R-:W-:Y:S01]  /*18650*/  IMAD.MOV.U32 R123, RZ, RZ, 0x40000040 ;  /* 0x40000040ff7b7424 */ /* 0x000fe200078e00ff */
[----:B------:R-:W-:Y:S01]  /*18660*/  R2UR UR6, R122 ;  /* 0x000000007a0672ca */ /* 0x000fe200000e0000 */
[----:B------:R-:W-:Y:S01]  /*18670*/  IMAD.MOV.U32 R125, RZ, RZ, 0x40000040 ;  /* 0x40000040ff7d7424 */ /* 0x000fe200078e00ff */
[----:B------:R-:W-:Y:S01]  /*18680*/  R2UR UR19, R121 ;  /* 0x00000000791372ca */ /* 0x000fe200000e0000 */
[----:B------:R4:W-:Y:S01]  /*18690*/  STL.64 [R1+0x80], R8 ;  /* 0x0000800801007387 */ /* 0x0009e20000100a00 */
[----:B------:R-:W-:Y:S01]  /*186a0*/  R2UR UR7, R123 ;  /* 0x000000007b0772ca */ /* 0x000fe200000e0000 */
[----:B------:R-:W-:-:S02]  /*186b0*/  IMAD.MOV.U32 R120, RZ, RZ, R124 ;  /* 0x000000ffff787224 */ /* 0x000fc400078e007c */
[----:B------:R-:W-:Y:S01]  /*186c0*/  VIADD R122, R3, 0x180 ;  /* 0x00000180037a7836 */ /* 0x000fe20000000000 */
[----:B------:R-:W-:Y:S01]  /*186d0*/  R2UR UR15, R123 ;  /* 0x000000007b0f72ca */ /* 0x000fe200000e0000 */
[----:B------:R0:W-:Y:S01]  /*186e0*/  STL.64 [R1+0x78], R6 ;  /* 0x0000780601007387 */ /* 0x0001e20000100a00 */
[----:B------:R-:W-:Y:S02]  /*186f0*/  R2UR UR18, R120 ;  /* 0x00000000781272ca */ /* 0x000fe400000e0000 */
[----:B------:R-:W-:Y:S01]  /*18700*/  R2UR UR14, R122 ;  /* 0x000000007a0e72ca */ /* 0x000fe200000e0000 */
[----:B------:R-:W-:Y:S01]  /*18710*/  VIADD R120, R3, 0x200 ;  /* 0x0000020003787836 */ /* 0x000fe20000000000 */
[----:B------:R-:W-:Y:S02]  /*18720*/  R2UR UR35, R121 ;  /* 0x00000000792372ca */ /* 0x000fe400000e0000 */
[----:B--2---:R-:W-:Y:S02]  /*18730*/  R2UR UR20, R20 ;  /* 0x00000000141472ca */ /* 0x004fe400000e0000 */
[----:B------:R-:W-:Y:S01]  /*18740*/  R2UR UR21, R21 ;  /* 0x00000000151572ca */ /* 0x000fe200000e0000 */
[----:B------:R-:W-:Y:S01]  /*18750*/  VIADD R124, R3, 0x280 ;  /* 0x00000280037c7836 */ /* 0x000fe20000000000 */
[----:B------:R-:W-:Y:S01]  /*18760*/  R2UR UR31, R125 ;  /* 0x000000007d1f72ca */ /* 0x000fe200000e0000 */
[----:B----4-:R-:W2:Y:S01]  /*18770*/  LDL.64 R8, [R1+0x20] ;  /* 0x0000200001087983 */ /* 0x010ea20000100a00 */
[----:B------:R-:W-:-:S02]  /*18780*/  R2UR UR27, R123 ;  /* 0x000000007b1b72ca */ /* 0x000fc400000e0000 */
[----:B---3--:R-:W-:Y:S01]  /*18790*/  R2UR UR46, R14 ;  /* 0x000000000e2e72ca */ /* 0x008fe200000e0000 */
[----:B------:R-:W-:Y:S01]  /*187a0*/  VIADD R210, R3, 0x84 ;  /* 0x0000008403d27836 */ /* 0x000fe20000000000 */
[----:B------:R-:W-:Y:S01]  /*187b0*/  R2UR UR47, R15 ;  /* 0x000000000f2f72ca */ /* 0x000fe200000e0000 */
[----:B------:R-:W-:Y:S01]  /*187c0*/  IMAD.MOV.U32 R211, RZ, RZ, 0x40000040 ;  /* 0x40000040ffd37424 */ /* 0x000fe200078e00ff */
[----:B0-----:R-:W3:Y:S01]  /*187d0*/  LDL.64 R6, [R1+0x18] ;  /* 0x0000180001067983 */ /* 0x001ee20000100a00 */
[----:B------:R-:W-:Y:S02]  /*187e0*/  UMOV UR8, UR20 ;  /* 0x0000001400087c82 */ /* 0x000fe40008000000 */
[----:B------:R-:W-:Y:S02]  /*187f0*/  UMOV UR9, UR21 ;  /* 0x0000001500097c82 */ /* 0x000fe40008000000 */
[----:B------:R-:W-:Y:S01]  /*18800*/  HGMMA.64x16x16.F32.BF16 R168, gdesc[UR8], RZ, !UPT, gsb0 ;  /* 0x0020000008a879f0 */ /* 0x000fe2000c0018ff */
[----:B------:R-:W-:Y:S01]  /*18810*/  UMOV UR4, UR20 ;  /* 0x0000001400047c82 */ /* 0x000fe20008000000 */
[----:B------:R-:W-:Y:S01]  /*18820*/  UMOV UR5, UR21 ;  /* 0x0000001500057c82 */ /* 0x000fe20008000000 */
[----:B------:R-:W-:-:S02]  /*18830*/  WARPGROUP.DEPBAR.LE gsb0, 0x0 ;  /* 0x00008000000079c5 */ /* 0x000fc40000010000 */
[----:B------:R-:W-:-:S06]  /*18840*/  WARPGROUP.ARRIVE ;  /* 0x00000000000079c5 */ /* 0x000fcc0000000000 */
        /* <DEDUP_REMOVED lines=8> */
[----:B------:R-:W-:Y:S02]  /*188d0*/  WARPGROUP.DEPBAR.LE gsb0, 0x0 ;  /* 0x00008000000079c5 */ /* 0x000fe40000010000 */
[----:B------:R-:W-:-:S06]  /*188e0*/  WARPGROUP.ARRIVE ;  /* 0x00000000000079c5 */ /* 0x000fcc0000000000 */
[----:B------:R-:W-:Y:S01]  /*188f0*/  HGMMA.64x16x16.F32.BF16 R144, gdesc[UR12], RZ, !UPT, gsb0 ;  /* 0x002000000c9079f0 */ /* 0x000fe2000c0018ff */
[----:B------:R-:W-:Y:S01]  /*18900*/  R2UR UR34, R120 ;  /* 0x00000000782272ca */ /* 0x000fe200000e0000 */
[----:B------:R-:W-:Y:S01]  /*18910*/  UMOV UR32, UR20 ;  /* 0x0000001400207c82 */ /* 0x000fe20008000000 */
[----:B------:R-:W-:Y:S01]  /*18920*/  UMOV UR33, UR21 ;  /* 0x0000001500217c82 */ /* 0x000fe20008000000 */
[----:B------:R-:W-:Y:S02]  /*18930*/  WARPGROUP.DEPBAR.LE gsb0, 0x0 ;  /* 0x00008000000079c5 */ /* 0x000fe40000010000 */
[----:B------:R-:W-:-:S08]  /*18940*/  WARPGROUP.ARRIVE ;  /* 0x00000000000079c5 */ /* 0x000fd00000000000 */
[----:B------:R-:W-:Y:S01]  /*18950*/  HGMMA.64x16x16.F32.BF16 R136, gdesc[UR32], RZ, !UPT, gsb0 ;  /* 0x00200000208879f0 */ /* 0x000fe2000c0018ff */
[----:B------:R-:W-:Y:S01]  /*18960*/  R2UR UR30, R124 ;  /* 0x000000007c1e72ca */ /* 0x000fe200000e0000 */
[----:B------:R-:W-:Y:S01]  /*18970*/  UMOV UR28, UR20 ;  /* 0x00000014001c7c82 */ /* 0x000fe20008000000 */
[----:B------:R-:W-:Y:S01]  /*18980*/  UMOV UR29, UR21 ;  /* 0x00000015001d7c82 */ /* 0x000fe20008000000 */
[C---:B------:R-:W-:Y:S02]  /*18990*/  VIADD R120, R3.reuse, 0x2 ;  /* 0x0000000203787836 */ /* 0x040fe40000000000 */
[----:B------:R-:W-:Y:S02]  /*189a0*/  IMAD.MOV.U32 R121, RZ, RZ, 0x40000040 ;  /* 0x40000040ff797424 */ /* 0x000fe400078e00ff */
[C---:B------:R-:W-:Y:S01]  /*189b0*/  VIADD R122, R3.reuse, 0x300 ;  /* 0x00000300037a7836 */ /* 0x040fe20000000000 */
[----:B------:R-:W-:Y:S01]  /*189c0*/  R2UR UR10, R120 ;  /* 0x00000000780a72ca */ /* 0x000fe200000e0000 */
[----:B------:R-:W-:Y:S01]  /*189d0*/  VIADD R120, R3, 0x102 ;  /* 0x0000010203787836 */ /* 0x000fe20000000000 */
[----:B------:R-:W-:Y:S01]  /*189e0*/  R2UR UR11, R121 ;  /* 0x00000000790b72ca */ /* 0x000fe200000e0000 */
[----:B------:R-:W-:Y:S01]  /*189f0*/  IMAD.MOV.U32 R121, RZ, RZ, 0x40000040 ;  /* 0x40000040ff797424 */ /* 0x000fe200078e00ff */
[----:B------:R-:W-:-:S02]  /*18a00*/  WARPGROUP.DEPBAR.LE gsb0, 0x0 ;  /* 0x00008000000079c5 */ /* 0x000fc40000010000 */
[----:B------:R-:W-:-:S06]  /*18a10*/  WARPGROUP.ARRIVE ;  /* 0x00000000000079c5 */ /* 0x000fcc0000000000 */
[----:B------:R-:W-:Y:S01]  /*18a20*/  HGMMA.64x16x16.F32.BF16 R128, gdesc[UR28], RZ, !UPT, gsb0 ;  /* 0x002000001c8079f0 */ /* 0x000fe2000c0018ff */
[----:B------:R-:W-:Y:S01]  /*18a30*/  R2UR UR26, R122 ;  /* 0x000000007a1a72ca */ /* 0x000fe200000e0000 */
[----:B------:R-:W-:Y:S01]  /*18a40*/  VIADD R122, R3, 0x82 ;  /* 0x00000082037a7836 */ /* 0x000fe20000000000 */
[----:B------:R-:W-:Y:S01]  /*18a50*/  R2UR UR22, R120 ;  /* 0x00000000781672ca */ /* 0x000fe200000e0000 */
[----:B------:R-:W-:Y:S01]  /*18a60*/  IMAD.MOV.U32 R123, RZ, RZ, 0x40000040 ;  /* 0x40000040ff7b7424 */ /* 0x000fe200078e00ff */
[----:B------:R-:W-:Y:S01]  /*18a70*/  R2UR UR23, R121 ;  /* 0x00000000791772ca */ /* 0x000fe200000e0000 */
[C---:B------:R-:W-:Y:S02]  /*18a80*/  VIADD R120, R3.reuse, 0x202 ;  /* 0x0000020203787836 */ /* 0x040fe40000000000 */
[----:B------:R-:W-:Y:S01]  /*18a90*/  IMAD.MOV.U32 R121, RZ, RZ, 0x40000040 ;  /* 0x40000040ff797424 */ /* 0x000fe200078e00ff */
        /* <DEDUP_REMOVED lines=45> */
[----:B------:R-:W-:Y:S01]  /*18d70*/  MOV R20, UR49 ;  /* 0x0000003100147c02 */ /* 0x000fe20008000f00 */
[----:B------:R-:W-:Y:S01]  /*18d80*/  UMOV UR49, UR47 ;  /* 0x0000002f00317c82 */ /* 0x000fe20008000000 */
[----:B------:R-:W-:Y:S01]  /*18d90*/  MOV R21, UR48 ;  /* 0x0000003000157c02 */ /* 0x000fe20008000f00 */
        /* <DEDUP_REMOVED lines=14> */
[----:B--2---:R-:W-:Y:S02]  /*18e80*/  R2UR UR38, R8 ;  /* 0x00000000082672ca */ /* 0x004fe400000e0000 */
[----:B------:R-:W-:Y:S02]  /*18e90*/  R2UR UR39, R9 ;  /* 0x00000000092772ca */ /* 0x000fe400000e0000 */
[----:B------:R-:W-:Y:S01]  /*18ea0*/  R2UR UR26, R210 ;  /* 0x00000000d21a72ca */ /* 0x000fe200000e0000 */
[----:B------:R0:W5:Y:S08]  /*18eb0*/  LDL.LU.64 R8, [R1+0x80] ;  /* 0x0000800001087983 */ /* 0x0001700000300a00 */
[----:B------:R-:W-:-:S02]  /*18ec0*/  UMOV UR28, UR38 ;  /* 0x00000026001c7c82 */ /* 0x000fc40008000000 */
[----:B------:R-:W-:Y:S01]  /*18ed0*/  UMOV UR29, UR39 ;  /* 0x00000027001d7c82 */ /* 0x000fe20008000000 */
[----:B------:R-:W-:Y:S02]  /*18ee0*/  WARPGROUP.DEPBAR.LE gsb0, 0x0 ;  /* 0x00008000000079c5 */ /* 0x000fe40000010000 */
[----:B------:R-:W-:-:S06]  /*18ef0*/  WARPGROUP.ARRIVE ;  /* 0x00000000000079c5 */ /* 0x000fcc0000000000 */
        /* <DEDUP_REMOVED lines=54> */
[----:B------:R-:W-:Y:S02]  /*19260*/  MOV R14, UR41 ;  /* 0x00000029000e7c02 */ /* 0x000fe40008000f00 */
[----:B------:R-:W-:Y:S02]  /*19270*/  MOV R15, UR40 ;  /* 0x00000028000f7c02 */ /* 0x000fe40008000f00 */
[----:B---3--:R-:W-:Y:S02]  /*19280*/  R2UR UR40, R6 ;  /* 0x00000000062872ca */ /* 0x008fe400000e0000 */
[----:B------:R-:W-:-:S02]  /*19290*/  R2UR UR41, R7 ;  /* 0x00000000072972ca */ /* 0x000fc400000e0000 */
        /* <DEDUP_REMOVED lines=67> */
[----:B------:R0:W5:Y:S01]  /*196d0*/  LDL.LU.64 R6, [R1+0x78] ;  /* 0x0000780001067983 */ /* 0x0001620000300a00 */
        /* <DEDUP_REMOVED lines=12> */
[----:B------:R-:W2:Y:S08]  /*197a0*/  LDL.64 R210, [R1+0x8] ;  /* 0x0000080001d27983 */ /* 0x000eb00000100a00 */
[----:B------:R-:W-:-:S02]  /*197b0*/  UMOV UR18, UR38 ;  /* 0x0000002600127c82 */ /* 0x000fc40008000000 */
[----:B------:R-:W-:Y:S01]  /*197c0*/  UMOV UR19, UR39 ;  /* 0x0000002700137c82 */ /* 0x000fe20008000000 */
[----:B------:R-:W-:Y:S02]  /*197d0*/  WARPGROUP.DEPBAR.LE gsb0, 0x0 ;  /* 0x00008000000079c5 */ /* 0x000fe40000010000 */
[----:B------:R-:W-:-:S06]  /*197e0*/  WARPGROUP.ARRIVE ;  /* 0x00000000000079c5 */ /* 0x000fcc0000000000 */
[----:B------:R-:W-:Y:S01]  /*197f0*/  HGMMA.64x16x16.F32.BF16 R160, gdesc[UR16], R160, gsb0 ;  /* 0x0020000010a079f0 */ /* 0x000fe200080018a0 */
[----:B------:R-:W-:Y:S01]  /*19800*/  R2UR UR49, R20 ;  /* 0x00000000143172ca */ /* 0x000fe200000e0000 */
[----:B------:R-:W-:Y:S01]  /*19810*/  VIADD R20, R3, 0x480 ;  /* 0x0000048003147836 */ /* 0x000fe20000000000 */
[----:B------:R-:W-:Y:S01]  /*19820*/  R2UR UR48, R21 ;  /* 0x00000000153072ca */ /* 0x000fe200000e0000 */
        /* <DEDUP_REMOVED lines=28> */
[----:B-1----:R-:W-:Y:S02]  /*199f0*/  MOV R4, UR43 ;  /* 0x0000002b00047c02 */ /* 0x002fe40008000f00 */
[----:B------:R-:W-:Y:S02]  /*19a00*/  MOV R5, UR42 ;  /* 0x0000002a00057c02 */ /* 0x000fe40008000f00 */
[----:B------:R-:W-:Y:S02]  /*19a10*/  R2UR UR42, R20 ;  /* 0x00000000142a72ca */ /* 0x000fe400000e0000 */
[----:B------:R-:W-:Y:S01]  /*19a20*/  R2UR UR43, R21 ;  /* 0x00000000152b72ca */ /* 0x000fe200000e0000 */
[----:B------:R-:W-:Y:S01]  /*19a30*/  UMOV UR40, UR46 ;  /* 0x0000002e00287c82 */ /* 0x000fe20008000000 */
[----:B------:R-:W-:Y:S01]  /*19a40*/  UMOV UR41, UR47 ;  /* 0x0000002f00297c82 */ /* 0x000fe20008000000 */
[----:B------:R-:W-:-:S02]  /*19a50*/  WARPGROUP.DEPBAR.LE gsb0, 0x0 ;  /* 0x00008000000079c5 */ /* 0x000fc40000010000 */
        /* <DEDUP_REMOVED lines=15> */
[----:B------:R-:W-:Y:S02]  /*19b50*/  R2UR UR6, R20 ;  /* 0x00000000140672ca */ /* 0x000fe400000e0000 */
        /* <DEDUP_REMOVED lines=307> */
[----:B------:R-:W-:Y:S01]  /*1ae90*/  IMAD.MOV.U32 R5, RZ, RZ, 0x40000040 ;  /* 0x40000040ff057424 */ /* 0x000fe200078e00ff */
[----:B------:R-:W-:Y:S02]  /*1aea0*/  R2UR UR41, R14 ;  /* 0x000000000e2972ca */ /* 0x000fe400000e0000 */
        /* <DEDUP_REMOVED lines=222> */
.L_x_2390:
[----:B------:R-:W-:Y:S01]  /*1bc90*/  SHF.L.U32 R0, R11, 0x1f, RZ ;  /* 0x0000001f0b007819 */ /* 0x000fe200000006ff */
[----:B------:R-:W-:-:S04]  /*1bca0*/  IMAD R11, R12, 0x8, R18 ;  /* 0x000000080c0b7824 */ /* 0x000fc800078e0212 */
[----:B------:R0:W1:Y:S01]  /*1bcb0*/  SYNCS.PHASECHK.TRANS64.TRYWAIT P2, [R11+URZ+0x36850], R0 ;  /* 0x036850000b0075a7 */ /* 0x000062000804017f */
[----:B------:R-:W-:Y:S05]  /*1bcc0*/  @!P0 BRA `(.L_x_2391) ;  /* 0x0000000000048947 */ /* 0x000fea0003800000 */
[----:B------:R-:W-:Y:S01]  /*1bcd0*/  BPT.TRAP 0x1 ;  /* 0x000000040000795c */ /* 0x000fe20000300000 */
.L_x_2391:
[----:B------:R-:W-:Y:S04]  /*1bce0*/  BSSY B2, `(.L_x_2392) ;  /* 0x0000004000027945 */ /* 0x000fe80003800000 */
[----:B-1----:R-:W-:Y:S05]  /*1bcf0*/  @P2 BRA `(.L_x_2393) ;  /* 0x0000000000082947 */ /* 0x002fea0003800000 */
[----:B------:R-:W1:Y:S02]  /*1bd00*/  SYNCS.PHASECHK.TRANS64.TRYWAIT P2, [R11+URZ+0x36850], R0 ;  /* 0x036850000b0075a7 */ /* 0x000e64000804017f */
[----:B-1----:R-:W-:Y:S05]  /*1bd10*/  @!P2 BRA `(.L_x_2394) ;  /* 0x0000011c008ca947 */ /* 0x002fea0003800000 */
.L_x_2393:
[----:B------:R-:W-:Y:S05]  /*1bd20*/  BSYNC B2 ;  /* 0x0000000000027941 */ /* 0x000fea0003800000 */
.L_x_2392:
[----:B01----:R-:W-:Y:S01]  /*1bd30*/  VIADD R0, R18, 0x400 ;  /* 0x0000040012007836 */ /* 0x003fe20000000000 */
[----:B------:R-:W-:Y:S01]  /*1bd40*/  WARPGROUP.ARRIVE ;  /* 0x00000000000079c5 */ /* 0x000fe20000000000 */
[----:B------:R-:W-:Y:S02]  /*1bd50*/  IMAD.MOV.U32 R3, RZ, RZ, 0x40000040 ;  /* 0x40000040ff037424 */ /* 0x000fe400078e00ff */
[----:B------:R-:W-:Y:S01]  /*1bd60*/  FMUL.FTZ R21, R162, UR43 ;  /* 0x0000002ba2157c20 */ /* 0x000fe20008410000 */
[----:B------:R-:W-:Y:S01]  /*1bd70*/  IMAD.MOV.U32 R5, RZ, RZ, 0x40000040 ;  /* 0x40000040ff057424 */ /* 0x000fe200078e00ff */
[----:B------:R-:W-:Y:S01]  /*1bd80*/  SHF.R.U32.HI R0, RZ, 0x4, R0 ;  /* 0x00000004ff007819 */ /* 0x000fe20000011600 */
[----:B------:R-:W-:Y:S01]  /*1bd90*/  FMUL.FTZ R162, R164, UR43 ;  /* 0x0000002ba4a27c20 */ /* 0x000fe20008410000 */
[----:B------:R-:W-:Y:S01]  /*1bda0*/  R2UR UR7, R3 ;  /* 0x00000000030772ca */ /* 0x000fe200000e0000 */
[----:B------:R-:W-:Y:S01]  /*1bdb0*/  FMUL.FTZ R164, R167, UR43 ;  /* 0x0000002ba7a47c20 */ /* 0x000fe20008410000 */
[----:B------:R-:W-:Y:S01]  /*1bdc0*/  LOP3.LUT R0, R0, 0x3fff, RZ, 0xc0, !PT ;  /* 0x00003fff00007812 */ /* 0x000fe200078ec0ff */
[----:B------:R-:W-:Y:S01]  /*1bdd0*/  FMUL.FTZ R167, R153, UR43 ;  /* 0x0000002b99a77c20 */ /* 0x000fe20008410000 */
[----:B------:R-:W-:Y:S01]  /*1bde0*/  FMUL.FTZ R153, R155, UR43 ;  /* 0x0000002b9b997c20 */ /* 0x000fe20008410000 */
[----:B------:R-:W-:Y:S01]  /*1bdf0*/  FMUL.FTZ R155, R156, UR43 ;  /* 0x0000002b9c9b7c20 */ /* 0x000fe20008410000 */
[----:B------:R-:W-:Y:S01]  /*1be00*/  LOP3.LUT R0, R0, 0x3800000, RZ, 0xfc, !PT ;  /* 0x0380000000007812 */ /* 0x000fe200078efcff */
[----:B------:R-:W-:Y:S01]  /*1be10*/  FMUL.FTZ R156, R159, UR43 ;  /* 0x0000002b9f9c7c20 */ /* 0x000fe20008410000 */
[----:B------:R-:W-:Y:S01]  /*1be20*/  FMUL.FTZ R159, R145, UR43 ;  /* 0x0000002b919f7c20 */ /* 0x000fe20008410000 */
[----:B------:R-:W-:-:S02]  /*1be30*/  IMAD.SHL.U32 R145, R217, 0x80, RZ ;  /* 0x00000080d9917824 */ /* 0x000fc400078e00ff */
[----:B------:R-:W-:Y:S01]  /*1be40*/  FMUL.FTZ R3, R169, UR43 ;  /* 0x0000002ba9037c20 */ /* 0x000fe20008410000 */
[----:B------:R-:W-:Y:S02]  /*1be50*/  IMAD R2, R12, 0xa80, R0 ;  /* 0x00000a800c027824 */ /* 0x000fe400078e0200 */
[----:B------:R-:W-:Y:S01]  /*1be60*/  FMUL.FTZ R0, R168, UR43 ;  /* 0x0000002ba8007c20 */ /* 0x000fe20008410000 */
[----:B------:R-:W-:Y:S01]  /*1be70*/  FMUL.FTZ R168, R161, UR43 ;  /* 0x0000002ba1a87c20 */ /* 0x000fe20008410000 */
[----:B------:R-:W-:Y:S01]  /*1be80*/  FMUL.FTZ R161, R163, UR43 ;  /* 0x0000002ba3a17c20 */ /* 0x000fe20008410000 */
[C---:B------:R-:W-:Y:S01]  /*1be90*/  VIADD R4, R2.reuse, 0x80 ;  /* 0x0000008002047836 */ /* 0x040fe20000000000 */
[----:B------:R-:W-:Y:S01]  /*1bea0*/  R2UR UR6, R2 ;  /* 0x00000000020672ca */ /* 0x000fe200000e0000 */
[----:B------:R-:W-:Y:S01]  /*1beb0*/  FMUL.FTZ R163, R166, UR43 ;  /* 0x0000002ba6a37c20 */ /* 0x000fe20008410000 */
[----:B------:R-:W-:Y:S01]  /*1bec0*/  FMUL.FTZ R166, R152, UR43 ;  /* 0x0000002b98a67c20 */ /* 0x000fe20008410000 */
[----:B------:R-:W-:Y:S01]  /*1bed0*/  FMUL.FTZ R152, R154, UR43 ;  /* 0x0000002b9a987c20 */ /* 0x000fe20008410000 */
[----:B------:R-:W-:Y:S01]  /*1bee0*/  FMUL.FTZ R154, R158, UR43 ;  /* 0x0000002b9e9a7c20 */ /* 0x000fe20008410000 */
[----:B------:R-:W-:Y:S01]  /*1bef0*/  FMUL.FTZ R158, R144, UR43 ;  /* 0x0000002b909e7c20 */ /* 0x000fe20008410000 */
[----:B------:R-:W-:Y:S01]  /*1bf00*/  FMUL.FTZ R144, R146, UR43 ;  /* 0x0000002b92907c20 */ /* 0x000fe20008410000 */
[----:B------:R-:W-:Y:S01]  /*1bf10*/  IMAD R146, R10, -0x70, R145 ;  /* 0xffffff900a927824 */ /* 0x000fe200078e0291 */
[----:B------:R-:W0:Y:S01]  /*1bf20*/  MUFU.TANH R0, R0 ;  /* 0x0000000000007308 */ /* 0x000e220000002400 */
[----:B------:R-:W-:Y:S01]  /*1bf30*/  FMUL.FTZ R20, R173, UR43 ;  /* 0x0000002bad147c20 */ /* 0x000fe20008410000 */
[----:B------:R-:W-:Y:S01]  /*1bf40*/  FMUL.FTZ R160, R160, UR43 ;  /* 0x0000002ba0a07c20 */ /* 0x000fe20008410000 */
[----:B------:R-:W-:Y:S01]  /*1bf50*/  FMUL.FTZ R147, R147, UR43 ;  /* 0x0000002b93937c20 */ /* 0x000fe20008410000 */
[----:B------:R-:W-:Y:S01]  /*1bf60*/  IADD3 R146, R146, 0x1, R222 ;  /* 0x0000000192927810 */ /* 0x000fe20007ffe0de */
[----:B------:R-:W-:Y:S01]  /*1bf70*/  HGMMA.64x192x16.F32.BF16 R24, R200, gdesc[UR4].tnspB, R24, gsb0 ;  /* 0x42e00004c8187df0 */ /* 0x000fe20008001818 */
[----:B------:R-:W-:Y:S01]  /*1bf80*/  R2UR UR6, R4 ;  /* 0x00000000040672ca */ /* 0x000fe200000e0000 */
[----:B------:R-:W-:Y:S01]  /*1bf90*/  VIADD R4, R2, 0x100 ;  /* 0x0000010002047836 */ /* 0x000fe20000000000 */
[----:B------:R-:W-:Y:S01]  /*1bfa0*/  R2UR UR7, R5 ;  /* 0x00000000050772ca */ /* 0x000fe200000e0000 */
[----:B------:R-:W-:Y:S01]  /*1bfb0*/  IMAD.MOV.U32 R5, RZ, RZ, 0x40000040 ;  /* 0x40000040ff057424 */ /* 0x000fe200078e00ff */
[----:B------:R-:W1:Y:S01]  /*1bfc0*/  MUFU.TANH R3, R3 ;  /* 0x0000000300037308 */ /* 0x000e620000002400 */
[----:B------:R-:W-:-:S02]  /*1bfd0*/  IMAD.IADD R146, R146, 0x1, -R219 ;  /* 0x0000000192927824 */ /* 0x000fc400078e0adb */
[----:B------:R-:W-:Y:S01]  /*1bfe0*/  FMUL.FTZ R165, R165, UR43 ;  /* 0x0000002ba5a57c20 */ /* 0x000fe20008410000 */
[----:B------:R-:W-:Y:S01]  /*1bff0*/  FMUL.FTZ R169, R137, UR43 ;  /* 0x0000002b89a97c20 */ /* 0x000fe20008410000 */
[----:B------:R-:W-:Y:S01]  /*1c000*/  FMUL.FTZ R157, R157, UR43 ;  /* 0x0000002b9d9d7c20 */ /* 0x000fe20008410000 */
[----:B------:R-:W-:Y:S02]  /*1c010*/  IMAD R146, R226, -0x2, R146 ;  /* 0xfffffffee2927824 */ /* 0x000fe400078e0292 */
[----:B------:R-:W-:Y:S01]  /*1c020*/  FMUL.FTZ R140, R140, UR43 ;  /* 0x0000002b8c8c7c20 */ /* 0x000fe20008410000 */
[----:B------:R-:W-:Y:S01]  /*1c030*/  FMUL.FTZ R129, R129, UR43 ;  /* 0x0000002b81817c20 */ /* 0x000fe20008410000 */
[----:B------:R-:W2:Y:S01]  /*1c040*/  MUFU.TANH R20, R20 ;  /* 0x0000001400147308 */ /* 0x000ea20000002400 */
[----:B------:R-:W-:Y:S02]  /*1c050*/  IMAD.IADD R146, R227, 0x1, R146 ;  /* 0x00000001e3927824 */ /* 0x000fe400078e0292 */
[----:B------:R-:W-:Y:S01]  /*1c060*/  FMUL.FTZ R12, R171, UR43 ;  /* 0x0000002bab0c7c20 */ /* 0x000fe20008410000 */
[----:B------:R-:W-:Y:S01]  /*1c070*/  FMUL.FTZ R171, R133, UR43 ;  /* 0x0000002b85ab7c20 */ /* 0x000fe20008410000 */
[----:B------:R-:W-:Y:S01]  /*1c080*/  FMUL.FTZ R120, R120, UR43 ;  /* 0x0000002b78787c20 */ /* 0x000fe20008410000 */
[----:B------:R-:W-:Y:S01]  /*1c090*/  FMUL.FTZ R121, R121, UR43 ;  /* 0x0000002b79797c20 */ /* 0x000fe20008410000 */
[C---:B------:R-:W-:Y:S01]  /*1c0a0*/  ISETP.GT.AND P2, PT, R146.reuse, RZ, PT ;  /* 0x000000ff9200720c */ /* 0x040fe20003f44270 */
[----:B------:R-:W-:Y:S01]  /*1c0b0*/  ULDC UR4, c[0x0][0x988] ;  /* 0x0002620000047ab9 */ /* 0x000fe20000000800 */
[----:B------:R-:W-:Y:S01]  /*1c0c0*/  MUFU.TANH R160, R160 ;  /* 0x000000a000a07308 */ /* 0x000fe20000002400 */
[----:B------:R-:W-:Y:S01]  /*1c0d0*/  ISETP.GT.AND P3, PT, R146, 0x1, PT ;  /* 0x000000019200780c */ /* 0x000fe20003f64270 */
[----:B------:R-:W-:Y:S01]  /*1c0e0*/  FMUL.FTZ R14, R174, UR43 ;  /* 0x0000002bae0e7c20 */ /* 0x000fe20008410000 */
[----:B0-----:R-:W-:Y:S01]  /*1c0f0*/  FSEL R0, R0, -INF , P2 ;  /* 0xff80000000007808 */ /* 0x001fe20001000000 */
[----:B------:R-:W-:Y:S01]  /*1c100*/  FMUL.FTZ R15, R175, UR43 ;  /* 0x0000002baf0f7c20 */ /* 0x000fe20008410000 */
[----:B------:R-:W-:Y:S01]  /*1c110*/  ISETP.GT.AND P2, PT, R146, 0x8, PT ;  /* 0x000000089200780c */ /* 0x000fe20003f44270 */
        /* <DEDUP_REMOVED lines=11> */
[----:B0-----:R-:W-:Y:S01]  /*1c1d0*/  FMUL.FTZ R147, R148, UR43 ;  /* 0x0000002b94937c20 */ /* 0x001fe20008410000 */
[----:B------:R-:W-:Y:S01]  /*1c1e0*/  FMUL.FTZ R148, R149, UR43 ;  /* 0x0000002b95947c20 */ /* 0x000fe20008410000 */
[----:B------:R-:W-:Y:S01]  /*1c1f0*/  FMUL.FTZ R149, R136, UR43 ;  /* 0x0000002b88957c20 */ /* 0x000fe20008410000 */
[----:B-1----:R-:W-:Y:S01]  /*1c200*/  FSEL R136, R3, -INF , P3 ;  /* 0xff80000003887808 */ /* 0x002fe20001800000 */
[----:B------:R-:W-:Y:S01]  /*1c210*/  FMUL.FTZ R122, R122, UR43 ;  /* 0x0000002b7a7a7c20 */ /* 0x000fe20008410000 */
[----:B-----5:R-:W-:Y:S01]  /*1c220*/  FMNMX.FTZ R3, R0, R9, !PT ;  /* 0x0000000900037209 */ /* 0x020fe20007810000 */
[----:B------:R-:W-:Y:S01]  /*1c230*/  FMUL.FTZ R123, R123, UR43 ;  /* 0x0000002b7b7b7c20 */ /* 0x000fe20008410000 */
[----:B------:R-:W-:Y:S01]  /*1c240*/  MUFU.TANH R162, R162 ;  /* 0x000000a200a27308 */ /* 0x000fe20000002400 */
[----:B------:R-:W-:Y:S01]  /*1c250*/  ISETP.GT.AND P3, PT, R146, 0x9, PT ;  /* 0x000000099200780c */ /* 0x000fe20003f64270 */
[----:B------:R-:W-:-:S02]  /*1c260*/  @!P1 VIADD R13, R13, 0x36840 ;  /* 0x000368400d0d9836 */ /* 0x000fc40000000000 */
[----:B------:R-:W-:Y:S01]  /*1c270*/  @!P1 VIADD R11, R11, 0x36860 ;  /* 0x000368600b0b9836 */ /* 0x000fe20000000000 */
[----:B--2---:R-:W-:Y:S02]  /*1c280*/  FSEL R20, R20, -INF , P3 ;  /* 0xff80000014147808 */ /* 0x004fe40001800000 */
[----:B------:R-:W-:Y:S01]  /*1c290*/  ISETP.GT.AND P3, PT, R146, 0x11, PT ;  /* 0x000000119200780c */ /* 0x000fe20003f64270 */
[----:B------:R-:W0:Y:S01]  /*1c2a0*/  MUFU.TANH R165, R165 ;  /* 0x000000a500a57308 */ /* 0x000e220000002400 */
[----:B------:R-:W-:Y:S02]  /*1c2b0*/  @!P1 PRMT R13, RZ, 0x654, R13 ;  /* 0x00000654ff0d9816 */ /* 0x000fe4000000000d */
[----:B---3--:R-:W-:Y:S02]  /*1c2c0*/  FSEL R168, R168, -INF , P3 ;  /* 0xff800000a8a87808 */ /* 0x008fe40001800000 */
[----:B------:R-:W-:-:S03]  /*1c2d0*/  ISETP.GT.AND P3, PT, R146, 0x19, PT ;  /* 0x000000199200780c */ /* 0x000fc60003f64270 */
[----:B------:R-:W-:Y:S08]  /*1c2e0*/  MUFU.TANH R166, R166 ;  /* 0x000000a600a67308 */ /* 0x000ff00000002400 */
[----:B------:R-:W1:Y:S01]  /*1c2f0*/  MUFU.TANH R167, R167 ;  /* 0x000000a700a77308 */ /* 0x000e620000002400 */
[----:B0-----:R-:W-:Y:S02]  /*1c300*/  FSEL R165, R165, -INF , P3 ;  /* 0xff800000a5a57808 */ /* 0x001fe40001800000 */
[----:B------:R-:W-:-:S05]  /*1c310*/  ISETP.GT.AND P3, PT, R146, 0x21, PT ;  /* 0x000000219200780c */ /* 0x000fca0003f64270 */
[----:B------:R-:W-:Y:S08]  /*1c320*/  MUFU.TANH R155, R155 ;  /* 0x0000009b009b7308 */ /* 0x000ff00000002400 */
[----:B------:R-:W0:Y:S01]  /*1c330*/  MUFU.TANH R157, R157 ;  /* 0x0000009d009d7308 */ /* 0x000e220000002400 */
[----:B-1----:R-:W-:Y:S02]  /*1c340*/  FSEL R167, R167, -INF , P3 ;  /* 0xff800000a7a77808 */ /* 0x002fe40001800000 */
[----:B------:R-:W-:-:S05]  /*1c350*/  ISETP.GT.AND P3, PT, R146, 0x29, PT ;  /* 0x000000299200780c */ /* 0x000fca0003f64270 */
        /* <DEDUP_REMOVED lines=9> */
[----:B------:R-:W-:Y:S01]  /*1c3f0*/  MUFU.TANH R171, R171 ;  /* 0x000000ab00ab7308 */ /* 0x000fe20000002400 */
[----:B0-----:R-:W-:Y:S02]  /*1c400*/  FSEL R148, R148, -INF , P3 ;  /* 0xff80000094947808 */ /* 0x001fe40001800000 */
[----:B------:R-:W-:-:S05]  /*1c410*/  ISETP.GT.AND P3, PT, R146, 0x41, PT ;  /* 0x000000419200780c */ /* 0x000fca0003f64270 */
        /* <DEDUP_REMOVED lines=13> */
[----:B------:R-:W-:Y:S01]  /*1c4f0*/  R2UR UR6, R4 ;  /* 0x00000000040672ca */ /* 0x000fe200000e0000 */
[----:B------:R-:W-:Y:S01]  /*1c500*/  VIADD R4, R2, 0x180 ;  /* 0x0000018002047836 */ /* 0x000fe20000000000 */
[----:B------:R-:W-:Y:S01]  /*1c510*/  R2UR UR7, R5 ;  /* 0x00000000050772ca */ /* 0x000fe200000e0000 */
[----:B------:R-:W-:-:S03]  /*1c520*/  IMAD.MOV.U32 R5, RZ, RZ, 0x40000040 ;  /* 0x40000040ff057424 */ /* 0x000fc600078e00ff */
        /* <DEDUP_REMOVED lines=23> */
[----:B------:R-:W-:Y:S01]  /*1c6a0*/  FMUL.FTZ R5, R172, UR43 ;  /* 0x0000002bac057c20 */ /* 0x000fe20008410000 */
[----:B------:R-:W-:Y:S01]  /*1c6b0*/  R2UR UR6, R4 ;  /* 0x00000000040672ca */ /* 0x000fe200000e0000 */
[----:B------:R-:W-:Y:S01]  /*1c6c0*/  FMUL.FTZ R4, R170, UR43 ;  /* 0x0000002baa047c20 */ /* 0x000fe20008410000 */
[----:B------:R-:W-:-:S03]  /*1c6d0*/  FMUL.FTZ R170, R132, UR43 ;  /* 0x0000002b84aa7c20 */ /* 0x000fc60008410000 */
[----:B------:R-:W0:Y:S08]  /*1c6e0*/  MUFU.TANH R5, R5 ;  /* 0x0000000500057308 */ /* 0x000e300000002400 */
[----:B------:R-:W-:Y:S08]  /*1c6f0*/  MUFU.TANH R170, R170 ;  /* 0x000000aa00aa7308 */ /* 0x000ff00000002400 */
[----:B------:R-:W-:Y:S01]  /*1c700*/  MUFU.TANH R4, R4 ;  /* 0x0000000400047308 */ /* 0x000fe20000002400 */
[----:B0-----:R-:W-:-:S02]  /*1c710*/  FSEL R137, R5, -INF , P2 ;  /* 0xff80000005897808 */ /* 0x001fc40001000000 */
[----:B------:R-:W-:Y:S02]  /*1c720*/  FMNMX.FTZ R5, R136, R3, !PT ;  /* 0x0000000388057209 */ /* 0x000fe40007810000 */
[----:B------:R-:W-:Y:S02]  /*1c730*/  ISETP.GT.AND P2, PT, R146, 0x10, PT ;  /* 0x000000109200780c */ /* 0x000fe40003f44270 */
[----:B------:R-:W-:Y:S01]  /*1c740*/  FMNMX.FTZ R5, R137, R5, !PT ;  /* 0x0000000589057209 */ /* 0x000fe20007810000 */
[----:B------:R0:W1:Y:S01]  /*1c750*/  MUFU.TANH R3, R169 ;  /* 0x000000a900037308 */ /* 0x0000620000002400 */
[----:B------:R-:W-:Y:S02]  /*1c760*/  FSEL R160, R160, -INF , P2 ;  /* 0xff800000a0a07808 */ /* 0x000fe40001000000 */
[----:B------:R-:W-:-:S04]  /*1c770*/  ISETP.GT.AND P2, PT, R146, 0x18, PT ;  /* 0x000000189200780c */ /* 0x000fc80003f44270 */
[----:B------:R-:W-:Y:S02]  /*1c780*/  FSEL R162, R162, -INF , P2 ;  /* 0xff800000a2a27808 */ /* 0x000fe40001000000 */
[----:B0-----:R-:W-:Y:S02]  /*1c790*/  FMNMX.FTZ R169, R20, R5, !PT ;  /* 0x0000000514a97209 */ /* 0x001fe40007810000 */
[----:B------:R-:W-:Y:S01]  /*1c7a0*/  ISETP.GT.AND P2, PT, R146, 0x20, PT ;  /* 0x000000209200780c */ /* 0x000fe20003f44270 */
[----:B------:R0:W2:Y:S01]  /*1c7b0*/  MUFU.TANH R5, R140 ;  /* 0x0000008c00057308 */ /* 0x0000a20000002400 */
[----:B------:R-:W-:Y:S02]  /*1c7c0*/  FMNMX.FTZ R169, R160, R169, !PT ;  /* 0x000000a9a0a97209 */ /* 0x000fe40007810000 */
[----:B------:R-:W-:Y:S02]  /*1c7d0*/  FSEL R166, R166, -INF , P2 ;  /* 0xff800000a6a67808 */ /* 0x000fe40001000000 */
[----:B------:R-:W-:-:S02]  /*1c7e0*/  FMNMX.FTZ R169, R168, R169, !PT ;  /* 0x000000a9a8a97209 */ /* 0x000fc40007810000 */
[----:B------:R-:W-:Y:S02]  /*1c7f0*/  ISETP.GT.AND P2, PT, R146, 0x28, PT ;  /* 0x000000289200780c */ /* 0x000fe40003f44270 */
[----:B------:R-:W-:Y:S01]  /*1c800*/  FMNMX.FTZ R169, R162, R169, !PT ;  /* 0x000000a9a2a97209 */ /* 0x000fe20007810000 */
[----:B0-----:R-:W-:Y:S01]  /*1c810*/  FMUL.FTZ R140, R141, UR43 ;  /* 0x0000002b8d8c7c20 */ /* 0x001fe20008410000 */
[----:B------:R-:W-:Y:S01]  /*1c820*/  FMUL.FTZ R141, R128, UR43 ;  /* 0x0000002b808d7c20 */ /* 0x000fe20008410000 */
[----:B------:R-:W-:Y:S02]  /*1c830*/  FSEL R155, R155, -INF , P2 ;  /* 0xff8000009b9b7808 */ /* 0x000fe40001000000 */
[----:B------:R-:W-:Y:S02]  /*1c840*/  FMNMX.FTZ R169, R165, R169, !PT ;  /* 0x000000a9a5a97209 */ /* 0x000fe40007810000 */
[----:B------:R-:W-:Y:S01]  /*1c850*/  ISETP.GT.AND P2, PT, R146, 0x30, PT ;  /* 0x000000309200780c */ /* 0x000fe20003f44270 */
[----:B------:R-:W0:Y:S01]  /*1c860*/  MUFU.TANH R140, R140 ;  /* 0x0000008c008c7308 */ /* 0x000e220000002400 */
[----:B------:R-:W-:-:S02]  /*1c870*/  FMNMX.FTZ R169, R166, R169, !PT ;  /* 0x000000a9a6a97209 */ /* 0x000fc40007810000 */
[----:B------:R-:W-:Y:S02]  /*1c880*/  FSEL R158, R158, -INF , P2 ;  /* 0xff8000009e9e7808 */ /* 0x000fe40001000000 */
[----:B------:R-:W-:Y:S02]  /*1c890*/  FMNMX.FTZ R128, R167, R169, !PT ;  /* 0x000000a9a7807209 */ /* 0x000fe40007810000 */
[----:B------:R-:W-:Y:S01]  /*1c8a0*/  ISETP.GT.AND P2, PT, R146, 0x38, PT ;  /* 0x000000389200780c */ /* 0x000fe20003f44270 */
[----:B------:R3:W-:Y:S01]  /*1c8b0*/  MUFU.TANH R169, R129 ;  /* 0x0000008100a97308 */ /* 0x0007e20000002400 */
[----:B------:R-:W-:Y:S02]  /*1c8c0*/  FMNMX.FTZ R128, R155, R128, !PT ;  /* 0x000000809b807209 */ /* 0x000fe40007810000 */
[----:B------:R-:W-:Y:S02]  /*1c8d0*/  FSEL R147, R147, -INF , P2 ;  /* 0xff80000093937808 */ /* 0x000fe40001000000 */
[----:B------:R-:W-:-:S02]  /*1c8e0*/  FMNMX.FTZ R128, R157, R128, !PT ;  /* 0x000000809d807209 */ /* 0x000fc40007810000 */
[----:B------:R-:W-:Y:S01]  /*1c8f0*/  ISETP.GT.AND P2, PT, R146, 0x40, PT ;  /* 0x000000409200780c */ /* 0x000fe20003f44270 */
[----:B------:R-:W4:Y:S01]  /*1c900*/  MUFU.TANH R141, R141 ;  /* 0x0000008d008d7308 */ /* 0x000f220000002400 */
[----:B------:R-:W-:-:S04]  /*1c910*/  FMNMX.FTZ R128, R158, R128, !PT ;  /* 0x000000809e807209 */ /* 0x000fc80007810000 */
[----:B------:R-:W-:-:S04]  /*1c920*/  FMNMX.FTZ R128, R159, R128, !PT ;  /* 0x000000809f807209 */ /* 0x000fc80007810000 */
[----:B---3--:R-:W-:Y:S02]  /*1c930*/  FMNMX.FTZ R129, R147, R128, !PT ;  /* 0x0000008093817209 */ /* 0x008fe40007810000 */
[----:B------:R-:W-:Y:S02]  /*1c940*/  FSEL R128, R149, -INF , P2 ;  /* 0xff80000095807808 */ /* 0x000fe40001000000 */
[----:B------:R-:W-:Y:S01]  /*1c950*/  FMNMX.FTZ R132, R148, R129, !PT ;  /* 0x0000008194847209 */ /* 0x000fe20007810000 */
[----:B------:R3:W4:Y:S01]  /*1c960*/  MUFU.TANH R149, R120 ;  /* 0x0000007800957308 */ /* 0x0007220000002400 */
[----:B------:R-:W-:Y:S02]  /*1c970*/  ISETP.GT.AND P2, PT, R146, 0x48, PT ;  /* 0x000000489200780c */ /* 0x000fe40003f44270 */
[----:B-1----:R-:W-:Y:S02]  /*1c980*/  FSEL R129, R3, -INF , P3 ;  /* 0xff80000003817808 */ /* 0x002fe40001800000 */
[----:B------:R-:W-:-:S02]  /*1c990*/  FMNMX.FTZ R3, R128, R132, !PT ;  /* 0x0000008480037209 */ /* 0x000fc40007810000 */
[----:B--2---:R-:W-:Y:S02]  /*1c9a0*/  FSEL R132, R5, -INF , P2 ;  /* 0xff80000005847808 */ /* 0x004fe40001000000 */
[----:B------:R-:W-:Y:S01]  /*1c9b0*/  ISETP.GT.AND P3, PT, R146, 0x49, PT ;  /* 0x000000499200780c */ /* 0x000fe20003f64270 */
[----:B---3--:R-:W-:Y:S01]  /*1c9c0*/  FMUL.FTZ R120, R124, UR43 ;  /* 0x0000002b7c787c20 */ /* 0x008fe20008410000 */
[----:B------:R-:W-:Y:S02]  /*1c9d0*/  FMNMX.FTZ R5, R129, R3, !PT ;  /* 0x0000000381057209 */ /* 0x000fe40007810000 */
[----:B------:R-:W-:Y:S01]  /*1c9e0*/  ISETP.GT.AND P2, PT, R146, 0x50, PT ;  /* 0x000000509200780c */ /* 0x000fe20003f44270 */
[----:B------:R1:W2:Y:S01]  /*1c9f0*/  MUFU.TANH R3, R121 ;  /* 0x0000007900037308 */ /* 0x0002a20000002400 */
[----:B0-----:R-:W-:Y:S02]  /*1ca00*/  FSEL R133, R140, -INF , P3 ;  /* 0xff8000008c857808 */ /* 0x001fe40001800000 */
[----:B------:R-:W-:-:S02]  /*1ca10*/  FMNMX.FTZ R5, R132, R5, !PT ;  /* 0x0000000584057209 */ /* 0x000fc40007810000 */
[C---:B------:R-:W-:Y:S02]  /*1ca20*/  ISETP.GT.AND P3, PT, R146.reuse, 0x51, PT ;  /* 0x000000519200780c */ /* 0x040fe40003f64270 */
[----:B----4-:R-:W-:Y:S02]  /*1ca30*/  FSEL R124, R141, -INF , P2 ;  /* 0xff8000008d7c7808 */ /* 0x010fe40001000000 */
[----:B-1----:R-:W-:Y:S02]  /*1ca40*/  FMNMX.FTZ R121, R133, R5, !PT ;  /* 0x0000000585797209 */ /* 0x002fe40007810000 */
[----:B------:R0:W1:Y:S01]  /*1ca50*/  MUFU.TANH R5, R120 ;  /* 0x0000007800057308 */ /* 0x0000620000002400 */
[----:B------:R-:W-:Y:S02]  /*1ca60*/  ISETP.GT.AND P2, PT, R146, 0x58, PT ;  /* 0x000000589200780c */ /* 0x000fe40003f44270 */
[----:B------:R-:W-:Y:S02]  /*1ca70*/  FSEL R140, R169, -INF , P3 ;  /* 0xff800000a98c7808 */ /* 0x000fe40001800000 */
[----:B------:R-:W-:-:S02]  /*1ca80*/  FMNMX.FTZ R121, R124, R121, !PT ;  /* 0x000000797c797209 */ /* 0x000fc40007810000 */
[----:B------:R-:W-:Y:S01]  /*1ca90*/  ISETP.GT.AND P3, PT, R146, 0x59, PT ;  /* 0x000000599200780c */ /* 0x000fe20003f64270 */
[----:B0-----:R-:W-:Y:S01]  /*1caa0*/  FMUL.FTZ R120, R125, UR43 ;  /* 0x0000002b7d787c20 */ /* 0x001fe20008410000 */
[----:B------:R-:W-:Y:S01]  /*1cab0*/  FSEL R125, R170, -INF , P2 ;  /* 0xff800000aa7d7808 */ /* 0x000fe20001000000 */
[----:B------:R-:W-:Y:S01]  /*1cac0*/  FMUL.FTZ R170, R150, UR43 ;  /* 0x0000002b96aa7c20 */ /* 0x000fe20008410000 */
[----:B------:R-:W-:Y:S02]  /*1cad0*/  FMNMX.FTZ R121, R140, R121, !PT ;  /* 0x000000798c797209 */ /* 0x000fe40007810000 */
[----:B------:R-:W-:Y:S01]  /*1cae0*/  ISETP.GT.AND P2, PT, R146, 0x60, PT ;  /* 0x000000609200780c */ /* 0x000fe20003f44270 */
[----:B------:R-:W0:Y:S01]  /*1caf0*/  MUFU.TANH R120, R120 ;  /* 0x0000007800787308 */ /* 0x000e220000002400 */
[----:B------:R-:W-:Y:S01]  /*1cb00*/  FSEL R141, R171, -INF , P3 ;  /* 0xff800000ab8d7808 */ /* 0x000fe20001800000 */
[----:B------:R-:W-:Y:S01]  /*1cb10*/  FMUL.FTZ R171, R151, UR43 ;  /* 0x0000002b97ab7c20 */ /* 0x000fe20008410000 */
[----:B------:R-:W-:-:S02]  /*1cb20*/  FMNMX.FTZ R121, R125, R121, !PT ;  /* 0x000000797d797209 */ /* 0x000fc40007810000 */
[C---:B------:R-:W-:Y:S02]  /*1cb30*/  ISETP.GT.AND P3, PT, R146.reuse, 0x61, PT ;  /* 0x000000619200780c */ /* 0x040fe40003f64270 */
[----:B------:R-:W-:Y:S01]  /*1cb40*/  FSEL R149, R149, -INF , P2 ;  /* 0xff80000095957808 */ /* 0x000fe20001000000 */
[----:B------:R-:W3:Y:S01]  /*1cb50*/  MUFU.TANH R170, R170 ;  /* 0x000000aa00aa7308 */ /* 0x000ee20000002400 */
[----:B------:R-:W-:Y:S02]  /*1cb60*/  FMNMX.FTZ R121, R141, R121, !PT ;  /* 0x000000798d797209 */ /* 0x000fe40007810000 */
[C---:B------:R-:W-:Y:S02]  /*1cb70*/  ISETP.GT.AND P2, PT, R146.reuse, 0x68, PT ;  /* 0x000000689200780c */ /* 0x040fe40003f44270 */
[----:B--2---:R-:W-:Y:S02]  /*1cb80*/  FSEL R169, R3, -INF , P3 ;  /* 0xff80000003a97808 */ /* 0x004fe40001800000 */
[----:B------:R-:W-:Y:S01]  /*1cb90*/  FMNMX.FTZ R121, R149, R121, !PT ;  /* 0x0000007995797209 */ /* 0x000fe20007810000 */
[----:B------:R-:W2:Y:S01]  /*1cba0*/  MUFU.TANH R171, R171 ;  /* 0x000000ab00ab7308 */ /* 0x000ea20000002400 */
[C---:B------:R-:W-:Y:S01]  /*1cbb0*/  ISETP.GT.AND P3, PT, R146.reuse, 0x69, PT ;  /* 0x000000699200780c */ /* 0x040fe20003f64270 */
[----:B------:R-:W-:Y:S01]  /*1cbc0*/  VIADD R146, R146, 0x8 ;  /* 0x0000000892927836 */ /* 0x000fe20000000000 */
[----:B-1----:R-:W-:-:S02]  /*1cbd0*/  FSEL R151, R5, -INF , P2 ;  /* 0xff80000005977808 */ /* 0x002fc40001000000 */
[----:B------:R-:W-:Y:S02]  /*1cbe0*/  FMNMX.FTZ R121, R169, R121, !PT ;  /* 0x00000079a9797209 */ /* 0x000fe40007810000 */
[----:B0-----:R-:W-:Y:S01]  /*1cbf0*/  FSEL R150, R120, -INF , P3 ;  /* 0xff80000078967808 */ /* 0x001fe20001800000 */
[----:B------:R-:W-:Y:S01]  /*1cc00*/  VIADD R120, R2, 0x280 ;  /* 0x0000028002787836 */ /* 0x000fe20000000000 */
[----:B------:R-:W-:Y:S01]  /*1cc10*/  FMNMX.FTZ R5, R151, R121, !PT ;  /* 0x0000007997057209 */ /* 0x000fe20007810000 */
[----:B------:R-:W-:Y:S01]  /*1cc20*/  IMAD.MOV.U32 R121, RZ, RZ, 0x40000040 ;  /* 0x40000040ff797424 */ /* 0x000fe200078e00ff */
[----:B------:R-:W-:Y:S02]  /*1cc30*/  ISETP.GT.AND P3, PT, R146, RZ, PT ;  /* 0x000000ff9200720c */ /* 0x000fe40003f64270 */
[----:B------:R-:W-:Y:S02]  /*1cc40*/  FMNMX.FTZ R5, R150, R5, !PT ;  /* 0x0000000596057209 */ /* 0x000fe40007810000 */
[----:B------:R-:W-:-:S02]  /*1cc50*/  ISETP.GT.AND P4, PT, R146, 0x1, PT ;  /* 0x000000019200780c */ /* 0x000fc40003f84270 */
[----:B------:R-:W-:Y:S01]  /*1cc60*/  ISETP.GT.AND P5, PT, R146, 0x8, PT ;  /* 0x000000089200780c */ /* 0x000fe20003fa4270 */
[----:B------:R-:W0:Y:S01]  /*1cc70*/  SHFL.BFLY PT, R3, R5, 0x2, 0x1f ;  /* 0x0c401f0005037f89 */ /* 0x000e2200000e0000 */
[----:B------:R-:W-:Y:S02]  /*1cc80*/  FSEL R12, R12, -INF , P4 ;  /* 0xff8000000c0c7808 */ /* 0x000fe40002000000 */
[----:B------:R-:W-:Y:S02]  /*1cc90*/  ISETP.GT.AND P6, PT, R146, 0x9, PT ;  /* 0x000000099200780c */ /* 0x000fe40003fc4270 */
[----:B------:R-:W-:Y:S02]  /*1cca0*/  FSEL R14, R14, -INF , P5 ;  /* 0xff8000000e0e7808 */ /* 0x000fe40002800000 */
[C---:B------:R-:W-:Y:S02]  /*1ccb0*/  ISETP.GT.AND P4, PT, R146.reuse, 0x11, PT ;  /* 0x000000119200780c */ /* 0x040fe40003f84270 */
[----:B------:R-:W-:-:S02]  /*1ccc0*/  ISETP.GT.AND P5, PT, R146, 0x18, PT ;  /* 0x000000189200780c */ /* 0x000fc40003fa4270 */
[----:B------:R-:W-:Y:S02]  /*1ccd0*/  FSEL R161, R161, -INF , P4 ;  /* 0xff800000a1a17808 */ /* 0x000fe40002000000 */
[----:B------:R-:W-:Y:S02]  /*1cce0*/  FSEL R163, R163, -INF , P5 ;  /* 0xff800000a3a37808 */ /* 0x000fe40002800000 */
[C---:B------:R-:W-:Y:S02]  /*1ccf0*/  ISETP.GT.AND P4, PT, R146.reuse, 0x21, PT ;  /* 0x000000219200780c */ /* 0x040fe40003f84270 */
[----:B------:R-:W-:Y:S02]  /*1cd00*/  ISETP.GT.AND P5, PT, R146, 0x28, PT ;  /* 0x000000289200780c */ /* 0x000fe40003fa4270 */
[----:B------:R-:W-:Y:S02]  /*1cd10*/  FSEL R153, R153, -INF , P4 ;  /* 0xff80000099997808 */ /* 0x000fe40002000000 */
[----:B------:R-:W-:-:S02]  /*1cd20*/  FSEL R154, R154, -INF , P5 ;  /* 0xff8000009a9a7808 */ /* 0x000fc40002800000 */
[C---:B------:R-:W-:Y:S02]  /*1cd30*/  ISETP.GT.AND P4, PT, R146.reuse, 0x31, PT ;  /* 0x000000319200780c */ /* 0x040fe40003f84270 */
[----:B0-----:R-:W-:Y:S02]  /*1cd40*/  FMNMX.FTZ R5, R5, R3, !PT ;  /* 0x0000000305057209 */ /* 0x001fe40007810000 */
[----:B------:R-:W-:Y:S02]  /*1cd50*/  ISETP.GT.AND P5, PT, R146, 0x38, PT ;  /* 0x000000389200780c */ /* 0x000fe40003fa4270 */
[----:B------:R-:W-:Y:S01]  /*1cd60*/  FSEL R145, R145, -INF , P4 ;  /* 0xff80000091917808 */ /* 0x000fe20002000000 */
[----:B------:R-:W0:Y:S01]  /*1cd70*/  SHFL.BFLY PT, R3, R5, 0x1, 0x1f ;  /* 0x0c201f0005037f89 */ /* 0x000e2200000e0000 */
[----:B---3--:R-:W-:Y:S02]  /*1cd80*/  FSEL R170, R170, -INF , P5 ;  /* 0xff800000aaaa7808 */ /* 0x008fe40002800000 */
[----:B------:R-:W-:-:S02]  /*1cd90*/  ISETP.GT.AND P4, PT, R146, 0x41, PT ;  /* 0x000000419200780c */ /* 0x000fc40003f84270 */
[----:B------:R-:W-:Y:S02]  /*1cda0*/  ISETP.GT.AND P5, PT, R146, 0x48, PT ;  /* 0x000000489200780c */ /* 0x000fe40003fa4270 */
[----:B------:R-:W-:Y:S02]  /*1cdb0*/  FSEL R139, R139, -INF , P4 ;  /* 0xff8000008b8b7808 */ /* 0x000fe40002000000 */
[----:B------:R-:W-:Y:S01]  /*1cdc0*/  FSEL R142, R142, -INF , P5 ;  /* 0xff8000008e8e7808 */ /* 0x000fe20002800000 */
[----:B------:R-:W-:Y:S02]  /*1cdd0*/  WARPGROUP.DEPBAR.LE gsb0, 0x0 ;  /* 0x00008000000079c5 */ /* 0x000fe40000010000 */
[----:B------:R-:W-:Y:S01]  /*1cde0*/  WARPGROUP.ARRIVE ;  /* 0x00000000000079c5 */ /* 0x000fe20000000000 */
[C---:B------:R-:W-:Y:S02]  /*1cdf0*/  ISETP.GT.AND P4, PT, R146.reuse, 0x51, PT ;  /* 0x000000519200780c */ /* 0x040fe40003f84270 */
[----:B------:R-:W-:-:S02]  /*1ce00*/  ISETP.GT.AND P5, PT, R146, 0x58, PT ;  /* 0x000000589200780c */ /* 0x000fc40003fa4270 */
[----:B------:R-:W-:Y:S01]  /*1ce10*/  FSEL R131, R131, -INF , P4 ;  /* 0xff80000083837808 */ /* 0x000fe20002000000 */
[----:B------:R-:W-:Y:S01]  /*1ce20*/  HGMMA.64x192x16.F32.BF16 R24, R184, gdesc[UR4].tnspB, R24, gsb0 ;  /* 0x42e00004b8187df0 */ /* 0x000fe20008001818 */
[----:B------:R-:W-:Y:S02]  /*1ce30*/  R2UR UR6, R120 ;  /* 0x00000000780672ca */ /* 0x000fe400000e0000 */
[----:B------:R-:W-:Y:S02]  /*1ce40*/  R2UR UR7, R121 ;  /* 0x00000000790772ca */ /* 0x000fe400000e0000 */
[----:B0-----:R-:W-:Y:S01]  /*1ce50*/  FMNMX.FTZ R5, R5, R3, !PT ;  /* 0x0000000305057209 */ /* 0x001fe20007810000 */
[----:B------:R-:W-:Y:S01]  /*1ce60*/  IMAD.U32 R3, RZ, RZ, UR4 ;  /* 0x00000004ff037e24 */ /* 0x000fe2000f8e00ff */
[----:B------:R0:W1:Y:S01]  /*1ce70*/  MUFU.TANH R121, R126 ;  /* 0x0000007e00797308 */ /* 0x0000620000002400 */
[----:B------:R-:W-:Y:S02]  /*1ce80*/  FSEL R134, R134, -INF , P5 ;  /* 0xff80000086867808 */ /* 0x000fe40002800000 */
[C---:B------:R-:W-:Y:S01]  /*1ce90*/  FMUL.FTZ R120, R5.reuse, R3 ;  /* 0x0000000305787220 */ /* 0x040fe20000410000 */
[----:B------:R-:W-:-:S02]  /*1cea0*/  FSETP.NEU.FTZ.AND P2, PT, R5, -INF , PT ;  /* 0xff8000000500780b */ /* 0x000fc40003f5d000 */
[----:B------:R-:W-:Y:S02]  /*1ceb0*/  ISETP.GT.AND P4, PT, R146, 0x61, PT ;  /* 0x000000619200780c */ /* 0x000fe40003f84270 */
[----:B------:R-:W-:Y:S01]  /*1cec0*/  FSEL R120, R120, RZ, P2 ;  /* 0x000000ff78787208 */ /* 0x000fe20001000000 */
[----:B0-----:R-:W-:Y:S01]  /*1ced0*/  FMUL.FTZ R126, R127, UR43 ;  /* 0x0000002b7f7e7c20 */ /* 0x001fe20008410000 */
[----:B------:R-:W-:-:S03]  /*1cee0*/  ISETP.GT.AND P5, PT, R146, 0x68, PT ;  /* 0x000000689200780c */ /* 0x000fc60003fa4270 */
[-CC-:B------:R-:W-:Y:S01]  /*1cef0*/  FFMA.FTZ R127, R136, R3.reuse, -R120.reuse ;  /* 0x00000003887f7223 */ /* 0x180fe20000010878 */
[----:B------:R-:W-:Y:S01]  /*1cf00*/  FSEL R136, R4, -INF , P3 ;  /* 0xff80000004887808 */ /* 0x000fe20001800000 */
[-CC-:B------:R-:W-:Y:S01]  /*1cf10*/  FFMA.FTZ R200, R0, R3.reuse, -R120.reuse ;  /* 0x0000000300c87223 */ /* 0x180fe20000010878 */
[-CC-:B------:R-:W-:Y:S01]  /*1cf20*/  FFMA.FTZ R202, R137, R3.reuse, -R120.reuse ;  /* 0x0000000389ca7223 */ /* 0x180fe20000010878 */
[----:B------:R-:W-:Y:S01]  /*1cf30*/  ISETP.GT.AND P3, PT, R146, 0x10, PT ;  /* 0x000000109200780c */ /* 0x000fe20003f64270 */
[-CC-:B------:R-:W-:Y:S01]  /*1cf40*/  FFMA.FTZ R196, R160, R3.reuse, -R120.reuse ;  /* 0x00000003a0c47223 */ /* 0x180fe20000010878 */
[----:B------:R-:W-:Y:S01]  /*1cf50*/  FMNMX.FTZ R0, R136, R8, !PT ;  /* 0x0000000888007209 */ /* 0x000fe20007810000 */
[-CC-:B------:R-:W-:Y:S01]  /*1cf60*/  FFMA.FTZ R198, R162, R3.reuse, -R120.reuse ;  /* 0x00000003a2c67223 */ /* 0x180fe20000010878 */
[----:B------:R-:W-:Y:S01]  /*1cf70*/  FSEL R137, R15, -INF , P6 ;  /* 0xff8000000f897808 */ /* 0x000fe20003000000 */
[-CC-:B------:R-:W-:Y:S01]  /*1cf80*/  FFMA.FTZ R194, R155, R3.reuse, -R120.reuse ;  /* 0x000000039bc27223 */ /* 0x180fe20000010878 */
[----:B------:R-:W-:Y:S01]  /*1cf90*/  FMNMX.FTZ R0, R12, R0, !PT ;  /* 0x000000000c007209 */ /* 0x000fe20007810000 */
[----:B------:R-:W0:Y:S01]  /*1cfa0*/  MUFU.TANH R126, R126 ;  /* 0x0000007e007e7308 */ /* 0x000e220000002400 */
[----:B------:R-:W-:Y:S01]  /*1cfb0*/  FSEL R21, R21, -INF , P3 ;  /* 0xff80000015157808 */ /* 0x000fe20001800000 */
[-CC-:B------:R-:W-:Y:S01]  /*1cfc0*/  FFMA.FTZ R157, R157, R3.reuse, -R120.reuse ;  /* 0x000000039d9d7223 */ /* 0x180fe20000010878 */
[----:B------:R-:W-:Y:S01]  /*1cfd0*/  FMNMX.FTZ R0, R14, R0, !PT ;  /* 0x000000000e007209 */ /* 0x000fe20007810000 */
[-CC-:B------:R-:W-:Y:S01]  /*1cfe0*/  FFMA.FTZ R190, R147, R3.reuse, -R120.reuse ;  /* 0x0000000393be7223 */ /* 0x180fe20000010878 */
[----:B------:R-:W-:Y:S01]  /*1cff0*/  ISETP.GT.AND P6, PT, R146, 0x19, PT ;  /* 0x000000199200780c */ /* 0x000fe20003fc4270 */
[-CC-:B------:R-:W-:Y:S01]  /*1d000*/  FFMA.FTZ R188, R158, R3.reuse, -R120.reuse ;  /* 0x000000039ebc7223 */ /* 0x180fe20000010878 */
[----:B------:R-:W-:Y:S01]  /*1d010*/  FMNMX.FTZ R0, R137, R0, !PT ;  /* 0x0000000089007209 */ /* 0x000fe20007810000 */
        /* <DEDUP_REMOVED lines=8> */
[-CC-:B------:R-:W-:Y:S01]  /*1d0a0*/  FFMA.FTZ R167, R167, R3.reuse, -R120.reuse ;  /* 0x00000003a7a77223 */ /* 0x180fe20000010878 */
[----:B------:R-:W-:Y:S01]  /*1d0b0*/  FSEL R152, R152, -INF , P3 ;  /* 0xff80000098987808 */ /* 0x000fe20001800000 */
[-CC-:B------:R-:W-:Y:S01]  /*1d0c0*/  FFMA.FTZ R159, R159, R3.reuse, -R120.reuse ;  /* 0x000000039f9f7223 */ /* 0x180fe20000010878 */
[----:B------:R-:W-:Y:S01]  /*1d0d0*/  FMNMX.FTZ R0, R163, R0, !PT ;  /* 0x00000000a3007209 */ /* 0x000fe20007810000 */
[----:B------:R-:W-:Y:S01]  /*1d0e0*/  FFMA.FTZ R124, R124, R3, -R120 ;  /* 0x000000037c7c7223 */ /* 0x000fe20000010878 */
[----:B------:R-:W-:Y:S01]  /*1d0f0*/  ISETP.GT.AND P6, PT, R146, 0x29, PT ;  /* 0x000000299200780c */ /* 0x000fe20003fc4270 */
[----:B------:R-:W-:Y:S01]  /*1d100*/  MUFU.EX2 R200, R200 ;  /* 0x000000c800c87308 */ /* 0x000fe20000000800 */
[----:B------:R-:W-:-:S02]  /*1d110*/  FMNMX.FTZ R0, R164, R0, !PT ;  /* 0x00000000a4007209 */ /* 0x000fc40007810000 */
[----:B------:R-:W-:Y:S02]  /*1d120*/  ISETP.GT.AND P3, PT, R146, 0x30, PT ;  /* 0x000000309200780c */ /* 0x000fe40003f64270 */
[----:B------:R-:W-:Y:S02]  /*1d130*/  FMNMX.FTZ R0, R152, R0, !PT ;  /* 0x0000000098007209 */ /* 0x000fe40007810000 */
[----:B------:R-:W-:Y:S01]  /*1d140*/  FSEL R156, R156, -INF , P6 ;  /* 0xff8000009c9c7808 */ /* 0x000fe20003000000 */
[----:B------:R-:W-:Y:S01]  /*1d150*/  MUFU.EX2 R127, R127 ;  /* 0x0000007f007f7308 */ /* 0x000fe20000000800 */
[----:B------:R-:W-:Y:S02]  /*1d160*/  FMNMX.FTZ R0, R153, R0, !PT ;  /* 0x0000000099007209 */ /* 0x000fe40007810000 */
[----:B------:R-:W-:Y:S02]  /*1d170*/  FSEL R160, R144, -INF , P3 ;  /* 0xff80000090a07808 */ /* 0x000fe40001800000 */
[----:B------:R-:W-:-:S02]  /*1d180*/  FMNMX.FTZ R0, R154, R0, !PT ;  /* 0x000000009a007209 */ /* 0x000fc40007810000 */
[----:B------:R-:W-:Y:S01]  /*1d190*/  ISETP.GT.AND P6, PT, R146, 0x39, PT ;  /* 0x000000399200780c */ /* 0x000fe20003fc4270 */
[----:B------:R-:W-:Y:S01]  /*1d1a0*/  MUFU.EX2 R202, R202 ;  /* 0x000000ca00ca7308 */ /* 0x000fe20000000800 */
[----:B------:R-:W-:Y:S02]  /*1d1b0*/  FMNMX.FTZ R0, R156, R0, !PT ;  /* 0x000000009c007209 */ /* 0x000fe40007810000 */
[----:B------:R-:W-:Y:S02]  /*1d1c0*/  ISETP.GT.AND P3, PT, R146, 0x40, PT ;  /* 0x000000409200780c */ /* 0x000fe40003f64270 */
[----:B------:R-:W-:Y:S02]  /*1d1d0*/  FMNMX.FTZ R0, R160, R0, !PT ;  /* 0x00000000a0007209 */ /* 0x000fe40007810000 */
[----:B--2---:R-:W-:Y:S01]  /*1d1e0*/  FSEL R171, R171, -INF , P6 ;  /* 0xff800000abab7808 */ /* 0x004fe20003000000 */
[----:B------:R-:W-:Y:S01]  /*1d1f0*/  MUFU.EX2 R15, R15 ;  /* 0x0000000f000f7308 */ /* 0x000fe20000000800 */
[----:B------:R-:W-:-:S02]  /*1d200*/  FMNMX.FTZ R0, R145, R0, !PT ;  /* 0x0000000091007209 */ /* 0x000fc40007810000 */
[----:B------:R-:W-:Y:S02]  /*1d210*/  FSEL R162, R138, -INF , P3 ;  /* 0xff8000008aa27808 */ /* 0x000fe40001800000 */
[----:B------:R-:W-:Y:S02]  /*1d220*/  FMNMX.FTZ R0, R170, R0, !PT ;  /* 0x00000000aa007209 */ /* 0x000fe40007810000 */
[C---:B------:R-:W-:Y:S01]  /*1d230*/  ISETP.GT.AND P6, PT, R146.reuse, 0x49, PT ;  /* 0x000000499200780c */ /* 0x040fe20003fc4270 */
[----:B------:R-:W-:Y:S01]  /*1d240*/  MUFU.EX2 R196, R196 ;  /* 0x000000c400c47308 */ /* 0x000fe20000000800 */
[----:B------:R-:W-:Y:S02]  /*1d250*/  FMNMX.FTZ R0, R171, R0, !PT ;  /* 0x00000000ab007209 */ /* 0x000fe40007810000 */
[----:B------:R-:W-:Y:S02]  /*1d260*/  ISETP.GT.AND P3, PT, R146, 0x50, PT ;  /* 0x000000509200780c */ /* 0x000fe40003f64270 */
[----:B------:R-:W-:-:S02]  /*1d270*/  FMNMX.FTZ R0, R162, R0, !PT ;  /* 0x00000000a2007209 */ /* 0x000fc40007810000 */
[----:B------:R-:W-:Y:S01]  /*1d280*/  FSEL R143, R143, -INF , P6 ;  /* 0xff8000008f8f7808 */ /* 0x000fe20003000000 */
[----:B------:R-:W-:Y:S01]  /*1d290*/  MUFU.EX2 R20, R20 ;  /* 0x0000001400147308 */ /* 0x000fe20000000800 */
[----:B------:R-:W-:Y:S02]  /*1d2a0*/  FMNMX.FTZ R0, R139, R0, !PT ;  /* 0x000000008b007209 */ /* 0x000fe40007810000 */
[----:B------:R-:W-:Y:S02]  /*1d2b0*/  FSEL R155, R130, -INF , P3 ;  /* 0xff800000829b7808 */ /* 0x000fe40001800000 */
[----:B------:R-:W-:Y:S02]  /*1d2c0*/  FMNMX.FTZ R0, R142, R0, !PT ;  /* 0x000000008e007209 */ /* 0x000fe40007810000 */
[----:B------:R-:W-:Y:S01]  /*1d2d0*/  ISETP.GT.AND P6, PT, R146, 0x59, PT ;  /* 0x000000599200780c */ /* 0x000fe20003fc4270 */
[----:B------:R2:W-:Y:S01]  /*1d2e0*/  MUFU.EX2 R130, R157 ;  /* 0x0000009d00827308 */ /* 0x0005e20000000800 */
[----:B------:R-:W-:-:S02]  /*1d2f0*/  FMNMX.FTZ R0, R143, R0, !PT ;  /* 0x000000008f007209 */ /* 0x000fc40007810000 */
[C---:B------:R-:W-:Y:S02]  /*1d300*/  ISETP.GT.AND P3, PT, R146.reuse, 0x60, PT ;  /* 0x000000609200780c */ /* 0x040fe40003f64270 */
[----:B------:R-:W-:Y:S02]  /*1d310*/  FMNMX.FTZ R0, R155, R0, !PT ;  /* 0x000000009b007209 */ /* 0x000fe40007810000 */
[----:B------:R-:W-:Y:S01]  /*1d320*/  FSEL R135, R135, -INF , P6 ;  /* 0xff80000087877808 */ /* 0x000fe20003000000 */
[----:B------:R-:W-:Y:S01]  /*1d330*/  MUFU.EX2 R198, R198 ;  /* 0x000000c600c67308 */ /* 0x000fe20000000800 */
[----:B------:R-:W-:Y:S02]  /*1d340*/  FMNMX.FTZ R0, R131, R0, !PT ;  /* 0x0000000083007209 */ /* 0x000fe40007810000 */
[----:B------:R-:W-:Y:S02]  /*1d350*/  ISETP.GT.AND P6, PT, R146, 0x69, PT ;  /* 0x000000699200780c */ /* 0x000fe40003fc4270 */
[----:B------:R-:W-:-:S02]  /*1d360*/  FMNMX.FTZ R0, R134, R0, !PT ;  /* 0x0000000086007209 */ /* 0x000fc40007810000 */
[----:B------:R-:W-:Y:S01]  /*1d370*/  FSEL R146, R122, -INF , P3 ;  /* 0xff8000007a927808 */ /* 0x000fe20001800000 */
[----:B------:R-:W-:Y:S01]  /*1d380*/  MUFU.EX2 R144, R165 ;  /* 0x000000a500907308 */ /* 0x000fe20000000800 */
[----:B------:R-:W-:Y:S02]  /*1d390*/  FMNMX.FTZ R0, R135, R0, !PT ;  /* 0x0000000087007209 */ /* 0x000fe40007810000 */
[----:B--2---:R-:W-:Y:S01]  /*1d3a0*/  FSEL R157, R123, -INF , P4 ;  /* 0xff8000007b9d7808 */ /* 0x004fe20002000000 */
[----:B------:R-:W-:Y:S01]  /*1d3b0*/  FFMA.FTZ R123, R148, R3, -R120 ;  /* 0x00000003947b7223 */ /* 0x000fe20000010878 */
[----:B------:R-:W-:Y:S02]  /*1d3c0*/  FMNMX.FTZ R0, R146, R0, !PT ;  /* 0x0000000092007209 */ /* 0x000fe40007810000 */
[----:B-1----:R-:W-:Y:S01]  /*1d3d0*/  FSEL R147, R121, -INF , P5 ;  /* 0xff80000079937808 */ /* 0x002fe20002800000 */
[----:B------:R-:W-:Y:S01]  /*1d3e0*/  MUFU.EX2 R192, R192 ;  /* 0x000000c000c07308 */ /* 0x000fe20000000800 */
[----:B------:R-:W-:-:S02]  /*1d3f0*/  FMNMX.FTZ R0, R157, R0, !PT ;  /* 0x000000009d007209 */ /* 0x000fc40007810000 */
[----:B0-----:R-:W-:Y:S01]  /*1d400*/  FSEL R158, R126, -INF , P6 ;  /* 0xff8000007e9e7808 */ /* 0x001fe20003000000 */
[-CC-:B------:R-:W-:Y:S01]  /*1d410*/  FFMA.FTZ R126, R129, R3.reuse, -R120.reuse ;  /* 0x00000003817e7223 */ /* 0x180fe20000010878 */
[----:B------:R-:W-:Y:S01]  /*1d420*/  FMNMX.FTZ R0, R147, R0, !PT ;  /* 0x0000000093007209 */ /* 0x000fe20007810000 */
[-CC-:B------:R-:W-:Y:S01]  /*1d430*/  FFMA.FTZ R129, R140, R3.reuse, -R120.reuse ;  /* 0x000000038c817223 */ /* 0x180fe20000010878 */
[----:B------:R-:W-:Y:S01]  /*1d440*/  FFMA.FTZ R140, R151, R3, -R120 ;  /* 0x00000003978c7223 */ /* 0x000fe20000010878 */
        /* <DEDUP_REMOVED lines=12> */
[----:B0-----:R-:W-:-:S02]  /*1d510*/  FMNMX.FTZ R4, R4, R0, !PT ;  /* 0x0000000004047209 */ /* 0x001fc40007810000 */
[----:B------:R-:W-:Y:S02]  /*1d520*/  FSEL R0, R5, RZ, P2 ;  /* 0x000000ff05007208 */ /* 0x000fe40001000000 */
[C---:B------:R-:W-:Y:S01]  /*1d530*/  FSETP.NEU.FTZ.AND P2, PT, R4.reuse, -INF , PT ;  /* 0xff8000000400780b */ /* 0x040fe20003f5d000 */
[-C--:B------:R-:W-:Y:S02]  /*1d540*/  FMUL.FTZ R148, R4, R3.reuse ;  /* 0x0000000304947220 */ /* 0x080fe40000410000 */
[----:B------:R-:W-:Y:S01]  /*1d550*/  MUFU.EX2 R129, R129 ;  /* 0x0000008100817308 */ /* 0x000fe20000000800 */
[----:B------:R-:W-:Y:S01]  /*1d560*/  FADD.FTZ R0, -R0, R9 ;  /* 0x0000000900007221 */ /* 0x000fe20000010100 */
[----:B------:R-:W-:Y:S02]  /*1d570*/  FSEL R121, R4, RZ, P2 ;  /* 0x000000ff04797208 */ /* 0x000fe40001000000 */
[----:B------:R-:W-:Y:S01]  /*1d580*/  FSEL R148, R148, RZ, P2 ;  /* 0x000000ff94947208 */ /* 0x000fe20001000000 */
[----:B------:R-:W-:Y:S01]  /*1d590*/  FMUL.FTZ R0, R0, R3 ;  /* 0x0000000300007220 */ /* 0x000fe20000410000 */
[C---:B------:R-:W-:Y:S01]  /*1d5a0*/  ISETP.GT.AND P2, PT, R10.reuse, R218, PT ;  /* 0x000000da0a00720c */ /* 0x040fe20003f44270 */
[----:B------:R-:W-:Y:S01]  /*1d5b0*/  VIADD R10, R10, 0xffffffff ;  /* 0xffffffff0a0a7836 */ /* 0x000fe20000000000 */
        /* <DEDUP_REMOVED lines=24> */
[----:B------:R-:W-:Y:S01]  /*1d740*/  MUFU.EX2 R12, R12 ;  /* 0x0000000c000c7308 */ /* 0x000fe20000000800 */
[----:B0-----:R-:W-:Y:S01]  /*1d750*/  FFMA.FTZ R7, R0, R7, R200 ;  /* 0x0000000700077223 */ /* 0x001fe200000100c8 */
[-CC-:B------:R-:W-:Y:S01]  /*1d760*/  FFMA.FTZ R191, R170, R3.reuse, -R148.reuse ;  /* 0x00000003aabf7223 */ /* 0x180fe20000010894 */
[-CC-:B------:R-:W-:Y:S01]  /*1d770*/  FFMA.FTZ R185, R162, R3.reuse, -R148.reuse ;  /* 0x00000003a2b97223 */ /* 0x180fe20000010894 */
[-CC-:B------:R-:W-:Y:S01]  /*1d780*/  FFMA.FTZ R135, R135, R3.reuse, -R148.reuse ;  /* 0x0000000387877223 */ /* 0x180fe20000010894 */
[----:B------:R-:W-:Y:S01]  /*1d790*/  FADD.FTZ R7, R127, R7 ;  /* 0x000000077f077221 */ /* 0x000fe20000010000 */
[-CC-:B------:R-:W-:Y:S01]  /*1d7a0*/  FFMA.FTZ R157, R157, R3.reuse, -R148.reuse ;  /* 0x000000039d9d7223 */ /* 0x180fe20000010894 */
[----:B------:R-:W-:Y:S01]  /*1d7b0*/  FFMA.FTZ R147, R147, R3, -R148 ;  /* 0x0000000393937223 */ /* 0x000fe20000010894 */
[----:B------:R-:W-:Y:S01]  /*1d7c0*/  MUFU.EX2 R203, R203 ;  /* 0x000000cb00cb7308 */ /* 0x000fe20000000800 */
[----:B------:R-:W-:Y:S01]  /*1d7d0*/  FADD.FTZ R7, R202, R7 ;  /* 0x00000007ca077221 */ /* 0x000fe20000010000 */
[----:B------:R-:W-:-:S02]  /*1d7e0*/  F2FP.BF16.F32.PACK_AB R202, R15, R202 ;  /* 0x000000ca0fca723e */ /* 0x000fc400000010ff */
[----:B------:R-:W-:Y:S01]  /*1d7f0*/  F2FP.BF16.F32.PACK_AB R200, R127, R200 ;  /* 0x000000c87fc8723e */ /* 0x000fe200000010ff */
[----:B------:R-:W-:-:S03]  /*1d800*/  FADD.FTZ R7, R15, R7 ;  /* 0x000000070f077221 */ /* 0x000fc60000010000 */
[----:B------:R-:W-:Y:S01]  /*1d810*/  MUFU.EX2 R14, R14 ;  /* 0x0000000e000e7308 */ /* 0x000fe20000000800 */
[----:B------:R-:W-:Y:S01]  /*1d820*/  FADD.FTZ R7, R196, R7 ;  /* 0x00000007c4077221 */ /* 0x000fe20000010000 */
[----:B------:R-:W-:-:S06]  /*1d830*/  F2FP.BF16.F32.PACK_AB R196, R20, R196 ;  /* 0x000000c414c4723e */ /* 0x000fcc00000010ff */
        /* <DEDUP_REMOVED lines=20> */
[-CC-:B------:R-:W-:Y:S01]  /*1d980*/  FFMA.FTZ R182, R125, R3.reuse, -R120.reuse ;  /* 0x000000037db67223 */ /* 0x180fe20000010878 */
[-CC-:B------:R-:W-:Y:S01]  /*1d990*/  FFMA.FTZ R125, R141, R3.reuse, -R120.reuse ;  /* 0x000000038d7d7223 */ /* 0x180fe20000010878 */
[-C--:B------:R-:W-:Y:S01]  /*1d9a0*/  FFMA.FTZ R120, R150, R3.reuse, -R120 ;  /* 0x0000000396787223 */ /* 0x080fe20000010878 */
[----:B------:R-:W-:Y:S01]  /*1d9b0*/  WARPGROUP.ARRIVE ;  /* 0x00000000000079c5 */ /* 0x000fe20000000000 */
[-CC-:B------:R-:W-:Y:S01]  /*1d9c0*/  FFMA.FTZ R141, R156, R3.reuse, -R148.reuse ;  /* 0x000000039c8d7223 */ /* 0x180fe20000010894 */
[-CC-:B------:R-:W-:Y:S01]  /*1d9d0*/  FFMA.FTZ R183, R134, R3.reuse, -R148.reuse ;  /* 0x0000000386b77223 */ /* 0x180fe20000010894 */
[----:B------:R0:W-:Y:S01]  /*1d9e0*/  MUFU.EX2 R9, R120 ;  /* 0x0000007800097308 */ /* 0x0001e20000000800 */
[----:B------:R-:W-:Y:S01]  /*1d9f0*/  FFMA.FTZ R181, R155, R3, -R148 ;  /* 0x000000039bb57223 */ /* 0x000fe20000010894 */
[----:B------:R-:W-:-:S06]  /*1da00*/  F2FP.BF16.F32.PACK_AB R180, R129, R124 ;  /* 0x0000007c81b4723e */ /* 0x000fcc00000010ff */
[----:B------:R-:W-:Y:S01]  /*1da10*/  MUFU.EX2 R141, R141 ;  /* 0x0000008d008d7308 */ /* 0x000fe20000000800 */
[----:B0-----:R-:W-:Y:S02]  /*1da20*/  VIADD R120, R2, 0x300 ;  /* 0x0000030002787836 */ /* 0x001fe40000000000 */
[----:B------:R-:W-:Y:S01]  /*1da30*/  FADD.FTZ R2, -R121, R8 ;  /* 0x0000000879027221 */ /* 0x000fe20000010100 */
[----:B------:R-:W-:Y:S02]  /*1da40*/  IMAD.MOV.U32 R121, RZ, RZ, 0x40000040 ;  /* 0x40000040ff797424 */ /* 0x000fe400078e00ff */
[----:B------:R-:W-:Y:S01]  /*1da50*/  R2UR UR6, R120 ;  /* 0x00000000780672ca */ /* 0x000fe200000e0000 */
[-C--:B------:R-:W-:Y:S02]  /*1da60*/  FMUL.FTZ R2, R2, R3.reuse ;  /* 0x0000000302027220 */ /* 0x080fe40000410000 */
[----:B------:R-:W-:Y:S01]  /*1da70*/  R2UR UR7, R121 ;  /* 0x00000000790772ca */ /* 0x000fe200000e0000 */
[----:B------:R-:W-:Y:S01]  /*1da80*/  FADD.FTZ R121, R20, R7 ;  /* 0x0000000714797221 */ /* 0x000fe20000010000 */
[----:B------:R-:W-:Y:S01]  /*1da90*/  MUFU.EX2 R8, R145 ;  /* 0x0000009100087308 */ /* 0x000fe20000000800 */
[----:B------:R-:W-:-:S02]  /*1daa0*/  FFMA.FTZ R120, R171, R3, -R148 ;  /* 0x00000003ab787223 */ /* 0x000fc40000010894 */
[----:B------:R-:W-:Y:S01]  /*1dab0*/  FADD.FTZ R121, R198, R121 ;  /* 0x00000079c6797221 */ /* 0x000fe20000010000 */
[----:B------:R-:W-:-:S03]  /*1dac0*/  F2FP.BF16.F32.PACK_AB R198, R144, R198 ;  /* 0x000000c690c6723e */ /* 0x000fc600000010ff */
[----:B------:R-:W-:Y:S01]  /*1dad0*/  FADD.FTZ R121, R144, R121 ;  /* 0x0000007990797221 */ /* 0x000fe20000010000 */
[----:B------:R-:W0:Y:S03]  /*1dae0*/  MUFU.EX2 R2, R2 ;  /* 0x0000000200027308 */ /* 0x000e260000000800 */
[----:B------:R-:W-:Y:S01]  /*1daf0*/  HGMMA.64x192x16.F32.BF16 R24, R176, gdesc[UR4].tnspB, R24, gsb0 ;  /* 0x42e00004b0187df0 */ /* 0x000fe20008001818 */
[----:B------:R-:W-:Y:S01]  /*1db00*/  FADD.FTZ R121, R192, R121 ;  /* 0x00000079c0797221 */ /* 0x000fe20000010000 */
[----:B------:R-:W-:-:S03]  /*1db10*/  F2FP.BF16.F32.PACK_AB R192, R138, R192 ;  /* 0x000000c08ac0723e */ /* 0x000fc600000010ff */
[----:B------:R-:W-:Y:S01]  /*1db20*/  FADD.FTZ R121, R138, R121 ;  /* 0x000000798a797221 */ /* 0x000fe20000010000 */
[----:B------:R-:W1:Y:S03]  /*1db30*/  MUFU.EX2 R120, R120 ;  /* 0x0000007800787308 */ /* 0x000e660000000800 */
[----:B------:R-:W-:Y:S01]  /*1db40*/  FADD.FTZ R121, R194, R121 ;  /* 0x00000079c2797221 */ /* 0x000fe20000010000 */
[----:B------:R-:W-:-:S03]  /*1db50*/  F2FP.BF16.F32.PACK_AB R194, R130, R194 ;  /* 0x000000c282c2723e */ /* 0x000fc600000010ff */
[----:B------:R-:W-:Y:S01]  /*1db60*/  FADD.FTZ R121, R130, R121 ;  /* 0x0000007982797221 */ /* 0x000fe20000010000 */
[----:B0-----:R-:W-:Y:S01]  /*1db70*/  FFMA.FTZ R7, R2, R6, R201 ;  /* 0x0000000602077223 */ /* 0x001fe200000100c9 */
[----:B------:R-:W-:Y:S01]  /*1db80*/  FFMA.FTZ R6, R139, R3, -R148 ;  /* 0x000000038b067223 */ /* 0x000fe20000010894 */
[----:B------:R-:W0:Y:S01]  /*1db90*/  MUFU.EX2 R182, R182 ;  /* 0x000000b600b67308 */ /* 0x000e220000000800 */
[----:B------:R-:W-:Y:S01]  /*1dba0*/  FADD.FTZ R121, R188, R121 ;  /* 0x00000079bc797221 */ /* 0x000fe20000010000 */
[----:B------:R-:W-:Y:S01]  /*1dbb0*/  FADD.FTZ R150, R12, R7 ;  /* 0x000000070c967221 */ /* 0x000fe20000010000 */
[C---:B------:R-:W-:Y:S02]  /*1dbc0*/  F2FP.BF16.F32.PACK_AB R188, R122.reuse, R188 ;  /* 0x000000bc7abc723e */ /* 0x040fe400000010ff */
[----:B------:R-:W-:Y:S01]  /*1dbd0*/  FADD.FTZ R121, R122, R121 ;  /* 0x000000797a797221 */ /* 0x000fe20000010000 */
[----:B------:R-:W-:Y:S01]  /*1dbe0*/  FADD.FTZ R7, R203, R150 ;  /* 0x00000096cb077221 */ /* 0x000fe20000010000 */
[----:B------:R-:W-:Y:S01]  /*1dbf0*/  F2FP.BF16.F32.PACK_AB R201, R12, R201 ;  /* 0x000000c90cc9723e */ /* 0x000fe200000010ff */
[----:B------:R-:W2:Y:S01]  /*1dc00*/  MUFU.EX2 R6, R6 ;  /* 0x0000000600067308 */ /* 0x000ea20000000800 */
[C---:B------:R-:W-:Y:S01]  /*1dc10*/  F2FP.BF16.F32.PACK_AB R203, R14.reuse, R203 ;  /* 0x000000cb0ecb723e */ /* 0x040fe200000010ff */
[----:B------:R-:W-:Y:S01]  /*1dc20*/  FADD.FTZ R150, R14, R7 ;  /* 0x000000070e967221 */ /* 0x000fe20000010000 */
[----:B------:R-:W-:-:S03]  /*1dc30*/  IMAD.MOV.U32 R12, RZ, RZ, R205 ;  /* 0x000000ffff0c7224 */ /* 0x000fc600078e00cd */
[----:B------:R-:W-:Y:S01]  /*1dc40*/  FADD.FTZ R150, R197, R150 ;  /* 0x00000096c5967221 */ /* 0x000fe20000010000 */
[C---:B------:R-:W-:Y:S01]  /*1dc50*/  F2FP.BF16.F32.PACK_AB R197, R21.reuse, R197 ;  /* 0x000000c515c5723e */ /* 0x040fe200000010ff */
[----:B------:R-:W3:Y:S02]  /*1dc60*/  MUFU.EX2 R125, R125 ;  /* 0x0000007d007d7308 */ /* 0x000ee40000000800 */
[----:B------:R-:W-:-:S04]  /*1dc70*/  FADD.FTZ R150, R21, R150 ;  /* 0x0000009615967221 */ /* 0x000fc80000010000 */
[----:B------:R-:W-:Y:S01]  /*1dc80*/  FADD.FTZ R7, R199, R150 ;  /* 0x00000096c7077221 */ /* 0x000fe20000010000 */
[----:B------:R-:W-:Y:S01]  /*1dc90*/  FADD.FTZ R150, R190, R121 ;  /* 0x00000079be967221 */ /* 0x000fe20000010000 */
[----:B------:R-:W-:Y:S01]  /*1dca0*/  MUFU.EX2 R181, R181 ;  /* 0x000000b500b57308 */ /* 0x000fe20000000800 */
[C---:B------:R-:W-:Y:S01]  /*1dcb0*/  F2FP.BF16.F32.PACK_AB R190, R123.reuse, R190 ;  /* 0x000000be7bbe723e */ /* 0x040fe200000010ff */
[C---:B------:R-:W-:Y:S01]  /*1dcc0*/  FADD.FTZ R142, R136.reuse, R7 ;  /* 0x00000007888e7221 */ /* 0x040fe20000010000 */
[----:B------:R-:W-:Y:S01]  /*1dcd0*/  FADD.FTZ R7, R123, R150 ;  /* 0x000000967b077221 */ /* 0x000fe20000010000 */
[----:B------:R-:W-:Y:S02]  /*1dce0*/  F2FP.BF16.F32.PACK_AB R199, R136, R199 ;  /* 0x000000c788c7723e */ /* 0x000fe400000010ff */
[----:B------:R-:W-:Y:S01]  /*1dcf0*/  FADD.FTZ R142, R193, R142 ;  /* 0x0000008ec18e7221 */ /* 0x000fe20000010000 */
[----:B------:R-:W-:Y:S01]  /*1dd00*/  FADD.FTZ R7, R184, R7 ;  /* 0x00000007b8077221 */ /* 0x000fe20000010000 */
[----:B------:R-:W-:Y:S01]  /*1dd10*/  MUFU.EX2 R183, R183 ;  /* 0x000000b700b77308 */ /* 0x000fe20000000800 */
[C---:B------:R-:W-:Y:S01]  /*1dd20*/  F2FP.BF16.F32.PACK_AB R184, R126.reuse, R184 ;  /* 0x000000b87eb8723e */ /* 0x040fe200000010ff */
        /* <DEDUP_REMOVED lines=10> */
[----:B------:R-:W-:-:S03]  /*1ddd0*/  F2FP.BF16.F32.PACK_AB R189, R8, R189 ;  /* 0x000000bd08bd723e */ /* 0x000fc600000010ff */
[----:B------:R-:W-:Y:S01]  /*1dde0*/  FADD.FTZ R134, R8, R7 ;  /* 0x0000000708867221 */ /* 0x000fe20000010000 */
[----:B------:R-:W-:-:S03]  /*1ddf0*/  IMAD.MOV.U32 R8, RZ, RZ, R4 ;  /* 0x000000ffff087224 */ /* 0x000fc600078e0004 */
[----:B------:R-:W-:Y:S01]  /*1de00*/  FADD.FTZ R7, R191, R134 ;  /* 0x00000086bf077221 */ /* 0x000fe20000010000 */
[----:B------:R-:W-:Y:S01]  /*1de10*/  FADD.FTZ R134, R124, R121 ;  /* 0x000000797c867221 */ /* 0x000fe20000010000 */
[C---:B-1----:R-:W-:Y:S02]  /*1de20*/  F2FP.BF16.F32.PACK_AB R191, R120.reuse, R191 ;  /* 0x000000bf78bf723e */ /* 0x042fe400000010ff */
[----:B------:R-:W-:Y:S01]  /*1de30*/  FADD.FTZ R20, R120, R7 ;  /* 0x0000000778147221 */ /* 0x000fe20000010000 */
[----:B------:R-:W-:-:S03]  /*1de40*/  FADD.FTZ R121, R129, R134 ;  /* 0x0000008681797221 */ /* 0x000fc60000010000 */
[----:B------:R-:W-:Y:S01]  /*1de50*/  FADD.FTZ R7, R185, R20 ;  /* 0x00000014b9077221 */ /* 0x000fe20000010000 */
[----:B0-----:R-:W-:Y:S01]  /*1de60*/  FADD.FTZ R130, R182, R121 ;  /* 0x00000079b6827221 */ /* 0x001fe20000010000 */
[C---:B--2---:R-:W-:Y:S02]  /*1de70*/  F2FP.BF16.F32.PACK_AB R185, R6.reuse, R185 ;  /* 0x000000b906b9723e */ /* 0x044fe400000010ff */
[----:B------:R-:W-:Y:S01]  /*1de80*/  FADD.FTZ R20, R6, R7 ;  /* 0x0000000706147221 */ /* 0x000fe20000010000 */
[C---:B---3--:R-:W-:Y:S01]  /*1de90*/  FADD.FTZ R7, R125.reuse, R130 ;  /* 0x000000827d077221 */ /* 0x048fe20000010000 */
[----:B------:R-:W-:Y:S02]  /*1dea0*/  F2FP.BF16.F32.PACK_AB R182, R125, R182 ;  /* 0x000000b67db6723e */ /* 0x000fe400000010ff */
[----:B------:R-:W-:Y:S01]  /*1deb0*/  FADD.FTZ R122, R187, R20 ;  /* 0x00000014bb7a7221 */ /* 0x000fe20000010000 */
[----:B------:R-:W-:Y:S01]  /*1dec0*/  FADD.FTZ R126, R132, R7 ;  /* 0x00000007847e7221 */ /* 0x000fe20000010000 */
[----:B------:R-:W-:Y:S03]  /*1ded0*/  MUFU.EX2 R20, R157 ;  /* 0x0000009d00147308 */ /* 0x000fe60000000800 */
[----:B------:R-:W-:-:S04]  /*1dee0*/  FADD.FTZ R7, R133, R126 ;  /* 0x0000007e85077221 */ /* 0x000fc80000010000 */
[----:B------:R-:W-:-:S04]  /*1def0*/  FADD.FTZ R124, R140, R7 ;  /* 0x000000078c7c7221 */ /* 0x000fc80000010000 */
[C---:B------:R-:W-:Y:S01]  /*1df00*/  FADD.FTZ R7, R9.reuse, R124 ;  /* 0x0000007c09077221 */ /* 0x040fe20000010000 */
[----:B------:R-:W-:Y:S02]  /*1df10*/  WARPGROUP.DEPBAR.LE gsb0, 0x0 ;  /* 0x00008000000079c5 */ /* 0x000fe40000010000 */
[----:B------:R0:W-:Y:S01]  /*1df20*/  @!P1 SYNCS.ARRIVE.TRANS64.RED.A1T0 RZ, [R13+URZ], RZ ;  /* 0x000000ff0dff99a7 */ /* 0x0001e2000810043f */
[----:B------:R-:W-:Y:S01]  /*1df30*/  FFMA.FTZ R177, R146, R3, -R148 ;  /* 0x0000000392b17223 */ /* 0x000fe20000010894 */
[----:B------:R-:W-:Y:S02]  /*1df40*/  F2FP.BF16.F32.PACK_AB R178, R9, R140 ;  /* 0x0000008c09b2723e */ /* 0x000fe400000010ff */
[----:B------:R-:W-:-:S03]  /*1df50*/  F2FP.BF16.F32.PACK_AB R176, R133, R132 ;  /* 0x0000008485b0723e */ /* 0x000fc600000010ff */
[----:B------:R-:W-:Y:S01]  /*1df60*/  MUFU.EX2 R177, R177 ;  /* 0x000000b100b17308 */ /* 0x000fe20000000800 */
[----:B0-----:R-:W-:Y:S01]  /*1df70*/  @!P1 PRMT R13, RZ, 0x654, R11 ;  /* 0x00000654ff0d9816 */ /* 0x001fe2000000000b */
[----:B------:R-:W-:-:S03]  /*1df80*/  FFMA.FTZ R11, R143, R3, -R148 ;  /* 0x000000038f0b7223 */ /* 0x000fc60000010894 */
[----:B------:R0:W-:Y:S03]  /*1df90*/  @!P1 SYNCS.ARRIVE.TRANS64.RED.A1T0 RZ, [R13+URZ], RZ ;  /* 0x000000ff0dff99a7 */ /* 0x0001e6000810043f */
[----:B------:R-:W1:Y:S01]  /*1dfa0*/  MUFU.EX2 R11, R11 ;  /* 0x0000000b000b7308 */ /* 0x000e620000000800 */
[-CC-:B0-----:R-:W-:Y:S01]  /*1dfb0*/  FFMA.FTZ R13, R131, R3.reuse, -R148.reuse ;  /* 0x00000003830d7223 */ /* 0x181fe20000010894 */
[----:B------:R-:W-:-:S06]  /*1dfc0*/  FFMA.FTZ R148, R158, R3, -R148 ;  /* 0x000000039e947223 */ /* 0x000fcc0000010894 */
[----:B------:R-:W0:Y:S01]  /*1dfd0*/  MUFU.EX2 R13, R13 ;  /* 0x0000000d000d7308 */ /* 0x000e220000000800 */
[C---:B-1----:R-:W-:Y:S01]  /*1dfe0*/  FADD.FTZ R122, R11.reuse, R122 ;  /* 0x0000007a0b7a7221 */ /* 0x042fe20000010000 */
[----:B------:R-:W-:-:S06]  /*1dff0*/  F2FP.BF16.F32.PACK_AB R187, R11, R187 ;  /* 0x000000bb0bbb723e */ /* 0x000fcc00000010ff */
[----:B------:R-:W1:Y:S01]  /*1e000*/  MUFU.EX2 R148, R148 ;  /* 0x0000009400947308 */ /* 0x000e620000000800 */
[----:B------:R-:W-:Y:S02]  /*1e010*/  IMAD.MOV.U32 R11, RZ, RZ, R208 ;  /* 0x000000ffff0b7224 */ /* 0x000fe400078e00d0 */
[----:B------:R-:W-:-:S04]  /*1e020*/  FADD.FTZ R122, R181, R122 ;  /* 0x0000007ab57a7221 */ /* 0x000fc80000010000 */
[C---:B0-----:R-:W-:Y:S01]  /*1e030*/  FADD.FTZ R122, R13.reuse, R122 ;  /* 0x0000007a0d7a7221 */ /* 0x041fe20000010000 */
[----:B------:R-:W-:-:S03]  /*1e040*/  F2FP.BF16.F32.PACK_AB R181, R13, R181 ;  /* 0x000000b50db5723e */ /* 0x000fc600000010ff */
[----:B------:R-:W-:Y:S01]  /*1e050*/  FADD.FTZ R122, R183, R122 ;  /* 0x0000007ab77a7221 */ /* 0x000fe20000010000 */
[----:B------:R-:W-:-:S03]  /*1e060*/  F2FP.BF16.F32.PACK_AB R183, R15, R183 ;  /* 0x000000b70fb7723e */ /* 0x000fc600000010ff */
[----:B------:R-:W-:Y:S01]  /*1e070*/  FADD.FTZ R122, R15, R122 ;  /* 0x0000007a0f7a7221 */ /* 0x000fe20000010000 */
[----:B-1----:R-:W-:-:S03]  /*1e080*/  F2FP.BF16.F32.PACK_AB R179, R148, R147 ;  /* 0x0000009394b3723e */ /* 0x002fc600000010ff */
[----:B------:R-:W-:Y:S01]  /*1e090*/  FADD.FTZ R9, R177, R122 ;  /* 0x0000007ab1097221 */ /* 0x000fe20000010000 */
[----:B------:R-:W-:-:S03]  /*1e0a0*/  F2FP.BF16.F32.PACK_AB R177, R20, R177 ;  /* 0x000000b114b1723e */ /* 0x000fc600000010ff */
[----:B------:R-:W-:Y:S01]  /*1e0b0*/  FADD.FTZ R6, R20, R9 ;  /* 0x0000000914067221 */ /* 0x000fe20000010000 */
[----:B------:R-:W-:-:S03]  /*1e0c0*/  IMAD.MOV.U32 R9, RZ, RZ, R5 ;  /* 0x000000ffff097224 */ /* 0x000fc600078e0005 */
[----:B------:R-:W-:-:S04]  /*1e0d0*/  FADD.FTZ R6, R147, R6 ;  /* 0x0000000693067221 */ /* 0x000fc80000010000 */
[----:B------:R-:W-:Y:S01]  /*1e0e0*/  FADD.FTZ R6, R148, R6 ;  /* 0x0000000694067221 */ /* 0x000fe20000010000 */
[----:B------:R-:W-:Y:S06]  /*1e0f0*/  @P2 BRA `(.L_x_2395) ;  /* 0xffffffa000e82947 */ /* 0x000fec000383ffff */
[----:B------:R-:W-:Y:S05]  /*1e100*/  BSYNC B1 ;  /* 0x0000000000017941 */ /* 0x000fea0003800000 */
.L_x_2384:
[----:B------:R-:W-:Y:S05]  /*1e110*/  BSYNC B0 ;  /* 0x0000000000007941 */ /* 0x000fea0003800000 */
.L_x_2383:
[----:B------:R-:W-:Y:S01]  /*1e120*/  ISETP.GE.AND P2, PT, R10, RZ, PT ;  /* 0x000000ff0a00720c */ /* 0x000fe20003f46270 */
[----:B------:R-:W-:-:S12]  /*1e130*/  BSSY B0, `(.L_x_2396) ;  /* 0x000054f000007945 */ /* 0x000fd80003800000 */
[----:B------:R-:W-:Y:S05]  /*1e140*/  @!P2 BRA `(.L_x_2397) ;  /* 0x000000540034a947 */ /* 0x000fea0003800000 */
[----:B------:R-:W-:Y:S02]  /*1e150*/  IMAD.MOV.U32 R8, RZ, RZ, R4 ;  /* 0x000000ffff087224 */ /* 0x000fe400078e0004 */
[----:B------:R-:W-:Y:S02]  /*1e160*/  IMAD.MOV.U32 R9, RZ, RZ, R5 ;  /* 0x000000ffff097224 */ /* 0x000fe400078e0005 */
[----:B------:R-:W-:Y:S02]  /*1e170*/  IMAD.MOV.U32 R11, RZ, RZ, R208 ;  /* 0x000000ffff0b7224 */ /* 0x000fe400078e00d0 */
[----:B------:R-:W-:-:S07]  /*1e180*/  IMAD.MOV.U32 R12, RZ, RZ, R205 ;  /* 0x000000ffff0c7224 */ /* 0x000fce00078e00cd */
.L_x_2408:
        /* <DEDUP_REMOVED lines=8> */
.L_x_2398:
[----:B------:R-:W-:Y:S01]  /*1e210*/  IMAD R4, R205, 0x8, R18 ;  /* 0x00000008cd047824 */ /* 0x000fe200078e0212 */
[----:B------:R-:W-:-:S04]  /*1e220*/  SHF.L.U32 R5, R208, 0x1f, RZ ;  /* 0x0000001fd0057819 */ /* 0x000fc800000006ff */
[----:B------:R0:W1:Y:S01]  /*1e230*/  SYNCS.PHASECHK.TRANS64.TRYWAIT P2, [R4+URZ+0x36830], R5 ;  /* 0x03683005040075a7 */ /* 0x000062000804017f */
[----:B------:R-:W-:Y:S05]  /*1e240*/  @!P0 BRA `(.L_x_2399) ;  /* 0x0000000000048947 */ /* 0x000fea0003800000 */
[----:B------:R-:W-:Y:S01]  /*1e250*/  BPT.TRAP 0x1 ;  /* 0x000000040000795c */ /* 0x000fe20000300000 */
.L_x_2399:
[----:B------:R-:W-:Y:S01]  /*1e260*/  IMAD R3, R205, 0xa80, R216 ;  /* 0x00000a80cd037824 */ /* 0x000fe200078e02d8 */
[----:B------:R-:W-:Y:S03]  /*1e270*/  BSSY B1, `(.L_x_2400) ;  /* 0x0000006000017945 */ /* 0x000fe60003800000 */
[C---:B------:R-:W-:Y:S02]  /*1e280*/  VIADD R122, R3.reuse, 0x80 ;  /* 0x00000080037a7836 */ /* 0x040fe40000000000 */
[----:B------:R-:W-:Y:S01]  /*1e290*/  VIADD R124, R3, 0x100 ;  /* 0x00000100037c7836 */ /* 0x000fe20000000000 */
[----:B-1----:R-:W-:Y:S06]  /*1e2a0*/  @P2 BRA `(.L_x_2401) ;  /* 0x0000000000082947 */ /* 0x002fec0003800000 */
[----:B------:R-:W1:Y:S02]  /*1e2b0*/  SYNCS.PHASECHK.TRANS64.TRYWAIT P2, [R4+URZ+0x36830], R5 ;  /* 0x03683005040075a7 */ /* 0x000e64000804017f */
[----:B-1----:R-:W-:Y:S05]  /*1e2c0*/  @!P2 BRA `(.L_x_2402) ;  /* 0x000000f80034a947 */ /* 0x002fea0003800000 */
.L_x_2401:
[----:B------:R-:W-:Y:S05]  /*1e2d0*/  BSYNC B1 ;  /* 0x0000000000017941 */ /* 0x000fea0003800000 */
.L_x_2400:
        /* <DEDUP_REMOVED lines=16> */
[C---:B------:R-:W-:Y:S01]  /*1e3e0*/  VIADD R210, R3.reuse, 0x84 ;  /* 0x0000008403d27836 */ /* 0x040fe20000000000 */
[----:B------:R-:W-:Y:S01]  /*1e3f0*/  R2UR UR18, R120 ;  /* 0x00000000781272ca */ /* 0x000fe200000e0000 */
[----:B------:R-:W-:Y:S01]  /*1e400*/  IMAD.MOV.U32 R211, RZ, RZ, 0x40000040 ;  /* 0x40000040ffd37424 */ /* 0x000fe200078e00ff */
[----:B------:R-:W-:Y:S01]  /*1e410*/  R2UR UR14, R122 ;  /* 0x000000007a0e72ca */ /* 0x000fe200000e0000 */
[----:B------:R-:W-:Y:S01]  /*1e420*/  VIADD R120, R3, 0x200 ;  /* 0x0000020003787836 */ /* 0x000fe20000000000 */
[----:B------:R-:W-:Y:S01]  /*1e430*/  R2UR UR35, R121 ;  /* 0x00000000792372ca */ /* 0x000fe200000e0000 */
[----:B----4-:R-:W4:Y:S03]  /*1e440*/  LDL.64 R6, [R1+0x20] ;  /* 0x0000200001067983 */ /* 0x010f260000100a00 */
[----:B------:R-:W-:-:S02]  /*1e450*/  R2UR UR34, R120 ;  /* 0x00000000782272ca */ /* 0x000fc400000e0000 */
[----:B--2---:R-:W-:Y:S01]  /*1e460*/  R2UR UR20, R20 ;  /* 0x00000000141472ca */ /* 0x004fe200000e0000 */
[----:B------:R-:W2:Y:S01]  /*1e470*/  LDL.64 R218, [R1+0x18] ;  /* 0x0000180001da7983 */ /* 0x000ea20000100a00 */
[----:B------:R-:W-:Y:S02]  /*1e480*/  R2UR UR21, R21 ;  /* 0x00000000151572ca */ /* 0x000fe400000e0000 */
[----:B---3--:R-:W-:Y:S02]  /*1e490*/  R2UR UR46, R14 ;  /* 0x000000000e2e72ca */ /* 0x008fe400000e0000 */
[----:B------:R-:W-:-:S07]  /*1e4a0*/  R2UR UR47, R15 ;  /* 0x000000000f2f72ca */ /* 0x000fce00000e0000 */
[----:B------:R-:W-:Y:S02]  /*1e4b0*/  UMOV UR8, UR20 ;  /* 0x0000001400087c82 */ /* 0x000fe40008000000 */
[----:B------:R-:W-:Y:S02]  /*1e4c0*/  UMOV UR9, UR21 ;  /* 0x0000001500097c82 */ /* 0x000fe40008000000 */
        /* <DEDUP_REMOVED lines=54> */
[----:B------:R-:W-:-:S02]  /*1e830*/  R2UR UR19, R123 ;  /* 0x000000007b1372ca */ /* 0x000fc400000e0000 */
[----:B------:R-:W-:Y:S01]  /*1e840*/  R2UR UR34, R120 ;  /* 0x00000000782272ca */ /* 0x000fe200000e0000 */
[----:B------:R-:W-:Y:S01]  /*1e850*/  VIADD R120, R3, 0x4 ;  /* 0x0000000403787836 */ /* 0x000fe20000000000 */
[----:B------:R-:W-:Y:S01]  /*1e860*/  R2UR UR35, R121 ;  /* 0x00000000792372ca */ /* 0x000fe200000e0000 */
[----:B------:R-:W-:Y:S01]  /*1e870*/  IMAD.MOV.U32 R121, RZ, RZ, 0x40000040 ;  /* 0x40000040ff797424 */ /* 0x000fe200078e00ff */
[----:B------:R-:W-:Y:S02]  /*1e880*/  MOV R123, 0x40000040 ;  /* 0x40000040007b7802 */ /* 0x000fe40000000f00 */
[----:B------:R-:W-:Y:S02]  /*1e890*/  R2UR UR14, R122 ;  /* 0x000000007a0e72ca */ /* 0x000fe400000e0000 */
[----:B------:R-:W-:Y:S02]  /*1e8a0*/  R2UR UR15, R123 ;  /* 0x000000007b0f72ca */ /* 0x000fe400000e0000 */
[----:B------:R-:W-:-:S02]  /*1e8b0*/  R2UR UR30, R120 ;  /* 0x00000000781e72ca */ /* 0x000fc400000e0000 */
        /* <DEDUP_REMOVED lines=43> */
[----:B----4-:R-:W-:Y:S02]  /*1eb70*/  R2UR UR38, R6 ;  /* 0x00000000062672ca */ /* 0x010fe400000e0000 */
        /* <DEDUP_REMOVED lines=63> */
[----:B--2---:R-:W-:Y:S02]  /*1ef70*/  R2UR UR40, R218 ;  /* 0x00000000da2872ca */ /* 0x004fe400000e0000 */
        /* <DEDUP_REMOVED lines=117> */
[----:B01----:R-:W-:Y:S02]  /*1f6d0*/  MOV R4, UR43 ;  /* 0x0000002b00047c02 */ /* 0x003fe40008000f00 */
        /* <DEDUP_REMOVED lines=551> */
[----:B---3--:R-:W-:Y:S06]  /*21950*/  @!P0 BRA `(.L_x_2403) ;  /* 0x0000000000048947 */ /* 0x008fec0003800000 */
[----:B------:R-:W-:Y:S01]  /*21960*/  BPT.TRAP 0x1 ;  /* 0x000000040000795c */ /* 0x000fe20000300000 */
.L_x_2403:
[----:B------:R-:W-:Y:S01]  /*21970*/  SHF.L.U32 R0, R11, 0x1f, RZ ;  /* 0x0000001f0b007819 */ /* 0x000fe200000006ff */
[----:B------:R-:W-:-:S04]  /*21980*/  IMAD R11, R12, 0x8, R18 ;  /* 0x000000080c0b7824 */ /* 0x000fc800078e0212 */
[----:B------:R0:W1:Y:S01]  /*21990*/  SYNCS.PHASECHK.TRANS64.TRYWAIT P2, [R11+URZ+0x36850], R0 ;  /* 0x036850000b0075a7 */ /* 0x000062000804017f */
[----:B------:R-:W-:Y:S05]  /*219a0*/  @!P0 BRA `(.L_x_2404) ;  /* 0x0000000000048947 */ /* 0x000fea0003800000 */
[----:B------:R-:W-:Y:S01]  /*219b0*/  BPT.TRAP 0x1 ;  /* 0x000000040000795c */ /* 0x000fe20000300000 */
.L_x_2404:
[----:B------:R-:W-:Y:S04]  /*219c0*/  BSSY B1, `(.L_x_2405) ;  /* 0x0000004000017945 */ /* 0x000fe80003800000 */
[----:B-1----:R-:W-:Y:S05]  /*219d0*/  @P2 BRA `(.L_x_2406) ;  /* 0x0000000000082947 */ /* 0x002fea0003800000 */
[----:B------:R-:W1:Y:S02]  /*219e0*/  SYNCS.PHASECHK.TRANS64.TRYWAIT P2, [R11+URZ+0x36850], R0 ;  /* 0x036850000b0075a7 */ /* 0x000e64000804017f */
[----:B-1----:R-:W-:Y:S05]  /*219f0*/  @!P2 BRA `(.L_x_2407) ;  /* 0x000000c0007ca947 */ /* 0x002fea0003800000 */
.L_x_2406:
[----:B------:R-:W-:Y:S05]  /*21a00*/  BSYNC B1 ;  /* 0x0000000000017941 */ /* 0x000fea0003800000 */
.L_x_2405:
        /* <DEDUP_REMOVED lines=10> */
[----:B------:R-:W-:Y:S01]  /*21ab0*/  MUFU.TANH R4, R4 ;  /* 0x0000000400047308 */ /* 0x000fe20000002400 */
        /* <DEDUP_REMOVED lines=8> */
[----:B------:R-:W-:Y:S01]  /*21b40*/  MUFU.TANH R20, R20 ;  /* 0x0000001400147308 */ /* 0x000fe20000002400 */
[----:B------:R-:W-:Y:S01]  /*21b50*/  FMUL.FTZ R12, R170, UR42 ;  /* 0x0000002aaa0c7c20 */ /* 0x000fe20008410000 */
[----:B------:R-:W-:Y:S01]  /*21b60*/  FMUL.FTZ R170, R160, UR42 ;  /* 0x0000002aa0aa7c20 */ /* 0x000fe20008410000 */
[C---:B------:R-:W-:Y:S01]  /*21b70*/  VIADD R2, R14.reuse, 0x80 ;  /* 0x000000800e027836 */ /* 0x040fe20000000000 */
[----:B------:R-:W-:Y:S01]  /*21b80*/  R2UR UR6, R14 ;  /* 0x000000000e0672ca */ /* 0x000fe200000e0000 */
        /* <DEDUP_REMOVED lines=12> */
[----:B------:R-:W-:Y:S01]  /*21c50*/  HGMMA.64x192x16.F32.BF16 R24, R200, gdesc[UR4].tnspB, R24, gsb0 ;  /* 0x42e00004c8187df0 */ /* 0x000fe20008001818 */
[----:B------:R-:W-:Y:S01]  /*21c60*/  R2UR UR6, R2 ;  /* 0x00000000020672ca */ /* 0x000fe200000e0000 */
[----:B------:R-:W-:Y:S01]  /*21c70*/  VIADD R2, R14, 0x100 ;  /* 0x000001000e027836 */ /* 0x000fe20000000000 */
[----:B------:R-:W-:Y:S01]  /*21c80*/  R2UR UR7, R3 ;  /* 0x00000000030772ca */ /* 0x000fe200000e0000 */
[----:B------:R-:W-:-:S02]  /*21c90*/  IMAD.MOV.U32 R3, RZ, RZ, 0x40000040 ;  /* 0x40000040ff037424 */ /* 0x000fc400078e00ff */
        /* <DEDUP_REMOVED lines=19> */
[----:B------:R-:W-:-:S02]  /*21dd0*/  VIADD R120, R14, 0x200 ;  /* 0x000002000e787836 */ /* 0x000fc40000000000 */
[----:B------:R-:W-:Y:S01]  /*21de0*/  FMUL.FTZ R172, R124, UR42 ;  /* 0x0000002a7cac7c20 */ /* 0x000fe20008410000 */
[----:B------:R-:W-:Y:S02]  /*21df0*/  IMAD.MOV.U32 R121, RZ, RZ, 0x40000040 ;  /* 0x40000040ff797424 */ /* 0x000fe400078e00ff */
[----:B------:R-:W-:Y:S01]  /*21e00*/  FMUL.FTZ R125, R125, UR42 ;  /* 0x0000002a7d7d7c20 */ /* 0x000fe20008410000 */
[----:B------:R-:W-:Y:S01]  /*21e10*/  FMUL.FTZ R21, R174, UR42 ;  /* 0x0000002aae157c20 */ /* 0x000fe20008410000 */
[----:B------:R-:W-:Y:S01]  /*21e20*/  FMUL.FTZ R169, R175, UR42 ;  /* 0x0000002aafa97c20 */ /* 0x000fe20008410000 */
[----:B------:R-:W-:Y:S01]  /*21e30*/  ULDC UR4, c[0x0][0x988] ;  /* 0x0002620000047ab9 */ /* 0x000fe20000000800 */
        /* <DEDUP_REMOVED lines=15> */
[----:B------:R-:W-:Y:S01]  /*21f30*/  @!P1 IMAD R13, R13, 0x8, R18 ;  /* 0x000000080d0d9824 */ /* 0x000fe200078e0212 */
[----:B------:R-:W-:Y:S01]  /*21f40*/  MUFU.TANH R157, R157 ;  /* 0x0000009d009d7308 */ /* 0x000fe20000002400 */
[----:B------:R-:W-:Y:S01]  /*21f50*/  @!P1 VIADD R11, R11, 0x36860 ;  /* 0x000368600b0b9836 */ /* 0x000fe20000000000 */
[----:B------:R-:W-:Y:S01]  /*21f60*/  ISETP.GT.AND P2, PT, R10, RZ, PT ;  /* 0x000000ff0a00720c */ /* 0x000fe20003f44270 */
[----:B------:R-:W-:-:S02]  /*21f70*/  @!P1 VIADD R13, R13, 0x36840 ;  /* 0x000368400d0d9836 */ /* 0x000fc40000000000 */
[----:B------:R-:W-:Y:S01]  /*21f80*/  VIADD R10, R10, 0xffffffff ;  /* 0xffffffff0a0a7836 */ /* 0x000fe20000000000 */
[----:B------:R-:W-:Y:S02]  /*21f90*/  @!P1 PRMT R11, RZ, 0x654, R11 ;  /* 0x00000654ff0b9816 */ /* 0x000fe4000000000b */
        /* <DEDUP_REMOVED lines=25> */
[----:B------:R-:W-:-:S04]  /*22130*/  R2UR UR7, R3 ;  /* 0x00000000030772ca */ /* 0x000fc800000e0000 */
[----:B------:R-:W-:Y:S01]  /*22140*/  MUFU.TANH R160, R160 ;  /* 0x000000a000a07308 */ /* 0x000fe20000002400 */
[----:B------:R-:W-:-:S07]  /*22150*/  MOV R3, 0x40000040 ;  /* 0x4000004000037802 */ /* 0x000fce0000000f00 */
        /* <DEDUP_REMOVED lines=27> */
[----:B------:R-:W-:Y:S01]  /*22310*/  FMUL.FTZ R2, R168, UR42 ;  /* 0x0000002aa8027c20 */ /* 0x000fe20008410000 */
[----:B------:R-:W-:Y:S01]  /*22320*/  R2UR UR7, R3 ;  /* 0x00000000030772ca */ /* 0x000fe200000e0000 */
[----:B------:R-:W-:Y:S01]  /*22330*/  FMUL.FTZ R168, R173, UR42 ;  /* 0x0000002aada87c20 */ /* 0x000fe20008410000 */
[----:B------:R-:W-:-:S03]  /*22340*/  IMAD.U32 R3, RZ, RZ, UR4 ;  /* 0x00000004ff037e24 */ /* 0x000fc6000f8e00ff */
[----:B------:R-:W0:Y:S08]  /*22350*/  MUFU.TANH R2, R2 ;  /* 0x0000000200027308 */ /* 0x000e300000002400 */
[----:B------:R-:W1:Y:S01]  /*22360*/  MUFU.TANH R168, R168 ;  /* 0x000000a800a87308 */ /* 0x000e620000002400 */
[----:B0-----:R-:W-:-:S04]  /*22370*/  FMNMX.FTZ R0, R2, R9, !PT ;  /* 0x0000000902007209 */ /* 0x001fc80007810000 */
[----:B------:R-:W-:-:S04]  /*22380*/  FMNMX.FTZ R0, R4, R0, !PT ;  /* 0x0000000004007209 */ /* 0x000fc80007810000 */
[----:B------:R-:W-:-:S04]  /*22390*/  FMNMX.FTZ R0, R20, R0, !PT ;  /* 0x0000000014007209 */ /* 0x000fc80007810000 */
[----:B-1----:R-:W-:-:S04]  /*223a0*/  FMNMX.FTZ R0, R168, R0, !PT ;  /* 0x00000000a8007209 */ /* 0x002fc80007810000 */
        /* <DEDUP_REMOVED lines=25> */
[----:B0-----:R-:W-:-:S05]  /*22540*/  FMNMX.FTZ R5, R5, R0, !PT ;  /* 0x0000000005057209 */ /* 0x001fca0007810000 */
[----:B------:R-:W0:Y:S02]  /*22550*/  SHFL.BFLY PT, R0, R5, 0x1, 0x1f ;  /* 0x0c201f0005007f89 */ /* 0x000e2400000e0000 */
[----:B0-----:R-:W-:-:S05]  /*22560*/  FMNMX.FTZ R5, R5, R0, !PT ;  /* 0x0000000005057209 */ /* 0x001fca0007810000 */
[C---:B------:R-:W-:Y:S01]  /*22570*/  FMUL.FTZ R174, R5.reuse, R3 ;  /* 0x0000000305ae7220 */ /* 0x040fe20000410000 */
[----:B------:R-:W-:-:S03]  /*22580*/  FADD.FTZ R0, -R5, R9 ;  /* 0x0000000905007221 */ /* 0x000fc60000010100 */
[-CC-:B------:R-:W-:Y:S01]  /*22590*/  FFMA.FTZ R200, R2, R3.reuse, -R174.reuse ;  /* 0x0000000302c87223 */ /* 0x180fe200000108ae */
[----:B------:R-:W-:Y:S01]  /*225a0*/  FMNMX.FTZ R2, R12, R8, !PT ;  /* 0x000000080c027209 */ /* 0x000fe20007810000 */
[-CC-:B------:R-:W-:Y:S01]  /*225b0*/  FFMA.FTZ R9, R4, R3.reuse, -R174.reuse ;  /* 0x0000000304097223 */ /* 0x180fe200000108ae */
[-C--:B------:R-:W-:Y:S01]  /*225c0*/  FMUL.FTZ R0, R0, R3.reuse ;  /* 0x0000000300007220 */ /* 0x080fe20000410000 */
[-CC-:B------:R-:W-:Y:S01]  /*225d0*/  FFMA.FTZ R202, R20, R3.reuse, -R174.reuse ;  /* 0x0000000314ca7223 */ /* 0x180fe200000108ae */
[----:B------:R-:W-:Y:S01]  /*225e0*/  FMNMX.FTZ R2, R15, R2, !PT ;  /* 0x000000020f027209 */ /* 0x000fe20007810000 */
[----:B------:R-:W-:Y:S02]  /*225f0*/  WARPGROUP.DEPBAR.LE gsb0, 0x0 ;  /* 0x00008000000079c5 */ /* 0x000fe40000010000 */
[----:B------:R-:W-:Y:S01]  /*22600*/  WARPGROUP.ARRIVE ;  /* 0x00000000000079c5 */ /* 0x000fe20000000000 */
[----:B------:R-:W-:Y:S01]  /*22610*/  FMNMX.FTZ R2, R21, R2, !PT ;  /* 0x0000000215027209 */ /* 0x000fe20007810000 */
[----:B------:R-:W-:Y:S01]  /*22620*/  MUFU.EX2 R0, R0 ;  /* 0x0000000000007308 */ /* 0x000fe20000000800 */
[-CC-:B------:R-:W-:Y:S01]  /*22630*/  FFMA.FTZ R168, R168, R3.reuse, -R174.reuse ;  /* 0x00000003a8a87223 */ /* 0x180fe200000108ae */
[-CC-:B------:R-:W-:Y:S01]  /*22640*/  FFMA.FTZ R196, R170, R3.reuse, -R174.reuse ;  /* 0x00000003aac47223 */ /* 0x180fe200000108ae */
[----:B------:R-:W-:Y:S01]  /*22650*/  FMNMX.FTZ R2, R169, R2, !PT ;  /* 0x00000002a9027209 */ /* 0x000fe20007810000 */
[----:B------:R-:W-:Y:S01]  /*22660*/  HGMMA.64x192x16.F32.BF16 R24, R188, gdesc[UR4].tnspB, R24, gsb0 ;  /* 0x42e00004bc187df0 */ /* 0x000fe20008001818 */
[----:B------:R-:W-:Y:S01]  /*22670*/  R2UR UR6, R120 ;  /* 0x00000000780672ca */ /* 0x000fe200000e0000 */
[----:B------:R-:W-:Y:S01]  /*22680*/  VIADD R120, R14, 0x280 ;  /* 0x000002800e787836 */ /* 0x000fe20000000000 */
[----:B------:R-:W-:Y:S01]  /*22690*/  R2UR UR7, R121 ;  /* 0x00000000790772ca */ /* 0x000fe200000e0000 */
[----:B------:R-:W-:Y:S01]  /*226a0*/  IMAD.MOV.U32 R121, RZ, RZ, 0x40000040 ;  /* 0x40000040ff797424 */ /* 0x000fe200078e00ff */
[----:B------:R-:W-:Y:S01]  /*226b0*/  FMNMX.FTZ R2, R160, R2, !PT ;  /* 0x00000002a0027209 */ /* 0x000fe20007810000 */
[----:B------:R-:W-:Y:S01]  /*226c0*/  VIADD R14, R14, 0x300 ;  /* 0x000003000e0e7836 */ /* 0x000fe20000000000 */
[----:B------:R-:W0:Y:S01]  /*226d0*/  MUFU.EX2 R200, R200 ;  /* 0x000000c800c87308 */ /* 0x000e220000000800 */
[-CC-:B------:R-:W-:Y:S01]  /*226e0*/  FFMA.FTZ R161, R161, R3.reuse, -R174.reuse ;  /* 0x00000003a1a17223 */ /* 0x180fe200000108ae */
[----:B------:R-:W-:Y:S01]  /*226f0*/  FMNMX.FTZ R2, R162, R2, !PT ;  /* 0x00000002a2027209 */ /* 0x000fe20007810000 */
[-CC-:B------:R-:W-:Y:S01]  /*22700*/  FFMA.FTZ R198, R164, R3.reuse, -R174.reuse ;  /* 0x00000003a4c67223 */ /* 0x180fe200000108ae */
[-CC-:B------:R-:W-:Y:S01]  /*22710*/  FFMA.FTZ R125, R125, R3.reuse, -R174.reuse ;  /* 0x000000037d7d7223 */ /* 0x180fe200000108ae */
[-CC-:B------:R-:W-:Y:S01]  /*22720*/  FFMA.FTZ R20, R165, R3.reuse, -R174.reuse ;  /* 0x00000003a5147223 */ /* 0x180fe200000108ae */
[----:B------:R-:W-:Y:S01]  /*22730*/  FMNMX.FTZ R2, R163, R2, !PT ;  /* 0x00000002a3027209 */ /* 0x000fe20007810000 */
[-CC-:B------:R-:W-:Y:S01]  /*22740*/  FFMA.FTZ R192, R167, R3.reuse, -R174.reuse ;  /* 0x00000003a7c07223 */ /* 0x180fe200000108ae */
[----:B------:R-:W-:Y:S01]  /*22750*/  MUFU.EX2 R9, R9 ;  /* 0x0000000900097308 */ /* 0x000fe20000000800 */
[-CC-:B------:R-:W-:Y:S01]  /*22760*/  FFMA.FTZ R164, R153, R3.reuse, -R174.reuse ;  /* 0x0000000399a47223 */ /* 0x180fe200000108ae */
[----:B------:R-:W-:Y:S01]  /*22770*/  FMNMX.FTZ R2, R166, R2, !PT ;  /* 0x00000002a6027209 */ /* 0x000fe20007810000 */
[-CC-:B------:R-:W-:Y:S01]  /*22780*/  FFMA.FTZ R194, R156, R3.reuse, -R174.reuse ;  /* 0x000000039cc27223 */ /* 0x180fe200000108ae */
[-CC-:B------:R-:W-:Y:S01]  /*22790*/  FFMA.FTZ R153, R157, R3.reuse, -R174.reuse ;  /* 0x000000039d997223 */ /* 0x180fe200000108ae */
[----:B------:R-:W-:Y:S01]  /*227a0*/  FFMA.FTZ R151, R171, R3, -R174 ;  /* 0x00000003ab977223 */ /* 0x000fe200000108ae */
[----:B------:R-:W-:-:S02]  /*227b0*/  FMNMX.FTZ R2, R152, R2, !PT ;  /* 0x0000000298027209 */ /* 0x000fc40007810000 */
        /* <DEDUP_REMOVED lines=28> */
[----:B------:R-:W-:-:S05]  /*22980*/  FMNMX.FTZ R2, R127, R2, !PT ;  /* 0x000000027f027209 */ /* 0x000fca0007810000 */
[----:B------:R-:W1:Y:S01]  /*22990*/  SHFL.BFLY PT, R4, R2, 0x2, 0x1f ;  /* 0x0c401f0002047f89 */ /* 0x000e6200000e0000 */
[----:B------:R-:W-:Y:S01]  /*229a0*/  MUFU.EX2 R151, R151 ;  /* 0x0000009700977308 */ /* 0x000fe20000000800 */
[----:B-1----:R-:W-:-:S05]  /*229b0*/  FMNMX.FTZ R4, R2, R4, !PT ;  /* 0x0000000402047209 */ /* 0x002fca0007810000 */
[----:B------:R-:W1:Y:S02]  /*229c0*/  SHFL.BFLY PT, R2, R4, 0x1, 0x1f ;  /* 0x0c201f0004027f89 */ /* 0x000e6400000e0000 */
[----:B-1----:R-:W-:-:S05]  /*229d0*/  FMNMX.FTZ R4, R4, R2, !PT ;  /* 0x0000000204047209 */ /* 0x002fca0007810000 */
[----:B------:R-:W-:Y:S02]  /*229e0*/  FADD.FTZ R2, -R4, R8 ;  /* 0x0000000804027221 */ /* 0x000fe40000010100 */
[----:B------:R1:W-:Y:S02]  /*229f0*/  MUFU.EX2 R8, R125 ;  /* 0x0000007d00087308 */ /* 0x0003e40000000800 */
[----:B------:R-:W-:-:S06]  /*22a00*/  FMUL.FTZ R2, R2, R3 ;  /* 0x0000000302027220 */ /* 0x000fcc0000410000 */
[----:B------:R-:W-:Y:S01]  /*22a10*/  MUFU.EX2 R2, R2 ;  /* 0x0000000200027308 */ /* 0x000fe20000000800 */
[----:B------:R-:W-:Y:S02]  /*22a20*/  WARPGROUP.DEPBAR.LE gsb0, 0x0 ;  /* 0x00008000000079c5 */ /* 0x000fe40000010000 */
[----:B------:R-:W-:Y:S01]  /*22a30*/  WARPGROUP.ARRIVE ;  /* 0x00000000000079c5 */ /* 0x000fe20000000000 */
[-CC-:B------:R-:W-:Y:S01]  /*22a40*/  FFMA.FTZ R190, R147, R3.reuse, -R174.reuse ;  /* 0x0000000393be7223 */ /* 0x180fe200000108ae */
[-CC-:B------:R-:W-:Y:S01]  /*22a50*/  FFMA.FTZ R147, R148, R3.reuse, -R174.reuse ;  /* 0x0000000394937223 */ /* 0x180fe200000108ae */
[----:B------:R-:W-:-:S03]  /*22a60*/  FFMA.FTZ R188, R159, R3, -R174 ;  /* 0x000000039fbc7223 */ /* 0x000fc600000108ae */
        /* <DEDUP_REMOVED lines=18> */
[-CC-:B------:R-:W-:Y:S01]  /*22b90*/  FFMA.FTZ R12, R15, R3.reuse, -R140.reuse ;  /* 0x000000030f0c7223 */ /* 0x180fe2000001088c */
[----:B------:R-:W-:Y:S01]  /*22ba0*/  IMAD.MOV.U32 R15, RZ, RZ, 0x40000040 ;  /* 0x40000040ff0f7424 */ /* 0x000fe200078e00ff */
[----:B------:R-:W-:Y:S01]  /*22bb0*/  R2UR UR6, R14 ;  /* 0x000000000e0672ca */ /* 0x000fe200000e0000 */
[-CC-:B------:R-:W-:Y:S01]  /*22bc0*/  FFMA.FTZ R203, R21, R3.reuse, -R140.reuse ;  /* 0x0000000315cb7223 */ /* 0x180fe2000001088c */
[-CC-:B------:R-:W-:Y:S01]  /*22bd0*/  FFMA.FTZ R21, R169, R3.reuse, -R140.reuse ;  /* 0x00000003a9157223 */ /* 0x180fe2000001088c */
[----:B------:R-:W2:Y:S01]  /*22be0*/  MUFU.EX2 R201, R201 ;  /* 0x000000c900c97308 */ /* 0x000ea20000000800 */
[----:B------:R-:W-:Y:S01]  /*22bf0*/  R2UR UR7, R15 ;  /* 0x000000000f0772ca */ /* 0x000fe200000e0000 */
[-CC-:B------:R-:W-:Y:S01]  /*22c00*/  FFMA.FTZ R197, R160, R3.reuse, -R140.reuse ;  /* 0x00000003a0c57223 */ /* 0x180fe2000001088c */
[-CC-:B------:R-:W-:Y:S01]  /*22c10*/  FFMA.FTZ R141, R162, R3.reuse, -R140.reuse ;  /* 0x00000003a28d7223 */ /* 0x180fe2000001088c */
[----:B------:R-:W-:Y:S01]  /*22c20*/  FFMA.FTZ R189, R144, R3, -R140 ;  /* 0x0000000390bd7223 */ /* 0x000fe2000001088c */
[----:B------:R-:W-:Y:S01]  /*22c30*/  @!P1 PRMT R15, RZ, 0x654, R13 ;  /* 0x00000654ff0f9816 */ /* 0x000fe2000000000d */
[----:B0----5:R-:W-:Y:S01]  /*22c40*/  FFMA.FTZ R144, R0, R7, R200 ;  /* 0x0000000700907223 */ /* 0x021fe200000100c8 */
[-CC-:B------:R-:W-:Y:S01]  /*22c50*/  FFMA.FTZ R199, R163, R3.reuse, -R140.reuse ;  /* 0x00000003a3c77223 */ /* 0x180fe2000001088c */
[----:B------:R-:W0:Y:S01]  /*22c60*/  MUFU.EX2 R12, R12 ;  /* 0x0000000c000c7308 */ /* 0x000e220000000800 */
[-CC-:B------:R-:W-:Y:S01]  /*22c70*/  FFMA.FTZ R185, R138, R3.reuse, -R140.reuse ;  /* 0x000000038ab97223 */ /* 0x180fe2000001088c */
[-CC-:B-1----:R-:W-:Y:S01]  /*22c80*/  FFMA.FTZ R125, R166, R3.reuse, -R140.reuse ;  /* 0x00000003a67d7223 */ /* 0x182fe2000001088c */
[-CC-:B------:R-:W-:Y:S01]  /*22c90*/  FFMA.FTZ R193, R152, R3.reuse, -R140.reuse ;  /* 0x0000000398c17223 */ /* 0x180fe2000001088c */
[-CC-:B------:R-:W-:Y:S01]  /*22ca0*/  FFMA.FTZ R124, R124, R3.reuse, -R140.reuse ;  /* 0x000000037c7c7223 */ /* 0x180fe2000001088c */
[-CC-:B------:R-:W-:Y:S01]  /*22cb0*/  FFMA.FTZ R137, R154, R3.reuse, -R140.reuse ;  /* 0x000000039a897223 */ /* 0x180fe2000001088c */
[-CC-:B------:R-:W-:Y:S01]  /*22cc0*/  FFMA.FTZ R195, R155, R3.reuse, -R140.reuse ;  /* 0x000000039bc37223 */ /* 0x180fe2000001088c */
[-CC-:B------:R-:W-:Y:S01]  /*22cd0*/  FFMA.FTZ R148, R158, R3.reuse, -R140.reuse ;  /* 0x000000039e947223 */ /* 0x180fe2000001088c */
[----:B------:R-:W1:Y:S01]  /*22ce0*/  MUFU.EX2 R203, R203 ;  /* 0x000000cb00cb7308 */ /* 0x000e620000000800 */
[----:B--2---:R-:W-:Y:S01]  /*22cf0*/  FFMA.FTZ R7, R2, R6, R201 ;  /* 0x0000000602077223 */ /* 0x004fe200000100c9 */
[-CC-:B------:R-:W-:Y:S01]  /*22d00*/  FFMA.FTZ R14, R145, R3.reuse, -R140.reuse ;  /* 0x00000003910e7223 */ /* 0x180fe2000001088c */
[-CC-:B------:R-:W-:Y:S01]  /*22d10*/  FFMA.FTZ R191, R146, R3.reuse, -R140.reuse ;  /* 0x0000000392bf7223 */ /* 0x180fe2000001088c */
[-CC-:B------:R-:W-:Y:S01]  /*22d20*/  FFMA.FTZ R6, R139, R3.reuse, -R140.reuse ;  /* 0x000000038b067223 */ /* 0x180fe2000001088c */
[-CC-:B------:R-:W-:Y:S01]  /*22d30*/  FFMA.FTZ R187, R142, R3.reuse, -R140.reuse ;  /* 0x000000038ebb7223 */ /* 0x180fe2000001088c */
[-CC-:B------:R-:W-:Y:S01]  /*22d40*/  FFMA.FTZ R131, R131, R3.reuse, -R140.reuse ;  /* 0x0000000383837223 */ /* 0x180fe2000001088c */
[--C-:B------:R-:W-:Y:S01]  /*22d50*/  FFMA.FTZ R134, R134, R3, -R140.reuse ;  /* 0x0000000386867223 */ /* 0x100fe2000001088c */
[----:B------:R-:W2:Y:S01]  /*22d60*/  MUFU.EX2 R21, R21 ;  /* 0x0000001500157308 */ /* 0x000ea20000000800 */
[C---:B0-----:R-:W-:Y:S01]  /*22d70*/  FADD.FTZ R138, R12.reuse, R7 ;  /* 0x000000070c8a7221 */ /* 0x041fe20000010000 */
[----:B------:R-:W-:Y:S01]  /*22d80*/  F2FP.BF16.F32.PACK_AB R201, R12, R201 ;  /* 0x000000c90cc9723e */ /* 0x000fe200000010ff */
[-CC-:B------:R-:W-:Y:S01]  /*22d90*/  FFMA.FTZ R7, R143, R3.reuse, -R140.reuse ;  /* 0x000000038f077223 */ /* 0x180fe2000001088c */
[----:B------:R-:W-:Y:S01]  /*22da0*/  F2FP.BF16.F32.PACK_AB R200, R9, R200 ;  /* 0x000000c809c8723e */ /* 0x000fe200000010ff */
[-CC-:B------:R-:W-:Y:S01]  /*22db0*/  FFMA.FTZ R135, R135, R3.reuse, -R140.reuse ;  /* 0x0000000387877223 */ /* 0x180fe2000001088c */
[-CC-:B------:R-:W-:Y:S01]  /*22dc0*/  FFMA.FTZ R122, R122, R3.reuse, -R140.reuse ;  /* 0x000000037a7a7223 */ /* 0x180fe2000001088c */
[-C--:B------:R-:W-:Y:S01]  /*22dd0*/  FFMA.FTZ R123, R123, R3.reuse, -R140 ;  /* 0x000000037b7b7223 */ /* 0x080fe2000001088c */
[----:B------:R-:W0:Y:S01]  /*22de0*/  MUFU.EX2 R197, R197 ;  /* 0x000000c500c57308 */ /* 0x000e220000000800 */
[----:B-1----:R-:W-:Y:S01]  /*22df0*/  FADD.FTZ R138, R203, R138 ;  /* 0x0000008acb8a7221 */ /* 0x002fe20000010000 */
[-CC-:B------:R-:W-:Y:S01]  /*22e00*/  FFMA.FTZ R126, R126, R3.reuse, -R140.reuse ;  /* 0x000000037e7e7223 */ /* 0x180fe2000001088c */
[----:B------:R-:W-:-:S05]  /*22e10*/  FFMA.FTZ R127, R127, R3, -R140 ;  /* 0x000000037f7f7223 */ /* 0x000fca000001088c */
        /* <DEDUP_REMOVED lines=8> */
[----:B------:R-:W-:Y:S01]  /*22ea0*/  MUFU.EX2 R13, R124 ;  /* 0x0000007c000d7308 */ /* 0x000fe20000000800 */
[----:B--2---:R-:W-:-:S07]  /*22eb0*/  FADD.FTZ R138, R199, R138 ;  /* 0x0000008ac78a7221 */ /* 0x004fce0000010000 */
[----:B------:R-:W1:Y:S01]  /*22ec0*/  MUFU.EX2 R193, R193 ;  /* 0x000000c100c17308 */ /* 0x000e620000000800 */
[C---:B0-----:R-:W-:Y:S01]  /*22ed0*/  FADD.FTZ R138, R125.reuse, R138 ;  /* 0x0000008a7d8a7221 */ /* 0x041fe20000010000 */
[----:B------:R-:W-:-:S06]  /*22ee0*/  F2FP.BF16.F32.PACK_AB R199, R125, R199 ;  /* 0x000000c77dc7723e */ /* 0x000fcc00000010ff */
[----:B------:R-:W0:Y:S08]  /*22ef0*/  MUFU.EX2 R137, R137 ;  /* 0x0000008900897308 */ /* 0x000e300000000800 */
[----:B------:R-:W-:Y:S01]  /*22f00*/  MUFU.EX2 R195, R195 ;  /* 0x000000c300c37308 */ /* 0x000fe20000000800 */
[----:B-1----:R-:W-:-:S07]  /*22f10*/  FADD.FTZ R138, R193, R138 ;  /* 0x0000008ac18a7221 */ /* 0x002fce0000010000 */
[----:B------:R-:W-:Y:S01]  /*22f20*/  MUFU.EX2 R148, R148 ;  /* 0x0000009400947308 */ /* 0x000fe20000000800 */
[C---:B0-----:R-:W-:Y:S01]  /*22f30*/  FADD.FTZ R138, R137.reuse, R138 ;  /* 0x0000008a898a7221 */ /* 0x041fe20000010000 */
        /* <DEDUP_REMOVED lines=14> */
[----:B------:R-:W-:Y:S01]  /*23020*/  WARPGROUP.ARRIVE ;  /* 0x00000000000079c5 */ /* 0x000fe20000000000 */
[-C--:B------:R-:W-:Y:S01]  /*23030*/  FFMA.FTZ R181, R130, R3.reuse, -R140 ;  /* 0x0000000382b57223 */ /* 0x080fe2000001088c */
[-CC-:B------:R-:W-:Y:S01]  /*23040*/  FFMA.FTZ R180, R128, R3.reuse, -R174.reuse ;  /* 0x0000000380b47223 */ /* 0x180fe200000108ae */
[-CC-:B------:R-:W-:Y:S01]  /*23050*/  FFMA.FTZ R128, R129, R3.reuse, -R174.reuse ;  /* 0x0000000381807223 */ /* 0x180fe200000108ae */
[-CC-:B------:R-:W-:Y:S01]  /*23060*/  FFMA.FTZ R182, R132, R3.reuse, -R174.reuse ;  /* 0x0000000384b67223 */ /* 0x180fe200000108ae */
[-CC-:B------:R-:W-:Y:S01]  /*23070*/  FFMA.FTZ R129, R133, R3.reuse, -R174.reuse ;  /* 0x0000000385817223 */ /* 0x180fe200000108ae */
[----:B------:R-:W-:Y:S01]  /*23080*/  HGMMA.64x192x16.F32.BF16 R24, R176, gdesc[UR4].tnspB, R24, gsb0 ;  /* 0x42e00004b0187df0 */ /* 0x000fe20008001818 */
[----:B------:R-:W-:Y:S01]  /*23090*/  MUFU.EX2 R181, R181 ;  /* 0x000000b500b57308 */ /* 0x000fe20000000800 */
[-CC-:B------:R-:W-:Y:S01]  /*230a0*/  FFMA.FTZ R132, R150, R3.reuse, -R174.reuse ;  /* 0x0000000396847223 */ /* 0x180fe200000108ae */
[----:B------:R-:W-:Y:S01]  /*230b0*/  FFMA.FTZ R133, R172, R3, -R174 ;  /* 0x00000003ac857223 */ /* 0x000fe200000108ae */
[----:B0-----:R-:W-:-:S05]  /*230c0*/  F2FP.BF16.F32.PACK_AB R183, R135, R134 ;  /* 0x0000008687b7723e */ /* 0x001fca00000010ff */
        /* <DEDUP_REMOVED lines=16> */
[----:B------:R0:W-:Y:S01]  /*231d0*/  @!P1 SYNCS.ARRIVE.TRANS64.RED.A1T0 RZ, [R11+URZ], RZ ;  /* 0x000000ff0bff99a7 */ /* 0x0001e2000810043f */
[----:B------:R-:W1:Y:S02]  /*231e0*/  MUFU.EX2 R9, R131 ;  /* 0x0000008300097308 */ /* 0x000e640000000800 */
[----:B------:R-:W-:Y:S01]  /*231f0*/  FADD.FTZ R15, R202, R15 ;  /* 0x0000000fca0f7221 */ /* 0x000fe20000010000 */
[----:B------:R-:W-:-:S03]  /*23200*/  F2FP.BF16.F32.PACK_AB R202, R168, R202 ;  /* 0x000000caa8ca723e */ /* 0x000fc600000010ff */
[----:B------:R-:W-:-:S04]  /*23210*/  FADD.FTZ R15, R168, R15 ;  /* 0x0000000fa80f7221 */ /* 0x000fc80000010000 */
[----:B------:R-:W-:Y:S01]  /*23220*/  FADD.FTZ R124, R196, R15 ;  /* 0x0000000fc47c7221 */ /* 0x000fe20000010000 */
[----:B------:R-:W-:-:S03]  /*23230*/  F2FP.BF16.F32.PACK_AB R196, R161, R196 ;  /* 0x000000c4a1c4723e */ /* 0x000fc600000010ff */
[----:B0-----:R-:W-:-:S04]  /*23240*/  FADD.FTZ R11, R161, R124 ;  /* 0x0000007ca10b7221 */ /* 0x001fc80000010000 */
[----:B------:R-:W-:Y:S01]  /*23250*/  FADD.FTZ R11, R198, R11 ;  /* 0x0000000bc60b7221 */ /* 0x000fe20000010000 */
[----:B------:R-:W-:-:S03]  /*23260*/  F2FP.BF16.F32.PACK_AB R198, R20, R198 ;  /* 0x000000c614c6723e */ /* 0x000fc600000010ff */
[----:B------:R-:W-:-:S04]  /*23270*/  FADD.FTZ R11, R20, R11 ;  /* 0x0000000b140b7221 */ /* 0x000fc80000010000 */
[----:B------:R-:W-:Y:S01]  /*23280*/  FADD.FTZ R11, R192, R11 ;  /* 0x0000000bc00b7221 */ /* 0x000fe20000010000 */
[----:B------:R-:W-:-:S03]  /*23290*/  F2FP.BF16.F32.PACK_AB R192, R164, R192 ;  /* 0x000000c0a4c0723e */ /* 0x000fc600000010ff */
[----:B------:R-:W-:-:S04]  /*232a0*/  FADD.FTZ R11, R164, R11 ;  /* 0x0000000ba40b7221 */ /* 0x000fc80000010000 */
        /* <DEDUP_REMOVED lines=32> */
[C---:B-1----:R-:W-:Y:S02]  /*234b0*/  F2FP.BF16.F32.PACK_AB R181, R9.reuse, R181 ;  /* 0x000000b509b5723e */ /* 0x042fe400000010ff */
[C---:B------:R-:W-:Y:S01]  /*234c0*/  FADD.FTZ R11, R128.reuse, R11 ;  /* 0x0000000b800b7221 */ /* 0x040fe20000010000 */
[----:B------:R-:W-:Y:S01]  /*234d0*/  FADD.FTZ R13, R9, R12 ;  /* 0x0000000c090d7221 */ /* 0x000fe20000010000 */
[----:B------:R-:W-:Y:S01]  /*234e0*/  F2FP.BF16.F32.PACK_AB R180, R128, R180 ;  /* 0x000000b480b4723e */ /* 0x000fe200000010ff */
[----:B------:R-:W-:-:S02]  /*234f0*/  IMAD.MOV.U32 R9, RZ, RZ, R5 ;  /* 0x000000ffff097224 */ /* 0x000fc400078e0005 */
[----:B------:R-:W-:Y:S01]  /*23500*/  FADD.FTZ R12, R182, R11 ;  /* 0x0000000bb60c7221 */ /* 0x000fe20000010000 */
[----:B------:R-:W-:Y:S01]  /*23510*/  FADD.FTZ R6, R134, R13 ;  /* 0x0000000d86067221 */ /* 0x000fe20000010000 */
[C---:B------:R-:W-:Y:S02]  /*23520*/  F2FP.BF16.F32.PACK_AB R182, R129.reuse, R182 ;  /* 0x000000b681b6723e */ /* 0x040fe400000010ff */
[----:B------:R-:W-:Y:S01]  /*23530*/  FADD.FTZ R12, R129, R12 ;  /* 0x0000000c810c7221 */ /* 0x000fe20000010000 */
[----:B------:R-:W-:-:S03]  /*23540*/  FADD.FTZ R7, R135, R6 ;  /* 0x0000000687077221 */ /* 0x000fc60000010000 */
[----:B------:R-:W-:Y:S01]  /*23550*/  FADD.FTZ R11, R121, R12 ;  /* 0x0000000c790b7221 */ /* 0x000fe20000010000 */
[----:B------:R-:W-:-:S03]  /*23560*/  FADD.FTZ R6, R122, R7 ;  /* 0x000000077a067221 */ /* 0x000fc60000010000 */
[----:B------:R-:W-:Y:S01]  /*23570*/  FADD.FTZ R12, R132, R11 ;  /* 0x0000000b840c7221 */ /* 0x000fe20000010000 */
[----:B------:R-:W-:Y:S01]  /*23580*/  FADD.FTZ R6, R123, R6 ;  /* 0x000000067b067221 */ /* 0x000fe20000010000 */
[----:B------:R-:W-:Y:S02]  /*23590*/  IMAD.MOV.U32 R11, RZ, RZ, R208 ;  /* 0x000000ffff0b7224 */ /* 0x000fe400078e00d0 */
[----:B------:R-:W-:Y:S01]  /*235a0*/  FADD.FTZ R7, R133, R12 ;  /* 0x0000000c85077221 */ /* 0x000fe20000010000 */
[----:B------:R-:W-:Y:S01]  /*235b0*/  FADD.FTZ R6, R179, R6 ;  /* 0x00000006b3067221 */ /* 0x000fe20000010000 */
[C---:B------:R-:W-:Y:S01]  /*235c0*/  F2FP.BF16.F32.PACK_AB R179, R127.reuse, R179 ;  /* 0x000000b37fb3723e */ /* 0x040fe200000010ff */
[----:B------:R-:W-:Y:S02]  /*235d0*/  IMAD.MOV.U32 R12, RZ, RZ, R205 ;  /* 0x000000ffff0c7224 */ /* 0x000fe400078e00cd */
[----:B------:R-:W-:Y:S01]  /*235e0*/  FADD.FTZ R7, R8, R7 ;  /* 0x0000000708077221 */ /* 0x000fe20000010000 */
[----:B------:R-:W-:Y:S01]  /*235f0*/  FADD.FTZ R6, R127, R6 ;  /* 0x000000067f067221 */ /* 0x000fe20000010000 */
[----:B------:R-:W-:Y:S01]  /*23600*/  IMAD.MOV.U32 R8, RZ, RZ, R4 ;  /* 0x000000ffff087224 */ /* 0x000fe200078e0004 */
[----:B------:R-:W-:Y:S06]  /*23610*/  @P2 BRA `(.L_x_2408) ;  /* 0xffffffa800dc2947 */ /* 0x000fec000383ffff */
.L_x_2397:
[----:B------:R-:W-:Y:S05]  /*23620*/  BSYNC B0 ;  /* 0x0000000000007941 */ /* 0x000fea0003800000 */
.L_x_2396:
        /* <DEDUP_REMOVED lines=99> */
.L_x_2409:
[----:B------:R-:W-:Y:S01]  /*23c60*/  IMAD R13, R205, 0x8, R18 ;  /* 0x00000008cd0d7824 */ /* 0x000fe200078e0212 */
[----:B------:R-:W-:-:S04]  /*23c70*/  SHF.L.U32 R2, R208, 0x1f, RZ ;  /* 0x0000001fd0027819 */ /* 0x000fc800000006ff */
[----:B------:R0:W1:Y:S01]  /*23c80*/  SYNCS.PHASECHK.TRANS64.TRYWAIT P2, [R13+URZ+0x36850], R2 ;  /* 0x036850020d0075a7 */ /* 0x000062000804017f */
[----:B------:R-:W-:Y:S05]  /*23c90*/  @!P0 BRA `(.L_x_2410) ;  /* 0x0000000000048947 */ /* 0x000fea0003800000 */
[----:B------:R-:W-:Y:S01]  /*23ca0*/  BPT.TRAP 0x1 ;  /* 0x000000040000795c */ /* 0x000fe20000300000 */
.L_x_2410:
        /* <DEDUP_REMOVED lines=9> */
.L_x_2412:
[----:B------:R-:W-:Y:S05]  /*23d40*/  BSYNC B0 ;  /* 0x0000000000007941 */ /* 0x000fea0003800000 */
.L_x_2411:
[----:B------:R-:W-:Y:S01]  /*23d50*/  IMAD.MOV.U32 R8, RZ, RZ, R0 ;  /* 0x000000ffff087224 */ /* 0x000fe200078e0000 */
[----:B------:R-:W-:Y:S01]  /*23d60*/  WARPGROUP.ARRIVE ;  /* 0x00000000000079c5 */ /* 0x000fe20000000000 */
[----:B------:R-:W-:Y:S02]  /*23d70*/  IMAD.MOV.U32 R9, RZ, RZ, 0x40000040 ;  /* 0x40000040ff097424 */ /* 0x000fe400078e00ff */
[----:B------:R-:W-:Y:S01]  /*23d80*/  VIADD R205, R205, 0x1 ;  /* 0x00000001cdcd7836 */ /* 0x000fe20000000000 */
[----:B------:R-:W-:Y:S01]  /*23d90*/  R2UR UR6, R8 ;  /* 0x00000000080672ca */ /* 0x000fe200000e0000 */
[----:B------:R-:W-:Y:S01]  /*23da0*/  VIADD R8, R0, 0x80 ;  /* 0x0000008000087836 */ /* 0x000fe20000000000 */
[----:B------:R-:W-:Y:S01]  /*23db0*/  R2UR UR7, R9 ;  /* 0x00000000090772ca */ /* 0x000fe200000e0000 */
[----:B------:R-:W-:Y:S01]  /*23dc0*/  IMAD.MOV.U32 R9, RZ, RZ, 0x40000040 ;  /* 0x40000040ff097424 */ /* 0x000fe200078e00ff */
[----:B------:R-:W-:Y:S01]  /*23dd0*/  ISETP.NE.AND P2, PT, R205, 0x2, PT ;  /* 0x00000002cd00780c */ /* 0x000fe20003f45270 */
[----:B------:R-:W-:-:S03]  /*23de0*/  VIADD R232, R232, 0x1 ;  /* 0x00000001e8e87836 */ /* 0x000fc60000000000 */
[----:B------:R-:W-:-:S07]  /*23df0*/  SEL R205, R205, RZ, P2 ;  /* 0x000000ffcdcd7207 */ /* 0x000fce0001000000 */
        /* <DEDUP_REMOVED lines=33> */
[----:B------:R-:W2:Y:S02]  /*24010*/  SHFL.BFLY PT, R0, R7, 0x2, 0x1f ;  /* 0x0c401f0007007f89 */ /* 0x000ea400000e0000 */
[----:B--2---:R-:W-:Y:S01]  /*24020*/  FADD.FTZ R0, R0, R7 ;  /* 0x0000000700007221 */ /* 0x004fe20000010000 */
[----:B------:R-:W-:Y:S02]  /*24030*/  WARPGROUP.DEPBAR.LE gsb0, 0x0 ;  /* 0x00008000000079c5 */ /* 0x000fe40000010000 */
[----:B------:R-:W-:-:S10]  /*24040*/  WARPGROUP.ARRIVE ;  /* 0x00000000000079c5 */ /* 0x000fd40000000000 */
[----:B------:R-:W-:Y:S01]  /*24050*/  HGMMA.64x192x16.F32.BF16 R24, R180, gdesc[UR4].tnspB, R24, gsb0 ;  /* 0x42e00004b4187df0 */ /* 0x000fe20008001818 */
[----:B------:R-:W-:Y:S02]  /*24060*/  R2UR UR6, R8 ;  /* 0x00000000080672ca */ /* 0x000fe400000e0000 */
[----:B------:R-:W-:Y:S02]  /*24070*/  R2UR UR7, R9 ;  /* 0x00000000090772ca */ /* 0x000fe400000e0000 */
[----:B------:R-:W0:Y:S02]  /*24080*/  SHFL.BFLY PT, R9, R6, 0x2, 0x1f ;  /* 0x0c401f0006097f89 */ /* 0x000e2400000e0000 */
[----:B01----:R-:W-:Y:S01]  /*24090*/  FADD.FTZ R2, R9, R6 ;  /* 0x0000000609027221 */ /* 0x003fe20000010000 */
[----:B------:R-:W-:Y:S01]  /*240a0*/  CS2R R6, SRZ ;  /* 0x0000000000067805 */ /* 0x000fe2000001ff00 */
[----:B------:R-:W0:Y:S04]  /*240b0*/  SHFL.BFLY PT, R9, R0, 0x1, 0x1f ;  /* 0x0c201f0000097f89 */ /* 0x000e2800000e0000 */
[----:B------:R-:W1:Y:S01]  /*240c0*/  SHFL.BFLY PT, R11, R2, 0x1, 0x1f ;  /* 0x0c201f00020b7f89 */ /* 0x000e6200000e0000 */
[----:B0-----:R-:W-:Y:S01]  /*240d0*/  FADD.FTZ R12, R0, R9 ;  /* 0x00000009000c7221 */ /* 0x001fe20000010000 */
[----:B------:R-:W-:-:S02]  /*240e0*/  IMAD.MOV.U32 R0, RZ, RZ, -0x800000 ;  /* 0xff800000ff007424 */ /* 0x000fc400078e00ff */
[----:B-1----:R-:W-:Y:S02]  /*240f0*/  FADD.FTZ R14, R2, R11 ;  /* 0x0000000b020e7221 */ /* 0x002fe40000010000 */
[----:B------:R-:W-:Y:S01]  /*24100*/  FSETP.NE.FTZ.AND P0, PT, R12, RZ, PT ;  /* 0x000000ff0c00720b */ /* 0x000fe20003f15000 */
[----:B------:R-:W-:Y:S01]  /*24110*/  IMAD.MOV.U32 R2, RZ, RZ, -0x800000 ;  /* 0xff800000ff027424 */ /* 0x000fe200078e00ff */
[----:B------:R-:W-:Y:S02]  /*24120*/  SEL R11, RZ, 0x1, P2 ;  /* 0x00000001ff0b7807 */ /* 0x000fe40001000000 */
[----:B------:R-:W-:Y:S02]  /*24130*/  FSETP.NE.FTZ.AND P3, PT, R14, RZ, PT ;  /* 0x000000ff0e00720b */ /* 0x000fe40003f75000 */
[----:B------:R-:W-:Y:S01]  /*24140*/  LOP3.LUT R208, R208, R11, RZ, 0x3c, !PT ;  /* 0x0000000bd0d07212 */ /* 0x000fe200078e3cff */
[----:B------:R-:W-:-:S05]  /*24150*/  @!P1 VIADD R11, R13, 0x36860 ;  /* 0x000368600d0b9836 */ /* 0x000fca0000000000 */
[----:B------:R-:W-:Y:S01]  /*24160*/  @!P1 PRMT R11, RZ, 0x654, R11 ;  /* 0x00000654ff0b9816 */ /* 0x000fe2000000000b */
        /* <DEDUP_REMOVED lines=13> */
[----:B------:R-:W-:Y:S03]  /*24240*/  HGMMA.64x192x16.F32.BF16 R24, R176, gdesc[UR4].tnspB, R24, gsb0 ;  /* 0x42e00004b0187df0 */ /* 0x000fe60008001818 */
[----:B------:R-:W-:Y:S02]  /*24250*/  WARPGROUP.DEPBAR.LE gsb0, 0x0 ;  /* 0x00008000000079c5 */ /* 0x000fe40000010000 */
[----:B------:R1:W-:Y:S01]  /*24260*/  @!P1 SYNCS.ARRIVE.TRANS64.RED.A1T0 RZ, [R11+URZ], RZ ;  /* 0x000000ff0bff99a7 */ /* 0x0003e2000810043f */
[-C--:B--2---:R-:W-:Y:S01]  /*24270*/  FMUL.FTZ R129, R51, R6.reuse ;  /* 0x0000000633817220 */ /* 0x084fe20000410000 */
        /* <DEDUP_REMOVED lines=95> */
.L_x_2308:
        /* <DEDUP_REMOVED lines=58> */
[C---:B------:R-:W-:Y:S02]  /*24c10*/  IADD3 R137, P2, R26.reuse, 0x20, RZ ;  /* 0x000000201a897810 */ /* 0x040fe40007f5e0ff */
[C---:B------:R-:W-:Y:S02]  /*24c20*/  IADD3 R145, P0, R26.reuse, 0x4020, RZ ;  /* 0x000040201a917810 */ /* 0x040fe40007f1e0ff */
[----:B------:R-:W-:Y:S01]  /*24c30*/  LOP3.LUT R6, R137, 0x380, RZ, 0xc0, !PT ;  /* 0x0000038089067812 */ /* 0x000fe200078ec0ff */
[--C-:B------:R-:W-:Y:S01]  /*24c40*/  IMAD.X R9, RZ, RZ, R27.reuse, P2 ;  /* 0x000000ffff097224 */ /* 0x100fe200010e061b */
[----:B------:R-:W-:Y:S01]  /*24c50*/  LOP3.LUT R7, R26, 0x380, RZ, 0xc0, !PT ;  /* 0x000003801a077812 */ /* 0x000fe200078ec0ff */
[----:B------:R-:W-:Y:S01]  /*24c60*/  IMAD.X R21, RZ, RZ, R27, P0 ;  /* 0x000000ffff157224 */ /* 0x000fe200000e061b */
[----:B------:R-:W-:Y:S02]  /*24c70*/  SHF.R.U64 R6, R6, 0x3, RZ ;  /* 0x0000000306067819 */ /* 0x000fe400000012ff */
[----:B------:R-:W-:-:S02]  /*24c80*/  IADD3 R139, P1, R26, 0x40, RZ ;  /* 0x000000401a8b7810 */ /* 0x000fc40007f3e0ff */
[C---:B------:R-:W-:Y:S02]  /*24c90*/  IADD3 R141, P6, R26.reuse, 0x60, RZ ;  /* 0x000000601a8d7810 */ /* 0x040fe40007fde0ff */
[----:B------:R-:W-:Y:S01]  /*24ca0*/  IADD3 R143, P5, R26, 0x4000, RZ ;  /* 0x000040001a8f7810 */ /* 0x000fe20007fbe0ff */
[--C-:B------:R-:W-:Y:S01]  /*24cb0*/  IMAD.X R11, RZ, RZ, R27.reuse, P1 ;  /* 0x000000ffff0b7224 */ /* 0x100fe200008e061b */
[----:B------:R-:W-:Y:S01]  /*24cc0*/  LOP3.LUT R8, R6, R137, RZ, 0x3c, !PT ;  /* 0x0000008906087212 */ /* 0x000fe200078e3cff */
[--C-:B------:R-:W-:Y:S01]  /*24cd0*/  IMAD.X R13, RZ, RZ, R27.reuse, P6 ;  /* 0x000000ffff0d7224 */ /* 0x100fe200030e061b */
[----:B------:R-:W-:Y:S01]  /*24ce0*/  LOP3.LUT R6, R145, 0x380, RZ, 0xc0, !PT ;  /* 0x0000038091067812 */ /* 0x000fe200078ec0ff */
[----:B------:R-:W-:Y:S01]  /*24cf0*/  IMAD.X R15, RZ, RZ, R27, P5 ;  /* 0x000000ffff0f7224 */ /* 0x000fe200028e061b */
[----:B------:R-:W-:Y:S02]  /*24d00*/  SHF.R.U64 R7, R7, 0x3, RZ ;  /* 0x0000000307077819 */ /* 0x000fe400000012ff */
[----:B------:R-:W-:-:S02]  /*24d10*/  IADD3 R147, P4, R26, 0x4040, RZ ;  /* 0x000040401a937810 */ /* 0x000fc40007f9e0ff */
[C---:B------:R-:W-:Y:S02]  /*24d20*/  IADD3 R149, P3, R26.reuse, 0x4060, RZ ;  /* 0x000040601a957810 */ /* 0x040fe40007f7e0ff */
        /* <DEDUP_REMOVED lines=8> */
[----:B------:R-:W-:Y:S01]  /*24db0*/  SHF.R.U64 R6, R6, 0x3, RZ ;  /* 0x0000000306067819 */ /* 0x000fe200000012ff */
[--C-:B------:R-:W-:Y:S01]  /*24dc0*/  IMAD.X R47, RZ, RZ, R27.reuse, P6 ;  /* 0x000000ffff2f7224 */ /* 0x100fe200030e061b */
[----:B------:R-:W-:Y:S01]  /*24dd0*/  LOP3.LUT R26, R7, R26, RZ, 0x3c, !PT ;  /* 0x0000001a071a7212 */ /* 0x000fe200078e3cff */
[----:B------:R-:W-:Y:S01]  /*24de0*/  IMAD.X R7, RZ, RZ, R27, P5 ;  /* 0x000000ffff077224 */ /* 0x000fe200028e061b */
[----:B------:R-:W-:-:S02]  /*24df0*/  LOP3.LUT R10, R139, 0x380, RZ, 0xc0, !PT ;  /* 0x000003808b0a7812 */ /* 0x000fc400078ec0ff */
[----:B------:R-:W-:Y:S02]  /*24e00*/  LOP3.LUT R34, R149, 0x380, RZ, 0xc0, !PT ;  /* 0x0000038095227812 */ /* 0x000fe400078ec0ff */
[----:B------:R-:W-:Y:S02]  /*24e10*/  LOP3.LUT R20, R6, R145, RZ, 0x3c, !PT ;  /* 0x0000009106147212 */ /* 0x000fe400078e3cff */
[----:B------:R-:W-:Y:S02]  /*24e20*/  MOV R78, R26 ;  /* 0x0000001a004e7202 */ /* 0x000fe40000000f00 */
[----:B------:R-:W-:Y:S02]  /*24e30*/  LOP3.LUT R6, R153, 0x380, RZ, 0xc0, !PT ;  /* 0x0000038099067812 */ /* 0x000fe400078ec0ff */
[----:B------:R-:W-:Y:S02]  /*24e40*/  LOP3.LUT R27, R155, 0x380, RZ, 0xc0, !PT ;  /* 0x000003809b1b7812 */ /* 0x000fe400078ec0ff */
[----:B------:R-:W-:-:S02]  /*24e50*/  LOP3.LUT R12, R141, 0x380, RZ, 0xc0, !PT ;  /* 0x000003808d0c7812 */ /* 0x000fc400078ec0ff */
[----:B------:R-:W-:Y:S02]  /*24e60*/  LOP3.LUT R14, R143, 0x380, RZ, 0xc0, !PT ;  /* 0x000003808f0e7812 */ /* 0x000fe400078ec0ff */
[----:B------:R-:W-:Y:S02]  /*24e70*/  SHF.R.U64 R10, R10, 0x3, RZ ;  /* 0x000000030a0a7819 */ /* 0x000fe400000012ff */
[----:B------:R-:W-:Y:S02]  /*24e80*/  SHF.R.U64 R34, R34, 0x3, RZ ;  /* 0x0000000322227819 */ /* 0x000fe400000012ff */
[----:B------:R-:W-:Y:S02]  /*24e90*/  LOP3.LUT R42, R86, 0x380, RZ, 0xc0, !PT ;  /* 0x00000380562a7812 */ /* 0x000fe400078ec0ff */
[----:B------:R-:W-:Y:S02]  /*24ea0*/  F2FP.BF16.F32.PACK_AB R26, R29, R28 ;  /* 0x0000001c1d1a723e */ /* 0x000fe400000010ff */
[----:B------:R-:W-:-:S02]  /*24eb0*/  SHF.R.U64 R6, R6, 0x3, RZ ;  /* 0x0000000306067819 */ /* 0x000fc400000012ff */
[----:B------:R-:W-:Y:S02]  /*24ec0*/  LOP3.LUT R30, R147, 0x380, RZ, 0xc0, !PT ;  /* 0x00000380931e7812 */ /* 0x000fe400078ec0ff */
[----:B------:R-:W-:Y:S02]  /*24ed0*/  SHF.R.U64 R28, R27, 0x3, RZ ;  /* 0x000000031b1c7819 */ /* 0x000fe400000012ff */
[----:B------:R-:W-:Y:S02]  /*24ee0*/  SHF.R.U64 R12, R12, 0x3, RZ ;  /* 0x000000030c0c7819 */ /* 0x000fe400000012ff */
[----:B------:R-:W-:Y:S02]  /*24ef0*/  SHF.R.U64 R14, R14, 0x3, RZ ;  /* 0x000000030e0e7819 */ /* 0x000fe400000012ff */
[----:B------:R-:W-:Y:S02]  /*24f00*/  LOP3.LUT R10, R10, R139, RZ, 0x3c, !PT ;  /* 0x0000008b0a0a7212 */ /* 0x000fe400078e3cff */
[----:B------:R-:W-:-:S02]  /*24f10*/  LOP3.LUT R34, R34, R149, RZ, 0x3c, !PT ;  /* 0x0000009522227212 */ /* 0x000fc400078e3cff */
[----:B------:R-:W-:Y:S02]  /*24f20*/  SHF.R.U64 R29, R42, 0x3, RZ ;  /* 0x000000032a1d7819 */ /* 0x000fe400000012ff */
[----:B------:R-:W-:Y:S02]  /*24f30*/  LOP3.LUT R42, R6, R153, RZ, 0x3c, !PT ;  /* 0x00000099062a7212 */ /* 0x000fe400078e3cff */
[----:B------:R-:W-:Y:S02]  /*24f40*/  SHF.R.U64 R30, R30, 0x3, RZ ;  /* 0x000000031e1e7819 */ /* 0x000fe400000012ff */
[----:B------:R-:W-:Y:S02]  /*24f50*/  LOP3.LUT R46, R28, R155, RZ, 0x3c, !PT ;  /* 0x0000009b1c2e7212 */ /* 0x000fe400078e3cff */
[----:B------:R-:W-:Y:S02]  /*24f60*/  LOP3.LUT R12, R12, R141, RZ, 0x3c, !PT ;  /* 0x0000008d0c0c7212 */ /* 0x000fe400078e3cff */
[----:B------:R-:W-:-:S02]  /*24f70*/  MOV R28, R8 ;  /* 0x00000008001c7202 */ /* 0x000fc40000000f00 */
[----:B------:R-:W-:Y:S02]  /*24f80*/  LOP3.LUT R14, R14, R143, RZ, 0x3c, !PT ;  /* 0x0000008f0e0e7212 */ /* 0x000fe400078e3cff */
[----:B------:R-:W-:Y:S02]  /*24f90*/  F2FP.BF16.F32.PACK_AB R27, R134, R123 ;  /* 0x0000007b861b723e */ /* 0x000fe400000010ff */
[----:B------:R-:W-:Y:S02]  /*24fa0*/  MOV R9, R10 ;  /* 0x0000000a00097202 */ /* 0x000fe40000000f00 */
[----:B------:R-:W-:Y:S01]  /*24fb0*/  MOV R8, R34 ;  /* 0x0000002200087202 */ /* 0x000fe20000000f00 */
[----:B------:R-:W-:Y:S01]  /*24fc0*/  STSM.16.M88.4 [R78], R24 ;  /* 0x000000184e007844 */ /* 0x000fe20000000200 */
[----:B------:R-:W-:Y:S02]  /*24fd0*/  LOP3.LUT R38, R151, 0x380, RZ, 0xc0, !PT ;  /* 0x0000038097267812 */ /* 0x000fe400078ec0ff */
[----:B------:R-:W-:-:S02]  /*24fe0*/  MOV R11, R42 ;  /* 0x0000002a000b7202 */ /* 0x000fc40000000f00 */
[----:B------:R-:W-:Y:S02]  /*24ff0*/  F2FP.BF16.F32.PACK_AB R34, R37, R36 ;  /* 0x000000242522723e */ /* 0x000fe400000010ff */
[----:B------:R-:W-:Y:S02]  /*25000*/  F2FP.BF16.F32.PACK_AB R35, R132, R121 ;  /* 0x000000798423723e */ /* 0x000fe400000010ff */
[----:B------:R-:W-:Y:S02]  /*25010*/  LOP3.LUT R30, R30, R147, RZ, 0x3c, !PT ;  /* 0x000000931e1e7212 */ /* 0x000fe400078e3cff */
[----:B------:R-:W-:Y:S01]  /*25020*/  F2FP.BF16.F32.PACK_AB R42, R45, R44 ;  /* 0x0000002c2d2a723e */ /* 0x000fe200000010ff */
[----:B------:R-:W-:Y:S01]  /*25030*/  STSM.16.M88.4 [R28], R32 ;  /* 0x000000201c007844 */ /* 0x000fe20000000200 */
[----:B------:R-:W-:Y:S02]  /*25040*/  F2FP.BF16.F32.PACK_AB R43, R130, R3 ;  /* 0x00000003822b723e */ /* 0x000fe400000010ff */
[----:B------:R-:W-:-:S02]  /*25050*/  MOV R12, R12 ;  /* 0x0000000c000c7202 */ /* 0x000fc40000000f00 */
[----:B------:R-:W-:Y:S01]  /*25060*/  MOV R14, R14 ;  /* 0x0000000e000e7202 */ /* 0x000fe20000000f00 */
[----:B------:R-:W-:Y:S01]  /*25070*/  STSM.16.M88.4 [R9], R40 ;  /* 0x0000002809007844 */ /* 0x000fe20000000200 */
[----:B------:R-:W-:Y:S02]  /*25080*/  SHF.R.U64 R38, R38, 0x3, RZ ;  /* 0x0000000326267819 */ /* 0x000fe400000012ff */
[----:B------:R-:W-:Y:S01]  /*25090*/  MOV R20, R20 ;  /* 0x0000001400147202 */ /* 0x000fe20000000f00 */
[----:B------:R-:W-:Y:S01]  /*250a0*/  STSM.16.M88.4 [R12], R48 ;  /* 0x000000300c007844 */ /* 0x000fe20000000200 */
[----:B------:R-:W-:Y:S02]  /*250b0*/  MOV R30, R30 ;  /* 0x0000001e001e7202 */ /* 0x000fe40000000f00 */
[----:B------:R-:W-:Y:S01]  /*250c0*/  LOP3.LUT R38, R38, R151, RZ, 0x3c, !PT ;  /* 0x0000009726267212 */ /* 0x000fe200078e3cff */
[----:B------:R-:W-:Y:S01]  /*250d0*/  STSM.16.M88.4 [R14], R56 ;  /* 0x000000380e007844 */ /* 0x000fe20000000200 */
[----:B------:R-:W-:-:S02]  /*250e0*/  LOP3.LUT R6, R29, R86, RZ, 0x3c, !PT ;  /* 0x000000561d067212 */ /* 0x000fc400078e3cff */
[----:B------:R-:W-:Y:S01]  /*250f0*/  MOV R38, R38 ;  /* 0x0000002600267202 */ /* 0x000fe20000000f00 */
[----:B------:R2:W-:Y:S01]  /*25100*/  STSM.16.M88.4 [R20], R64 ;  /* 0x0000004014007844 */ /* 0x0005e20000000200 */
[----:B------:R-:W-:Y:S02]  /*25110*/  ISETP.NE.U32.AND P0, PT, RZ, UR4, PT ;  /* 0x00000004ff007c0c */ /* 0x000fe4000bf05070 */
[----:B------:R-:W-:Y:S01]  /*25120*/  MOV R46, R46 ;  /* 0x0000002e002e7202 */ /* 0x000fe20000000f00 */
[----:B------:R-:W-:Y:S01]  /*25130*/  STSM.16.M88.4 [R30], R72 ;  /* 0x000000481e007844 */ /* 0x000fe20000000200 */
[----:B------:R-:W-:Y:S02]  /*25140*/  MOV R10, R6 ;  /* 0x00000006000a7202 */ /* 0x000fe40000000f00 */
[----:B------:R-:W-:Y:S01]  /*25150*/  ISETP.NE.AND.EX P0, PT, RZ, UR5, PT, P0 ;  /* 0x00000005ff007c0c */ /* 0x000fe2000bf05300 */
[----:B------:R3:W-:Y:S04]  /*25160*/  STSM.16.M88.4 [R8], R80 ;  /* 0x0000005008007844 */ /* 0x0007e80000000200 */
[----:B------:R-:W-:Y:S04]  /*25170*/  STSM.16.M88.4 [R38], R88 ;  /* 0x0000005826007844 */ /* 0x000fe80000000200 */
[----:B------:R4:W-:Y:S01]  /*25180*/  STSM.16.M88.4 [R11], R96 ;  /* 0x000000600b007844 */ /* 0x0009e20000000200 */
[----:B--2---:R-:W-:-:S03]  /*25190*/  IMAD.MOV.U32 R20, RZ, RZ, RZ ;  /* 0x000000ffff147224 */ /* 0x004fc600078e00ff */
[----:B------:R2:W-:Y:S01]  /*251a0*/  STSM.16.M88.4 [R46], R104 ;  /* 0x000000682e007844 */ /* 0x0005e20000000200 */
[----:B---3--:R-:W-:-:S03]  /*251b0*/  IADD3 R8, P1, R229, UR4, RZ ;  /* 0x00000004e5087c10 */ /* 0x008fc6000ff3e0ff */
[----:B------:R2:W-:Y:S01]  /*251c0*/  STSM.16.M88.4 [R10], R112 ;  /* 0x000000700a007844 */ /* 0x0005e20000000200 */
[----:B------:R-:W-:Y:S01]  /*251d0*/  IADD3.X R9, R230, UR5, RZ, P1, !PT ;  /* 0x00000005e6097c10 */ /* 0x000fe20008ffe4ff */
[----:B------:R-:W-:Y:S01]  /*251e0*/  ULDC.64 UR4, c[0x0][0xbe0] ;  /* 0x0002f80000047ab9 */ /* 0x000fe20000000a00 */
[----:B------:R-:W-:Y:S01]  /*251f0*/  BAR.SYNC.DEFER_BLOCKING 0x1, 0x100 ;  /* 0x0044000000007b1d */ /* 0x000fe20000010000 */
[----:B------:R-:W-:-:S04]  /*25200*/  ISETP.NE.U32.AND P1, PT, RZ, UR4, PT ;  /* 0x00000004ff007c0c */ /* 0x000fc8000bf25070 */
[----:B------:R-:W-:-:S13]  /*25210*/  ISETP.NE.AND.EX P1, PT, RZ, UR5, PT, P1 ;  /* 0x00000005ff007c0c */ /* 0x000fda000bf25310 */
[----:B------:R-:W-:Y:S01]  /*25220*/  @P1 IADD3 R6, P2, R229, UR4, RZ ;  /* 0x00000004e5061c10 */ /* 0x000fe2000ff5e0ff */
[----:B------:R-:W-:Y:S02]  /*25230*/  ULDC UR4, c[0x0][0xa88] ;  /* 0x0002a20000047ab9 */ /* 0x000fe40000000800 */
[----:B------:R-:W-:Y:S01]  /*25240*/  IMAD.U32 R60, RZ, RZ, UR4 ;  /* 0x00000004ff3c7e24 */ /* 0x000fe2000f8e00ff */
[----:B------:R-:W-:Y:S01]  /*25250*/  @P1 IADD3.X R7, R230, UR5, RZ, P2, !PT ;  /* 0x00000005e6071c10 */ /* 0x000fe200097fe4ff */
[----:B------:R2:W5:Y:S01]  /*25260*/  @P0 LDG.E R20, desc[UR60][R8.64] ;  /* 0x0000003c08140981 */ /* 0x000562000c1e1900 */
[----:B------:R-:W-:-:S03]  /*25270*/  IMAD R3, R224, 0x40, R221 ;  /* 0x00000040e0037824 */ /* 0x000fc600078e02dd */
[----:B------:R2:W5:Y:S01]  /*25280*/  @P1 LDG.E R60, desc[UR60][R6.64] ;  /* 0x0000003c063c1981 */ /* 0x000562000c1e1900 */
[----:B------:R-:W-:-:S03]  /*25290*/  IMAD.WIDE R4, R3, 0x2, R4 ;  /* 0x0000000203047825 */ /* 0x000fc600078e0204 */
[----:B----4-:R-:W-:-:S04]  /*252a0*/  IADD3 R11, P4, R4, 0x1000, RZ ;  /* 0x00001000040b7810 */ /* 0x010fc80007f9e0ff */
[----:B------:R-:W-:Y:S01]  /*252b0*/  LOP3.LUT R3, R11, 0x380, RZ, 0xc0, !PT ;  /* 0x000003800b037812 */ /* 0x000fe200078ec0ff */
[----:B------:R-:W-:Y:S08]  /*252c0*/  @P1 BRA `(.L_x_2416) ;  /* 0x0000000000101947 */ /* 0x000ff00003800000 */
[----:B------:R-:W-:Y:S05]  /*252d0*/  @!P0 BRA `(.L_x_2416) ;  /* 0x00000000000c8947 */ /* 0x000fea0003800000 */
[----:B--2---:R-:W2:Y:S04]  /*252e0*/  LDG.E R7, desc[UR60][R8.64] ;  /* 0x0000003c08077981 */ /* 0x004ea8000c1e1900 */
[----:B-----5:R-:W2:Y:S02]  /*252f0*/  LDG.E R60, desc[UR60][R8.64+0x4] ;  /* 0x0000043c083c7981 */ /* 0x020ea4000c1e1900 */
[----:B--2---:R-:W-:-:S07]  /*25300*/  IMAD.IADD R60, R60, 0x1, -R7 ;  /* 0x000000013c3c7824 */ /* 0x004fce00078e0a07 */
.L_x_2416:
[----:B--2---:R-:W2:Y:S01]  /*25310*/  LDL R10, [R1+0x4c] ;  /* 0x00004c00010a7983 */ /* 0x004ea20000100800 */
[----:B------:R-:W-:Y:S01]  /*25320*/  SHF.R.S32.HI R61, RZ, 0x1f, R228 ;  /* 0x0000001fff3d7819 */ /* 0x000fe200000114e4 */
[----:B------:R-:W-:Y:S01]  /*25330*/  ULDC.64 UR4, c[0x0][0xb70] ;  /* 0x0002dc0000047ab9 */ /* 0x000fe20000000a00 */
[----:B------:R-:W-:Y:S02]  /*25340*/  SHF.R.U64 R8, R3, 0x3, RZ ;  /* 0x0000000303087819 */ /* 0x000fe400000012ff */
[--C-:B-----5:R-:W-:Y:S01]  /*25350*/  SHF.R.S32.HI R21, RZ, 0x1f, R20.reuse ;  /* 0x0000001fff157819 */ /* 0x120fe20000011414 */
[----:B------:R-:W-:Y:S01]  /*25360*/  IMAD R3, R61, UR4, RZ ;  /* 0x000000043d037c24 */ /* 0x000fe2000f8e02ff */
[----:B------:R-:W-:Y:S02]  /*25370*/  SEL R237, R237, RZ, !P0 ;  /* 0x000000ffeded7207 */ /* 0x000fe40004000000 */
[----:B------:R-:W-:Y:S01]  /*25380*/  SEL R231, R231, RZ, !P0 ;  /* 0x000000ffe7e77207 */ /* 0x000fe20004000000 */
[----:B------:R-:W-:Y:S01]  /*25390*/  IMAD R3, R228, UR5, R3 ;  /* 0x00000005e4037c24 */ /* 0x000fe2000f8e0203 */
[----:B------:R-:W-:Y:S01]  /*253a0*/  LOP3.LUT R8, R8, R11, RZ, 0x3c, !PT ;  /* 0x0000000b08087212 */ /* 0x000fe200078e3cff */
[----:B------:R-:W-:Y:S01]  /*253b0*/  IMAD.WIDE.U32 R6, R228, UR4, R20 ;  /* 0x00000004e4067c25 */ /* 0x000fe2000f8e0014 */
[----:B------:R-:W-:Y:S01]  /*253c0*/  ULDC.64 UR4, c[0x0][0xb78] ;  /* 0x0002de0000047ab9 */ /* 0x000fe20000000a00 */
[----:B------:R-:W-:-:S02]  /*253d0*/  IADD3 R29, P0, R4, 0x4000, RZ ;  /* 0x00004000041d7810 */ /* 0x000fc40007f1e0ff */
[----:B------:R-:W-:Y:S01]  /*253e0*/  IMAD.IADD R7, R7, 0x1, R3 ;  /* 0x0000000107077824 */ /* 0x000fe200078e0203 */
[C---:B------:R-:W-:Y:S01]  /*253f0*/  IADD3 R13, P5, R4.reuse, 0x2000, RZ ;  /* 0x00002000040d7810 */ /* 0x040fe20007fbe0ff */
[----:B------:R-:W-:Y:S01]  /*25400*/  IMAD R3, R237, UR4, RZ ;  /* 0x00000004ed037c24 */ /* 0x000fe2000f8e02ff */
[C---:B------:R-:W-:Y:S01]  /*25410*/  IADD3 R25, P6, R4.reuse, 0x3000, RZ ;  /* 0x0000300004197810 */ /* 0x040fe20007fde0ff */
[----:B------:R-:W-:Y:S01]  /*25420*/  IMAD R11, R235, 0x80, R227 ;  /* 0x00000080eb0b7824 */ /* 0x000fe200078e02e3 */
[C---:B------:R-:W-:Y:S01]  /*25430*/  IADD3 R37, P2, R4.reuse, 0x6000, RZ ;  /* 0x0000600004257810 */ /* 0x040fe20007f5e0ff */
[----:B------:R-:W-:Y:S01]  /*25440*/  IMAD.WIDE.U32 R6, R231, UR4, R6 ;  /* 0x00000004e7067c25 */ /* 0x000fe2000f8e0006 */
[----:B------:R-:W-:Y:S02]  /*25450*/  IADD3 R33, P1, R4, 0x5000, RZ ;  /* 0x0000500004217810 */ /* 0x000fe40007f3e0ff */
[----:B------:R-:W-:Y:S01]  /*25460*/  LOP3.LUT R28, R29, 0x380, RZ, 0xc0, !PT ;  /* 0x000003801d1c7812 */ /* 0x000fe200078ec0ff */
[----:B------:R-:W-:Y:S01]  /*25470*/  IMAD R9, R231, UR5, R3 ;  /* 0x00000005e7097c24 */ /* 0x000fe2000f8e0203 */
[----:B------:R-:W-:Y:S01]  /*25480*/  SHF.R.S32.HI R3, RZ, 0x1f, R11 ;  /* 0x0000001fff037819 */ /* 0x000fe2000001140b */
[----:B------:R-:W-:Y:S01]  /*25490*/  ULDC.64 UR4, c[0x0][0xb40] ;  /* 0x0002d00000047ab9 */ /* 0x000fe20000000a00 */
[----:B------:R-:W-:-:S02]  /*254a0*/  IADD3 R6, P3, R11, R6, RZ ;  /* 0x000000060b067210 */ /* 0x000fc40007f7e0ff */
[----:B------:R-:W-:Y:S02]  /*254b0*/  LOP3.LUT R12, R13, 0x380, RZ, 0xc0, !PT ;  /* 0x000003800d0c7812 */ /* 0x000fe400078ec0ff */
[----:B------:R-:W-:Y:S02]  /*254c0*/  LOP3.LUT R24, R25, 0x380, RZ, 0xc0, !PT ;  /* 0x0000038019187812 */ /* 0x000fe400078ec0ff */
[----:B------:R-:W-:Y:S02]  /*254d0*/  LOP3.LUT R36, R37, 0x380, RZ, 0xc0, !PT ;  /* 0x0000038025247812 */ /* 0x000fe400078ec0ff */
[----:B------:R-:W-:Y:S02]  /*254e0*/  LOP3.LUT R32, R33, 0x380, RZ, 0xc0, !PT ;  /* 0x0000038021207812 */ /* 0x000fe400078ec0ff */
[----:B------:R-:W-:Y:S01]  /*254f0*/  IADD3.X R3, R3, R7, R9, P3, !PT ;  /* 0x0000000703037210 */ /* 0x000fe20001ffe409 */
[----:B------:R-:W-:Y:S01]  /*25500*/  IMAD.X R9, RZ, RZ, R5, P4 ;  /* 0x000000ffff097224 */ /* 0x000fe200020e0605 */
[----:B------:R-:W-:-:S02]  /*25510*/  SHF.R.U64 R28, R28, 0x3, RZ ;  /* 0x000000031c1c7819 */ /* 0x000fc400000012ff */
[----:B------:R-:W-:Y:S02]  /*25520*/  SHF.R.U64 R12, R12, 0x3, RZ ;  /* 0x000000030c0c7819 */ /* 0x000fe400000012ff */
[----:B------:R-:W-:Y:S02]  /*25530*/  SHF.R.U64 R24, R24, 0x3, RZ ;  /* 0x0000000318187819 */ /* 0x000fe400000012ff */
[----:B------:R-:W-:Y:S02]  /*25540*/  LEA R54, P3, R6, UR4, 0x2 ;  /* 0x0000000406367c11 */ /* 0x000fe4000f8610ff */
[----:B------:R-:W-:Y:S02]  /*25550*/  SHF.R.U64 R36, R36, 0x3, RZ ;  /* 0x0000000324247819 */ /* 0x000fe400000012ff */
[----:B------:R-:W-:Y:S02]  /*25560*/  SHF.R.U64 R32, R32, 0x3, RZ ;  /* 0x0000000320207819 */ /* 0x000fe400000012ff */
        /* <DEDUP_REMOVED lines=8> */
[----:B------:R-:W-:Y:S01]  /*255f0*/  LOP3.LUT R36, R36, R37, RZ, 0x3c, !PT ;  /* 0x0000002524247212 */ /* 0x000fe200078e3cff */
[----:B------:R-:W-:Y:S01]  /*25600*/  IMAD.X R37, RZ, RZ, R5, P2 ;  /* 0x000000ffff257224 */ /* 0x000fe200010e0605 */
[C---:B------:R-:W-:Y:S01]  /*25610*/  IADD3 R41, P3, R4.reuse, 0x7000, RZ ;  /* 0x0000700004297810 */ /* 0x040fe20007f7e0ff */
[----:B------:R-:W-:Y:S01]  /*25620*/  ULDC.64 UR4, c[0x0][0xaa0] ;  /* 0x0002a80000047ab9 */ /* 0x000fe20000000a00 */
[----:B------:R-:W-:-:S02]  /*25630*/  IADD3 R45, P4, R4, 0x8000, RZ ;  /* 0x00008000042d7810 */ /* 0x000fc40007f9e0ff */
[C---:B------:R-:W-:Y:S02]  /*25640*/  IADD3 R49, P5, R4.reuse, 0x9000, RZ ;  /* 0x0000900004317810 */ /* 0x040fe40007fbe0ff */
[----:B------:R-:W-:Y:S02]  /*25650*/  IADD3 R53, P6, R4, 0xa000, RZ ;  /* 0x0000a00004357810 */ /* 0x000fe40007fde0ff */
[----:B------:R-:W-:Y:S01]  /*25660*/  LOP3.LUT R32, R32, R33, RZ, 0x3c, !PT ;  /* 0x0000002120207212 */ /* 0x000fe200078e3cff */
[--C-:B------:R-:W-:Y:S01]  /*25670*/  IMAD.X R33, RZ, RZ, R5.reuse, P1 ;  /* 0x000000ffff217224 */ /* 0x100fe200008e0605 */
[----:B------:R-:W-:Y:S02]  /*25680*/  IADD3 R6, P2, R4, 0xb000, RZ ;  /* 0x0000b00004067810 */ /* 0x000fe40007f5e0ff */
[----:B------:R-:W-:Y:S02]  /*25690*/  LOP3.LUT R40, R41, 0x380, RZ, 0xc0, !PT ;  /* 0x0000038029287812 */ /* 0x000fe400078ec0ff */
[----:B------:R-:W-:Y:S01]  /*256a0*/  LOP3.LUT R44, R45, 0x380, RZ, 0xc0, !PT ;  /* 0x000003802d2c7812 */ /* 0x000fe200078ec0ff */
[----:B------:R-:W-:Y:S01]  /*256b0*/  IMAD.X R57, RZ, RZ, R5, P2 ;  /* 0x000000ffff397224 */ /* 0x000fe200010e0605 */
[----:B------:R-:W-:-:S02]  /*256c0*/  LOP3.LUT R48, R49, 0x380, RZ, 0xc0, !PT ;  /* 0x0000038031307812 */ /* 0x000fc400078ec0ff */
[----:B------:R-:W-:Y:S02]  /*256d0*/  LOP3.LUT R52, R53, 0x380, RZ, 0xc0, !PT ;  /* 0x0000038035347812 */ /* 0x000fe400078ec0ff */
[----:B------:R-:W-:Y:S02]  /*256e0*/  LOP3.LUT R7, R4, 0x380, RZ, 0xc0, !PT ;  /* 0x0000038004077812 */ /* 0x000fe400078ec0ff */
[----:B------:R-:W-:Y:S02]  /*256f0*/  SHF.R.U64 R40, R40, 0x3, RZ ;  /* 0x0000000328287819 */ /* 0x000fe400000012ff */
[----:B------:R-:W-:Y:S02]  /*25700*/  SHF.R.U64 R44, R44, 0x3, RZ ;  /* 0x000000032c2c7819 */ /* 0x000fe400000012ff */
[----:B------:R-:W-:Y:S02]  /*25710*/  SHF.R.U64 R48, R48, 0x3, RZ ;  /* 0x0000000330307819 */ /* 0x000fe400000012ff */
[----:B------:R-:W-:-:S02]  /*25720*/  SHF.R.U64 R52, R52, 0x3, RZ ;  /* 0x0000000334347819 */ /* 0x000fc400000012ff */
        /* <DEDUP_REMOVED lines=10> */
[----:B------:R-:W-:-:S02]  /*257d0*/  IMAD R21, R21, UR4, RZ ;  /* 0x0000000415157c24 */ /* 0x000fc4000f8e02ff */
[----:B------:R-:W-:Y:S02]  /*257e0*/  IMAD R63, R235, -0x80, R60 ;  /* 0xffffff80eb3f7824 */ /* 0x000fe400078e023c */
[----:B------:R-:W-:-:S03]  /*257f0*/  IMAD R21, R20, UR5, R21 ;  /* 0x0000000514157c24 */ /* 0x000fc6000f8e0215 */
[----:B------:R-:W-:Y:S02]  /*25800*/  ISETP.GE.AND P3, PT, R224, R63, PT ;  /* 0x0000003fe000720c */ /* 0x000fe40003f66270 */
[----:B------:R-:W-:Y:S01]  /*25810*/  SHF.R.S32.HI R225, RZ, 0x1f, R224 ;  /* 0x0000001fffe17819 */ /* 0x000fe200000114e0 */
[----:B------:R-:W-:Y:S01]  /*25820*/  BSSY B1, `(.L_x_2417) ;  /* 0x0000047000017945 */ /* 0x000fe20003800000 */
[----:B--2---:R-:W-:-:S04]  /*25830*/  LOP3.LUT P0, RZ, R10, 0x3, RZ, 0xc0, !PT ;  /* 0x000000030aff7812 */ /* 0x004fc8000780c0ff */
[-C--:B------:R-:W-:Y:S02]  /*25840*/  ISETP.GE.OR P1, PT, R11, R60.reuse, P0 ;  /* 0x0000003c0b00720c */ /* 0x080fe40000726670 */
[----:B------:R-:W-:Y:S02]  /*25850*/  ISETP.GE.OR P0, PT, R3, R60, P0 ;  /* 0x0000003c0300720c */ /* 0x000fe40000706670 */
[----:B------:R-:W-:-:S04]  /*25860*/  LOP3.LUT R3, R6, 0x380, RZ, 0xc0, !PT ;  /* 0x0000038006037812 */ /* 0x000fc800078ec0ff */
[----:B------:R-:W-:-:S04]  /*25870*/  SHF.R.U64 R3, R3, 0x3, RZ ;  /* 0x0000000303037819 */ /* 0x000fc800000012ff */
[----:B------:R-:W-:Y:S01]  /*25880*/  LOP3.LUT R56, R3, R6, RZ, 0x3c, !PT ;  /* 0x0000000603387212 */ /* 0x000fe200078e3cff */
[----:B------:R-:W-:Y:S04]  /*25890*/  @!P1 STG.E desc[UR60][R54.64], R2 ;  /* 0x0000000236009986 */ /* 0x000fe8000c10193c */
[----:B------:R2:W-:Y:S01]  /*258a0*/  @!P0 STG.E desc[UR60][R54.64+0x20], R0 ;  /* 0x0000200036008986 */ /* 0x0005e2000c10193c */
        /* <DEDUP_REMOVED lines=13> */
[----:B------:R-:W-:-:S02]  /*25980*/  IMAD.MOV.U32 R2, RZ, RZ, R221 ;  /* 0x000000ffff027224 */ /* 0x000fc400078e00dd */
[----:B------:R-:W-:Y:S01]  /*25990*/  VIADD R0, R224, 0x20 ;  /* 0x00000020e0007836 */ /* 0x000fe20000000000 */
[----:B------:R-:W-:Y:S01]  /*259a0*/  @!PT LDS RZ, [RZ] ;  /* 0x00000000fffff984 */ /* 0x000fe20000000800 */
[----:B------:R-:W-:Y:S01]  /*259b0*/  @!PT LDS RZ, [RZ] ;  /* 0x00000000fffff984 */ /* 0x000fe20000000800 */
[----:B------:R-:W-:Y:S01]  /*259c0*/  @!PT LDS RZ, [RZ] ;  /* 0x00000000fffff984 */ /* 0x000fe20000000800 */
[----:B------:R-:W-:Y:S01]  /*259d0*/  @!PT LDS RZ, [RZ] ;  /* 0x00000000fffff984 */ /* 0x000fe20000000800 */
[----:B------:R2:W-:Y:S06]  /*259e0*/  MEMBAR.ALL.CTA ;  /* 0x0000000000007992 */ /* 0x0005ec0000008000 */
[----:B--2---:R-:W2:Y:S01]  /*259f0*/  FENCE.VIEW.ASYNC.S ;  /* 0x00000000000073c6 */ /* 0x004ea20000000000 */
[----:B------:R-:W-:Y:S01]  /*25a00*/  IMAD.WIDE.U32 R2, R20, UR4, R2 ;  /* 0x0000000414027c25 */ /* 0x000fe2000f8e0002 */
[----:B------:R-:W-:Y:S01]  /*25a10*/  ULDC.64 UR4, c[0x0][0xae0] ;  /* 0x0002b80000047ab9 */ /* 0x000fe20000000a00 */
[----:B------:R-:W-:-:S02]  /*25a20*/  ISETP.GE.AND P0, PT, R0, R63, PT ;  /* 0x0000003f0000720c */ /* 0x000fc40003f06270 */
[----:B------:R-:W-:Y:S02]  /*25a30*/  IMAD.IADD R3, R3, 0x1, R21 ;  /* 0x0000000103037824 */ /* 0x000fe400078e0215 */
[----:B------:R-:W-:Y:S02]  /*25a40*/  IMAD R61, R61, UR4, RZ ;  /* 0x000000043d3d7c24 */ /* 0x000fe4000f8e02ff */
[----:B------:R-:W-:Y:S02]  /*25a50*/  VIADD R20, R224, 0x40 ;  /* 0x00000040e0147836 */ /* 0x000fe40000000000 */
[C---:B------:R-:W-:Y:S02]  /*25a60*/  IMAD R61, R228.reuse, UR5, R61 ;  /* 0x00000005e43d7c24 */ /* 0x040fe4000f8e023d */
[----:B------:R-:W-:Y:S01]  /*25a70*/  IMAD.WIDE.U32 R2, R228, UR4, R2 ;  /* 0x00000004e4027c25 */ /* 0x000fe2000f8e0002 */
[----:B------:R-:W-:Y:S01]  /*25a80*/  ULDC.64 UR4, c[0x0][0xae8] ;  /* 0x0002ba0000047ab9 */ /* 0x000fe20000000a00 */
[----:B------:R-:W-:-:S02]  /*25a90*/  ISETP.GE.AND P1, PT, R20, R63, PT ;  /* 0x0000003f1400720c */ /* 0x000fc40003f26270 */
[----:B------:R-:W-:Y:S02]  /*25aa0*/  VIADD R0, R18, 0x36820 ;  /* 0x0003682012007836 */ /* 0x000fe40000000000 */
[----:B------:R-:W-:Y:S02]  /*25ab0*/  VIADD R21, R224, 0x60 ;  /* 0x00000060e0157836 */ /* 0x000fe40000000000 */
[----:B------:R-:W-:Y:S01]  /*25ac0*/  IMAD.IADD R3, R3, 0x1, R61 ;  /* 0x0000000103037824 */ /* 0x000fe200078e023d */
[----:B------:R-:W-:Y:S01]  /*25ad0*/  PRMT R0, RZ, 0x654, R0 ;  /* 0x00000654ff007816 */ /* 0x000fe20000000000 */
[----:B------:R-:W-:Y:S01]  /*25ae0*/  IMAD R20, R237, UR4, RZ ;  /* 0x00000004ed147c24 */ /* 0x000fe2000f8e02ff */
[----:B------:R-:W-:Y:S01]  /*25af0*/  ISETP.GE.AND P2, PT, R21, R63, PT ;  /* 0x0000003f1500720c */ /* 0x000fe20003f46270 */
[C---:B------:R-:W-:Y:S01]  /*25b00*/  IMAD.WIDE.U32 R60, R231.reuse, UR4, R2 ;  /* 0x00000004e73c7c25 */ /* 0x040fe2000f8e0002 */
[----:B--2---:R2:W-:Y:S03]  /*25b10*/  SYNCS.ARRIVE.TRANS64.RED.A1T0 RZ, [R0+URZ], RZ ;  /* 0x000000ff00ff79a7 */ /* 0x0045e6000810043f */
[----:B------:R-:W-:-:S02]  /*25b20*/  IMAD R63, R231, UR5, R20 ;  /* 0x00000005e73f7c24 */ /* 0x000fc4000f8e0214 */
[----:B------:R-:W-:-:S04]  /*25b30*/  IMAD.WIDE R20, R235, 0x80, R224 ;  /* 0x00000080eb147825 */ /* 0x000fc800078e02e0 */
[----:B------:R-:W-:Y:S01]  /*25b40*/  IMAD.IADD R65, R61, 0x1, R63 ;  /* 0x000000013d417824 */ /* 0x000fe200078e023f */
[----:B--2---:R-:W-:Y:S06]  /*25b50*/  @P3 BRA `(.L_x_2418) ;  /* 0x00000000004c3947 */ /* 0x004fec0003800000 */
        /* <DEDUP_REMOVED lines=19> */
.L_x_2418:
[----:B------:R-:W-:Y:S05]  /*25c90*/  BSYNC B1 ;  /* 0x0000000000017941 */ /* 0x000fea0003800000 */
.L_x_2417:
[----:B------:R-:W-:Y:S04]  /*25ca0*/  BSSY B1, `(.L_x_2419) ;  /* 0x0000017000017945 */ /* 0x000fe80003800000 */
[----:B------:R-:W-:Y:S05]  /*25cb0*/  @P0 BRA `(.L_x_2420) ;  /* 0x0000000000540947 */ /* 0x000fea0003800000 */
[----:B--2--5:R-:W-:Y:S01]  /*25cc0*/  IADD3 R5, P0, R20, 0x20, RZ ;  /* 0x0000002014057810 */ /* 0x024fe20007f1e0ff */
[C---:B------:R-:W-:Y:S01]  /*25cd0*/  VIADD R2, R221.reuse, 0x40 ;  /* 0x00000040dd027836 */ /* 0x040fe20000000000 */
[----:B------:R-:W-:Y:S01]  /*25ce0*/  ULDC UR4, c[0x0][0xa8c] ;  /* 0x0002a30000047ab9 */ /* 0x000fe20000000800 */
[----:B------:R-:W-:Y:S01]  /*25cf0*/  ULDC.64 UR6, c[0x0][0xad8] ;  /* 0x0002b60000067ab9 */ /* 0x000fe20000000a00 */
[----:B------:R-:W-:Y:S01]  /*25d00*/  IMAD.MOV.U32 R3, RZ, RZ, R65 ;  /* 0x000000ffff037224 */ /* 0x000fe200078e0041 */
[C---:B------:R-:W-:Y:S01]  /*25d10*/  ISETP.GE.AND P3, PT, R221.reuse, UR4, PT ;  /* 0x00000004dd007c0c */ /* 0x040fe2000bf66270 */
        /* <DEDUP_REMOVED lines=15> */
.L_x_2420:
[----:B------:R-:W-:Y:S05]  /*25e10*/  BSYNC B1 ;  /* 0x0000000000017941 */ /* 0x000fea0003800000 */
.L_x_2419:
[----:B------:R-:W-:Y:S04]  /*25e20*/  BSSY B1, `(.L_x_2421) ;  /* 0x0000017000017945 */ /* 0x000fe80003800000 */
[----:B------:R-:W-:Y:S05]  /*25e30*/  @P1 BRA `(.L_x_2422) ;  /* 0x0000000000541947 */ /* 0x000fea0003800000 */
[----:B--23-5:R-:W-:Y:S01]  /*25e40*/  IADD3 R5, P0, R20, 0x40, RZ ;  /* 0x0000004014057810 */ /* 0x02cfe20007f1e0ff */
        /* <DEDUP_REMOVED lines=20> */
.L_x_2422:
[----:B------:R-:W-:Y:S05]  /*25f90*/  BSYNC B1 ;  /* 0x0000000000017941 */ /* 0x000fea0003800000 */
.L_x_2421:
[----:B------:R-:W-:Y:S05]  /*25fa0*/  @P2 BRA `(.L_x_2423) ;  /* 0x0000000c000c2947 */ /* 0x000fea0003800000 */
[----:B--2345:R-:W-:Y:S01]  /*25fb0*/  IADD3 R5, P0, R20, 0x60, RZ ;  /* 0x0000006014057810 */ /* 0x03cfe20007f1e0ff */
[----:B------:R-:W-:Y:S01]  /*25fc0*/  ULDC.64 UR4, c[0x0][0xad8] ;  /* 0x0002b60000047ab9 */ /* 0x000fe20000000a00 */
[----:B------:R-:W-:Y:S01]  /*25fd0*/  IMAD.MOV.U32 R2, RZ, RZ, R60 ;  /* 0x000000ffff027224 */ /* 0x000fe200078e003c */
[----:B------:R-:W-:Y:S01]  /*25fe0*/  ULDC.64 UR6, c[0x0][0xa80] ;  /* 0x0002a00000067ab9 */ /* 0x000fe20000000a00 */
[----:B------:R-:W-:Y:S02]  /*25ff0*/  IMAD.MOV.U32 R3, RZ, RZ, R65 ;  /* 0x000000ffff037224 */ /* 0x000fe400078e0041 */
[----:B------:R-:W-:Y:S02]  /*26000*/  IMAD.X R20, RZ, RZ, R21, P0 ;  /* 0x000000ffff147224 */ /* 0x000fe400000e0615 */
[----:B------:R-:W-:Y:S02]  /*26010*/  VIADD R0, R221, 0x40 ;  /* 0x00000040dd007836 */ /* 0x000fe40000000000 */
[----:B------:R-:W-:-:S02]  /*26020*/  IMAD R20, R20, UR4, RZ ;  /* 0x0000000414147c24 */ /* 0x000fc4000f8e02ff */
[----:B------:R-:W-:Y:S01]  /*26030*/  IMAD.WIDE.U32 R2, R5, UR4, R2 ;  /* 0x0000000405027c25 */ /* 0x000fe2000f8e0002 */
[----:B------:R-:W-:Y:S02]  /*26040*/  ULDC UR4, c[0x0][0xa8c] ;  /* 0x0002a30000047ab9 */ /* 0x000fe40000000800 */
        /* <DEDUP_REMOVED lines=13> */
.L_x_2415:
        /* <DEDUP_REMOVED lines=17> */
[----:B------:R-:W-:Y:S01]  /*26230*/  ISETP.GT.AND P2, PT, R6, 0x7f, PT ;  /* 0x0000007f0600780c */ /* 0x000fe20003f44270 */
[----:B--2---:R-:W-:-:S12]  /*26240*/  @P1 BRA `(.L_x_2424) ;  /* 0x0000000000101947 */ /* 0x004fd80003800000 */
[----:B------:R-:W-:Y:S05]  /*26250*/  @!P0 BRA `(.L_x_2424) ;  /* 0x00000000000c8947 */ /* 0x000fea0003800000 */
[----:B------:R-:W2:Y:S04]  /*26260*/  LDG.E R5, desc[UR60][R2.64] ;  /* 0x0000003c02057981 */ /* 0x000ea8000c1e1900 */
[----:B-----5:R-:W2:Y:S02]  /*26270*/  LDG.E R0, desc[UR60][R2.64+0x4] ;  /* 0x0000043c02007981 */ /* 0x020ea4000c1e1900 */
[----:B--2---:R-:W-:-:S07]  /*26280*/  IMAD.IADD R0, R0, 0x1, -R5 ;  /* 0x0000000100007824 */ /* 0x004fce00078e0a05 */
.L_x_2424:
        /* <DEDUP_REMOVED lines=28> */
.L_x_2426:
[----:B------:R-:W-:Y:S05]  /*26450*/  BSYNC B1 ;  /* 0x0000000000017941 */ /* 0x000fea0003800000 */
.L_x_2425:
[----:B------:R-:W-:Y:S01]  /*26460*/  ULDC.64 UR4, c[0x0][0xaa0] ;  /* 0x0002a80000047ab9 */ /* 0x000fe20000000a00 */
[----:B------:R-:W-:Y:S01]  /*26470*/  IMAD.MOV.U32 R2, RZ, RZ, R221 ;  /* 0x000000ffff027224 */ /* 0x000fe200078e00dd */
[----:B------:R-:W-:Y:S01]  /*26480*/  BSSY B1, `(.L_x_2427) ;  /* 0x000002f000017945 */ /* 0x000fe20003800000 */
[----:B--2---:R-:W-:Y:S02]  /*26490*/  IMAD.MOV.U32 R3, RZ, RZ, R10 ;  /* 0x000000ffff037224 */ /* 0x004fe400078e000a */
[----:B------:R-:W-:Y:S02]  /*264a0*/  IMAD R4, R6, UR4, RZ ;  /* 0x0000000406047c24 */ /* 0x000fe4000f8e02ff */
[----:B------:R-:W-:-:S04]  /*264b0*/  IMAD.WIDE.U32 R2, R7, UR4, R2 ;  /* 0x0000000407027c25 */ /* 0x000fc8000f8e0002 */
[----:B------:R-:W-:Y:S01]  /*264c0*/  IMAD R7, R7, UR5, R4 ;  /* 0x0000000507077c24 */ /* 0x000fe2000f8e0204 */
[----:B------:R-:W-:Y:S01]  /*264d0*/  ULDC.64 UR4, c[0x0][0xae0] ;  /* 0x0002b80000047ab9 */ /* 0x000fe20000000a00 */
[C---:B------:R-:W-:Y:S02]  /*264e0*/  VIADD R4, R224.reuse, 0x20 ;  /* 0x00000020e0047836 */ /* 0x040fe40000000000 */
[----:B------:R-:W-:Y:S02]  /*264f0*/  IMAD.IADD R3, R3, 0x1, R7 ;  /* 0x0000000103037824 */ /* 0x000fe400078e0207 */
[----:B------:R-:W-:Y:S02]  /*26500*/  IMAD R7, R235, -0x80, R0 ;  /* 0xffffff80eb077824 */ /* 0x000fe400078e0200 */
[----:B------:R-:W-:Y:S02]  /*26510*/  IMAD R5, R9, UR4, RZ ;  /* 0x0000000409057c24 */ /* 0x000fe4000f8e02ff */
[C---:B------:R-:W-:Y:S01]  /*26520*/  VIADD R0, R224.reuse, 0x40 ;  /* 0x00000040e0007836 */ /* 0x040fe20000000000 */
[-C--:B------:R-:W-:Y:S01]  /*26530*/  ISETP.GE.AND P3, PT, R224, R7.reuse, PT ;  /* 0x00000007e000720c */ /* 0x080fe20003f66270 */
[----:B------:R-:W-:Y:S01]  /*26540*/  IMAD R5, R228, UR5, R5 ;  /* 0x00000005e4057c24 */ /* 0x000fe2000f8e0205 */
[-C--:B------:R-:W-:Y:S01]  /*26550*/  ISETP.GE.AND P2, PT, R4, R7.reuse, PT ;  /* 0x000000070400720c */ /* 0x080fe20003f46270 */
[----:B------:R-:W-:Y:S01]  /*26560*/  IMAD.WIDE.U32 R2, R228, UR4, R2 ;  /* 0x00000004e4027c25 */ /* 0x000fe2000f8e0002 */
[----:B------:R-:W-:Y:S01]  /*26570*/  ULDC.64 UR4, c[0x0][0xae8] ;  /* 0x0002ba0000047ab9 */ /* 0x000fe20000000a00 */
[----:B------:R-:W-:-:S02]  /*26580*/  ISETP.GE.AND P1, PT, R0, R7, PT ;  /* 0x000000070000720c */ /* 0x000fc40003f26270 */
        /* <DEDUP_REMOVED lines=30> */
.L_x_2428:
[----:B------:R-:W-:Y:S05]  /*26770*/  BSYNC B1 ;  /* 0x0000000000017941 */ /* 0x000fea0003800000 */
.L_x_2427:
[----:B------:R-:W-:Y:S04]  /*26780*/  BSSY B1, `(.L_x_2429) ;  /* 0x0000017000017945 */ /* 0x000fe80003800000 */
[----:B------:R-:W-:Y:S05]  /*26790*/  @P2 BRA `(.L_x_2430) ;  /* 0x0000000000542947 */ /* 0x000fea0003800000 */
[----:B--2---:R-:W-:Y:S01]  /*267a0*/  IADD3 R9, P2, R6, 0x20, RZ ;  /* 0x0000002006097810 */ /* 0x004fe20007f5e0ff */
        /* <DEDUP_REMOVED lines=20> */
.L_x_2430:
[----:B------:R-:W-:Y:S05]  /*268f0*/  BSYNC B1 ;  /* 0x0000000000017941 */ /* 0x000fea0003800000 */
.L_x_2429:
[----:B------:R-:W-:Y:S04]  /*26900*/  BSSY B1, `(.L_x_2431) ;  /* 0x0000017000017945 */ /* 0x000fe80003800000 */
[----:B------:R-:W-:Y:S05]  /*26910*/  @P1 BRA `(.L_x_2432) ;  /* 0x0000000000541947 */ /* 0x000fea0003800000 */
[----:B--23--:R-:W-:Y:S01]  /*26920*/  IADD3 R9, P1, R6, 0x40, RZ ;  /* 0x0000004006097810 */ /* 0x00cfe20007f3e0ff */
        /* <DEDUP_REMOVED lines=20> */
.L_x_2432:
[----:B------:R-:W-:Y:S05]  /*26a70*/  BSYNC B1 ;  /* 0x0000000000017941 */ /* 0x000fea0003800000 */
.L_x_2431:
        /* <DEDUP_REMOVED lines=22> */
.L_x_2423:
[----:B------:R-:W-:Y:S05]  /*26be0*/  BSYNC B0 ;  /* 0x0000000000007941 */ /* 0x000fea0003800000 */
.L_x_2414:
[----:B------:R-:W-:Y:S02]  /*26bf0*/  ULDC UR4, c[0x0][0xc14] ;  /* 0x0003050000047ab9 */ /* 0x000fe40000000800 */
[----:B-1----:R-:W-:-:S13]  /*26c00*/  ISETP.GE.AND P0, PT, R219, UR4, PT ;  /* 0x00000004db007c0c */ /* 0x002fda000bf06270 */
[----:B------:R-:W-:Y:S05]  /*26c10*/  @!P0 BRA `(.L_x_2433) ;  /* 0xfffffda400988947 */ /* 0x000fea000383ffff */
[----:B------:R-:W-:Y:S05]  /*26c20*/  BRA `(.L_x_2197) ;  /* 0x0000006000a07947 */ /* 0x000fea0003800000 */
.L_x_2195:
        /* <DEDUP_REMOVED lines=9> */
[----:B------:R-:W-:Y:S01]  /*26cc0*/  CS2R R16, SRZ ;  /* 0x0000000000107805 */ /* 0x000fe2000001ff00 */
        /* <DEDUP_REMOVED lines=11> */
[----:B------:R-:W-:Y:S02]  /*26d80*/  ISETP.GE.U32.AND P0, PT, R7, 0x2, PT ;  /* 0x000000020700780c */ /* 0x000fe40003f06070 */
        /* <DEDUP_REMOVED lines=39> */
.L_x_2438:
[----:B------:R-:W-:Y:S02]  /*27000*/  VIADD R0, R19, 0x1f ;  /* 0x0000001f13007836 */ /* 0x000fe40000000000 */
[----:B------:R-:W-:-:S03]  /*27010*/  IMAD.U32 R19, RZ, RZ, UR7 ;  /* 0x00000007ff137e24 */ /* 0x000fc6000f8e00ff */
[----:B------:R-:W-:-:S13]  /*27020*/  ISETP.GE.AND P0, PT, R0, UR5, PT ;  /* 0x0000000500007c0c */ /* 0x000fda000bf06270 */
[----:B------:R-:W-:Y:S05]  /*27030*/  @P0 BRA `(.L_x_2435) ;  /* 0x0000000400c80947 */ /* 0x000fea0003800000 */
[----:B------:R-:W0:Y:S01]  /*27040*/  S2R R6, SR_TID.X ;  /* 0x0000000000067919 */ /* 0x000e220000002100 */
[----:B------:R-:W-:Y:S01]  /*27050*/  MOV R19, R0 ;  /* 0x0000000000137202 */ /* 0x000fe20000000f00 */
        /* <DEDUP_REMOVED lines=10> */
.L_x_2437:
[----:B------:R-:W-:Y:S05]  /*27100*/  BSYNC B0 ;  /* 0x0000000000007941 */ /* 0x000fea0003800000 */
.L_x_2436:
        /* <DEDUP_REMOVED lines=25> */
.L_x_2434:
[----:B------:R-:W-:-:S04]  /*272a0*/  IMAD.IADD R5, R4, 0x1, -R5 ;  /* 0x0000000104057824 */ /* 0x000fc800078e0a05 */
        /* <DEDUP_REMOVED lines=19> */
.L_x_2439:
        /* <DEDUP_REMOVED lines=56> */
.L_x_2435:
[----:B------:R-:W-:Y:S02]  /*27760*/  IMAD.MOV.U32 R17, RZ, RZ, RZ ;  /* 0x000000ffff117224 */ /* 0x000fe400078e00ff */
[----:B------:R-:W-:Y:S02]  /*27770*/  IMAD.U32 R16, RZ, RZ, UR6 ;  /* 0x00000006ff107e24 */ /* 0x000fe4000f8e00ff */
[----:B------:R-:W-:-:S07]  /*27780*/  IMAD.MOV.U32 R18, RZ, RZ, RZ ;  /* 0x000000ffff127224 */ /* 0x000fce00078e00ff */
.L_x_2440:
        /* <DEDUP_REMOVED lines=16> */
[----:B------:R-:W-:Y:S01]  /*27890*/  ULDC.64 UR36, c[0x0][0x198] ;  /* 0x0000660000247ab9 */ /* 0x000fe20000000a00 */
[----:B------:R-:W-:Y:S02]  /*278a0*/  ULDC UR38, c[0x0][0xc] ;  /* 0x0000030000267ab9 */ /* 0x000fe40000000800 */
[----:B------:R1:W-:Y:S04]  /*278b0*/  STL [R1+0x8], R0 ;  /* 0x0000080001007387 */ /* 0x0003e80000100800 */
[----:B------:R1:W-:Y:S04]  /*278c0*/  STL [R1+0xc], RZ ;  /* 0x00000cff01007387 */ /* 0x0003e80000100800 */
[----:B------:R1:W-:Y:S04]  /*278d0*/  STL [R1+0x10], R0 ;  /* 0x0000100001007387 */ /* 0x0003e80000100800 */
[----:B------:R1:W-:Y:S02]  /*278e0*/  STL [R1+0x2c], RZ ;  /* 0x00002cff01007387 */ /* 0x0003e40000100800 */
.L_x_2527:
[----:B--2---:R-:W2:Y:S02]  /*278f0*/  LDC.64 R2, c[0x0][0xc60] ;  /* 0x00031800ff027b82 */ /* 0x004ea40000000a00 */
[----:B--2---:R-:W-:-:S05]  /*27900*/  IMAD.WIDE R2, R19, 0x4, R2 ;  /* 0x0000000413027825 */ /* 0x004fca00078e0202 */
[----:B0-----:R-:W2:Y:S01]  /*27910*/  LDG.E R11, desc[UR60][R2.64] ;  /* 0x0000003c020b7981 */ /* 0x001ea2000c1e1900 */
[----:B------:R-:W-:Y:S05]  /*27920*/  YIELD ;  /* 0x0000000000007946 */ /* 0x000fea0003800000 */
[----:B------:R-:W-:Y:S01]  /*27930*/  ULDC.64 UR4, c[0x0][0xa28] ;  /* 0x00028a0000047ab9 */ /* 0x000fe20000000a00 */
[----:B-1----:R-:W-:Y:S01]  /*27940*/  IMAD.MOV.U32 R0, RZ, RZ, RZ ;  /* 0x000000ffff007224 */ /* 0x002fe200078e00ff */
[----:B------:R-:W-:Y:S01]  /*27950*/  ISETP.NE.U32.AND P0, PT, RZ, UR4, PT ;  /* 0x00000004ff007c0c */ /* 0x000fe2000bf05070 */
[----:B------:R-:W-:Y:S01]  /*27960*/  IMAD.MOV.U32 R10, RZ, RZ, RZ ;  /* 0x000000ffff0a7224 */ /* 0x000fe200078e00ff */
[----:B------:R-:W-:Y:S01]  /*27970*/  ULDC.64 UR8, c[0x0][0xa08] ;  /* 0x0002820000087ab9 */ /* 0x000fe20000000a00 */
[----:B------:R-:W-:Y:S01]  /*27980*/  ULDC.64 UR10, c[0x0][0xa10] ;  /* 0x00028400000a7ab9 */ /* 0x000fe20000000a00 */
[----:B------:R-:W-:-:S02]  /*27990*/  ISETP.NE.AND.EX P0, PT, RZ, UR5, PT, P0 ;  /* 0x00000005ff007c0c */ /* 0x000fc4000bf05300 */
[----:B--2---:R-:W-:Y:S01]  /*279a0*/  SHF.R.S32.HI R4, RZ, 0x1f, R11 ;  /* 0x0000001fff047819 */ /* 0x004fe2000001140b */
[----:B------:R-:W-:-:S10]  /*279b0*/  IMAD.SHL.U32 R13, R11, 0x4, RZ ;  /* 0x000000040b0d7824 */ /* 0x000fd400078e00ff */
[C---:B------:R-:W-:Y:S01]  /*279c0*/  @P0 LEA R2, P1, R11.reuse, UR4, 0x2 ;  /* 0x000000040b020c11 */ /* 0x040fe2000f8210ff */
[----:B------:R-:W-:Y:S03]  /*279d0*/  STL [R1+0x1c], R11 ;  /* 0x00001c0b01007387 */ /* 0x000fe60000100800 */
[----:B------:R-:W-:Y:S01]  /*279e0*/  @P0 LEA.HI.X R3, R11, UR5, R4, 0x2, P1 ;  /* 0x000000050b030c11 */ /* 0x000fe200088f1404 */
[----:B------:R-:W-:-:S04]  /*279f0*/  ULDC.64 UR4, c[0x0][0xa18] ;  /* 0x0002860000047ab9 */ /* 0x000fc80000000a00 */
[----:B------:R0:W5:Y:S01]  /*27a00*/  @P0 LDG.E R0, desc[UR60][R2.64] ;  /* 0x0000003c02000981 */ /* 0x000162000c1e1900 */
[----:B------:R-:W-:Y:S02]  /*27a10*/  ISETP.NE.U32.AND P0, PT, RZ, UR4, PT ;  /* 0x00000004ff007c0c */ /* 0x000fe4000bf05070 */
[----:B------:R-:W-:Y:S01]  /*27a20*/  SHF.L.U64.HI R12, R11, 0x2, R4 ;  /* 0x000000020b0c7819 */ /* 0x000fe20000010204 */
[----:B------:R-:W-:Y:S01]  /*27a30*/  STL [R1+0x24], R13 ;  /* 0x0000240d01007387 */ /* 0x000fe20000100800 */
[----:B------:R-:W-:-:S03]  /*27a40*/  ISETP.NE.AND.EX P0, PT, RZ, UR5, PT, P0 ;  /* 0x00000005ff007c0c */ /* 0x000fc6000bf05300 */
[----:B------:R-:W-:Y:S10]  /*27a50*/  STL [R1+0x28], R12 ;  /* 0x0000280c01007387 */ /* 0x000ff40000100800 */
[----:B------:R-:W-:-:S04]  /*27a60*/  @P0 IADD3 R8, P1, R13, UR4, RZ ;  /* 0x000000040d080c10 */ /* 0x000fc8000ff3e0ff */
[C---:B------:R-:W-:Y:S01]  /*27a70*/  @P0 IADD3.X R9, R12.reuse, UR5, RZ, P1, !PT ;  /* 0x000000050c090c10 */ /* 0x040fe20008ffe4ff */
[----:B------:R-:W-:Y:S02]  /*27a80*/  ULDC.64 UR4, c[0x0][0xa00] ;  /* 0x0002800000047ab9 */ /* 0x000fe40000000a00 */
[----:B------:R-:W-:Y:S02]  /*27a90*/  ISETP.NE.U32.AND P2, PT, RZ, UR4, PT ;  /* 0x00000004ff007c0c */ /* 0x000fe4000bf45070 */
[C---:B0-----:R-:W-:Y:S02]  /*27aa0*/  IADD3 R2, P1, R13.reuse, UR4, RZ ;  /* 0x000000040d027c10 */ /* 0x041fe4000ff3e0ff */
[----:B------:R-:W-:Y:S02]  /*27ab0*/  ISETP.NE.AND.EX P2, PT, RZ, UR5, PT, P2 ;  /* 0x00000005ff007c0c */ /* 0x000fe4000bf45320 */
[----:B------:R-:W-:Y:S01]  /*27ac0*/  IADD3.X R3, R12, UR5, RZ, P1, !PT ;  /* 0x000000050c037c10 */ /* 0x000fe20008ffe4ff */
[----:B------:R-:W-:Y:S01]  /*27ad0*/  ULDC UR4, c[0x0][0x288] ;  /* 0x0000a20000047ab9 */ /* 0x000fe20000000800 */
[----:B------:R-:W-:-:S04]  /*27ae0*/  IADD3 R6, P1, R13, UR8, RZ ;  /* 0x000000080d067c10 */ /* 0x000fc8000ff3e0ff */
[----:B------:R-:W-:Y:S02]  /*27af0*/  IADD3.X R7, R12, UR9, RZ, P1, !PT ;  /* 0x000000090c077c10 */ /* 0x000fe40008ffe4ff */
[----:B------:R-:W-:-:S03]  /*27b00*/  IADD3 R4, P1, R13, UR10, RZ ;  /* 0x0000000a0d047c10 */ /* 0x000fc6000ff3e0ff */
[----:B------:R-:W2:Y:S01]  /*27b10*/  @P2 LDG.E R10, desc[UR60][R2.64] ;  /* 0x0000003c020a2981 */ /* 0x000ea2000c1e1900 */
[----:B------:R-:W-:Y:S02]  /*27b20*/  IADD3.X R5, R12, UR11, RZ, P1, !PT ;  /* 0x0000000b0c057c10 */ /* 0x000fe40008ffe4ff */
[----:B------:R-:W-:Y:S01]  /*27b30*/  ISETP.NE.U32.AND P1, PT, RZ, UR8, PT ;  /* 0x00000008ff007c0c */ /* 0x000fe2000bf25070 */
[----:B------:R-:W-:-:S03]  /*27b40*/  ULDC UR6, c[0x0][0x338] ;  /* 0x0000ce0000067ab9 */ /* 0x000fc60000000800 */
[----:B------:R-:W-:Y:S02]  /*27b50*/  ISETP.NE.AND.EX P3, PT, RZ, UR9, PT, P1 ;  /* 0x00000009ff007c0c */ /* 0x000fe4000bf65310 */
[----:B------:R-:W-:-:S04]  /*27b60*/  ISETP.NE.U32.AND P1, PT, RZ, UR10, PT ;  /* 0x0000000aff007c0c */ /* 0x000fc8000bf25070 */
[----:B------:R-:W-:Y:S01]  /*27b70*/  ISETP.NE.AND.EX P1, PT, RZ, UR11, PT, P1 ;  /* 0x0000000bff007c0c */ /* 0x000fe2000bf25310 */
[----:B--2---:R0:W-:Y:S02]  /*27b80*/  STL [R1+0x30], R10 ;  /* 0x0000300a01007387 */ /* 0x0041e40000100800 */
[----:B0-----:R-:W-:Y:S01]  /*27b90*/  IMAD.U32 R10, RZ, RZ, UR4 ;  /* 0x00000004ff0a7e24 */ /* 0x001fe2000f8e00ff */
[----:B------:R-:W-:Y:S02]  /*27ba0*/  ULDC.64 UR4, c[0x0][0x3f8] ;  /* 0x0000fe0000047ab9 */ /* 0x000fe40000000a00 */
[----:B------:R-:W-:-:S03]  /*27bb0*/  UISETP.NE.U32.AND UP0, UPT, UR4, URZ, UPT ;  /* 0x0000003f0400728c */ /* 0x000fc6000bf05070 */
[----:B------:R-:W-:Y:S01]  /*27bc0*/  ULDC UR4, c[0x0][0x404] ;  /* 0x0001010000047ab9 */ /* 0x000fe20000000800 */
[----:B------:R-:W-:Y:S01]  /*27bd0*/  UISETP.NE.AND.EX UP0, UPT, UR5, URZ, UPT, UP0 ;  /* 0x0000003f0500728c */ /* 0x000fe2000bf05300 */
[----:B------:R0:W5:Y:S02]  /*27be0*/  @P0 LDG.E R10, desc[UR60][R8.64] ;  /* 0x0000003c080a0981 */ /* 0x000164000c1e1900 */
[----:B------:R-:W-:Y:S01]  /*27bf0*/  ULDC UR5, c[0x0][0x2e0] ;  /* 0x0000b80000057ab9 */ /* 0x000fe20000000800 */
[----:B------:R-:W-:-:S04]  /*27c00*/  USEL UR4, UR4, 0x1, UP0 ;  /* 0x0000000104047887 */ /* 0x000fc80008000000 */
[----:B------:R-:W-:Y:S01]  /*27c10*/  UIMAD UR4, UR4, UR5, URZ ;  /* 0x00000005040472a4 */ /* 0x000fe2000f8e023f */
[----:B0-----:R-:W-:-:S05]  /*27c20*/  IMAD.U32 R9, RZ, RZ, UR6 ;  /* 0x00000006ff097e24 */ /* 0x001fca000f8e00ff */
[----:B------:R-:W-:Y:S01]  /*27c30*/  IMAD.U32 R8, RZ, RZ, UR4 ;  /* 0x00000004ff087e24 */ /* 0x000fe2000f8e00ff */
[----:B------:R-:W-:Y:S06]  /*27c40*/  @P0 BRA `(.L_x_2442) ;  /* 0x0000000000100947 */ /* 0x000fec0003800000 */
[----:B------:R-:W-:Y:S05]  /*27c50*/  @!P2 BRA `(.L_x_2442) ;  /* 0x00000000000ca947 */ /* 0x000fea0003800000 */
[----:B-----5:R-:W2:Y:S04]  /*27c60*/  LDG.E R10, desc[UR60][R2.64] ;  /* 0x0000003c020a7981 */ /* 0x020ea8000c1e1900 */
[----:B------:R-:W2:Y:S02]  /*27c70*/  LDG.E R2, desc[UR60][R2.64+0x4] ;  /* 0x0000043c02027981 */ /* 0x000ea4000c1e1900 */
[----:B--2---:R-:W-:-:S07]  /*27c80*/  IMAD.IADD R10, R2, 0x1, -R10 ;  /* 0x00000001020a7824 */ /* 0x004fce00078e0a0a */
.L_x_2442:
[----:B------:R-:W-:Y:S01]  /*27c90*/  IMAD.MOV.U32 R2, RZ, RZ, RZ ;  /* 0x000000ffff027224 */ /* 0x000fe200078e00ff */
[----:B------:R-:W-:-:S05]  /*27ca0*/  ULDC.64 UR4, c[0x0][0xa20] ;  /* 0x0002880000047ab9 */ /* 0x000fca0000000a00 */
[----:B------:R-:W2:Y:S01]  /*27cb0*/  @P3 LDG.E R2, desc[UR60][R6.64] ;  /* 0x0000003c06023981 */ /* 0x000ea2000c1e1900 */
[----:B------:R-:W-:-:S06]  /*27cc0*/  IMAD.MOV.U32 R20, RZ, RZ, RZ ;  /* 0x000000ffff147224 */ /* 0x000fcc00078e00ff */
[----:B------:R0:W5:Y:S01]  /*27cd0*/  @P1 LDG.E R20, desc[UR60][R4.64] ;  /* 0x0000003c04141981 */ /* 0x000162000c1e1900 */
[----:B------:R-:W-:-:S04]  /*27ce0*/  ISETP.NE.U32.AND P0, PT, RZ, UR4, PT ;  /* 0x00000004ff007c0c */ /* 0x000fc8000bf05070 */
[----:B------:R-:W-:Y:S01]  /*27cf0*/  ISETP.NE.AND.EX P0, PT, RZ, UR5, PT, P0 ;  /* 0x00000005ff007c0c */ /* 0x000fe2000bf05300 */
[----:B--2--5:R-:W-:-:S05]  /*27d00*/  IMAD.IADD R2, R2, 0x1, R0 ;  /* 0x0000000102027824 */ /* 0x024fca00078e0200 */
[----:B------:R0:W-:Y:S07]  /*27d10*/  STL [R1+0x4], R2 ;  /* 0x0000040201007387 */ /* 0x0001ee0000100800 */
[----:B------:R-:W-:Y:S05]  /*27d20*/  @!P0 BRA `(.L_x_2443) ;  /* 0x0000000000108947 */ /* 0x000fea0003800000 */
[----:B0-----:R-:W-:-:S04]  /*27d30*/  IADD3 R2, P0, R13, UR4, RZ ;  /* 0x000000040d027c10 */ /* 0x001fc8000ff1e0ff */
[----:B------:R-:W-:-:S05]  /*27d40*/  IADD3.X R3, R12, UR5, RZ, P0, !PT ;  /* 0x000000050c037c10 */ /* 0x000fca00087fe4ff */
[----:B------:R0:W5:Y:S01]  /*27d50*/  LDG.E R8, desc[UR60][R2.64] ;  /* 0x0000003c02087981 */ /* 0x000162000c1e1900 */
[----:B------:R-:W-:Y:S05]  /*27d60*/  BRA `(.L_x_2444) ;  /* 0x0000000000107947 */ /* 0x000fea0003800000 */
.L_x_2443:
[----:B------:R-:W-:Y:S05]  /*27d70*/  @!P3 BRA `(.L_x_2444) ;  /* 0x00000000000cb947 */ /* 0x000fea0003800000 */
[----:B------:R-:W2:Y:S04]  /*27d80*/  LDG.E R8, desc[UR60][R6.64] ;  /* 0x0000003c06087981 */ /* 0x000ea8000c1e1900 */
[----:B------:R-:W2:Y:S02]  /*27d90*/  LDG.E R6, desc[UR60][R6.64+0x4] ;  /* 0x0000043c06067981 */ /* 0x000ea4000c1e1900 */
[----:B--2---:R-:W-:-:S07]  /*27da0*/  IMAD.IADD R8, R6, 0x1, -R8 ;  /* 0x0000000106087824 */ /* 0x004fce00078e0a08 */
.L_x_2444:
[----:B-----5:R-:W-:Y:S02]  /*27db0*/  IMAD.IADD R8, R8, 0x1, -R0 ;  /* 0x0000000108087824 */ /* 0x020fe400078e0a00 */
[----:B------:R-:W2:Y:S04]  /*27dc0*/  @P1 LDG.E R0, desc[UR60][R4.64] ;  /* 0x0000003c04001981 */ /* 0x000ea8000c1e1900 */
[----:B0-----:R-:W2:Y:S01]  /*27dd0*/  @P1 LDG.E R4, desc[UR60][R4.64+0x4] ;  /* 0x0000043c04041981 */ /* 0x001ea2000c1e1900 */
[----:B------:R-:W-:Y:S01]  /*27de0*/  LEA R2, R17, 0xef, 0x7 ;  /* 0x000000ef11027811 */ /* 0x000fe200078e38ff */
[----:B------:R-:W-:Y:S01]  /*27df0*/  BSSY B0, `(.L_x_2445) ;  /* 0x00000f8000007945 */ /* 0x000fe20003800000 */
[----:B------:R-:W-:Y:S01]  /*27e00*/  PLOP3.LUT P2, PT, PT, PT, PT, 0x80, 0x0 ;  /* 0x000000000000781c */ /* 0x000fe20003f4f070 */
[----:B--2---:R-:W-:-:S04]  /*27e10*/  @P1 IMAD.IADD R9, R4, 0x1, -R0 ;  /* 0x0000000104091824 */ /* 0x004fc800078e0a00 */
[----:B------:R-:W-:-:S04]  /*27e20*/  IMAD.IADD R4, R8, 0x1, R9 ;  /* 0x0000000108047824 */ /* 0x000fc800078e0209 */
[C---:B------:R-:W-:Y:S01]  /*27e30*/  VIADD R5, R4.reuse, 0x6f ;  /* 0x0000006f04057836 */ /* 0x040fe20000000000 */
[----:B------:R-:W-:Y:S01]  /*27e40*/  IADD3 R3, R4, R2, -R10 ;  /* 0x0000000204037210 */ /* 0x000fe20007ffe80a */
[----:B------:R-:W-:Y:S02]  /*27e50*/  IMAD.MOV.U32 R4, RZ, RZ, RZ ;  /* 0x000000ffff047224 */ /* 0x000fe400078e00ff */
        /* <DEDUP_REMOVED lines=8> */
[--C-:B------:R-:W-:Y:S01]  /*27ee0*/  IMAD R0, R6, 0x70, -R8.reuse ;  /* 0x0000007006007824 */ /* 0x100fe200078e0a08 */
[----:B------:R0:W-:Y:S01]  /*27ef0*/  STL [R1+0x20], R6 ;  /* 0x0000200601007387 */ /* 0x0001e20000100800 */
[----:B------:R-:W-:-:S03]  /*27f00*/  IMAD.MOV R8, RZ, RZ, -R8 ;  /* 0x000000ffff087224 */ /* 0x000fc600078e0a08 */
[----:B------:R-:W-:Y:S02]  /*27f10*/  VIMNMX R0, R0, R9, PT ;  /* 0x0000000900007248 */ /* 0x000fe40003fe0100 */
[----:B------:R-:W-:-:S04]  /*27f20*/  VIMNMX R8, RZ, R8, !PT ;  /* 0x00000008ff087248 */ /* 0x000fc80007fe0100 */
[----:B------:R-:W-:Y:S02]  /*27f30*/  ISETP.GT.AND P0, PT, R0, R8, PT ;  /* 0x000000080000720c */ /* 0x000fe40003f04270 */
[----:B------:R-:W-:-:S05]  /*27f40*/  SHF.R.U32.HI R4, RZ, 0x4, R8 ;  /* 0x00000004ff047819 */ /* 0x000fca0000011608 */
[----:B------:R-:W-:-:S06]  /*27f50*/  IMAD.WIDE.U32 R4, R4, 0x24924925, RZ ;  /* 0x2492492504047825 */ /* 0x000fcc00078e00ff */
[----:B------:R-:W-:Y:S02]  /*27f60*/  @P0 VIADD R3, R0, 0x6f ;  /* 0x0000006f00030836 */ /* 0x000fe40000000000 */
[----:B------:R-:W-:Y:S02]  /*27f70*/  @P0 IMAD.MOV.U32 R2, RZ, RZ, RZ ;  /* 0x000000ffff020224 */ /* 0x000fe400078e00ff */
[----:B------:R-:W-:Y:S02]  /*27f80*/  IMAD.MOV.U32 R0, RZ, RZ, R5 ;  /* 0x000000ffff007224 */ /* 0x000fe400078e0005 */
[----:B------:R-:W-:-:S04]  /*27f90*/  @P0 IMAD.HI R3, R3, -0x6db6db6d, R2 ;  /* 0x9249249303030827 */ /* 0x000fc800078e0202 */
[----:B------:R-:W-:Y:S01]  /*27fa0*/  IMAD.MOV.U32 R2, RZ, RZ, R0 ;  /* 0x000000ffff027224 */ /* 0x000fe200078e0000 */
[----:B------:R-:W-:-:S04]  /*27fb0*/  @P0 SHF.R.U32.HI R4, RZ, 0x1f, R3 ;  /* 0x0000001fff040819 */ /* 0x000fc80000011603 */
[----:B------:R-:W-:-:S04]  /*27fc0*/  @P0 LEA.HI.SX32 R2, R3, R4, 0x1a ;  /* 0x0000000403020211 */ /* 0x000fc800078fd2ff */
[----:B------:R-:W-:-:S13]  /*27fd0*/  ISETP.GT.AND P0, PT, R2, R0, PT ;  /* 0x000000000200720c */ /* 0x000fda0003f04270 */
[----:B0-----:R-:W-:Y:S05]  /*27fe0*/  @!P0 BRA `(.L_x_2446) ;  /* 0x0000000c00608947 */ /* 0x001fea0003800000 */
[----:B------:R-:W0:Y:S01]  /*27ff0*/  LDC R3, c[0x0][0x428] ;  /* 0x00010a00ff037b82 */ /* 0x000e220000000800 */
        /* <DEDUP_REMOVED lines=9> */
.L_x_2594:
[----:B------:R-:W-:-:S03]  /*28090*/  UMOV UR4, 0xffffffff ;  /* 0xffffffff00047882 */ /* 0x000fc60000000000 */
[----:B------:R-:W-:Y:S05]  /*280a0*/  BRA.DIV UR4, `(.L_x_2448) ;  /* 0x0000005e042c7947 */ /* 0x000fea000b800000 */
[----:B------:R-:W-:-:S13]  /*280b0*/  ELECT P6, URZ, PT ;  /* 0x00000000003f782f */ /* 0x000fda00038c0000 */
.L_x_2597:
        /* <DEDUP_REMOVED lines=12> */
.L_x_2598:
[----:B------:R-:W-:Y:S05]  /*28180*/  BSYNC B1 ;  /* 0x0000000000017941 */ /* 0x000fea0003800000 */
.L_x_2449:
        /* <DEDUP_REMOVED lines=8> */
.L_x_2599:
        /* <DEDUP_REMOVED lines=11> */
.L_x_2454:
[----:B-1----:R-:W2:Y:S01]  /*282c0*/  LDL R6, [R1+0xc] ;  /* 0x00000c0001067983 */ /* 0x002ea20000100800 */
[----:B------:R-:W-:Y:S01]  /*282d0*/  R2UR UR9, R5 ;  /* 0x00000000050972ca */ /* 0x000fe200000e0000 */
[----:B------:R-:W-:Y:S01]  /*282e0*/  IMAD R7, R2, 0x70, R20 ;  /* 0x0000007002077824 */ /* 0x000fe200078e0214 */
        /* <DEDUP_REMOVED lines=26> */
.L_x_2600:
        /* <DEDUP_REMOVED lines=8> */
.L_x_2456:
        /* <DEDUP_REMOVED lines=24> */
.L_x_2452:
[----:B------:R-:W-:Y:S05]  /*28690*/  BSYNC B1 ;  /* 0x0000000000017941 */ /* 0x000fea0003800000 */
.L_x_2451:
        /* <DEDUP_REMOVED lines=12> */
[----:B0-----:R-:W-:Y:S05]  /*28760*/  @!P0 BRA `(.L_x_2446) ;  /* 0x0000000400808947 */ /* 0x001fea0003800000 */
[C---:B------:R-:W-:Y:S02]  /*28770*/  IMAD R5, R2.reuse, 0x70, R20 ;  /* 0x0000007002057824 */ /* 0x040fe400078e0214 */
[----:B------:R-:W-:Y:S02]  /*28780*/  VIADD R2, R2, 0xffffffff ;  /* 0xffffffff02027836 */ /* 0x000fe40000000000 */
[----:B------:R-:W-:-:S07]  /*28790*/  VIADD R5, R5, 0xffffff20 ;  /* 0xffffff2005057836 */ /* 0x000fce0000000000 */
.L_x_2463:
[----:B------:R-:W-:Y:S05]  /*287a0*/  YIELD ;  /* 0x0000000000007946 */ /* 0x000fea0003800000 */
[----:B------:R-:W-:Y:S04]  /*287b0*/  BSSY B1, `(.L_x_2457) ;  /* 0x000004e000017945 */ /* 0x000fe80003800000 */
[----:B0-----:R-:W-:Y:S05]  /*287c0*/  @!P6 BRA `(.L_x_2458) ;  /* 0x000000040030e947 */ /* 0x001fea0003800000 */
[----:B------:R-:W2:Y:S04]  /*287d0*/  LDL R6, [R1+0xc] ;  /* 0x00000c0001067983 */ /* 0x000ea80000100800 */
[----:B------:R-:W3:Y:S01]  /*287e0*/  LDL R7, [R1+0x10] ;  /* 0x0000100001077983 */ /* 0x000ee20000100800 */
[----:B--2---:R-:W-:Y:S01]  /*287f0*/  IMAD R6, R6, 0x8, R9 ;  /* 0x0000000806067824 */ /* 0x004fe200078e0209 */
[----:B---3--:R-:W-:-:S04]  /*28800*/  SHF.L.U32 R7, R7, 0x1f, RZ ;  /* 0x0000001f07077819 */ /* 0x008fc800000006ff */
[----:B------:R-:W0:Y:S02]  /*28810*/  SYNCS.PHASECHK.TRANS64.TRYWAIT P0, [R6+URZ+0x368a0], R7 ;  /* 0x0368a007060075a7 */ /* 0x000e24000800017f */
[----:B0-----:R-:W-:Y:S05]  /*28820*/  @!P0 BRA `(.L_x_2459) ;  /* 0x0000005400a88947 */ /* 0x001fea0003800000 */
.L_x_2601:
        /* <DEDUP_REMOVED lines=11> */
.L_x_2460:
        /* <DEDUP_REMOVED lines=27> */
.L_x_2602:
        /* <DEDUP_REMOVED lines=8> */
.L_x_2462:
        /* <DEDUP_REMOVED lines=24> */
.L_x_2458:
[----:B------:R-:W-:Y:S05]  /*28c90*/  BSYNC B1 ;  /* 0x0000000000017941 */ /* 0x000fea0003800000 */
.L_x_2457:
[----:B01----:R-:W2:Y:S04]  /*28ca0*/  LDL.LU R6, [R1+0xc] ;  /* 0x00000c0001067983 */ /* 0x003ea80000300800 */
[----:B------:R-:W3:Y:S01]  /*28cb0*/  LDL.LU R7, [R1+0x10] ;  /* 0x0000100001077983 */ /* 0x000ee20000300800 */
[----:B------:R-:W-:Y:S01]  /*28cc0*/  IADD3 R2, R2, -0x1, RZ ;  /* 0xffffffff02027810 */ /* 0x000fe20007ffe0ff */
[----:B------:R-:W-:Y:S02]  /*28cd0*/  VIADD R5, R5, 0xffffff90 ;  /* 0xffffff9005057836 */ /* 0x000fe40000000000 */
[----:B--2---:R-:W-:-:S05]  /*28ce0*/  VIADD R6, R6, 0x1 ;  /* 0x0000000106067836 */ /* 0x004fca0000000000 */
        /* <DEDUP_REMOVED lines=8> */
.L_x_2446:
[----:B------:R-:W-:Y:S05]  /*28d70*/  BSYNC B0 ;  /* 0x0000000000007941 */ /* 0x000fea0003800000 */
.L_x_2445:
[----:B------:R-:W2:Y:S01]  /*28d80*/  LDL R6, [R1+0x20] ;  /* 0x0000200001067983 */ /* 0x000ea20000100800 */
[----:B------:R-:W-:Y:S05]  /*28d90*/  @!P2 WARPSYNC.ALL ;  /* 0x000000000000a948 */ /* 0x000fea0003800000 */
[----:B------:R-:W-:Y:S01]  /*28da0*/  BSSY B6, `(.L_x_2464) ;  /* 0x0000313000067945 */ /* 0x000fe20003800000 */
[----:B------:R-:W-:Y:S01]  /*28db0*/  @!P2 BAR.SYNC.DEFER_BLOCKING 0xc, 0x120 ;  /* 0x030480000000ab1d */ /* 0x000fe20000010000 */
[----:B--2---:R-:W-:-:S13]  /*28dc0*/  ISETP.GT.AND P0, PT, R6, RZ, PT ;  /* 0x000000ff0600720c */ /* 0x004fda0003f04270 */
[----:B------:R-:W-:Y:S05]  /*28dd0*/  @P0 BRA `(.L_x_2465) ;  /* 0x0000000000440947 */ /* 0x000fea0003800000 */
[----:B------:R-:W1:Y:S02]  /*28de0*/  S2R R6, SR_TID.X ;  /* 0x0000000000067919 */ /* 0x000e640000002100 */
[----:B-1----:R-:W-:-:S04]  /*28df0*/  LOP3.LUT R6, R6, 0x1f, RZ, 0xc0, !PT ;  /* 0x0000001f06067812 */ /* 0x002fc800078ec0ff */
[----:B------:R-:W-:-:S13]  /*28e00*/  ISETP.NE.AND P1, PT, R6, RZ, PT ;  /* 0x000000ff0600720c */ /* 0x000fda0003f25270 */
[----:B------:R-:W-:Y:S05]  /*28e10*/  @P1 BRA `(.L_x_2466) ;  /* 0x00000030002c1947 */ /* 0x000fea0003800000 */
[----:B0-----:R-:W0:Y:S01]  /*28e20*/  S2R R7, SR_LANEID ;  /* 0x0000000000077919 */ /* 0x001e220000000000 */
[----:B------:R-:W-:Y:S01]  /*28e30*/  VOTEU.ANY UR4, UPT, PT ;  /* 0x0000000000047886 */ /* 0x000fe200038e0100 */
[----:B------:R-:W1:Y:S01]  /*28e40*/  LDC.64 R2, c[0x0][0xc38] ;  /* 0x00030e00ff027b82 */ /* 0x000e620000000a00 */
[----:B------:R-:W0:Y:S08]  /*28e50*/  FLO.U32 R0, UR4 ;  /* 0x0000000400007d00 */ /* 0x000e3000080e0000 */
[----:B------:R-:W1:Y:S01]  /*28e60*/  POPC R5, UR4 ;  /* 0x0000000400057d09 */ /* 0x000e620008000000 */
[----:B0-----:R-:W-:-:S13]  /*28e70*/  ISETP.EQ.U32.AND P0, PT, R0, R7, PT ;  /* 0x000000070000720c */ /* 0x001fda0003f02070 */
[----:B-1----:R-:W2:Y:S01]  /*28e80*/  @P0 ATOMG.E.ADD.STRONG.GPU PT, R3, desc[UR60][R2.64], R5 ;  /* 0x00000005020309a8 */ /* 0x002ea200081ee1fc */
[----:B------:R-:W0:Y:S02]  /*28e90*/  S2R R4, SR_LTMASK ;  /* 0x0000000000047919 */ /* 0x000e240000003900 */
[----:B0-----:R-:W-:-:S04]  /*28ea0*/  LOP3.LUT R4, R4, UR4, RZ, 0xc0, !PT ;  /* 0x0000000404047c12 */ /* 0x001fc8000f8ec0ff */
[----:B------:R-:W0:Y:S01]  /*28eb0*/  POPC R7, R4 ;  /* 0x0000000400077309 */ /* 0x000e220000000000 */
[----:B--2---:R-:W0:Y:S02]  /*28ec0*/  SHFL.IDX PT, R0, R3, R0, 0x1f ;  /* 0x00001f0003007589 */ /* 0x004e2400000e0000 */
[----:B0-----:R-:W-:Y:S01]  /*28ed0*/  IADD3 R16, R0, UR38, R7 ;  /* 0x0000002600107c10 */ /* 0x001fe2000fffe007 */
[----:B------:R-:W-:Y:S06]  /*28ee0*/  BRA `(.L_x_2466) ;  /* 0x0000002c00f87947 */ /* 0x000fec0003800000 */
.L_x_2465:
        /* <DEDUP_REMOVED lines=15> */
[----:B0-----:R-:W-:-:S02]  /*28fe0*/  IMAD.U32 R7, RZ, RZ, UR9 ;  /* 0x00000009ff077e24 */ /* 0x001fc4000f8e00ff */
[----:B------:R-:W-:Y:S02]  /*28ff0*/  IMAD.U32 R10, RZ, RZ, UR4 ;  /* 0x00000004ff0a7e24 */ /* 0x000fe4000f8e00ff */
[----:B------:R-:W-:Y:S02]  /*29000*/  IMAD.U32 R11, RZ, RZ, UR5 ;  /* 0x00000005ff0b7e24 */ /* 0x000fe4000f8e00ff */
[----:B------:R-:W-:Y:S02]  /*29010*/  IMAD.MOV.U32 R8, RZ, RZ, 0x70 ;  /* 0x00000070ff087424 */ /* 0x000fe400078e00ff */
[----:B------:R-:W-:Y:S02]  /*29020*/  IMAD.MOV.U32 R12, RZ, RZ, 0x1 ;  /* 0x00000001ff0c7424 */ /* 0x000fe400078e00ff */
[----:B------:R-:W-:-:S07]  /*29030*/  IMAD.MOV.U32 R13, RZ, RZ, RZ ;  /* 0x000000ffff0d7224 */ /* 0x000fce00078e00ff */
[----:B------:R-:W-:-:S07]  /*29040*/  LEPC R20, `(.L_x_2467) ;  /* 0x000000001014794e */ /* 0x000fce0000000000 */
[----:B-1----:R-:W-:Y:S05]  /*29050*/  CALL.ABS.NOINC R2 ;  /* 0x0000000002007343 */ /* 0x002fea0003c00000 */
.L_x_2467:
        /* <DEDUP_REMOVED lines=12> */
[----:B0-----:R-:W-:-:S02]  /*29120*/  IMAD.U32 R7, RZ, RZ, UR9 ;  /* 0x00000009ff077e24 */ /* 0x001fc4000f8e00ff */
[----:B------:R-:W-:Y:S02]  /*29130*/  IMAD.U32 R10, RZ, RZ, UR4 ;  /* 0x00000004ff0a7e24 */ /* 0x000fe4000f8e00ff */
[----:B------:R-:W-:Y:S02]  /*29140*/  IMAD.U32 R11, RZ, RZ, UR5 ;  /* 0x00000005ff0b7e24 */ /* 0x000fe4000f8e00ff */
[----:B------:R-:W-:Y:S02]  /*29150*/  IMAD.MOV.U32 R8, RZ, RZ, 0x70 ;  /* 0x00000070ff087424 */ /* 0x000fe400078e00ff */
[----:B------:R-:W-:Y:S02]  /*29160*/  IMAD.MOV.U32 R12, RZ, RZ, 0x1 ;  /* 0x00000001ff0c7424 */ /* 0x000fe400078e00ff */
[----:B-1----:R-:W-:-:S07]  /*29170*/  IMAD.MOV.U32 R13, RZ, RZ, RZ ;  /* 0x000000ffff0d7224 */ /* 0x002fce00078e00ff */
[----:B------:R-:W-:-:S07]  /*29180*/  LEPC R20, `(.L_x_2469) ;  /* 0x000000001014794e */ /* 0x000fce0000000000 */
[----:B--2---:R-:W-:Y:S05]  /*29190*/  CALL.ABS.NOINC R2 ;  /* 0x0000000002007343 */ /* 0x004fea0003c00000 */
.L_x_2469:
        /* <DEDUP_REMOVED lines=16> */
.L_x_2468:
[----:B------:R-:W2:Y:S01]  /*292a0*/  LDL.LU R2, [R1+0x24] ;  /* 0x0000240001027983 */ /* 0x000ea20000300800 */
[----:B------:R-:W-:-:S03]  /*292b0*/  ULDC.64 UR4, c[0x0][0x9f8] ;  /* 0x00027e0000047ab9 */ /* 0x000fc60000000a00 */
[----:B------:R-:W3:Y:S04]  /*292c0*/  LDL.LU R0, [R1+0x28] ;  /* 0x0000280001007983 */ /* 0x000ee80000300800 */
[----:B------:R-:W4:Y:S04]  /*292d0*/  LDL.LU R4, [R1+0x30] ;  /* 0x0000300001047983 */ /* 0x000f280000300800 */
[----:B------:R-:W4:Y:S01]  /*292e0*/  LDL.LU R6, [R1+0x1c] ;  /* 0x00001c0001067983 */ /* 0x000f220000300800 */
[----:B------:R-:W-:-:S04]  /*292f0*/  ISETP.NE.U32.AND P0, PT, RZ, UR4, PT ;  /* 0x00000004ff007c0c */ /* 0x000fc8000bf05070 */
[----:B------:R-:W-:Y:S01]  /*29300*/  ISETP.NE.AND.EX P0, PT, RZ, UR5, PT, P0 ;  /* 0x00000005ff007c0c */ /* 0x000fe2000bf05300 */
[----:B0-----:R-:W0:Y:S02]  /*29310*/  S2R R8, SR_TID.X ;  /* 0x0000000000087919 */ /* 0x001e240000002100 */
        /* <DEDUP_REMOVED lines=9> */
[----:B----4-:R-:W-:-:S06]  /*293b0*/  IMAD.MOV.U32 R0, RZ, RZ, R6 ;  /* 0x000000ffff007224 */ /* 0x010fcc00078e0006 */
[----:B------:R0:W5:Y:S01]  /*293c0*/  @P0 LDG.E R0, desc[UR60][R2.64] ;  /* 0x0000003c02000981 */ /* 0x000162000c1e1900 */
[----:B------:R-:W-:Y:S01]  /*293d0*/  PLOP3.LUT P1, PT, P6, PT, PT, 0x8, 0x0 ;  /* 0x000000000000781c */ /* 0x000fe2000372e170 */
[----:B0-----:R-:W-:Y:S02]  /*293e0*/  IMAD R2, R17, 0x80, R4 ;  /* 0x0000008011027824 */ /* 0x001fe400078e0204 */
[----:B------:R-:W0:Y:S02]  /*293f0*/  LDC R4, c[0x0][0x428] ;  /* 0x00010a00ff047b82 */ /* 0x000e240000000800 */
[----:B0-----:R-:W-:-:S13]  /*29400*/  ISETP.NE.AND P0, PT, R4, 0x1, PT ;  /* 0x000000010400780c */ /* 0x001fda0003f05270 */
[----:B------:R-:W0:Y:S08]  /*29410*/  @P0 LDC R5, c[0x0][0x42c] ;  /* 0x00010b00ff050b82 */ /* 0x000e300000000800 */
[----:B------:R-:W1:Y:S01]  /*29420*/  @P0 LDC R4, c[0x0][0x430] ;  /* 0x00010c00ff040b82 */ /* 0x000e620000000800 */
[----:B0-----:R-:W-:-:S04]  /*29430*/  @P0 IMAD.HI.U32 R7, R18, R5, RZ ;  /* 0x0000000512070227 */ /* 0x001fc800078e00ff */
[----:B------:R-:W-:Y:S01]  /*29440*/  IMAD.MOV.U32 R5, RZ, RZ, R18 ;  /* 0x000000ffff057224 */ /* 0x000fe200078e0012 */
[----:B-1----:R-:W-:Y:S02]  /*29450*/  @P0 SHF.R.U32.HI R5, RZ, R4, R7 ;  /* 0x00000004ff050219 */ /* 0x002fe40000011607 */
[----:B------:R-:W-:-:S04]  /*29460*/  ISETP.NE.U32.AND P0, PT, RZ, UR4, PT ;  /* 0x00000004ff007c0c */ /* 0x000fc8000bf05070 */
[----:B------:R-:W-:-:S04]  /*29470*/  ISETP.NE.AND.EX P0, PT, RZ, UR5, PT, P0 ;  /* 0x00000005ff007c0c */ /* 0x000fc8000bf05300 */
[----:B------:R-:W-:-:S09]  /*29480*/  SEL R3, R6, RZ, !P0 ;  /* 0x000000ff06037207 */ /* 0x000fd20004000000 */
.L_x_2470:
        /* <DEDUP_REMOVED lines=16> */
.L_x_2471:
        /* <DEDUP_REMOVED lines=15> */
.L_x_2472:
        /* <DEDUP_REMOVED lines=9> */
[----:B------:R-:W2:Y:S01]  /*29710*/  LDL R4, [R1+0x20] ;  /* 0x0000200001047983 */ /* 0x000ea20000100800 */
[----:B------:R-:W0:Y:S01]  /*29720*/  LDC.64 R8, c[0x0][0x3f8] ;  /* 0x0000fe00ff087b82 */ /* 0x000e220000000a00 */
[----:B------:R-:W-:Y:S02]  /*29730*/  ULDC.64 UR4, c[0x0][0xa08] ;  /* 0x0002820000047ab9 */ /* 0x000fe40000000a00 */
[----:B0-----:R-:W-:Y:S01]  /*29740*/  LOP3.LUT P0, RZ, R8, UR4, RZ, 0xfc, !PT ;  /* 0x0000000408ff7c12 */ /* 0x001fe2000f80fcff */
[----:B------:R-:W-:-:S03]  /*29750*/  UMOV UR4, 0xffffffff ;  /* 0xffffffff00047882 */ /* 0x000fc60000000000 */
[----:B------:R-:W-:-:S04]  /*29760*/  LOP3.LUT P0, RZ, R9, UR5, RZ, 0xfc, P0 ;  /* 0x0000000509ff7c12 */ /* 0x000fc8000800fcff */
[----:B-----5:R-:W-:Y:S01]  /*29770*/  SEL R6, R0, RZ, !P0 ;  /* 0x000000ff00067207 */ /* 0x020fe20004000000 */
[----:B--2---:R-:W-:Y:S01]  /*29780*/  VIADD R4, R4, 0xffffffff ;  /* 0xffffffff04047836 */ /* 0x004fe20000000000 */
[----:B------:R-:W-:Y:S07]  /*29790*/  BRA.DIV UR4, `(.L_x_2473) ;  /* 0x0000004604f47947 */ /* 0x000fee000b800000 */
.L_x_2605:
[----:B------:R-:W-:Y:S01]  /*297a0*/  UMOV UR4, 0xffffffff ;  /* 0xffffffff00047882 */ /* 0x000fe20000000000 */
[----:B------:R-:W-:Y:S02]  /*297b0*/  SHF.R.S32.HI R17, RZ, 0x1f, R0 ;  /* 0x0000001fff117819 */ /* 0x000fe40000011400 */
[----:B------:R-:W-:Y:S05]  /*297c0*/  BRA.DIV UR4, `(.L_x_2474) ;  /* 0x0000004a041c7947 */ /* 0x000fea000b800000 */
[----:B------:R-:W-:-:S13]  /*297d0*/  ELECT P6, URZ, PT ;  /* 0x00000000003f782f */ /* 0x000fda00038c0000 */
.L_x_2608:
[----:B------:R-:W-:Y:S05]  /*297e0*/  @!P6 BRA `(.L_x_2475) ;  /* 0x000000040024e947 */ /* 0x000fea0003800000 */
[----:B------:R-:W-:-:S04]  /*297f0*/  ISETP.NE.U32.AND P0, PT, R8, RZ, PT ;  /* 0x000000ff0800720c */ /* 0x000fc80003f05070 */
[----:B------:R-:W-:-:S13]  /*29800*/  ISETP.NE.AND.EX P0, PT, R9, RZ, PT, P0 ;  /* 0x000000ff0900720c */ /* 0x000fda0003f05300 */
        /* <DEDUP_REMOVED lines=18> */
.L_x_2476:
        /* <DEDUP_REMOVED lines=9> */
.L_x_2609:
        /* <DEDUP_REMOVED lines=11> */
.L_x_2478:
        /* <DEDUP_REMOVED lines=33> */
.L_x_2475:
[----:B------:R-:W2:Y:S01]  /*29c80*/  LDL.LU R12, [R1+0x2c] ;  /* 0x00002c00010c7983 */ /* 0x000ea20000300800 */
[----:B------:R-:W-:Y:S01]  /*29c90*/  MOV R10, 0x400 ;  /* 0x00000400000a7802 */ /* 0x000fe20000000f00 */
[----:B------:R-:W-:Y:S05]  /*29ca0*/  WARPSYNC.ALL ;  /* 0x0000000000007948 */ /* 0x000fea0003800000 */
[----:B------:R-:W0:Y:S01]  /*29cb0*/  S2R R11, SR_CgaCtaId ;  /* 0x00000000000b7919 */ /* 0x000e220000008800 */
[----:B------:R-:W-:-:S13]  /*29cc0*/  ELECT P0, URZ, PT ;  /* 0x00000000003f782f */ /* 0x000fda0003800000 */
[C---:B------:R-:W-:Y:S01]  /*29cd0*/  @P0 R2UR UR13, R3.reuse ;  /* 0x00000000030d02ca */ /* 0x040fe200000e0000 */
        /* <DEDUP_REMOVED lines=41> */
.L_x_2610:
[----:B------:R-:W-:Y:S05]  /*29f70*/  BSYNC B0 ;  /* 0x0000000000007941 */ /* 0x000fea0003800000 */
.L_x_2479:
        /* <DEDUP_REMOVED lines=41> */
.L_x_2487:
[----:B0-----:R-:W0:Y:S01]  /*2a210*/  S2R R8, SR_CgaCtaId ;  /* 0x0000000000087919 */ /* 0x001e220000008800 */
[----:B------:R-:W-:-:S04]  /*2a220*/  MOV R7, 0x400 ;  /* 0x0000040000077802 */ /* 0x000fc80000000f00 */
[----:B0-----:R-:W-:Y:S02]  /*2a230*/  LEA R7, R8, R7, 0x18 ;  /* 0x0000000708077211 */ /* 0x001fe400078ec0ff */
[----:B------:R-:W-:-:S03]  /*2a240*/  SHF.L.U32 R8, R14, 0x1f, RZ ;  /* 0x0000001f0e087819 */ /* 0x000fc600000006ff */
[----:B------:R-:W-:-:S04]  /*2a250*/  IMAD R7, R11, 0x8, R7 ;  /* 0x000000080b077824 */ /* 0x000fc800078e0207 */
[----:B------:R-:W0:Y:S02]  /*2a260*/  SYNCS.PHASECHK.TRANS64.TRYWAIT P0, [R7+URZ+0x36840], R8 ;  /* 0x03684008070075a7 */ /* 0x000e24000800017f */
[----:B0-----:R-:W-:Y:S05]  /*2a270*/  @!P0 BRA `(.L_x_2488) ;  /* 0x0000003c00c48947 */ /* 0x001fea0003800000 */
.L_x_2611:
        /* <DEDUP_REMOVED lines=11> */
.L_x_2489:
        /* <DEDUP_REMOVED lines=37> */
.L_x_2612:
        /* <DEDUP_REMOVED lines=13> */
.L_x_2491:
[----:B01----:R-:W2:Y:S01]  /*2a650*/  LDL.LU R7, [R1] ;  /* 0x0000000001077983 */ /* 0x003ea20000300800 */
[----:B------:R-:W-:Y:S01]  /*2a660*/  MOV R9, 0x400 ;  /* 0x0000040000097802 */ /* 0x000fe20000000f00 */
[----:B------:R-:W0:Y:S01]  /*2a670*/  S2R R12, SR_CgaCtaId ;  /* 0x00000000000c7919 */ /* 0x000e220000008800 */
[----:B------:R-:W-:Y:S01]  /*2a680*/  R2UR UR11, R4 ;  /* 0x00000000040b72ca */ /* 0x000fe200000e0000 */
[----:B------:R-:W-:Y:S01]  /*2a690*/  UIADD3 UR4, UP0, UR36, 0x470, URZ ;  /* 0x0000047024047890 */ /* 0x000fe2000ff1e03f */
[----:B------:R-:W-:Y:S02]  /*2a6a0*/  R2UR UR13, R6 ;  /* 0x00000000060d72ca */ /* 0x000fe400000e0000 */
[----:B------:R-:W-:Y:S02]  /*2a6b0*/  R2UR UR12, R5 ;  /* 0x00000000050c72ca */ /* 0x000fe400000e0000 */
[----:B0-----:R-:W-:Y:S01]  /*2a6c0*/  LEA R9, R12, R9, 0x18 ;  /* 0x000000090c097211 */ /* 0x001fe200078ec0ff */
[----:B--2---:R-:W-:-:S02]  /*2a6d0*/  IMAD.MOV.U32 R8, RZ, RZ, R7 ;  /* 0x000000ffff087224 */ /* 0x004fc400078e0007 */
[----:B------:R-:W2:Y:S01]  /*2a6e0*/  LDL R7, [R1+0x4] ;  /* 0x0000040001077983 */ /* 0x000ea20000100800 */
[----:B------:R-:W-:Y:S01]  /*2a6f0*/  UMOV UR10, URZ ;  /* 0x0000003f000a7c82 */ /* 0x000fe20008000000 */
[--C-:B------:R-:W-:Y:S01]  /*2a700*/  IMAD R4, R8, 0x8, R9.reuse ;  /* 0x0000000808047824 */ /* 0x100fe200078e0209 */
[----:B------:R-:W-:Y:S01]  /*2a710*/  UMOV UR6, 0x0 ;  /* 0x0000000000067882 */ /* 0x000fe20000000000 */
[----:B------:R-:W-:Y:S01]  /*2a720*/  UMOV UR7, 0x14f00000 ;  /* 0x14f0000000077882 */ /* 0x000fe20000000000 */
[----:B------:R-:W-:Y:S01]  /*2a730*/  UMOV UR16, 0x40 ;  /* 0x0000004000107882 */ /* 0x000fe20000000000 */
[----:B------:R-:W-:Y:S01]  /*2a740*/  IMAD.MOV.U32 R6, RZ, RZ, R2 ;  /* 0x000000ffff067224 */ /* 0x000fe200078e0002 */
[----:B------:R-:W-:Y:S01]  /*2a750*/  R2UR UR9, R4 ;  /* 0x00000000040972ca */ /* 0x000fe200000e0000 */
[----:B------:R-:W-:-:S05]  /*2a760*/  IMAD R4, R8, 0xa800, R9 ;  /* 0x0000a80008047824 */ /* 0x000fca00078e0209 */
[----:B------:R-:W-:Y:S01]  /*2a770*/  R2UR UR15, R4 ;  /* 0x00000000040f72ca */ /* 0x000fe200000e0000 */
[----:B------:R-:W-:-:S06]  /*2a780*/  IMAD.MOV.U32 R4, RZ, RZ, R3 ;  /* 0x000000ffff047224 */ /* 0x000fcc00078e0003 */
[----:B------:R-:W-:-:S06]  /*2a790*/  UIADD3 UR9, UR9, 0x36850, URZ ;  /* 0x0003685009097890 */ /* 0x000fcc000fffe03f */
[----:B------:R-:W-:Y:S02]  /*2a7a0*/  UIADD3 UR8, UR15, 0x400, URZ ;  /* 0x000004000f087890 */ /* 0x000fe4000fffe03f */
[----:B------:R-:W-:Y:S02]  /*2a7b0*/  UIADD3 UR14, UR15, 0x3c00, URZ ;  /* 0x00003c000f0e7890 */ /* 0x000fe4000fffe03f */
[----:B------:R-:W-:Y:S01]  /*2a7c0*/  UIADD3 UR15, UR15, 0x7400, URZ ;  /* 0x000074000f0f7890 */ /* 0x000fe2000fffe03f */
        /* <DEDUP_REMOVED lines=12> */
.L_x_2486:
[----:B------:R-:W-:Y:S05]  /*2a890*/  BSYNC B2 ;  /* 0x0000000000027941 */ /* 0x000fea0003800000 */
.L_x_2485:
[----:B------:R-:W2:Y:S04]  /*2a8a0*/  LDL.LU R2, [R1+0x20] ;  /* 0x0000200001027983 */ /* 0x000ea80000300800 */
[----:B------:R0:W-:Y:S04]  /*2a8b0*/  STL [R1], R11 ;  /* 0x0000000b01007387 */ /* 0x0001e80000100800 */
[----:B------:R0:W-:Y:S02]  /*2a8c0*/  STL [R1+0x8], R14 ;  /* 0x0000080e01007387 */ /* 0x0001e40000100800 */
[----:B0-2---:R-:W-:-:S07]  /*2a8d0*/  VIADD R7, R2, 0xfffffffd ;  /* 0xfffffffd02077836 */ /* 0x005fce0000000000 */
.L_x_2484:
[----:B------:R-:W-:Y:S05]  /*2a8e0*/  BSYNC B1 ;  /* 0x0000000000017941 */ /* 0x000fea0003800000 */
.L_x_2483:
[----:B------:R-:W-:-:S13]  /*2a8f0*/  ISETP.NE.AND P0, PT, R10, RZ, PT ;  /* 0x000000ff0a00720c */ /* 0x000fda0003f05270 */
[----:B------:R-:W-:Y:S05]  /*2a900*/  @!P0 BRA `(.L_x_2482) ;  /* 0x0000001000208947 */ /* 0x000fea0003800000 */
[----:B------:R-:W-:-:S07]  /*2a910*/  IMAD.MOV.U32 R11, RZ, RZ, R6 ;  /* 0x000000ffff0b7224 */ /* 0x000fce00078e0006 */
.L_x_2506:
        /* <DEDUP_REMOVED lines=32> */
.L_x_2494:
[----:B------:R-:W1:Y:S01]  /*2ab20*/  S2R R3, SR_CgaCtaId ;  /* 0x0000000000037919 */ /* 0x000e620000008800 */
[----:B------:R-:W-:-:S04]  /*2ab30*/  MOV R2, 0x400 ;  /* 0x0000040000027802 */ /* 0x000fc80000000f00 */
[----:B-1----:R-:W-:Y:S02]  /*2ab40*/  LEA R2, R3, R2, 0x18 ;  /* 0x0000000203027211 */ /* 0x002fe400078ec0ff */
[----:B------:R-:W-:-:S03]  /*2ab50*/  SHF.L.U32 R3, R9, 0x1f, RZ ;  /* 0x0000001f09037819 */ /* 0x000fc600000006ff */
[----:B------:R-:W-:-:S04]  /*2ab60*/  IMAD R2, R8, 0x8, R2 ;  /* 0x0000000808027824 */ /* 0x000fc800078e0202 */
[----:B------:R-:W1:Y:S02]  /*2ab70*/  SYNCS.PHASECHK.TRANS64.TRYWAIT P0, [R2+URZ+0x36840], R3 ;  /* 0x03684003020075a7 */ /* 0x000e64000800017f */
[----:B-1----:R-:W-:Y:S05]  /*2ab80*/  @!P0 BRA `(.L_x_2495) ;  /* 0x0000003400a88947 */ /* 0x002fea0003800000 */
.L_x_2613:
        /* <DEDUP_REMOVED lines=11> */
.L_x_2496:
        /* <DEDUP_REMOVED lines=37> */
.L_x_2614:
        /* <DEDUP_REMOVED lines=8> */
.L_x_2498:
        /* <DEDUP_REMOVED lines=35> */
.L_x_2493:
[----:B------:R-:W-:Y:S05]  /*2b140*/  BSYNC B1 ;  /* 0x0000000000017941 */ /* 0x000fea0003800000 */
.L_x_2492:
        /* <DEDUP_REMOVED lines=31> */
.L_x_2501:
[----:B------:R-:W2:Y:S01]  /*2b340*/  S2R R3, SR_CgaCtaId ;  /* 0x0000000000037919 */ /* 0x000ea20000008800 */
[----:B------:R-:W-:-:S04]  /*2b350*/  MOV R2, 0x400 ;  /* 0x0000040000027802 */ /* 0x000fc80000000f00 */
[----:B--2---:R-:W-:Y:S02]  /*2b360*/  LEA R2, R3, R2, 0x18 ;  /* 0x0000000203027211 */ /* 0x004fe400078ec0ff */
[----:B------:R-:W-:-:S03]  /*2b370*/  SHF.L.U32 R3, R14, 0x1f, RZ ;  /* 0x0000001f0e037819 */ /* 0x000fc600000006ff */
[----:B------:R-:W-:-:S04]  /*2b380*/  IMAD R2, R15, 0x8, R2 ;  /* 0x000000080f027824 */ /* 0x000fc800078e0202 */
[----:B------:R-:W2:Y:S02]  /*2b390*/  SYNCS.PHASECHK.TRANS64.TRYWAIT P0, [R2+URZ+0x36840], R3 ;  /* 0x03684003020075a7 */ /* 0x000ea4000800017f */
[----:B--2---:R-:W-:Y:S05]  /*2b3a0*/  @!P0 BRA `(.L_x_2502) ;  /* 0x0000002c00c88947 */ /* 0x004fea0003800000 */
.L_x_2615:
        /* <DEDUP_REMOVED lines=11> */
.L_x_2503:
[----:B------:R-:W3:Y:S01]  /*2b460*/  LDL R13, [R1] ;  /* 0x00000000010d7983 */ /* 0x000ee20000100800 */
[----:B0-----:R-:W-:-:S03]  /*2b470*/  MOV R14, 0x400 ;  /* 0x00000400000e7802 */ /* 0x001fc60000000f00 */
        /* <DEDUP_REMOVED lines=36> */
.L_x_2616:
        /* <DEDUP_REMOVED lines=8> */
.L_x_2505:
        /* <DEDUP_REMOVED lines=33> */
.L_x_2500:
[----:B------:R-:W-:Y:S05]  /*2b950*/  BSYNC B1 ;  /* 0x0000000000017941 */ /* 0x000fea0003800000 */
.L_x_2499:
[C---:B------:R-:W-:Y:S01]  /*2b960*/  ISETP.GT.AND P0, PT, R7.reuse, 0x1, PT ;  /* 0x000000010700780c */ /* 0x040fe20003f04270 */
[----:B------:R-:W-:-:S12]  /*2b970*/  VIADD R7, R7, 0xfffffffe ;  /* 0xfffffffe07077836 */ /* 0x000fd80000000000 */
[----:B------:R-:W-:Y:S05]  /*2b980*/  @P0 BRA `(.L_x_2506) ;  /* 0xffffffec00e40947 */ /* 0x000fea000383ffff */
.L_x_2482:
[----:B------:R-:W-:Y:S05]  /*2b990*/  BSYNC B0 ;  /* 0x0000000000007941 */ /* 0x000fea0003800000 */
.L_x_2481:
        /* <DEDUP_REMOVED lines=17> */
.L_x_2508:
[----:B------:R-:W-:Y:S05]  /*2bab0*/  BSYNC B0 ;  /* 0x0000000000007941 */ /* 0x000fea0003800000 */
.L_x_2507:
        /* <DEDUP_REMOVED lines=11> */
.L_x_2617:
        /* <DEDUP_REMOVED lines=11> */
.L_x_2512:
        /* <DEDUP_REMOVED lines=33> */
.L_x_2510:
[----:B------:R-:W-:Y:S05]  /*2be30*/  BSYNC B0 ;  /* 0x0000000000007941 */ /* 0x000fea0003800000 */
.L_x_2509:
        /* <DEDUP_REMOVED lines=9> */
.L_x_2466:
[----:B------:R-:W-:Y:S05]  /*2bed0*/  BSYNC B6 ;  /* 0x0000000000067941 */ /* 0x000fea0003800000 */
.L_x_2464:
[----:B------:R-:W-:-:S03]  /*2bee0*/  UMOV UR4, 0xffffffff ;  /* 0xffffffff00047882 */ /* 0x000fc60000000000 */
[----:B------:R-:W-:Y:S05]  /*2bef0*/  BRA.DIV UR4, `(.L_x_2513) ;  /* 0x0000002604307947 */ /* 0x000fea000b800000 */
[----:B------:R2:W3:Y:S04]  /*2bf00*/  SHFL.IDX PT, R4, R16, RZ, 0x1f ;  /* 0x00001fff10047589 */ /* 0x0004e800000e0000 */
[----:B------:R-:W4:Y:S02]  /*2bf10*/  SHFL.IDX PT, R16, R16, 0x1, 0x1f ;  /* 0x00201f0010107f89 */ /* 0x000f2400000e0000 */
.L_x_2621:
[----:B0-----:R-:W0:Y:S01]  /*2bf20*/  S2R R8, SR_TID.X ;  /* 0x0000000000087919 */ /* 0x001e220000002100 */
[----:B------:R-:W-:Y:S01]  /*2bf30*/  ULDC UR4, c[0x0][0xc14] ;  /* 0x0003050000047ab9 */ /* 0x000fe20000000800 */
[----:B------:R-:W-:Y:S01]  /*2bf40*/  BSSY B0, `(.L_x_2514) ;  /* 0x000000b000007945 */ /* 0x000fe20003800000 */
[----:B-1----:R-:W-:Y:S02]  /*2bf50*/  IMAD.U32 R0, RZ, RZ, UR4 ;  /* 0x00000004ff007e24 */ /* 0x002fe4000f8e00ff */
        /* <DEDUP_REMOVED lines=9> */
.L_x_2515:
[----:B------:R-:W-:Y:S05]  /*2bff0*/  BSYNC B0 ;  /* 0x0000000000007941 */ /* 0x000fea0003800000 */
.L_x_2514:
        /* <DEDUP_REMOVED lines=19> */
[----:B------:R-:W0:Y:S02]  /*2c130*/  SHFL.UP PT, R14, R7, 0x10, RZ ;  /* 0x06000000070e7989 */ /* 0x000e2400000e00ff */
[----:B0-----:R-:W-:-:S05]  /*2c140*/  SEL R2, R14, RZ, P0 ;  /* 0x000000ff0e027207 */ /* 0x001fca0000000000 */
[----:B------:R-:W-:-:S05]  /*2c150*/  IMAD.IADD R2, R7, 0x1, R2 ;  /* 0x0000000107027824 */ /* 0x000fca00078e0202 */
[----:B------:R0:W1:Y:S02]  /*2c160*/  SHFL.IDX PT, R14, R2, 0x1f, 0x1f ;  /* 0x03e01f00020e7f89 */ /* 0x00006400000e0000 */
.L_x_2629:
[----:B------:R-:W-:Y:S02]  /*2c170*/  ULDC UR4, c[0x0][0xc10] ;  /* 0x0003040000047ab9 */ /* 0x000fe40000000800 */
[----:B------:R-:W-:-:S04]  /*2c180*/  IMAD.U32 R5, RZ, RZ, UR4 ;  /* 0x00000004ff057e24 */ /* 0x000fc8000f8e00ff */
[----:B-1----:R-:W-:-:S04]  /*2c190*/  IMAD R7, R14, R5, RZ ;  /* 0x000000050e077224 */ /* 0x002fc800078e02ff */
[----:B--2-4-:R-:W-:-:S05]  /*2c1a0*/  IMAD.IADD R16, R16, 0x1, R7 ;  /* 0x0000000110107824 */ /* 0x014fca00078e0207 */
[----:B---3--:R-:W-:-:S13]  /*2c1b0*/  ISETP.GT.AND P0, PT, R16, R4, PT ;  /* 0x000000041000720c */ /* 0x008fda0003f04270 */
[----:B------:R-:W-:Y:S05]  /*2c1c0*/  @P0 BRA `(.L_x_2517) ;  /* 0x0000000000b40947 */ /* 0x000fea0003800000 */
[----:B------:R-:W1:Y:S02]  /*2c1d0*/  LDC R0, c[0x0][0xc14] ;  /* 0x00030500ff007b82 */ /* 0x000e640000000800 */
.L_x_2522:
[----:B------:R-:W-:-:S05]  /*2c1e0*/  VIADD R19, R19, 0x1f ;  /* 0x0000001f13137836 */ /* 0x000fca0000000000 */
[----:B-1----:R-:W-:-:S13]  /*2c1f0*/  ISETP.GE.AND P0, PT, R19, R0, PT ;  /* 0x000000001300720c */ /* 0x002fda0003f06270 */
[----:B------:R-:W-:Y:S05]  /*2c200*/  @P0 BRA `(.L_x_2518) ;  /* 0x0000000400ec0947 */ /* 0x000fea0003800000 */
[----:B------:R-:W1:Y:S01]  /*2c210*/  S2R R8, SR_TID.X ;  /* 0x0000000000087919 */ /* 0x000e620000002100 */
[----:B------:R-:W-:Y:S01]  /*2c220*/  BSSY B0, `(.L_x_2519) ;  /* 0x000000a000007945 */ /* 0x000fe20003800000 */
[----:B------:R-:W-:Y:S01]  /*2c230*/  IMAD.MOV.U32 R3, RZ, RZ, RZ ;  /* 0x000000ffff037224 */ /* 0x000fe200078e00ff */
[----:B-1----:R-:W-:-:S04]  /*2c240*/  LOP3.LUT R8, R8, 0x1f, RZ, 0xc0, !PT ;  /* 0x0000001f08087812 */ /* 0x002fc800078ec0ff */
[C---:B------:R-:W-:Y:S01]  /*2c250*/  ISETP.NE.AND P1, PT, R8.reuse, 0x1f, PT ;  /* 0x0000001f0800780c */ /* 0x040fe20003f25270 */
[----:B------:R-:W-:-:S05]  /*2c260*/  IMAD.IADD R5, R8, 0x1, R19 ;  /* 0x0000000108057824 */ /* 0x000fca00078e0213 */
[----:B------:R-:W-:-:S13]  /*2c270*/  ISETP.GE.OR P0, PT, R5, R0, !P1 ;  /* 0x000000000500720c */ /* 0x000fda0004f06670 */
[----:B------:R-:W-:Y:S05]  /*2c280*/  @P0 BRA `(.L_x_2520) ;  /* 0x00000000000c0947 */ /* 0x000fea0003800000 */
[----:B0-----:R-:W0:Y:S02]  /*2c290*/  LDC.64 R2, c[0x0][0xc58] ;  /* 0x00031600ff027b82 */ /* 0x001e240000000a00 */
[----:B0-----:R-:W-:-:S06]  /*2c2a0*/  IMAD.WIDE R2, R5, 0x4, R2 ;  /* 0x0000000405027825 */ /* 0x001fcc00078e0202 */
[----:B------:R1:W5:Y:S02]  /*2c2b0*/  LDG.E R3, desc[UR60][R2.64] ;  /* 0x0000003c02037981 */ /* 0x000364000c1e1900 */
.L_x_2520:
[----:B------:R-:W-:Y:S05]  /*2c2c0*/  BSYNC B0 ;  /* 0x0000000000007941 */ /* 0x000fea0003800000 */
.L_x_2519:
        /* <DEDUP_REMOVED lines=17> */
[----:B--2---:R-:W-:-:S05]  /*2c3e0*/  SEL R7, R14, RZ, P1 ;  /* 0x000000ff0e077207 */ /* 0x004fca0000800000 */
[----:B------:R-:W-:-:S05]  /*2c3f0*/  IMAD.IADD R7, R6, 0x1, R7 ;  /* 0x0000000106077824 */ /* 0x000fca00078e0207 */
[----:B------:R-:W0:Y:S02]  /*2c400*/  SHFL.UP PT, R14, R7, 0x10, RZ ;  /* 0x06000000070e7989 */ /* 0x000e2400000e00ff */
[----:B01----:R-:W-:-:S05]  /*2c410*/  SEL R2, R14, RZ, P0 ;  /* 0x000000ff0e027207 */ /* 0x003fca0000000000 */
[----:B------:R-:W-:-:S05]  /*2c420*/  IMAD.IADD R2, R7, 0x1, R2 ;  /* 0x0000000107027824 */ /* 0x000fca00078e0202 */
[----:B------:R0:W1:Y:S02]  /*2c430*/  SHFL.IDX PT, R14, R2, 0x1f, 0x1f ;  /* 0x03e01f00020e7f89 */ /* 0x00006400000e0000 */
.L_x_2637:
[----:B------:R-:W-:Y:S02]  /*2c440*/  ULDC UR4, c[0x0][0xc10] ;  /* 0x0003040000047ab9 */ /* 0x000fe40000000800 */
[----:B------:R-:W-:-:S04]  /*2c450*/  IMAD.U32 R5, RZ, RZ, UR4 ;  /* 0x00000004ff057e24 */ /* 0x000fc8000f8e00ff */
[----:B-1----:R-:W-:-:S04]  /*2c460*/  IMAD R7, R14, R5, RZ ;  /* 0x000000050e077224 */ /* 0x002fc800078e02ff */
[----:B------:R-:W-:-:S05]  /*2c470*/  IMAD.IADD R16, R7, 0x1, R16 ;  /* 0x0000000107107824 */ /* 0x000fca00078e0210 */
[----:B------:R-:W-:-:S13]  /*2c480*/  ISETP.GT.AND P0, PT, R16, R4, PT ;  /* 0x000000041000720c */ /* 0x000fda0003f04270 */
[----:B------:R-:W-:Y:S05]  /*2c490*/  @!P0 BRA `(.L_x_2522) ;  /* 0xfffffffc00508947 */ /* 0x000fea000383ffff */
.L_x_2517:
        /* <DEDUP_REMOVED lines=8> */
.L_x_2641:
[----:B------:R-:W-:Y:S01]  /*2c520*/  ISETP.NE.AND P0, PT, R6, RZ, PT ;  /* 0x000000ff0600720c */ /* 0x000fe20003f05270 */
[----:B------:R-:W-:-:S12]  /*2c530*/  IMAD.MOV.U32 R8, RZ, RZ, RZ ;  /* 0x000000ffff087224 */ /* 0x000fd800078e00ff */
[----:B------:R-:W-:Y:S05]  /*2c540*/  @!P0 BRA `(.L_x_2524) ;  /* 0x0000000000108947 */ /* 0x000fea0003800000 */
[----:B------:R-:W-:Y:S01]  /*2c550*/  UMOV UR4, 0xffffffff ;  /* 0xffffffff00047882 */ /* 0x000fe20000000000 */
[----:B------:R-:W-:Y:S02]  /*2c560*/  VIADD R12, R7, 0xffffffff ;  /* 0xffffffff070c7836 */ /* 0x000fe40000000000 */
[----:B------:R-:W-:Y:S05]  /*2c570*/  BRA.DIV UR4, `(.L_x_2525) ;  /* 0x0000002604c47947 */ /* 0x000fea000b800000 */
[----:B------:R3:W4:Y:S02]  /*2c580*/  SHFL.IDX PT, R8, R2, R12, 0x1f ;  /* 0x00001f0c02087589 */ /* 0x00072400000e0000 */
.L_x_2524:
[----:B01-3--:R-:W0:Y:S01]  /*2c590*/  LDC.64 R2, c[0x0][0xc68] ;  /* 0x00031a00ff027b82 */ /* 0x00be220000000a00 */
[----:B------:R-:W-:-:S04]  /*2c5a0*/  IMAD.IADD R19, R7, 0x1, R19 ;  /* 0x0000000107137824 */ /* 0x000fc800078e0213 */
[----:B0-----:R-:W-:-:S05]  /*2c5b0*/  IMAD.WIDE R2, R19, 0x4, R2 ;  /* 0x0000000413027825 */ /* 0x001fca00078e0202 */
[----:B------:R-:W2:Y:S01]  /*2c5c0*/  LDG.E R9, desc[UR60][R2.64] ;  /* 0x0000003c02097981 */ /* 0x000ea2000c1e1900 */
[----:B----4-:R-:W-:-:S04]  /*2c5d0*/  IMAD R16, R8, R5, R16 ;  /* 0x0000000508107224 */ /* 0x010fc800078e0210 */
[----:B------:R-:W-:Y:S02]  /*2c5e0*/  IMAD.IADD R11, R4, 0x1, -R16 ;  /* 0x00000001040b7824 */ /* 0x000fe400078e0a10 */
[----:B--2---:R-:W-:-:S05]  /*2c5f0*/  IMAD R6, R17, R9, RZ ;  /* 0x0000000911067224 */ /* 0x004fca00078e02ff */
[----:B------:R-:W-:-:S04]  /*2c600*/  IABS R7, R6 ;  /* 0x0000000600077213 */ /* 0x000fc80000000000 */
[----:B------:R-:W0:Y:S08]  /*2c610*/  I2F.RP R12, R7 ;  /* 0x00000007000c7306 */ /* 0x000e300000209400 */
[----:B0-----:R-:W0:Y:S02]  /*2c620*/  MUFU.RCP R12, R12 ;  /* 0x0000000c000c7308 */ /* 0x001e240000001000 */
[----:B0-----:R-:W-:-:S06]  /*2c630*/  VIADD R13, R12, 0xffffffe ;  /* 0x0ffffffe0c0d7836 */ /* 0x001fcc0000000000 */
[----:B------:R-:W0:Y:S02]  /*2c640*/  F2I.FTZ.U32.TRUNC.NTZ R3, R13 ;  /* 0x0000000d00037305 */ /* 0x000e24000021f000 */
[----:B0-----:R-:W-:-:S04]  /*2c650*/  IMAD.MOV R2, RZ, RZ, -R3 ;  /* 0x000000ffff027224 */ /* 0x001fc800078e0a03 */
[----:B------:R-:W-:Y:S02]  /*2c660*/  IMAD R10, R2, R7, RZ ;  /* 0x00000007020a7224 */ /* 0x000fe400078e02ff */
[----:B------:R-:W-:-:S04]  /*2c670*/  IMAD.MOV.U32 R2, RZ, RZ, RZ ;  /* 0x000000ffff027224 */ /* 0x000fc800078e00ff */
[----:B------:R-:W-:Y:S01]  /*2c680*/  IMAD.HI.U32 R10, R3, R10, R2 ;  /* 0x0000000a030a7227 */ /* 0x000fe200078e0002 */
[----:B------:R-:W-:Y:S02]  /*2c690*/  IABS R3, R11 ;  /* 0x0000000b00037213 */ /* 0x000fe40000000000 */
[----:B------:R-:W-:-:S03]  /*2c6a0*/  IABS R2, R6 ;  /* 0x0000000600027213 */ /* 0x000fc60000000000 */
[----:B------:R-:W-:-:S04]  /*2c6b0*/  IMAD.HI.U32 R10, R10, R3, RZ ;  /* 0x000000030a0a7227 */ /* 0x000fc800078e00ff */
[----:B------:R-:W-:-:S04]  /*2c6c0*/  IMAD.MOV R2, RZ, RZ, -R2 ;  /* 0x000000ffff027224 */ /* 0x000fc800078e0a02 */
        /* <DEDUP_REMOVED lines=16> */
[----:B------:R-:W-:-:S04]  /*2c7d0*/  VIADDMNMX R9, R8, R5, R9, PT ;  /* 0x0000000508097246 */ /* 0x000fc80003800109 */
[----:B------:R-:W-:-:S04]  /*2c7e0*/  IABS R5, R9 ;  /* 0x0000000900057213 */ /* 0x000fc80000000000 */
[----:B------:R-:W0:Y:S08]  /*2c7f0*/  I2F.RP R7, R5 ;  /* 0x0000000500077306 */ /* 0x000e300000209400 */
[----:B0-----:R-:W0:Y:S02]  /*2c800*/  MUFU.RCP R7, R7 ;  /* 0x0000000700077308 */ /* 0x001e240000001000 */
[----:B0-----:R-:W-:Y:S01]  /*2c810*/  VIADD R8, R7, 0xffffffe ;  /* 0x0ffffffe07087836 */ /* 0x001fe20000000000 */
[----:B------:R-:W-:-:S05]  /*2c820*/  IABS R7, R9 ;  /* 0x0000000900077213 */ /* 0x000fca0000000000 */
[----:B------:R0:W1:Y:S02]  /*2c830*/  F2I.FTZ.U32.TRUNC.NTZ R3, R8 ;  /* 0x0000000800037305 */ /* 0x000064000021f000 */
[----:B0-----:R-:W-:Y:S02]  /*2c840*/  IMAD.MOV R8, RZ, RZ, -R7 ;  /* 0x000000ffff087224 */ /* 0x001fe400078e0a07 */
[----:B-1----:R-:W-:-:S04]  /*2c850*/  IMAD.MOV R2, RZ, RZ, -R3 ;  /* 0x000000ffff027224 */ /* 0x002fc800078e0a03 */
[----:B------:R-:W-:Y:S02]  /*2c860*/  IMAD R11, R2, R5, RZ ;  /* 0x00000005020b7224 */ /* 0x000fe400078e02ff */
[----:B------:R-:W-:-:S04]  /*2c870*/  IMAD.MOV.U32 R2, RZ, RZ, RZ ;  /* 0x000000ffff027224 */ /* 0x000fc800078e00ff */
        /* <DEDUP_REMOVED lines=10> */
[----:B------:R-:W-:Y:S01]  /*2c920*/  ISETP.GE.AND P0, PT, R3, RZ, PT ;  /* 0x000000ff0300720c */ /* 0x000fe20003f06270 */
[----:B------:R-:W-:-:S12]  /*2c930*/  IMAD.IADD R3, R6, 0x1, R4 ;  /* 0x0000000106037824 */ /* 0x000fd800078e0204 */
        /* <DEDUP_REMOVED lines=8> */
.L_x_2518:
[----:B------:R-:W-:Y:S01]  /*2c9c0*/  UMOV UR4, URZ ;  /* 0x0000003f00047c82 */ /* 0x000fe20008000000 */
[----:B------:R-:W-:Y:S01]  /*2c9d0*/  UMOV UR5, URZ ;  /* 0x0000003f00057c82 */ /* 0x000fe20008000000 */
[----:B------:R-:W-:Y:S01]  /*2c9e0*/  ULDC UR6, c[0x0][0xc14] ;  /* 0x0003050000067ab9 */ /* 0x000fe20000000800 */
[----:B------:R-:W-:Y:S02]  /*2c9f0*/  IMAD.MOV.U32 R16, RZ, RZ, R4 ;  /* 0x000000ffff107224 */ /* 0x000fe400078e0004 */
[----:B------:R-:W-:Y:S02]  /*2ca00*/  IMAD.U32 R17, RZ, RZ, UR4 ;  /* 0x00000004ff117e24 */ /* 0x000fe4000f8e00ff */
[----:B------:R-:W-:Y:S02]  /*2ca10*/  IMAD.U32 R18, RZ, RZ, UR5 ;  /* 0x00000005ff127e24 */ /* 0x000fe4000f8e00ff */
[----:B------:R-:W-:-:S07]  /*2ca20*/  IMAD.U32 R19, RZ, RZ, UR6 ;  /* 0x00000006ff137e24 */ /* 0x000fce000f8e00ff */
.L_x_2526:
        /* <DEDUP_REMOVED lines=12> */
.L_x_2441:
        /* <DEDUP_REMOVED lines=12> */
.L_x_2644:
[----:B------:R-:W-:Y:S05]  /*2cbb0*/  BSYNC B0 ;  /* 0x0000000000007941 */ /* 0x000fea0003800000 */
.L_x_2528:
[----:B------:R-:W-:-:S03]  /*2cbc0*/  UMOV UR4, 0xffffffff ;  /* 0xffffffff00047882 */ /* 0x000fc60000000000 */
[----:B------:R-:W-:Y:S05]  /*2cbd0*/  BRA.DIV UR4, `(.L_x_2530) ;  /* 0x0000002204687947 */ /* 0x000fea000b800000 */
[----:B------:R-:W2:Y:S02]  /*2cbe0*/  S2R R2, SR_TID.X ;  /* 0x0000000000027919 */ /* 0x000ea40000002100 */
[----:B--2---:R-:W-:-:S04]  /*2cbf0*/  SHF.R.U32.HI R2, RZ, 0x5, R2 ;  /* 0x00000005ff027819 */ /* 0x004fc80000011602 */
[----:B------:R-:W-:-:S05]  /*2cc00*/  LOP3.LUT R2, R2, 0x3, RZ, 0xc0, !PT ;  /* 0x0000000302027812 */ /* 0x000fca00078ec0ff */
[----:B------:R2:W3:Y:S02]  /*2cc10*/  SHFL.IDX PT, R14, R2, RZ, 0x1f ;  /* 0x00001fff020e7589 */ /* 0x0004e400000e0000 */
.L_x_2647:
[----:B---3--:R-:W-:-:S13]  /*2cc20*/  ISETP.NE.AND P0, PT, R14, RZ, PT ;  /* 0x000000ff0e00720c */ /* 0x008fda0003f05270 */
[----:B------:R-:W-:Y:S05]  /*2cc30*/  @P0 BRA `(.L_x_2197) ;  /* 0x00000000009c0947 */ /* 0x000fea0003800000 */
[----:B------:R-:W-:-:S03]  /*2cc40*/  UMOV UR4, 0xffffffff ;  /* 0xffffffff00047882 */ /* 0x000fc60000000000 */
[----:B------:R-:W-:Y:S05]  /*2cc50*/  BRA.DIV UR4, `(.L_x_2531) ;  /* 0x00000022047c7947 */ /* 0x000fea000b800000 */
[----:B------:R-:W-:-:S13]  /*2cc60*/  ELECT P6, URZ, PT ;  /* 0x00000000003f782f */ /* 0x000fda00038c0000 */
.L_x_2650:
        /* <DEDUP_REMOVED lines=8> */
.L_x_2532:
        /* <DEDUP_REMOVED lines=14> */
.L_x_2651:
[----:B------:R-:W2:Y:S02]  /*2cdd0*/  SYNCS.PHASECHK.TRANS64.TRYWAIT P0, [R7+URZ], R2 ;  /* 0x00000002070075a7 */ /* 0x000ea4000800017f */
[----:B--2---:R-:W-:Y:S05]  /*2cde0*/  @!P0 BRA `(.L_x_2534) ;  /* 0x00000020004c8947 */ /* 0x004fea0003800000 */
.L_x_2652:
[----:B------:R-:W-:Y:S05]  /*2cdf0*/  @!P2 BRA `(.L_x_2535) ;  /* 0x000000000004a947 */ /* 0x000fea0003800000 */
[----:B------:R-:W-:Y:S01]  /*2ce00*/  BPT.TRAP 0x1 ;  /* 0x000000040000795c */ /* 0x000fe20000300000 */
.L_x_2535:
[----:B------:R-:W3:Y:S01]  /*2ce10*/  LDL.LU R4, [R1] ;  /* 0x0000000001047983 */ /* 0x000ee20000300800 */
[----:B------:R-:W-:-:S04]  /*2ce20*/  VIADD R0, R0, 0x36860 ;  /* 0x0003686000007836 */ /* 0x000fc80000000000 */
[----:B---3--:R-:W-:-:S04]  /*2ce30*/  IMAD R4, R4, 0x8, R0 ;  /* 0x0000000804047824 */ /* 0x008fc800078e0200 */
[----:B------:R-:W3:Y:S02]  /*2ce40*/  SYNCS.PHASECHK.TRANS64.TRYWAIT P0, [R4+URZ], R5 ;  /* 0x00000005040075a7 */ /* 0x000ee4000800017f */
[----:B---3--:R-:W-:Y:S05]  /*2ce50*/  @!P0 BRA `(.L_x_2536) ;  /* 0x0000002000448947 */ /* 0x008fea0003800000 */
.L_x_2653:
[----:B------:R-:W-:-:S07]  /*2ce60*/  IMAD R3, R3, 0x8, R0 ;  /* 0x0000000803037824 */ /* 0x000fce00078e0200 */
.L_x_2537:
[----:B----4-:R4:W0:Y:S02]  /*2ce70*/  SYNCS.PHASECHK.TRANS64.TRYWAIT P0, [R3+URZ], R2 ;  /* 0x00000002030075a7 */ /* 0x010824000800017f */
[----:B0-----:R-:W-:Y:S05]  /*2ce80*/  @!P0 NANOSLEEP.SYNCS 0x989680 ;  /* 0x009896800000895d */ /* 0x001fea0003900000 */
[----:B------:R-:W0:Y:S02]  /*2ce90*/  @!P0 SYNCS.PHASECHK.TRANS64 P0, [R3+URZ], R2 ;  /* 0x00000002030085a7 */ /* 0x000e24000800007f */
[----:B0-----:R-:W-:Y:S05]  /*2cea0*/  @!P0 BRA `(.L_x_2537) ;  /* 0xfffffffc00f08947 */ /* 0x001fea000383ffff */
.L_x_2197:
[----:B------:R-:W-:Y:S05]  /*2ceb0*/  BSYNC B7 ;  /* 0x0000000000077941 */ /* 0x000fea0003800000 */
.L_x_2194:
[----:B------:R-:W-:Y:S05]  /*2cec0*/  EXIT ;  /* 0x000000000000794d */ /* 0x000fea0003800000 */
.L_x_2215:
[----:B0-----:R0:W1:Y:S02]  /*2ced0*/  SYNCS.PHASECHK.TRANS64.TRYWAIT P5, [R43+URZ+0x36890], R100 ;  /* 0x036890642b0075a7 */ /* 0x00106400080a017f */
[----:B-1----:R-:W-:Y:S05]  /*2cee0*/  @!P5 NANOSLEEP.SYNCS 0x989680 ;  /* 0x009896800000d95d */ /* 0x002fea0003900000 */
[----:B------:R-:W1:Y:S02]  /*2cef0*/  @!P5 SYNCS.PHASECHK.TRANS64 P5, [R43+URZ+0x36890], R100 ;  /* 0x036890642b00d5a7 */ /* 0x000e6400080a007f */
[----:B-1----:R-:W-:Y:S05]  /*2cf00*/  @!P5 BRA `(.L_x_2215) ;  /* 0xfffffffc00f0d947 */ /* 0x002fea000383ffff */
[----:B------:R-:W-:Y:S05]  /*2cf10*/  BRA `(.L_x_2538) ;  /* 0xfffffd6800847947 */ /* 0x000fea000383ffff */
.L_x_2269:
[----:B-1----:R1:W3:Y:S02]  /*2cf20*/  SYNCS.PHASECHK.TRANS64.TRYWAIT P5, [R43+URZ+0x36890], R100 ;  /* 0x036890642b0075a7 */ /* 0x0022e400080a017f */
[----:B---3--:R-:W-:Y:S05]  /*2cf30*/  @!P5 NANOSLEEP.SYNCS 0x989680 ;  /* 0x009896800000d95d */ /* 0x008fea0003900000 */
[----:B------:R-:W3:Y:S02]  /*2cf40*/  @!P5 SYNCS.PHASECHK.TRANS64 P5, [R43+URZ+0x36890], R100 ;  /* 0x036890642b00d5a7 */ /* 0x000ee400080a007f */
[----:B---3--:R-:W-:Y:S05]  /*2cf50*/  @!P5 BRA `(.L_x_2269) ;  /* 0xfffffffc00f0d947 */ /* 0x008fea000383ffff */
[----:B------:R-:W-:Y:S05]  /*2cf60*/  BRA `(.L_x_2539) ;  /* 0xfffffd9c00f07947 */ /* 0x000fea000383ffff */
.L_x_2294:
[----:B-1----:R1:W2:Y:S02]  /*2cf70*/  SYNCS.PHASECHK.TRANS64.TRYWAIT P3, [R43+URZ+0x36890], R100 ;  /* 0x036890642b0075a7 */ /* 0x0022a4000806017f */
[----:B--2---:R-:W-:Y:S05]  /*2cf80*/  @!P3 NANOSLEEP.SYNCS 0x989680 ;  /* 0x009896800000b95d */ /* 0x004fea0003900000 */
[----:B------:R-:W2:Y:S02]  /*2cf90*/  @!P3 SYNCS.PHASECHK.TRANS64 P3, [R43+URZ+0x36890], R100 ;  /* 0x036890642b00b5a7 */ /* 0x000ea4000806007f */
[----:B--2---:R-:W-:Y:S05]  /*2cfa0*/  @!P3 BRA `(.L_x_2294) ;  /* 0xfffffffc00f0b947 */ /* 0x004fea000383ffff */
[----:B------:R-:W-:Y:S05]  /*2cfb0*/  BRA `(.L_x_2540) ;  /* 0xfffffdd000887947 */ /* 0x000fea000383ffff */
.L_x_2300:
[----:B0-----:R0:W1:Y:S02]  /*2cfc0*/  SYNCS.PHASECHK.TRANS64.TRYWAIT P2, [R43+URZ+0x368b0], R100 ;  /* 0x0368b0642b0075a7 */ /* 0x001064000804017f */
[----:B-1----:R-:W-:Y:S05]  /*2cfd0*/  @!P2 NANOSLEEP.SYNCS 0x989680 ;  /* 0x009896800000a95d */ /* 0x002fea0003900000 */
[----:B------:R-:W1:Y:S02]  /*2cfe0*/  @!P2 SYNCS.PHASECHK.TRANS64 P2, [R43+URZ+0x368b0], R100 ;  /* 0x0368b0642b00a5a7 */ /* 0x000e64000804007f */
[----:B-1----:R-:W-:Y:S05]  /*2cff0*/  @!P2 BRA `(.L_x_2300) ;  /* 0xfffffffc00f0a947 */ /* 0x002fea000383ffff */
[----:B------:R-:W-:Y:S05]  /*2d000*/  BRA `(.L_x_2541) ;  /* 0xfffffdd400a07947 */ /* 0x000fea000383ffff */
.L_x_2322:
        /* <DEDUP_REMOVED lines=8> */
.L_x_2543:
[----:B------:R-:W-:Y:S05]  /*2d090*/  BSYNC B1 ;  /* 0x0000000000017941 */ /* 0x000fea0003800000 */
.L_x_2542:
[----:B------:R-:W-:Y:S05]  /*2d0a0*/  BRA `(.L_x_2544) ;  /* 0xfffffdf400487947 */ /* 0x000fea000383ffff */
.L_x_2323:
        /* <DEDUP_REMOVED lines=8> */
.L_x_2546:
[----:B------:R-:W-:Y:S05]  /*2d130*/  BSYNC B1 ;  /* 0x0000000000017941 */ /* 0x000fea0003800000 */
.L_x_2545:
[----:B------:R-:W-:Y:S05]  /*2d140*/  BRA `(.L_x_2547) ;  /* 0xfffffdf400287947 */ /* 0x000fea000383ffff */
.L_x_2324:
        /* <DEDUP_REMOVED lines=8> */
.L_x_2549:
[----:B------:R-:W-:Y:S05]  /*2d1d0*/  BSYNC B1 ;  /* 0x0000000000017941 */ /* 0x000fea0003800000 */
.L_x_2548:
[----:B------:R-:W-:Y:S05]  /*2d1e0*/  BRA `(.L_x_2550) ;  /* 0xfffffdf400087947 */ /* 0x000fea000383ffff */
.L_x_2325:
        /* <DEDUP_REMOVED lines=8> */
.L_x_2552:
[----:B------:R-:W-:Y:S05]  /*2d270*/  BSYNC B1 ;  /* 0x0000000000017941 */ /* 0x000fea0003800000 */
.L_x_2551:
[----:B------:R-:W-:Y:S05]  /*2d280*/  BRA `(.L_x_2553) ;  /* 0xfffffdf000e87947 */ /* 0x000fea000383ffff */
.L_x_2326:
        /* <DEDUP_REMOVED lines=8> */
.L_x_2555:
[----:B------:R-:W-:Y:S05]  /*2d310*/  BSYNC B1 ;  /* 0x0000000000017941 */ /* 0x000fea0003800000 */
.L_x_2554:
[----:B------:R-:W-:Y:S05]  /*2d320*/  BRA `(.L_x_2556) ;  /* 0xfffffdf000c87947 */ /* 0x000fea000383ffff */
.L_x_2327:
        /* <DEDUP_REMOVED lines=8> */
.L_x_2558:
[----:B------:R-:W-:Y:S05]  /*2d3b0*/  BSYNC B1 ;  /* 0x0000000000017941 */ /* 0x000fea0003800000 */
.L_x_2557:
[----:B------:R-:W-:Y:S05]  /*2d3c0*/  BRA `(.L_x_2559) ;  /* 0xfffffdf000ac7947 */ /* 0x000fea000383ffff */
.L_x_2328:
        /* <DEDUP_REMOVED lines=8> */
.L_x_2561:
[----:B------:R-:W-:Y:S05]  /*2d450*/  BSYNC B1 ;  /* 0x0000000000017941 */ /* 0x000fea0003800000 */
.L_x_2560:
[----:B------:R-:W-:Y:S05]  /*2d460*/  BRA `(.L_x_2562) ;  /* 0xfffffdf000907947 */ /* 0x000fea000383ffff */
.L_x_2329:
        /* <DEDUP_REMOVED lines=8> */
.L_x_2564:
[----:B------:R-:W-:Y:S05]  /*2d4f0*/  BSYNC B1 ;  /* 0x0000000000017941 */ /* 0x000fea0003800000 */
.L_x_2563:
[----:B------:R-:W-:Y:S05]  /*2d500*/  BRA `(.L_x_2565) ;  /* 0xfffffdf000747947 */ /* 0x000fea000383ffff */
.L_x_2331:
[----:B0-----:R0:W1:Y:S02]  /*2d510*/  SYNCS.PHASECHK.TRANS64.TRYWAIT P2, [R18+URZ+0x36800], R3 ;  /* 0x03680003120075a7 */ /* 0x001064000804017f */
[----:B-1----:R-:W-:Y:S05]  /*2d520*/  @!P2 NANOSLEEP.SYNCS 0x989680 ;  /* 0x009896800000a95d */ /* 0x002fea0003900000 */
[----:B------:R-:W1:Y:S02]  /*2d530*/  @!P2 SYNCS.PHASECHK.TRANS64 P2, [R18+URZ+0x36800], R3 ;  /* 0x036800031200a5a7 */ /* 0x000e64000804007f */
[----:B-1----:R-:W-:Y:S05]  /*2d540*/  @!P2 BRA `(.L_x_2331) ;  /* 0xfffffffc00f0a947 */ /* 0x002fea000383ffff */
[----:B------:R-:W-:Y:S05]  /*2d550*/  BRA `(.L_x_2566) ;  /* 0xfffffdf000f47947 */ /* 0x000fea000383ffff */
.L_x_2359:
        /* <DEDUP_REMOVED lines=8> */
.L_x_2568:
[----:B------:R-:W-:Y:S05]  /*2d5e0*/  BSYNC B1 ;  /* 0x0000000000017941 */ /* 0x000fea0003800000 */
.L_x_2567:
[----:B------:R-:W-:Y:S05]  /*2d5f0*/  BRA `(.L_x_2569) ;  /* 0xfffffe24004c7947 */ /* 0x000fea000383ffff */
.L_x_2360:
        /* <DEDUP_REMOVED lines=8> */
.L_x_2571:
[----:B------:R-:W-:Y:S05]  /*2d680*/  BSYNC B1 ;  /* 0x0000000000017941 */ /* 0x000fea0003800000 */
.L_x_2570:
[----:B------:R-:W-:Y:S05]  /*2d690*/  BRA `(.L_x_2572) ;  /* 0xfffffe24002c7947 */ /* 0x000fea000383ffff */
.L_x_2361:
        /* <DEDUP_REMOVED lines=8> */
.L_x_2574:
[----:B------:R-:W-:Y:S05]  /*2d720*/  BSYNC B1 ;  /* 0x0000000000017941 */ /* 0x000fea0003800000 */
.L_x_2573:
[----:B------:R-:W-:Y:S05]  /*2d730*/  BRA `(.L_x_2575) ;  /* 0xfffffe24000c7947 */ /* 0x000fea000383ffff */
.L_x_2362:
        /* <DEDUP_REMOVED lines=8> */
.L_x_2577:
[----:B------:R-:W-:Y:S05]  /*2d7c0*/  BSYNC B1 ;  /* 0x0000000000017941 */ /* 0x000fea0003800000 */
.L_x_2576:
[----:B------:R-:W-:Y:S05]  /*2d7d0*/  BRA `(.L_x_2578) ;  /* 0xfffffe2000ec7947 */ /* 0x000fea000383ffff */
.L_x_2363:
        /* <DEDUP_REMOVED lines=8> */
.L_x_2580:
[----:B------:R-:W-:Y:S05]  /*2d860*/  BSYNC B1 ;  /* 0x0000000000017941 */ /* 0x000fea0003800000 */
.L_x_2579:
[----:B------:R-:W-:Y:S05]  /*2d870*/  BRA `(.L_x_2581) ;  /* 0xfffffe2000cc7947 */ /* 0x000fea000383ffff */
.L_x_2364:
        /* <DEDUP_REMOVED lines=8> */
.L_x_2583:
[----:B------:R-:W-:Y:S05]  /*2d900*/  BSYNC B1 ;  /* 0x0000000000017941 */ /* 0x000fea0003800000 */
.L_x_2582:
[----:B------:R-:W-:Y:S05]  /*2d910*/  BRA `(.L_x_2584) ;  /* 0xfffffe2000b07947 */ /* 0x000fea000383ffff */
.L_x_2365:
        /* <DEDUP_REMOVED lines=8> */
.L_x_2586:
[----:B------:R-:W-:Y:S05]  /*2d9a0*/  BSYNC B1 ;  /* 0x0000000000017941 */ /* 0x000fea0003800000 */
.L_x_2585:
[----:B------:R-:W-:Y:S05]  /*2d9b0*/  BRA `(.L_x_2587) ;  /* 0xfffffe2000947947 */ /* 0x000fea000383ffff */
.L_x_2366:
        /* <DEDUP_REMOVED lines=8> */
.L_x_2589:
[----:B------:R-:W-:Y:S05]  /*2da40*/  BSYNC B1 ;  /* 0x0000000000017941 */ /* 0x000fea0003800000 */
.L_x_2588:
[----:B------:R-:W-:Y:S05]  /*2da50*/  BRA `(.L_x_2590) ;  /* 0xfffffe2000787947 */ /* 0x000fea000383ffff */
.L_x_2368:
[----:B0-----:R0:W1:Y:S02]  /*2da60*/  SYNCS.PHASECHK.TRANS64.TRYWAIT P2, [R18+URZ+0x36800], R9 ;  /* 0x03680009120075a7 */ /* 0x001064000804017f */
[----:B-1----:R-:W-:Y:S05]  /*2da70*/  @!P2 NANOSLEEP.SYNCS 0x989680 ;  /* 0x009896800000a95d */ /* 0x002fea0003900000 */
[----:B------:R-:W1:Y:S02]  /*2da80*/  @!P2 SYNCS.PHASECHK.TRANS64 P2, [R18+URZ+0x36800], R9 ;  /* 0x036800091200a5a7 */ /* 0x000e64000804007f */
[----:B-1----:R-:W-:Y:S05]  /*2da90*/  @!P2 BRA `(.L_x_2368) ;  /* 0xfffffffc00f0a947 */ /* 0x002fea000383ffff */
[----:B------:R-:W-:Y:S05]  /*2daa0*/  BRA `(.L_x_2591) ;  /* 0xfffffe2000f87947 */ /* 0x000fea000383ffff */
.L_x_2382:
[----:B-1----:R1:W2:Y:S02]  /*2dab0*/  SYNCS.PHASECHK.TRANS64.TRYWAIT P2, [R0+URZ+0x36830], R3 ;  /* 0x03683003000075a7 */ /* 0x0022a4000804017f */
[----:B--2---:R-:W-:Y:S05]  /*2dac0*/  @!P2 NANOSLEEP.SYNCS 0x989680 ;  /* 0x009896800000a95d */ /* 0x004fea0003900000 */
[----:B------:R-:W2:Y:S02]  /*2dad0*/  @!P2 SYNCS.PHASECHK.TRANS64 P2, [R0+URZ+0x36830], R3 ;  /* 0x036830030000a5a7 */ /* 0x000ea4000804007f */
[----:B--2---:R-:W-:Y:S05]  /*2dae0*/  @!P2 BRA `(.L_x_2382) ;  /* 0xfffffffc00f0a947 */ /* 0x004fea000383ffff */
[----:B------:R-:W-:Y:S05]  /*2daf0*/  BRA `(.L_x_2381) ;  /* 0xfffffe4c008c7947 */ /* 0x000fea000383ffff */
.L_x_2389:
[----:B-1----:R1:W2:Y:S02]  /*2db00*/  SYNCS.PHASECHK.TRANS64.TRYWAIT P2, [R13+URZ+0x36830], R4 ;  /* 0x036830040d0075a7 */ /* 0x0022a4000804017f */
[----:B--2---:R-:W-:Y:S05]  /*2db10*/  @!P2 NANOSLEEP.SYNCS 0x989680 ;  /* 0x009896800000a95d */ /* 0x004fea0003900000 */
[----:B------:R-:W2:Y:S02]  /*2db20*/  @!P2 SYNCS.PHASECHK.TRANS64 P2, [R13+URZ+0x36830], R4 ;  /* 0x036830040d00a5a7 */ /* 0x000ea4000804007f */
[----:B--2---:R-:W-:Y:S05]  /*2db30*/  @!P2 BRA `(.L_x_2389) ;  /* 0xfffffffc00f0a947 */ /* 0x004fea000383ffff */
[----:B------:R-:W-:Y:S05]  /*2db40*/  BRA `(.L_x_2388) ;  /* 0xfffffea800a07947 */ /* 0x000fea000383ffff */
.L_x_2394:
[----:B-1----:R1:W2:Y:S02]  /*2db50*/  SYNCS.PHASECHK.TRANS64.TRYWAIT P2, [R11+URZ+0x36850], R0 ;  /* 0x036850000b0075a7 */ /* 0x0022a4000804017f */
[----:B--2---:R-:W-:Y:S05]  /*2db60*/  @!P2 NANOSLEEP.SYNCS 0x989680 ;  /* 0x009896800000a95d */ /* 0x004fea0003900000 */
[----:B------:R-:W2:Y:S02]  /*2db70*/  @!P2 SYNCS.PHASECHK.TRANS64 P2, [R11+URZ+0x36850], R0 ;  /* 0x036850000b00a5a7 */ /* 0x000ea4000804007f */
[----:B--2---:R-:W-:Y:S05]  /*2db80*/  @!P2 BRA `(.L_x_2394) ;  /* 0xfffffffc00f0a947 */ /* 0x004fea000383ffff */
[----:B------:R-:W-:Y:S05]  /*2db90*/  BRA `(.L_x_2393) ;  /* 0xfffffee000607947 */ /* 0x000fea000383ffff */
.L_x_2402:
[----:B-1----:R1:W2:Y:S02]  /*2dba0*/  SYNCS.PHASECHK.TRANS64.TRYWAIT P2, [R4+URZ+0x36830], R5 ;  /* 0x03683005040075a7 */ /* 0x0022a4000804017f */
[----:B--2---:R-:W-:Y:S05]  /*2dbb0*/  @!P2 NANOSLEEP.SYNCS 0x989680 ;  /* 0x009896800000a95d */ /* 0x004fea0003900000 */
[----:B------:R-:W2:Y:S02]  /*2dbc0*/  @!P2 SYNCS.PHASECHK.TRANS64 P2, [R4+URZ+0x36830], R5 ;  /* 0x036830050400a5a7 */ /* 0x000ea4000804007f */
[----:B--2---:R-:W-:Y:S05]  /*2dbd0*/  @!P2 BRA `(.L_x_2402) ;  /* 0xfffffffc00f0a947 */ /* 0x004fea000383ffff */
[----:B------:R-:W-:Y:S05]  /*2dbe0*/  BRA `(.L_x_2401) ;  /* 0xffffff0400b87947 */ /* 0x000fea000383ffff */
.L_x_2407:
[----:B-1----:R1:W2:Y:S02]  /*2dbf0*/  SYNCS.PHASECHK.TRANS64.TRYWAIT P2, [R11+URZ+0x36850], R0 ;  /* 0x036850000b0075a7 */ /* 0x0022a4000804017f */
[----:B--2---:R-:W-:Y:S05]  /*2dc00*/  @!P2 NANOSLEEP.SYNCS 0x989680 ;  /* 0x009896800000a95d */ /* 0x004fea0003900000 */
[----:B------:R-:W2:Y:S02]  /*2dc10*/  @!P2 SYNCS.PHASECHK.TRANS64 P2, [R11+URZ+0x36850], R0 ;  /* 0x036850000b00a5a7 */ /* 0x000ea4000804007f */
[----:B--2---:R-:W-:Y:S05]  /*2dc20*/  @!P2 BRA `(.L_x_2407) ;  /* 0xfffffffc00f0a947 */ /* 0x004fea000383ffff */
[----:B------:R-:W-:Y:S05]  /*2dc30*/  BRA `(.L_x_2406) ;  /* 0xffffff3c00707947 */ /* 0x000fea000383ffff */
.L_x_2413:
[----:B-1----:R1:W2:Y:S02]  /*2dc40*/  SYNCS.PHASECHK.TRANS64.TRYWAIT P0, [R13+URZ+0x36850], R2 ;  /* 0x036850020d0075a7 */ /* 0x0022a4000800017f */
[----:B--2---:R-:W-:Y:S05]  /*2dc50*/  @!P0 NANOSLEEP.SYNCS 0x989680 ;  /* 0x009896800000895d */ /* 0x004fea0003900000 */
[----:B------:R-:W2:Y:S02]  /*2dc60*/  @!P0 SYNCS.PHASECHK.TRANS64 P0, [R13+URZ+0x36850], R2 ;  /* 0x036850020d0085a7 */ /* 0x000ea4000800007f */
[----:B--2---:R-:W-:Y:S05]  /*2dc70*/  @!P0 BRA `(.L_x_2413) ;  /* 0xfffffffc00f08947 */ /* 0x004fea000383ffff */
[----:B------:R-:W-:Y:S05]  /*2dc80*/  BRA `(.L_x_2412) ;  /* 0xffffff60002c7947 */ /* 0x000fea000383ffff */
.L_x_2447:
        /* <DEDUP_REMOVED lines=11> */
.L_x_2593:
[----:B------:R-:W-:Y:S05]  /*2dd40*/  BSYNC B1 ;  /* 0x0000000000017941 */ /* 0x000fea0003800000 */
.L_x_2592:
[----:B------:R-:W-:Y:S05]  /*2dd50*/  BRA `(.L_x_2594) ;  /* 0xffffffa000cc7947 */ /* 0x000fea000383ffff */
.L_x_2448:
[----:B------:R-:W-:Y:S01]  /*2dd60*/  BSSY B1, `(.L_x_2595) ;  /* 0x0000006000017945 */ /* 0x000fe20003800000 */
[----:B------:R-:W-:-:S07]  /*2dd70*/  IMAD.MOV.U32 R15, RZ, RZ, -0x1 ;  /* 0xffffffffff0f7424 */ /* 0x000fce00078e00ff */
[----:B------:R-:W-:Y:S05]  /*2dd80*/  WARPSYNC.COLLECTIVE R15, `(.L_x_2596) ;  /* 0x000000000f0c7348 */ /* 0x000fea0003c00000 */
[----:B------:R-:W-:Y:S02]  /*2dd90*/  ELECT P6, UR62, PT ;  /* 0x00000000003e782f */ /* 0x000fe400038c0000 */
[----:B------:R-:W-:Y:S01]  /*2dda0*/  MOV R14, UR62 ;  /* 0x0000003e000e7c02 */ /* 0x000fe20008000f00 */
[----:B------:R-:W-:Y:S10]  /*2ddb0*/  ENDCOLLECTIVE ;  /* 0x000000000000791b */ /* 0x000ff40003800000 */
.L_x_2596:
[----:B------:R-:W-:Y:S05]  /*2ddc0*/  BSYNC B1 ;  /* 0x0000000000017941 */ /* 0x000fea0003800000 */
.L_x_2595:
[----:B------:R-:W-:Y:S05]  /*2ddd0*/  BRA `(.L_x_2597) ;  /* 0xffffffa000b87947 */ /* 0x000fea000383ffff */
.L_x_2450:
[----:B0-----:R0:W1:Y:S02]  /*2dde0*/  SYNCS.PHASECHK.TRANS64.TRYWAIT P0, [R9+URZ+0x36820], R5 ;  /* 0x03682005090075a7 */ /* 0x001064000800017f */
[----:B-1----:R-:W-:Y:S05]  /*2ddf0*/  @!P0 NANOSLEEP.SYNCS 0x989680 ;  /* 0x009896800000895d */ /* 0x002fea0003900000 */
[----:B------:R-:W1:Y:S02]  /*2de00*/  @!P0 SYNCS.PHASECHK.TRANS64 P0, [R9+URZ+0x36820], R5 ;  /* 0x03682005090085a7 */ /* 0x000e64000800007f */
[----:B-1----:R-:W-:Y:S05]  /*2de10*/  @!P0 BRA `(.L_x_2450) ;  /* 0xfffffffc00f08947 */ /* 0x002fea000383ffff */
[----:B------:R-:W-:Y:S05]  /*2de20*/  BRA `(.L_x_2598) ;  /* 0xffffffa000d47947 */ /* 0x000fea000383ffff */
.L_x_2453:
[----:B0-----:R0:W1:Y:S02]  /*2de30*/  SYNCS.PHASECHK.TRANS64.TRYWAIT P0, [R5+URZ+0x368a0], R8 ;  /* 0x0368a008050075a7 */ /* 0x001064000800017f */
[----:B-1----:R-:W-:Y:S05]  /*2de40*/  @!P0 NANOSLEEP.SYNCS 0x989680 ;  /* 0x009896800000895d */ /* 0x002fea0003900000 */
[----:B------:R-:W1:Y:S02]  /*2de50*/  @!P0 SYNCS.PHASECHK.TRANS64 P0, [R5+URZ+0x368a0], R8 ;  /* 0x0368a008050085a7 */ /* 0x000e64000800007f */
[----:B-1----:R-:W-:Y:S05]  /*2de60*/  @!P0 BRA `(.L_x_2453) ;  /* 0xfffffffc00f08947 */ /* 0x002fea000383ffff */
[----:B------:R-:W-:Y:S05]  /*2de70*/  BRA `(.L_x_2599) ;  /* 0xffffffa000e47947 */ /* 0x000fea000383ffff */
.L_x_2455:
[----:B-1----:R1:W2:Y:S02]  /*2de80*/  SYNCS.PHASECHK.TRANS64.TRYWAIT P0, [R5+URZ+0x368c0], R8 ;  /* 0x0368c008050075a7 */ /* 0x0022a4000800017f */
[----:B--2---:R-:W-:Y:S05]  /*2de90*/  @!P0 NANOSLEEP.SYNCS 0x989680 ;  /* 0x009896800000895d */ /* 0x004fea0003900000 */
[----:B------:R-:W2:Y:S02]  /*2dea0*/  @!P0 SYNCS.PHASECHK.TRANS64 P0, [R5+URZ+0x368c0], R8 ;  /* 0x0368c008050085a7 */ /* 0x000ea4000800007f */
[----:B--2---:R-:W-:Y:S05]  /*2deb0*/  @!P0 BRA `(.L_x_2455) ;  /* 0xfffffffc00f08947 */ /* 0x004fea000383ffff */
[----:B------:R-:W-:Y:S05]  /*2dec0*/  BRA `(.L_x_2600) ;  /* 0xffffffa400707947 */ /* 0x000fea000383ffff */
.L_x_2459:
[----:B0-----:R0:W1:Y:S02]  /*2ded0*/  SYNCS.PHASECHK.TRANS64.TRYWAIT P0, [R6+URZ+0x368a0], R7 ;  /* 0x0368a007060075a7 */ /* 0x001064000800017f */
[----:B-1----:R-:W-:Y:S05]  /*2dee0*/  @!P0 NANOSLEEP.SYNCS 0x989680 ;  /* 0x009896800000895d */ /* 0x002fea0003900000 */
[----:B------:R-:W1:Y:S02]  /*2def0*/  @!P0 SYNCS.PHASECHK.TRANS64 P0, [R6+URZ+0x368a0], R7 ;  /* 0x0368a007060085a7 */ /* 0x000e64000800007f */
[----:B-1----:R-:W-:Y:S05]  /*2df00*/  @!P0 BRA `(.L_x_2459) ;  /* 0xfffffffc00f08947 */ /* 0x002fea000383ffff */
[----:B------:R-:W-:Y:S05]  /*2df10*/  BRA `(.L_x_2601) ;  /* 0xffffffa800447947 */ /* 0x000fea000383ffff */
.L_x_2461:
[----:B-1----:R1:W2:Y:S02]  /*2df20*/  SYNCS.PHASECHK.TRANS64.TRYWAIT P1, [R6+URZ+0x368c0], R7 ;  /* 0x0368c007060075a7 */ /* 0x0022a4000802017f */
[----:B--2---:R-:W-:Y:S05]  /*2df30*/  @!P1 NANOSLEEP.SYNCS 0x989680 ;  /* 0x009896800000995d */ /* 0x004fea0003900000 */
[----:B------:R-:W2:Y:S02]  /*2df40*/  @!P1 SYNCS.PHASECHK.TRANS64 P1, [R6+URZ+0x368c0], R7 ;  /* 0x0368c007060095a7 */ /* 0x000ea4000802007f */
[----:B--2---:R-:W-:Y:S05]  /*2df50*/  @!P1 BRA `(.L_x_2461) ;  /* 0xfffffffc00f09947 */ /* 0x004fea000383ffff */
[----:B------:R-:W-:Y:S05]  /*2df60*/  BRA `(.L_x_2602) ;  /* 0xffffffa800c87947 */ /* 0x000fea000383ffff */
.L_x_2473:
[----:B------:R-:W0:Y:S01]  /*2df70*/  S2R R7, SR_TID.X ;  /* 0x0000000000077919 */ /* 0x000e220000002100 */
[----:B------:R-:W-:Y:S01]  /*2df80*/  BSSY B0, `(.L_x_2603) ;  /* 0x000000a000007945 */ /* 0x000fe20003800000 */
[----:B------:R-:W-:Y:S02]  /*2df90*/  IMAD.MOV.U32 R12, RZ, RZ, RZ ;  /* 0x000000ffff0c7224 */ /* 0x000fe400078e00ff */
[----:B------:R-:W-:Y:S02]  /*2dfa0*/  IMAD.MOV.U32 R11, RZ, RZ, 0x1f ;  /* 0x0000001fff0b7424 */ /* 0x000fe400078e00ff */
[----:B------:R-:W-:Y:S01]  /*2dfb0*/  IMAD.MOV.U32 R15, RZ, RZ, -0x1 ;  /* 0xffffffffff0f7424 */ /* 0x000fe200078e00ff */
[----:B0-----:R-:W-:-:S04]  /*2dfc0*/  SHF.R.U32.HI R7, RZ, 0x5, R7 ;  /* 0x00000005ff077819 */ /* 0x001fc80000011607 */
[----:B------:R-:W-:-:S04]  /*2dfd0*/  LOP3.LUT R7, R7, 0x3, RZ, 0xc0, !PT ;  /* 0x0000000307077812 */ /* 0x000fc800078ec0ff */
[----:B------:R-:W-:-:S07]  /*2dfe0*/  MOV R13, R7 ;  /* 0x00000007000d7202 */ /* 0x000fce0000000f00 */
[----:B------:R-:W-:Y:S05]  /*2dff0*/  WARPSYNC.COLLECTIVE R15, `(.L_x_2604) ;  /* 0x000000000f087348 */ /* 0x000fea0003c00000 */
[----:B------:R0:W1:Y:S02]  /*2e000*/  SHFL.IDX P6, R14, R13, R12, R11 ;  /* 0x0000000c0d0e7389 */ /* 0x00006400000c000b */
[----:B01----:R-:W-:Y:S01]  /*2e010*/  ENDCOLLECTIVE ;  /* 0x000000000000791b */ /* 0x003fe20003800000 */
.L_x_2604:
[----:B------:R-:W-:Y:S05]  /*2e020*/  BSYNC B0 ;  /* 0x0000000000007941 */ /* 0x000fea0003800000 */
.L_x_2603:
[----:B------:R-:W-:Y:S05]  /*2e030*/  BRA `(.L_x_2605) ;  /* 0xffffffb400d87947 */ /* 0x000fea000383ffff */
.L_x_2474:
[----:B------:R-:W-:Y:S01]  /*2e040*/  BSSY B0, `(.L_x_2606) ;  /* 0x0000006000007945 */ /* 0x000fe20003800000 */
[----:B------:R-:W-:-:S07]  /*2e050*/  IMAD.MOV.U32 R15, RZ, RZ, -0x1 ;  /* 0xffffffffff0f7424 */ /* 0x000fce00078e00ff */
[----:B------:R-:W-:Y:S05]  /*2e060*/  WARPSYNC.COLLECTIVE R15, `(.L_x_2607) ;  /* 0x000000000f0c7348 */ /* 0x000fea0003c00000 */
[----:B------:R-:W-:Y:S02]  /*2e070*/  ELECT P6, UR62, PT ;  /* 0x00000000003e782f */ /* 0x000fe400038c0000 */
[----:B------:R-:W-:Y:S01]  /*2e080*/  MOV R14, UR62 ;  /* 0x0000003e000e7c02 */ /* 0x000fe20008000f00 */
[----:B------:R-:W-:Y:S10]  /*2e090*/  ENDCOLLECTIVE ;  /* 0x000000000000791b */ /* 0x000ff40003800000 */
.L_x_2607:
[----:B------:R-:W-:Y:S05]  /*2e0a0*/  BSYNC B0 ;  /* 0x0000000000007941 */ /* 0x000fea0003800000 */
.L_x_2606:
[----:B------:R-:W-:Y:S05]  /*2e0b0*/  BRA `(.L_x_2608) ;  /* 0xffffffb400c87947 */ /* 0x000fea000383ffff */
.L_x_2477:
[----:B0-----:R0:W1:Y:S02]  /*2e0c0*/  SYNCS.PHASECHK.TRANS64.TRYWAIT P0, [R7+URZ+0x36840], R10 ;  /* 0x0368400a070075a7 */ /* 0x001064000800017f */
[----:B-1----:R-:W-:Y:S05]  /*2e0d0*/  @!P0 NANOSLEEP.SYNCS 0x989680 ;  /* 0x009896800000895d */ /* 0x002fea0003900000 */
[----:B------:R-:W1:Y:S02]  /*2e0e0*/  @!P0 SYNCS.PHASECHK.TRANS64 P0, [R7+URZ+0x36840], R10 ;  /* 0x0368400a070085a7 */ /* 0x000e64000800007f */
[----:B-1----:R-:W-:Y:S05]  /*2e0f0*/  @!P0 BRA `(.L_x_2477) ;  /* 0xfffffffc00f08947 */ /* 0x002fea000383ffff */
[----:B------:R-:W-:Y:S05]  /*2e100*/  BRA `(.L_x_2609) ;  /* 0xffffffb8002c7947 */ /* 0x000fea000383ffff */
.L_x_2480:
        /* <DEDUP_REMOVED lines=8> */
.L_x_2488:
[----:B0-----:R0:W1:Y:S02]  /*2e190*/  SYNCS.PHASECHK.TRANS64.TRYWAIT P0, [R7+URZ+0x36840], R8 ;  /* 0x03684008070075a7 */ /* 0x001064000800017f */
[----:B-1----:R-:W-:Y:S05]  /*2e1a0*/  @!P0 NANOSLEEP.SYNCS 0x989680 ;  /* 0x009896800000895d */ /* 0x002fea0003900000 */
[----:B------:R-:W1:Y:S02]  /*2e1b0*/  @!P0 SYNCS.PHASECHK.TRANS64 P0, [R7+URZ+0x36840], R8 ;  /* 0x03684008070085a7 */ /* 0x000e64000800007f */
[----:B-1----:R-:W-:Y:S05]  /*2e1c0*/  @!P0 BRA `(.L_x_2488) ;  /* 0xfffffffc00f08947 */ /* 0x002fea000383ffff */
[----:B------:R-:W-:Y:S05]  /*2e1d0*/  BRA `(.L_x_2611) ;  /* 0xffffffc000287947 */ /* 0x000fea000383ffff */
.L_x_2490:
[----:B0-----:R0:W1:Y:S02]  /*2e1e0*/  SYNCS.PHASECHK.TRANS64.TRYWAIT P0, [R8+URZ+0x60], R7 ;  /* 0x00006007080075a7 */ /* 0x001064000800017f */
[----:B-1----:R-:W-:Y:S05]  /*2e1f0*/  @!P0 NANOSLEEP.SYNCS 0x989680 ;  /* 0x009896800000895d */ /* 0x002fea0003900000 */
[----:B------:R-:W1:Y:S02]  /*2e200*/  @!P0 SYNCS.PHASECHK.TRANS64 P0, [R8+URZ+0x60], R7 ;  /* 0x00006007080085a7 */ /* 0x000e64000800007f */
[----:B-1----:R-:W-:Y:S05]  /*2e210*/  @!P0 BRA `(.L_x_2490) ;  /* 0xfffffffc00f08947 */ /* 0x002fea000383ffff */
[----:B------:R-:W-:Y:S05]  /*2e220*/  BRA `(.L_x_2612) ;  /* 0xffffffc000d47947 */ /* 0x000fea000383ffff */
.L_x_2495:
[----:B-1----:R1:W2:Y:S02]  /*2e230*/  SYNCS.PHASECHK.TRANS64.TRYWAIT P0, [R2+URZ+0x36840], R3 ;  /* 0x03684003020075a7 */ /* 0x0022a4000800017f */
[----:B--2---:R-:W-:Y:S05]  /*2e240*/  @!P0 NANOSLEEP.SYNCS 0x989680 ;  /* 0x009896800000895d */ /* 0x004fea0003900000 */
[----:B------:R-:W2:Y:S02]  /*2e250*/  @!P0 SYNCS.PHASECHK.TRANS64 P0, [R2+URZ+0x36840], R3 ;  /* 0x03684003020085a7 */ /* 0x000ea4000800007f */
[----:B--2---:R-:W-:Y:S05]  /*2e260*/  @!P0 BRA `(.L_x_2495) ;  /* 0xfffffffc00f08947 */ /* 0x004fea000383ffff */
[----:B------:R-:W-:Y:S05]  /*2e270*/  BRA `(.L_x_2613) ;  /* 0xffffffc800447947 */ /* 0x000fea000383ffff */
.L_x_2497:
[----:B0-----:R0:W1:Y:S02]  /*2e280*/  SYNCS.PHASECHK.TRANS64.TRYWAIT P1, [R3+URZ+0x60], R2 ;  /* 0x00006002030075a7 */ /* 0x001064000802017f */
[----:B-1----:R-:W-:Y:S05]  /*2e290*/  @!P1 NANOSLEEP.SYNCS 0x989680 ;  /* 0x009896800000995d */ /* 0x002fea0003900000 */
[----:B------:R-:W1:Y:S02]  /*2e2a0*/  @!P1 SYNCS.PHASECHK.TRANS64 P1, [R3+URZ+0x60], R2 ;  /* 0x00006002030095a7 */ /* 0x000e64000802007f */
[----:B-1----:R-:W-:Y:S05]  /*2e2b0*/  @!P1 BRA `(.L_x_2497) ;  /* 0xfffffffc00f09947 */ /* 0x002fea000383ffff */
[----:B------:R-:W-:Y:S05]  /*2e2c0*/  BRA `(.L_x_2614) ;  /* 0xffffffc800f07947 */ /* 0x000fea000383ffff */
.L_x_2502:
[----:B--2---:R2:W3:Y:S02]  /*2e2d0*/  SYNCS.PHASECHK.TRANS64.TRYWAIT P0, [R2+URZ+0x36840], R3 ;  /* 0x03684003020075a7 */ /* 0x0044e4000800017f */
[----:B---3--:R-:W-:Y:S05]  /*2e2e0*/  @!P0 NANOSLEEP.SYNCS 0x989680 ;  /* 0x009896800000895d */ /* 0x008fea0003900000 */
[----:B------:R-:W3:Y:S02]  /*2e2f0*/  @!P0 SYNCS.PHASECHK.TRANS64 P0, [R2+URZ+0x36840], R3 ;  /* 0x03684003020085a7 */ /* 0x000ee4000800007f */
[----:B---3--:R-:W-:Y:S05]  /*2e300*/  @!P0 BRA `(.L_x_2502) ;  /* 0xfffffffc00f08947 */ /* 0x008fea000383ffff */
[----:B------:R-:W-:Y:S05]  /*2e310*/  BRA `(.L_x_2615) ;  /* 0xffffffd000247947 */ /* 0x000fea000383ffff */
.L_x_2504:
[----:B0-----:R0:W1:Y:S02]  /*2e320*/  SYNCS.PHASECHK.TRANS64.TRYWAIT P1, [R2+URZ+0x60], R9 ;  /* 0x00006009020075a7 */ /* 0x001064000802017f */
[----:B-1----:R-:W-:Y:S05]  /*2e330*/  @!P1 NANOSLEEP.SYNCS 0x989680 ;  /* 0x009896800000995d */ /* 0x002fea0003900000 */
[----:B------:R-:W1:Y:S02]  /*2e340*/  @!P1 SYNCS.PHASECHK.TRANS64 P1, [R2+URZ+0x60], R9 ;  /* 0x00006009020095a7 */ /* 0x000e64000802007f */
[----:B-1----:R-:W-:Y:S05]  /*2e350*/  @!P1 BRA `(.L_x_2504) ;  /* 0xfffffffc00f09947 */ /* 0x002fea000383ffff */
[----:B------:R-:W-:Y:S05]  /*2e360*/  BRA `(.L_x_2616) ;  /* 0xffffffd000d47947 */ /* 0x000fea000383ffff */
.L_x_2511:
[----:B-1----:R1:W2:Y:S02]  /*2e370*/  SYNCS.PHASECHK.TRANS64.TRYWAIT P0, [R3+URZ+0x36860], R0 ;  /* 0x03686000030075a7 */ /* 0x0022a4000800017f */
[----:B--2---:R-:W-:Y:S05]  /*2e380*/  @!P0 NANOSLEEP.SYNCS 0x989680 ;  /* 0x009896800000895d */ /* 0x004fea0003900000 */
[----:B------:R-:W2:Y:S02]  /*2e390*/  @!P0 SYNCS.PHASECHK.TRANS64 P0, [R3+URZ+0x36860], R0 ;  /* 0x03686000030085a7 */ /* 0x000ea4000800007f */
[----:B--2---:R-:W-:Y:S05]  /*2e3a0*/  @!P0 BRA `(.L_x_2511) ;  /* 0xfffffffc00f08947 */ /* 0x004fea000383ffff */
[----:B------:R-:W-:Y:S05]  /*2e3b0*/  BRA `(.L_x_2617) ;  /* 0xffffffd400ec7947 */ /* 0x000fea000383ffff */
.L_x_2513:
[----:B------:R-:W-:Y:S01]  /*2e3c0*/  BSSY B0, `(.L_x_2618) ;  /* 0x0000008000007945 */ /* 0x000fe20003800000 */
[----:B------:R-:W-:Y:S02]  /*2e3d0*/  IMAD.MOV.U32 R13, RZ, RZ, R16 ;  /* 0x000000ffff0d7224 */ /* 0x000fe400078e0010 */
[----:B------:R-:W-:Y:S02]  /*2e3e0*/  IMAD.MOV.U32 R12, RZ, RZ, RZ ;  /* 0x000000ffff0c7224 */ /* 0x000fe400078e00ff */
[----:B------:R-:W-:Y:S02]  /*2e3f0*/  IMAD.MOV.U32 R11, RZ, RZ, 0x1f ;  /* 0x0000001fff0b7424 */ /* 0x000fe400078e00ff */
[----:B0-----:R-:W-:-:S07]  /*2e400*/  IMAD.MOV.U32 R15, RZ, RZ, -0x1 ;  /* 0xffffffffff0f7424 */ /* 0x001fce00078e00ff */
[----:B-1----:R-:W-:Y:S05]  /*2e410*/  WARPSYNC.COLLECTIVE R15, `(.L_x_2619) ;  /* 0x000000000f087348 */ /* 0x002fea0003c00000 */
[----:B------:R0:W2:Y:S02]  /*2e420*/  SHFL.IDX P6, R14, R13, R12, R11 ;  /* 0x0000000c0d0e7389 */ /* 0x0000a400000c000b */
[----:B012---:R-:W-:Y:S01]  /*2e430*/  ENDCOLLECTIVE ;  /* 0x000000000000791b */ /* 0x007fe20003800000 */
.L_x_2619:
[----:B------:R-:W-:Y:S05]  /*2e440*/  BSYNC B0 ;  /* 0x0000000000007941 */ /* 0x000fea0003800000 */
.L_x_2618:
        /* <DEDUP_REMOVED lines=8> */
.L_x_2620:
[----:B------:R-:W-:Y:S01]  /*2e4d0*/  IMAD.MOV.U32 R16, RZ, RZ, R14 ;  /* 0x000000ffff107224 */ /* 0x000fe200078e000e */
[----:B------:R-:W-:Y:S06]  /*2e4e0*/  BRA `(.L_x_2621) ;  /* 0xffffffd8008c7947 */ /* 0x000fec000383ffff */
.L_x_2516:
        /* <DEDUP_REMOVED lines=8> */
.L_x_2623:
[----:B------:R-:W-:Y:S05]  /*2e570*/  BSYNC B0 ;  /* 0x0000000000007941 */ /* 0x000fea0003800000 */
.L_x_2622:
        /* <DEDUP_REMOVED lines=10> */
.L_x_2624:
        /* <DEDUP_REMOVED lines=8> */
.L_x_2625:
        /* <DEDUP_REMOVED lines=8> */
.L_x_2626:
        /* <DEDUP_REMOVED lines=8> */
.L_x_2627:
        /* <DEDUP_REMOVED lines=8> */
.L_x_2628:
[----:B------:R-:W-:Y:S05]  /*2e820*/  BRA `(.L_x_2629) ;  /* 0xffffffd800507947 */ /* 0x000fea000383ffff */
.L_x_2521:
[----:B------:R-:W-:Y:S01]  /*2e830*/  BSSY B0, `(.L_x_2630) ;  /* 0x0000008000007945 */ /* 0x000fe20003800000 */
[----:B-----5:R-:W-:Y:S02]  /*2e840*/  IMAD.MOV.U32 R13, RZ, RZ, R3 ;  /* 0x000000ffff0d7224 */ /* 0x020fe400078e0003 */
[----:B------:R-:W-:Y:S02]  /*2e850*/  IMAD.MOV.U32 R12, RZ, RZ, 0x1 ;  /* 0x00000001ff0c7424 */ /* 0x000fe400078e00ff */
[----:B------:R-:W-:Y:S02]  /*2e860*/  IMAD.MOV.U32 R11, RZ, RZ, RZ ;  /* 0x000000ffff0b7224 */ /* 0x000fe400078e00ff */
[----:B------:R-:W-:-:S07]  /*2e870*/  IMAD.MOV.U32 R15, RZ, RZ, -0x1 ;  /* 0xffffffffff0f7424 */ /* 0x000fce00078e00ff */
[----:B01----:R-:W-:Y:S05]  /*2e880*/  WARPSYNC.COLLECTIVE R15, `(.L_x_2631) ;  /* 0x000000000f087348 */ /* 0x003fea0003c00000 */
[----:B------:R2:W3:Y:S02]  /*2e890*/  SHFL.UP P6, R14, R13, R12, R11 ;  /* 0x0400000c0d0e7389 */ /* 0x0004e400000c000b */
[----:B0123--:R-:W-:Y:S01]  /*2e8a0*/  ENDCOLLECTIVE ;  /* 0x000000000000791b */ /* 0x00ffe20003800000 */
.L_x_2631:
[----:B------:R-:W-:Y:S05]  /*2e8b0*/  BSYNC B0 ;  /* 0x0000000000007941 */ /* 0x000fea0003800000 */
.L_x_2630:
        /* <DEDUP_REMOVED lines=10> */
.L_x_2632:
        /* <DEDUP_REMOVED lines=8> */
.L_x_2633:
        /* <DEDUP_REMOVED lines=8> */
.L_x_2634:
        /* <DEDUP_REMOVED lines=8> */
.L_x_2635:
        /* <DEDUP_REMOVED lines=8> */
.L_x_2636:
[----:B------:R-:W-:Y:S05]  /*2eb60*/  BRA `(.L_x_2637) ;  /* 0xffffffd800347947 */ /* 0x000fea000383ffff */
.L_x_2523:
[----:B------:R-:W-:Y:S01]  /*2eb70*/  BSSY B0, `(.L_x_2638) ;  /* 0x0000006000007945 */ /* 0x000fe20003800000 */
[----:B------:R-:W-:Y:S01]  /*2eb80*/  PLOP3.LUT P6, PT, P6, PT, PT, 0x8, 0x0 ;  /* 0x000000000000781c */ /* 0x000fe200037ce170 */
[----:B------:R-:W-:-:S12]  /*2eb90*/  IMAD.MOV.U32 R15, RZ, RZ, -0x1 ;  /* 0xffffffffff0f7424 */ /* 0x000fd800078e00ff */
[----:B0-----:R-:W-:Y:S05]  /*2eba0*/  WARPSYNC.COLLECTIVE R15, `(.L_x_2639) ;  /* 0x000000000f087348 */ /* 0x001fea0003c00000 */
[----:B------:R-:W-:Y:S01]  /*2ebb0*/  VOTE.ANY R14, PT, P6 ;  /* 0x00000000000e7806 */ /* 0x000fe200030e0100 */
[----:B0-----:R-:W-:Y:S06]  /*2ebc0*/  ENDCOLLECTIVE ;  /* 0x000000000000791b */ /* 0x001fec0003800000 */
.L_x_2639:
[----:B------:R-:W-:Y:S05]  /*2ebd0*/  BSYNC B0 ;  /* 0x0000000000007941 */ /* 0x000fea0003800000 */
.L_x_2638:
        /* <DEDUP_REMOVED lines=9> */
.L_x_2640:
[----:B------:R-:W-:Y:S01]  /*2ec70*/  IMAD.MOV.U32 R17, RZ, RZ, R14 ;  /* 0x000000ffff117224 */ /* 0x000fe200078e000e */
[----:B------:R-:W-:Y:S06]  /*2ec80*/  BRA `(.L_x_2641) ;  /* 0xffffffd800247947 */ /* 0x000fec000383ffff */
.L_x_2525:
[----:B------:R-:W-:Y:S01]  /*2ec90*/  BSSY B0, `(.L_x_2642) ;  /* 0x0000007000007945 */ /* 0x000fe20003800000 */
[----:B------:R-:W-:Y:S02]  /*2eca0*/  IMAD.MOV.U32 R13, RZ, RZ, R2 ;  /* 0x000000ffff0d7224 */ /* 0x000fe400078e0002 */
[----:B------:R-:W-:Y:S02]  /*2ecb0*/  IMAD.MOV.U32 R11, RZ, RZ, 0x1f ;  /* 0x0000001fff0b7424 */ /* 0x000fe400078e00ff */
[----:B------:R-:W-:-:S07]  /*2ecc0*/  IMAD.MOV.U32 R15, RZ, RZ, -0x1 ;  /* 0xffffffffff0f7424 */ /* 0x000fce00078e00ff */
[----:B012---:R-:W-:Y:S05]  /*2ecd0*/  WARPSYNC.COLLECTIVE R15, `(.L_x_2643) ;  /* 0x000000000f087348 */ /* 0x007fea0003c00000 */
[----:B------:R3:W4:Y:S02]  /*2ece0*/  SHFL.IDX P6, R14, R13, R12, R11 ;  /* 0x0000000c0d0e7389 */ /* 0x00072400000c000b */
[----:B01234-:R-:W-:Y:S01]  /*2ecf0*/  ENDCOLLECTIVE ;  /* 0x000000000000791b */ /* 0x01ffe20003800000 */
.L_x_2643:
[----:B------:R-:W-:Y:S05]  /*2ed00*/  BSYNC B0 ;  /* 0x0000000000007941 */ /* 0x000fea0003800000 */
.L_x_2642:
[----:B------:R-:W-:Y:S01]  /*2ed10*/  IMAD.MOV.U32 R8, RZ, RZ, R14 ;  /* 0x000000ffff087224 */ /* 0x000fe200078e000e */
[----:B------:R-:W-:Y:S06]  /*2ed20*/  BRA `(.L_x_2524) ;  /* 0xffffffd800187947 */ /* 0x000fec000383ffff */
.L_x_2529:
[----:B-1----:R1:W2:Y:S02]  /*2ed30*/  SYNCS.PHASECHK.TRANS64.TRYWAIT P0, [R0+URZ+0x36820], R3 ;  /* 0x03682003000075a7 */ /* 0x0022a4000800017f */
[----:B--2---:R-:W-:Y:S05]  /*2ed40*/  @!P0 NANOSLEEP.SYNCS 0x989680 ;  /* 0x009896800000895d */ /* 0x004fea0003900000 */
[----:B------:R-:W2:Y:S02]  /*2ed50*/  @!P0 SYNCS.PHASECHK.TRANS64 P0, [R0+URZ+0x36820], R3 ;  /* 0x03682003000085a7 */ /* 0x000ea4000800007f */
[----:B--2---:R-:W-:Y:S05]  /*2ed60*/  @!P0 BRA `(.L_x_2529) ;  /* 0xfffffffc00f08947 */ /* 0x004fea000383ffff */
[----:B------:R-:W-:Y:S05]  /*2ed70*/  BRA `(.L_x_2644) ;  /* 0xffffffdc008c7947 */ /* 0x000fea000383ffff */
.L_x_2530:
        /* <DEDUP_REMOVED lines=11> */
.L_x_2646:
[----:B------:R-:W-:Y:S05]  /*2ee30*/  BSYNC B0 ;  /* 0x0000000000007941 */ /* 0x000fea0003800000 */
.L_x_2645:
[----:B------:R-:W-:Y:S05]  /*2ee40*/  BRA `(.L_x_2647) ;  /* 0xffffffdc00747947 */ /* 0x000fea000383ffff */
.L_x_2531:
[----:B------:R-:W-:Y:S01]  /*2ee50*/  BSSY B0, `(.L_x_2648) ;  /* 0x0000006000007945 */ /* 0x000fe20003800000 */
[----:B------:R-:W-:-:S07]  /*2ee60*/  IMAD.MOV.U32 R15, RZ, RZ, -0x1 ;  /* 0xffffffffff0f7424 */ /* 0x000fce00078e00ff */
[----:B012---:R-:W-:Y:S05]  /*2ee70*/  WARPSYNC.COLLECTIVE R15, `(.L_x_2649) ;  /* 0x000000000f0c7348 */ /* 0x007fea0003c00000 */
[----:B------:R-:W-:Y:S02]  /*2ee80*/  ELECT P6, UR62, PT ;  /* 0x00000000003e782f */ /* 0x000fe400038c0000 */
[----:B------:R-:W-:Y:S01]  /*2ee90*/  MOV R14, UR62 ;  /* 0x0000003e000e7c02 */ /* 0x000fe20008000f00 */
[----:B012---:R-:W-:Y:S10]  /*2eea0*/  ENDCOLLECTIVE ;  /* 0x000000000000791b */ /* 0x007ff40003800000 */
.L_x_2649:
[----:B------:R-:W-:Y:S05]  /*2eeb0*/  BSYNC B0 ;  /* 0x0000000000007941 */ /* 0x000fea0003800000 */
.L_x_2648:
[----:B------:R-:W-:Y:S05]  /*2eec0*/  BRA `(.L_x_2650) ;  /* 0xffffffdc00687947 */ /* 0x000fea000383ffff */
.L_x_2533:
[----:B-1----:R1:W2:Y:S02]  /*2eed0*/  SYNCS.PHASECHK.TRANS64.TRYWAIT P0, [R6+URZ], R5 ;  /* 0x00000005060075a7 */ /* 0x0022a4000800017f */
[----:B--2---:R-:W-:Y:S05]  /*2eee0*/  @!P0 NANOSLEEP.SYNCS 0x989680 ;  /* 0x009896800000895d */ /* 0x004fea0003900000 */
[----:B------:R-:W2:Y:S02]  /*2eef0*/  @!P0 SYNCS.PHASECHK.TRANS64 P0, [R6+URZ], R5 ;  /* 0x00000005060085a7 */ /* 0x000ea4000800007f */
[----:B--2---:R-:W-:Y:S05]  /*2ef00*/  @!P0 BRA `(.L_x_2533) ;  /* 0xfffffffc00f08947 */ /* 0x004fea000383ffff */
[----:B------:R-:W-:Y:S05]  /*2ef10*/  BRA `(.L_x_2651) ;  /* 0xffffffdc00ac7947 */ /* 0x000fea000383ffff */
.L_x_2534:
[----:B--2---:R2:W3:Y:S02]  /*2ef20*/  SYNCS.PHASECHK.TRANS64.TRYWAIT P0, [R7+URZ], R2 ;  /* 0x00000002070075a7 */ /* 0x0044e4000800017f */
[----:B---3--:R-:W-:Y:S05]  /*2ef30*/  @!P0 NANOSLEEP.SYNCS 0x989680 ;  /* 0x009896800000895d */ /* 0x008fea0003900000 */
[----:B------:R-:W3:Y:S02]  /*2ef40*/  @!P0 SYNCS.PHASECHK.TRANS64 P0, [R7+URZ], R2 ;  /* 0x00000002070085a7 */ /* 0x000ee4000800007f */
[----:B---3--:R-:W-:Y:S05]  /*2ef50*/  @!P0 BRA `(.L_x_2534) ;  /* 0xfffffffc00f08947 */ /* 0x008fea000383ffff */
[----:B------:R-:W-:Y:S05]  /*2ef60*/  BRA `(.L_x_2652) ;  /* 0xffffffdc00a07947 */ /* 0x000fea000383ffff */
.L_x_2536:
[----:B---3--:R3:W4:Y:S02]  /*2ef70*/  SYNCS.PHASECHK.TRANS64.TRYWAIT P0, [R4+URZ], R5 ;  /* 0x00000005040075a7 */ /* 0x008724000800017f */
[----:B----4-:R-:W-:Y:S05]  /*2ef80*/  @!P0 NANOSLEEP.SYNCS 0x989680 ;  /* 0x009896800000895d */ /* 0x010fea0003900000 */
[----:B------:R-:W4:Y:S02]  /*2ef90*/  @!P0 SYNCS.PHASECHK.TRANS64 P0, [R4+URZ], R5 ;  /* 0x00000005040085a7 */ /* 0x000f24000800007f */
[----:B----4-:R-:W-:Y:S05]  /*2efa0*/  @!P0 BRA `(.L_x_2536) ;  /* 0xfffffffc00f08947 */ /* 0x010fea000383ffff */
[----:B------:R-:W-:Y:S05]  /*2efb0*/  BRA `(.L_x_2653) ;  /* 0xffffffdc00a87947 */ /* 0x000fea000383ffff */
.L_x_2654:
        /* <DEDUP_REMOVED lines=12> */
.L_x_2664:


//--------------------- .nv.global.init           --------------------------
	.section	.nv.global.init,"aw",@progbits
.nv.global.init:
	.type		$str$23,@object
	.size		$str$23,($str$24 - $str$23)
$str$23:
        /*0000*/ 	.byte	0x28, 0x61, 0x64, 0x64, 0x72, 0x65, 0x73, 0x73, 0x20, 0x26, 0x20, 0x6d, 0x61, 0x73, 0x6b, 0x29
        /*0010*/ 	.byte	0x20, 0x3d, 0x3d, 0x20, 0x30, 0x00
	.type		$str$24,@object
	.size		$str$24,(__unnamed_9 - $str$24)
$str$24:
        /*0016*/ 	.byte	0x2f, 0x74, 0x6d, 0x70, 0x2f, 0x6f, 0x73, 0x73, 0x5f, 0x6b, 0x65, 0x72, 0x6e, 0x65, 0x6c, 0x73
        /*0026*/ 	.byte	0x5f, 0x73, 0x72, 0x63, 0x2f, 0x66, 0x6c, 0x61, 0x73, 0x68, 0x5f, 0x61, 0x74, 0x74, 0x65, 0x6e
        /*0036*/ 	.byte	0x74, 0x69, 0x6f, 0x6e, 0x2f, 0x63, 0x73, 0x72, 0x63, 0x2f, 0x63, 0x75, 0x74, 0x6c, 0x61, 0x73
        /*0046*/ 	.byte	0x73, 0x2f, 0x69, 0x6e, 0x63, 0x6c, 0x75, 0x64, 0x65, 0x2f, 0x63, 0x75, 0x74, 0x65, 0x2f, 0x70
        /*0056*/ 	.byte	0x6f, 0x69, 0x6e, 0x74, 0x65, 0x72, 0x5f, 0x66, 0x6c, 0x61, 0x67, 0x67, 0x65, 0x64, 0x2e, 0x68
        /*0066*/ 	.byte	0x70, 0x70, 0x00
	.type		__unnamed_9,@object
	.size		__unnamed_9,(__unnamed_5 - __unnamed_9)
__unnamed_9:
        /* <DEDUP_REMOVED lines=25> */
	.type		__unnamed_5,@object
	.size		__unnamed_5,(__unnamed_4 - __unnamed_5)
__unnamed_5:
        /* <DEDUP_REMOVED lines=25> */
	.type		__unnamed_4,@object
	.size		__unnamed_4,(__unnamed_3 - __unnamed_4)
__unnamed_4:
        /* <DEDUP_REMOVED lines=25> */
	.type		__unnamed_3,@object
	.size		__unnamed_3,(__unnamed_7 - __unnamed_3)
__unnamed_3:
        /* <DEDUP_REMOVED lines=29> */
	.type		__unnamed_7,@object
	.size		__unnamed_7,(__unnamed_2 - __unnamed_7)
__unnamed_7:
        /* <DEDUP_REMOVED lines=29> */
	.type		__unnamed_2,@object
	.size		__unnamed_2,(__unnamed_8 - __unnamed_2)
__unnamed_2:
        /* <DEDUP_REMOVED lines=29> */
	.type		__unnamed_8,@object
	.size		__unnamed_8,(__unnamed_1 - __unnamed_8)
__unnamed_8:
        /* <DEDUP_REMOVED lines=29> */
	.type		__unnamed_1,@object
	.size		__unnamed_1,(__unnamed_6 - __unnamed_1)
__unnamed_1:
        /* <DEDUP_REMOVED lines=29> */
        /*0e05*/ 	.byte	0x5d, 0x00
	.type		__unnamed_6,@object
	.size		__unnamed_6,(.L_5 - __unnamed_6)
__unnamed_6:
        /* <DEDUP_REMOVED lines=30> */
.L_5:


//--------------------- .nv.shared._ZN7cutlass13device_kernelIN5flash11enable_sm90INS1_16FlashAttnFwdSm90INS1_25CollectiveMainloopFwdSm90ILi2EN4cute5tupleIJNS5_1CILi1EEES8_S8_EEENS6_IJNS7_ILi128EEENS7_ILi112EEENS7_ILi192EEEEEELi192ENS_10bfloat16_tEfNS_4arch4Sm90ELb0ELb0ELb1ELb0ELb0ELb0ELb0ELb1ELb1ELb0ELb0ELb0EEENS1_21CollectiveEpilogueFwdINS6_IJSA_SC_SB_EEES9_SE_SG_Li256ELb0ELb0ELb0ELb0EEENS1_29StaticPersistentTileSchedulerILb0EEEEEEEEEvNT_6ParamsE --------------------------
	.section	.nv.shared._ZN7cutlass13device_kernelIN5flash11enable_sm90INS1_16FlashAttnFwdSm90INS1_25CollectiveMainloopFwdSm90ILi2EN4cute5tupleIJNS5_1CILi1EEES8_S8_EEENS6_IJNS7_ILi128EEENS7_ILi112EEENS7_ILi192EEEEEELi192ENS_10bfloat16_tEfNS_4arch4Sm90ELb0ELb0ELb1ELb0ELb0ELb0ELb0ELb1ELb1ELb0ELb0ELb0EEENS1_21CollectiveEpilogueFwdINS6_IJSA_SC_SB_EEES9_SE_SG_Li256ELb0ELb0ELb0ELb0EEENS1_29StaticPersistentTileSchedulerILb0EEEEEEEEEvNT_6ParamsE,"aw",@nobits
	.sectionflags	@""
	.align	16
	.zero		1024


//--------------------- .nv.shared.reserved.0     --------------------------
	.section	.nv.shared.reserved.0,"aw",@nobits
	.weak		__nv_reservedSMEM_offset_0_alias
	.size		__nv_reservedSMEM_offset_0_alias, 0, 0
	.other		__nv_reservedSMEM_offset_0_alias,@"STO_CUDA_RESERVED_SHARED STV_DEFAULT"
__nv_reservedSMEM_offset_0_alias:
	.zero		0


//--------------------- .nv.global                --------------------------
	.section	.nv.global,"aw",@nobits
.nv.global:
	.type		_ZN74_INTERNAL_cf142809_38_flash_fwd_hdim192_bf16_softcap_sm90_cu_a7f3af4d_41454cute1_E,@object
	.size		_ZN74_INTERNAL_cf142809_38_flash_fwd_hdim192_bf16_softcap_sm90_cu_a7f3af4d_41454cute1_E,(_ZN74_INTERNAL_cf142809_38_flash_fwd_hdim192_bf16_softcap_sm90_cu_a7f3af4d_41454cuda3std3__45__cpo6cbeginE - _ZN74_INTERNAL_cf142809_38_flash_fwd_hdim192_bf16_softcap_sm90_cu_a7f3af4d_41454cute1_E)
_ZN74_INTERNAL_cf142809_38_flash_fwd_hdim192_bf16_softcap_sm90_cu_a7f3af4d_41454cute1_E:
	.zero		1
	.type		_ZN74_INTERNAL_cf142809_38_flash_fwd_hdim192_bf16_softcap_sm90_cu_a7f3af4d_41454cuda3std3__45__cpo6cbeginE,@object
	.size		_ZN74_INTERNAL_cf142809_38_flash_fwd_hdim192_bf16_softcap_sm90_cu_a7f3af4d_41454cuda3std3__45__cpo6cbeginE,(_ZN74_INTERNAL_cf142809_38_flash_fwd_hdim192_bf16_softcap_sm90_cu_a7f3af4d_41454cuda3std3__48in_placeE - _ZN74_INTERNAL_cf142809_38_flash_fwd_hdim192_bf16_softcap_sm90_cu_a7f3af4d_41454cuda3std3__45__cpo6cbeginE)
_ZN74_INTERNAL_cf142809_38_flash_fwd_hdim192_bf16_softcap_sm90_cu_a7f3af4d_41454cuda3std3__45__cpo6cbeginE:
	.zero		1
	.type		_ZN74_INTERNAL_cf142809_38_flash_fwd_hdim192_bf16_softcap_sm90_cu_a7f3af4d_41454cuda3std3__48in_placeE,@object
	.size		_ZN74_INTERNAL_cf142809_38_flash_fwd_hdim192_bf16_softcap_sm90_cu_a7f3af4d_41454cuda3std3__48in_placeE,(_ZN74_INTERNAL_cf142809_38_flash_fwd_hdim192_bf16_softcap_sm90_cu_a7f3af4d_41454cuda3std6ranges3__45__cpo9iter_moveE - _ZN74_INTERNAL_cf142809_38_flash_fwd_hdim192_bf16_softcap_sm90_cu_a7f3af4d_41454cuda3std3__48in_placeE)
_ZN74_INTERNAL_cf142809_38_flash_fwd_hdim192_bf16_softcap_sm90_cu_a7f3af4d_41454cuda3std3__48in_placeE:
	.zero		1
	.type		_ZN74_INTERNAL_cf142809_38_flash_fwd_hdim192_bf16_softcap_sm90_cu_a7f3af4d_41454cuda3std6ranges3__45__cpo9iter_moveE,@object
	.size		_ZN74_INTERNAL_cf142809_38_flash_fwd_hdim192_bf16_softcap_sm90_cu_a7f3af4d_41454cuda3std6ranges3__45__cpo9iter_moveE,(_ZN74_INTERNAL_cf142809_38_flash_fwd_hdim192_bf16_softcap_sm90_cu_a7f3af4d_41454cuda3std3__45__cpo5beginE - _ZN74_INTERNAL_cf142809_38_flash_fwd_hdim192_bf16_softcap_sm90_cu_a7f3af4d_41454cuda3std6ranges3__45__cpo9iter_moveE)
_ZN74_INTERNAL_cf142809_38_flash_fwd_hdim192_bf16_softcap_sm90_cu_a7f3af4d_41454cuda3std6ranges3__45__cpo9iter_moveE:
	.zero		1
	.type		_ZN74_INTERNAL_cf142809_38_flash_fwd_hdim192_bf16_softcap_sm90_cu_a7f3af4d_41454cuda3std3__45__cpo5beginE,@object
	.size		_ZN74_INTERNAL_cf142809_38_flash_fwd_hdim192_bf16_softcap_sm90_cu_a7f3af4d_41454cuda3std3__45__cpo5beginE,(_ZN74_INTERNAL_cf142809_38_flash_fwd_hdim192_bf16_softcap_sm90_cu_a7f3af4d_41454cuda3std3__476_GLOBAL__N__cf142809_38_flash_fwd_hdim192_bf16_softcap_sm90_cu_a7f3af4d_41456ignoreE - _ZN74_INTERNAL_cf142809_38_flash_fwd_hdim192_bf16_softcap_sm90_cu_a7f3af4d_41454cuda3std3__45__cpo5beginE)
_ZN74_INTERNAL_cf142809_38_flash_fwd_hdim192_bf16_softcap_sm90_cu_a7f3af4d_41454cuda3std3__45__cpo5beginE:
	.zero		1
	.type		_ZN74_INTERNAL_cf142809_38_flash_fwd_hdim192_bf16_softcap_sm90_cu_a7f3af4d_41454cuda3std3__476_GLOBAL__N__cf142809_38_flash_fwd_hdim192_bf16_softcap_sm90_cu_a7f3af4d_41456ignoreE,@object
	.size		_ZN74_INTERNAL_cf142809_38_flash_fwd_hdim192_bf16_softcap_sm90_cu_a7f3af4d_41454cuda3std3__476_GLOBAL__N__cf142809_38_flash_fwd_hdim192_bf16_softcap_sm90_cu_a7f3af4d_41456ignoreE,(_ZN74_INTERNAL_cf142809_38_flash_fwd_hdim192_bf16_softcap_sm90_cu_a7f3af4d_41454cute7productE - _ZN74_INTERNAL_cf142809_38_flash_fwd_hdim192_bf16_softcap_sm90_cu_a7f3af4d_41454cuda3std3__476_GLOBAL__N__cf142809_38_flash_fwd_hdim192_bf16_softcap_sm90_cu_a7f3af4d_41456ignoreE)
_ZN74_INTERNAL_cf142809_38_flash_fwd_hdim192_bf16_softcap_sm90_cu_a7f3af4d_41454cuda3std3__476_GLOBAL__N__cf142809_38_flash_fwd_hdim192_bf16_softcap_sm90_cu_a7f3af4d_41456ignoreE:
	.zero		1
	.type		_ZN74_INTERNAL_cf142809_38_flash_fwd_hdim192_bf16_softcap_sm90_cu_a7f3af4d_41454cute7productE,@object
	.size		_ZN74_INTERNAL_cf142809_38_flash_fwd_hdim192_bf16_softcap_sm90_cu_a7f3af4d_41454cute7productE,(_ZN74_INTERNAL_cf142809_38_flash_fwd_hdim192_bf16_softcap_sm90_cu_a7f3af4d_41454cuda3std3__45__cpo3endE - _ZN74_INTERNAL_cf142809_38_flash_fwd_hdim192_bf16_softcap_sm90_cu_a7f3af4d_41454cute7productE)
_ZN74_INTERNAL_cf142809_38_flash_fwd_hdim192_bf16_softcap_sm90_cu_a7f3af4d_41454cute7productE:
	.zero		1
	.type		_ZN74_INTERNAL_cf142809_38_flash_fwd_hdim192_bf16_softcap_sm90_cu_a7f3af4d_41454cuda3std3__45__cpo3endE,@object
	.size		_ZN74_INTERNAL_cf142809_38_flash_fwd_hdim192_bf16_softcap_sm90_cu_a7f3af4d_41454cuda3std3__45__cpo3endE,(_ZN74_INTERNAL_cf142809_38_flash_fwd_hdim192_bf16_softcap_sm90_cu_a7f3af4d_41454cuda3std3__419piecewise_constructE - _ZN74_INTERNAL_cf142809_38_flash_fwd_hdim192_bf16_softcap_sm90_cu_a7f3af4d_41454cuda3std3__45__cpo3endE)
_ZN74_INTERNAL_cf142809_38_flash_fwd_hdim192_bf16_softcap_sm90_cu_a7f3af4d_41454cuda3std3__45__cpo3endE:
	.zero		1
	.type		_ZN74_INTERNAL_cf142809_38_flash_fwd_hdim192_bf16_softcap_sm90_cu_a7f3af4d_41454cuda3std3__419piecewise_constructE,@object
	.size		_ZN74_INTERNAL_cf142809_38_flash_fwd_hdim192_bf16_softcap_sm90_cu_a7f3af4d_41454cuda3std3__419piecewise_constructE,(_ZN74_INTERNAL_cf142809_38_flash_fwd_hdim192_bf16_softcap_sm90_cu_a7f3af4d_41454cuda3std3__45__cpo4cendE - _ZN74_INTERNAL_cf142809_38_flash_fwd_hdim192_bf16_softcap_sm90_cu_a7f3af4d_41454cuda3std3__419piecewise_constructE)
_ZN74_INTERNAL_cf142809_38_flash_fwd_hdim192_bf16_softcap_sm90_cu_a7f3af4d_41454cuda3std3__419piecewise_constructE:
	.zero		1
	.type		_ZN74_INTERNAL_cf142809_38_flash_fwd_hdim192_bf16_softcap_sm90_cu_a7f3af4d_41454cuda3std3__45__cpo4cendE,@object
	.size		_ZN74_INTERNAL_cf142809_38_flash_fwd_hdim192_bf16_softcap_sm90_cu_a7f3af4d_41454cuda3std3__45__cpo4cendE,(_ZN74_INTERNAL_cf142809_38_flash_fwd_hdim192_bf16_softcap_sm90_cu_a7f3af4d_41454cuda3std6ranges3__45__cpo4swapE - _ZN74_INTERNAL_cf142809_38_flash_fwd_hdim192_bf16_softcap_sm90_cu_a7f3af4d_41454cuda3std3__45__cpo4cendE)
_ZN74_INTERNAL_cf142809_38_flash_fwd_hdim192_bf16_softcap_sm90_cu_a7f3af4d_41454cuda3std3__45__cpo4cendE:
	.zero		1
	.type		_ZN74_INTERNAL_cf142809_38_flash_fwd_hdim192_bf16_softcap_sm90_cu_a7f3af4d_41454cuda3std6ranges3__45__cpo4swapE,@object
	.size		_ZN74_INTERNAL_cf142809_38_flash_fwd_hdim192_bf16_softcap_sm90_cu_a7f3af4d_41454cuda3std6ranges3__45__cpo4swapE,(.L_16 - _ZN74_INTERNAL_cf142809_38_flash_fwd_hdim192_bf16_softcap_sm90_cu_a7f3af4d_41454cuda3std6ranges3__45__cpo4swapE)
_ZN74_INTERNAL_cf142809_38_flash_fwd_hdim192_bf16_softcap_sm90_cu_a7f3af4d_41454cuda3std6ranges3__45__cpo4swapE:
	.zero		1
.L_16:


//--------------------- .nv.shared._ZN7cutlass13device_kernelIN5flash11enable_sm90INS1_16FlashAttnFwdSm90INS1_25CollectiveMainloopFwdSm90ILi2EN4cute5tupleIJNS5_1CILi2EEENS7_ILi1EEES9_EEENS6_IJNS7_ILi128EEENS7_ILi112EEENS7_ILi192EEEEEELi192ENS_10bfloat16_tEfNS_4arch4Sm90ELb0ELb0ELb1ELb0ELb0ELb0ELb0ELb1ELb1ELb0ELb0ELb0EEENS1_21CollectiveEpilogueFwdINS6_IJSB_SD_SC_EEESA_SF_SH_Li256ELb0ELb0ELb0ELb0EEENS1_29StaticPersistentTileSchedulerILb0EEEEEEEEEvNT_6ParamsE --------------------------
	.section	.nv.shared._ZN7cutlass13device_kernelIN5flash11enable_sm90INS1_16FlashAttnFwdSm90INS1_25CollectiveMainloopFwdSm90ILi2EN4cute5tupleIJNS5_1CILi2EEENS7_ILi1EEES9_EEENS6_IJNS7_ILi128EEENS7_ILi112EEENS7_ILi192EEEEEELi192ENS_10bfloat16_tEfNS_4arch4Sm90ELb0ELb0ELb1ELb0ELb0ELb0ELb0ELb1ELb1ELb0ELb0ELb0EEENS1_21CollectiveEpilogueFwdINS6_IJSB_SD_SC_EEESA_SF_SH_Li256ELb0ELb0ELb0ELb0EEENS1_29StaticPersistentTileSchedulerILb0EEEEEEEEEvNT_6ParamsE,"aw",@nobits
	.sectionflags	@""
	.align	16
	.zero		1024


//--------------------- .nv.shared._ZN7cutlass13device_kernelIN5flash11enable_sm90INS1_16FlashAttnFwdSm90INS1_25CollectiveMainloopFwdSm90ILi2EN4cute5tupleIJNS5_1CILi1EEES8_S8_EEENS6_IJNS7_ILi128EEENS7_ILi112EEENS7_ILi192EEEEEELi192ENS_10bfloat16_tEfNS_4arch4Sm90ELb0ELb0ELb1ELb1ELb0ELb0ELb0ELb1ELb1ELb0ELb0ELb0EEENS1_21CollectiveEpilogueFwdINS6_IJSA_SC_SB_EEES9_SE_SG_Li256ELb1ELb0ELb0ELb0EEENS1_36VarlenDynamicPersistentTileSchedulerILi128ELi112ELi256ELi32ELb0ELb0ELb1ELb0ELb1ELb1EEEEEEEEEvNT_6ParamsE --------------------------
	.section	.nv.shared._ZN7cutlass13device_kernelIN5flash11enable_sm90INS1_16FlashAttnFwdSm90INS1_25CollectiveMainloopFwdSm90ILi2EN4cute5tupleIJNS5_1CILi1EEES8_S8_EEENS6_IJNS7_ILi128EEENS7_ILi112EEENS7_ILi192EEEEEELi192ENS_10bfloat16_tEfNS_4arch4Sm90ELb0ELb0ELb1ELb1ELb0ELb0ELb0ELb1ELb1ELb0ELb0ELb0EEENS1_21CollectiveEpilogueFwdINS6_IJSA_SC_SB_EEES9_SE_SG_Li256ELb1ELb0ELb0ELb0EEENS1_36VarlenDynamicPersistentTileSchedulerILi128ELi112ELi256ELi32ELb0ELb0ELb1ELb0ELb1ELb1EEEEEEEEEvNT_6ParamsE,"aw",@nobits
	.sectionflags	@""
	.align	16
	.zero		1024


//--------------------- .nv.shared._ZN7cutlass13device_kernelIN5flash11enable_sm90INS1_16FlashAttnFwdSm90INS1_25CollectiveMainloopFwdSm90ILi2EN4cute5tupleIJNS5_1CILi1EEES8_S8_EEENS6_IJNS7_ILi128EEENS7_ILi112EEENS7_ILi192EEEEEELi192ENS_10bfloat16_tEfNS_4arch4Sm90ELb0ELb0ELb1ELb1ELb0ELb1ELb0ELb1ELb1ELb0ELb0ELb0EEENS1_21CollectiveEpilogueFwdINS6_IJSA_SC_SB_EEES9_SE_SG_Li256ELb1ELb0ELb0ELb0EEENS1_36VarlenDynamicPersistentTileSchedulerILi128ELi112ELi256ELi32ELb0ELb0ELb1ELb0ELb1ELb1EEEEEEEEEvNT_6ParamsE --------------------------
	.section	.nv.shared._ZN7cutlass13device_kernelIN5flash11enable_sm90INS1_16FlashAttnFwdSm90INS1_25CollectiveMainloopFwdSm90ILi2EN4cute5tupleIJNS5_1CILi1EEES8_S8_EEENS6_IJNS7_ILi128EEENS7_ILi112EEENS7_ILi192EEEEEELi192ENS_10bfloat16_tEfNS_4arch4Sm90ELb0ELb0ELb1ELb1ELb0ELb1ELb0ELb1ELb1ELb0ELb0ELb0EEENS1_21CollectiveEpilogueFwdINS6_IJSA_SC_SB_EEES9_SE_SG_Li256ELb1ELb0ELb0ELb0EEENS1_36VarlenDynamicPersistentTileSchedulerILi128ELi112ELi256ELi32ELb0ELb0ELb1ELb0ELb1ELb1EEEEEEEEEvNT_6ParamsE,"aw",@nobits
	.sectionflags	@""
	.align	16
	.zero		1024


//--------------------- .nv.shared._ZN7cutlass13device_kernelIN5flash11enable_sm90INS1_16FlashAttnFwdSm90INS1_25CollectiveMainloopFwdSm90ILi2EN4cute5tupleIJNS5_1CILi1EEES8_S8_EEENS6_IJNS7_ILi128EEENS7_ILi96EEENS7_ILi192EEEEEELi192ENS_10bfloat16_tEfNS_4arch4Sm90ELb0ELb1ELb1ELb0ELb0ELb0ELb0ELb1ELb1ELb0ELb0ELb0EEENS1_21CollectiveEpilogueFwdINS6_IJSA_SC_SB_EEES9_SE_SG_Li256ELb0ELb0ELb0ELb0EEENS1_30DynamicPersistentTileSchedulerILi256ELi32ELb0ELb0ELb1EEEEEEEEEvNT_6ParamsE --------------------------
	.section	.nv.shared._ZN7cutlass13device_kernelIN5flash11enable_sm90INS1_16FlashAttnFwdSm90INS1_25CollectiveMainloopFwdSm90ILi2EN4cute5tupleIJNS5_1CILi1EEES8_S8_EEENS6_IJNS7_ILi128EEENS7_ILi96EEENS7_ILi192EEEEEELi192ENS_10bfloat16_tEfNS_4arch4Sm90ELb0ELb1ELb1ELb0ELb0ELb0ELb0ELb1ELb1ELb0ELb0ELb0EEENS1_21CollectiveEpilogueFwdINS6_IJSA_SC_SB_EEES9_SE_SG_Li256ELb0ELb0ELb0ELb0EEENS1_30DynamicPersistentTileSchedulerILi256ELi32ELb0ELb0ELb1EEEEEEEEEvNT_6ParamsE,"aw",@nobits
	.sectionflags	@""
	.align	16
	.zero		1024


//--------------------- .nv.shared._ZN7cutlass13device_kernelIN5flash11enable_sm90INS1_16FlashAttnFwdSm90INS1_25CollectiveMainloopFwdSm90ILi2EN4cute5tupleIJNS5_1CILi1EEES8_S8_EEENS6_IJNS7_ILi128EEENS7_ILi96EEENS7_ILi192EEEEEELi192ENS_10bfloat16_tEfNS_4arch4Sm90ELb0ELb1ELb1ELb1ELb0ELb0ELb0ELb1ELb1ELb0ELb0ELb0EEENS1_21CollectiveEpilogueFwdINS6_IJSA_SC_SB_EEES9_SE_SG_Li256ELb1ELb0ELb0ELb0EEENS1_36VarlenDynamicPersistentTileSchedulerILi128ELi96ELi256ELi32ELb0ELb0ELb1ELb1ELb0ELb1EEEEEEEEEvNT_6ParamsE --------------------------
	.section	.nv.shared._ZN7cutlass13device_kernelIN5flash11enable_sm90INS1_16FlashAttnFwdSm90INS1_25CollectiveMainloopFwdSm90ILi2EN4cute5tupleIJNS5_1CILi1EEES8_S8_EEENS6_IJNS7_ILi128EEENS7_ILi96EEENS7_ILi192EEEEEELi192ENS_10bfloat16_tEfNS_4arch4Sm90ELb0ELb1ELb1ELb1ELb0ELb0ELb0ELb1ELb1ELb0ELb0ELb0EEENS1_21CollectiveEpilogueFwdINS6_IJSA_SC_SB_EEES9_SE_SG_Li256ELb1ELb0ELb0ELb0EEENS1_36VarlenDynamicPersistentTileSchedulerILi128ELi96ELi256ELi32ELb0ELb0ELb1ELb1ELb0ELb1EEEEEEEEEvNT_6ParamsE,"aw",@nobits
	.sectionflags	@""
	.align	16
	.zero		1024


//--------------------- .nv.shared._ZN7cutlass13device_kernelIN5flash11enable_sm90INS1_16FlashAttnFwdSm90INS1_25CollectiveMainloopFwdSm90ILi2EN4cute5tupleIJNS5_1CILi1EEES8_S8_EEENS6_IJNS7_ILi128EEENS7_ILi96EEENS7_ILi192EEEEEELi192ENS_10bfloat16_tEfNS_4arch4Sm90ELb0ELb1ELb1ELb1ELb0ELb1ELb0ELb1ELb1ELb0ELb0ELb0EEENS1_21CollectiveEpilogueFwdINS6_IJSA_SC_SB_EEES9_SE_SG_Li256ELb1ELb0ELb0ELb0EEENS1_36VarlenDynamicPersistentTileSchedulerILi128ELi96ELi256ELi32ELb0ELb0ELb1ELb1ELb0ELb1EEEEEEEEEvNT_6ParamsE --------------------------
	.section	.nv.shared._ZN7cutlass13device_kernelIN5flash11enable_sm90INS1_16FlashAttnFwdSm90INS1_25CollectiveMainloopFwdSm90ILi2EN4cute5tupleIJNS5_1CILi1EEES8_S8_EEENS6_IJNS7_ILi128EEENS7_ILi96EEENS7_ILi192EEEEEELi192ENS_10bfloat16_tEfNS_4arch4Sm90ELb0ELb1ELb1ELb1ELb0ELb1ELb0ELb1ELb1ELb0ELb0ELb0EEENS1_21CollectiveEpilogueFwdINS6_IJSA_SC_SB_EEES9_SE_SG_Li256ELb1ELb0ELb0ELb0EEENS1_36VarlenDynamicPersistentTileSchedulerILi128ELi96ELi256ELi32ELb0ELb0ELb1ELb1ELb0ELb1EEEEEEEEEvNT_6ParamsE,"aw",@nobits
	.sectionflags	@""
	.align	16
	.zero		1024


//--------------------- .nv.shared._ZN7cutlass13device_kernelIN5flash11enable_sm90INS1_16FlashAttnFwdSm90INS1_25CollectiveMainloopFwdSm90ILi2EN4cute5tupleIJNS5_1CILi1EEES8_S8_EEENS6_IJNS7_ILi128EEENS7_ILi112EEENS7_ILi192EEEEEELi192ENS_10bfloat16_tEfNS_4arch4Sm90ELb1ELb0ELb1ELb0ELb0ELb0ELb0ELb1ELb1ELb0ELb0ELb0EEENS1_21CollectiveEpilogueFwdINS6_IJSA_SC_SB_EEES9_SE_SG_Li256ELb0ELb0ELb0ELb0EEENS1_30DynamicPersistentTileSchedulerILi256ELi32ELb0ELb0ELb1EEEEEEEEEvNT_6ParamsE --------------------------
	.section	.nv.shared._ZN7cutlass13device_kernelIN5flash11enable_sm90INS1_16FlashAttnFwdSm90INS1_25CollectiveMainloopFwdSm90ILi2EN4cute5tupleIJNS5_1CILi1EEES8_S8_EEENS6_IJNS7_ILi128EEENS7_ILi112EEENS7_ILi192EEEEEELi192ENS_10bfloat16_tEfNS_4arch4Sm90ELb1ELb0ELb1ELb0ELb0ELb0ELb0ELb1ELb1ELb0ELb0ELb0EEENS1_21CollectiveEpilogueFwdINS6_IJSA_SC_SB_EEES9_SE_SG_Li256ELb0ELb0ELb0ELb0EEENS1_30DynamicPersistentTileSchedulerILi256ELi32ELb0ELb0ELb1EEEEEEEEEvNT_6ParamsE,"aw",@nobits
	.sectionflags	@""
	.align	16
	.zero		1024


//--------------------- .nv.shared._ZN7cutlass13device_kernelIN5flash11enable_sm90INS1_16FlashAttnFwdSm90INS1_25CollectiveMainloopFwdSm90ILi2EN4cute5tupleIJNS5_1CILi1EEES8_S8_EEENS6_IJNS7_ILi128EEENS7_ILi112EEENS7_ILi192EEEEEELi192ENS_10bfloat16_tEfNS_4arch4Sm90ELb1ELb0ELb1ELb1ELb0ELb0ELb0ELb1ELb1ELb0ELb0ELb0EEENS1_21CollectiveEpilogueFwdINS6_IJSA_SC_SB_EEES9_SE_SG_Li256ELb1ELb0ELb0ELb0EEENS1_36VarlenDynamicPersistentTileSchedulerILi128ELi112ELi256ELi32ELb0ELb0ELb1ELb1ELb1ELb1EEEEEEEEEvNT_6ParamsE --------------------------
	.section	.nv.shared._ZN7cutlass13device_kernelIN5flash11enable_sm90INS1_16FlashAttnFwdSm90INS1_25CollectiveMainloopFwdSm90ILi2EN4cute5tupleIJNS5_1CILi1EEES8_S8_EEENS6_IJNS7_ILi128EEENS7_ILi112EEENS7_ILi192EEEEEELi192ENS_10bfloat16_tEfNS_4arch4Sm90ELb1ELb0ELb1ELb1ELb0ELb0ELb0ELb1ELb1ELb0ELb0ELb0EEENS1_21CollectiveEpilogueFwdINS6_IJSA_SC_SB_EEES9_SE_SG_Li256ELb1ELb0ELb0ELb0EEENS1_36VarlenDynamicPersistentTileSchedulerILi128ELi112ELi256ELi32ELb0ELb0ELb1ELb1ELb1ELb1EEEEEEEEEvNT_6ParamsE,"aw",@nobits
	.sectionflags	@""
	.align	16
	.zero		1024


//--------------------- .nv.shared._ZN7cutlass13device_kernelIN5flash11enable_sm90INS1_16FlashAttnFwdSm90INS1_25CollectiveMainloopFwdSm90ILi2EN4cute5tupleIJNS5_1CILi1EEES8_S8_EEENS6_IJNS7_ILi128EEENS7_ILi112EEENS7_ILi192EEEEEELi192ENS_10bfloat16_tEfNS_4arch4Sm90ELb1ELb0ELb1ELb1ELb0ELb1ELb0ELb1ELb1ELb0ELb0ELb0EEENS1_21CollectiveEpilogueFwdINS6_IJSA_SC_SB_EEES9_SE_SG_Li256ELb1ELb0ELb0ELb0EEENS1_36VarlenDynamicPersistentTileSchedulerILi128ELi112ELi256ELi32ELb0ELb0ELb1ELb1ELb1ELb1EEEEEEEEEvNT_6ParamsE --------------------------
	.section	.nv.shared._ZN7cutlass13device_kernelIN5flash11enable_sm90INS1_16FlashAttnFwdSm90INS1_25CollectiveMainloopFwdSm90ILi2EN4cute5tupleIJNS5_1CILi1EEES8_S8_EEENS6_IJNS7_ILi128EEENS7_ILi112EEENS7_ILi192EEEEEELi192ENS_10bfloat16_tEfNS_4arch4Sm90ELb1ELb0ELb1ELb1ELb0ELb1ELb0ELb1ELb1ELb0ELb0ELb0EEENS1_21CollectiveEpilogueFwdINS6_IJSA_SC_SB_EEES9_SE_SG_Li256ELb1ELb0ELb0ELb0EEENS1_36VarlenDynamicPersistentTileSchedulerILi128ELi112ELi256ELi32ELb0ELb0ELb1ELb1ELb1ELb1EEEEEEEEEvNT_6ParamsE,"aw",@nobits
	.sectionflags	@""
	.align	16
	.zero		1024


//--------------------- .nv.constant0._ZN7cutlass13device_kernelIN5flash11enable_sm90INS1_16FlashAttnFwdSm90INS1_25CollectiveMainloopFwdSm90ILi2EN4cute5tupleIJNS5_1CILi1EEES8_S8_EEENS6_IJNS7_ILi128EEENS7_ILi112EEENS7_ILi192EEEEEELi192ENS_10bfloat16_tEfNS_4arch4Sm90ELb0ELb0ELb1ELb0ELb0ELb0ELb0ELb1ELb1ELb0ELb0ELb0EEENS1_21CollectiveEpilogueFwdINS6_IJSA_SC_SB_EEES9_SE_SG_Li256ELb0ELb0ELb0ELb0EEENS1_29StaticPersistentTileSchedulerILb0EEEEEEEEEvNT_6ParamsE --------------------------
	.section	.nv.constant0._ZN7cutlass13device_kernelIN5flash11enable_sm90INS1_16FlashAttnFwdSm90INS1_25CollectiveMainloopFwdSm90ILi2EN4cute5tupleIJNS5_1CILi1EEES8_S8_EEENS6_IJNS7_ILi128EEENS7_ILi112EEENS7_ILi192EEEEEELi192ENS_10bfloat16_tEfNS_4arch4Sm90ELb0ELb0ELb1ELb0ELb0ELb0ELb0ELb1ELb1ELb0ELb0ELb0EEENS1_21CollectiveEpilogueFwdINS6_IJSA_SC_SB_EEES9_SE_SG_Li256ELb0ELb0ELb0ELb0EEENS1_29StaticPersistentTileSchedulerILb0EEEEEEEEEvNT_6ParamsE,"a",@progbits
	.sectionflags	@""
	.align	4
.nv.constant0._ZN7cutlass13device_kernelIN5flash11enable_sm90INS1_16FlashAttnFwdSm90INS1_25CollectiveMainloopFwdSm90ILi2EN4cute5tupleIJNS5_1CILi1EEES8_S8_EEENS6_IJNS7_ILi128EEENS7_ILi112EEENS7_ILi192EEEEEELi192ENS_10bfloat16_tEfNS_4arch4Sm90ELb0ELb0ELb1ELb0ELb0ELb0ELb0ELb1ELb1ELb0ELb0ELb0EEENS1_21CollectiveEpilogueFwdINS6_IJSA_SC_SB_EEES9_SE_SG_Li256ELb0ELb0ELb0ELb0EEENS1_29StaticPersistentTileSchedulerILb0EEEEEEEEEvNT_6ParamsE:
	.zero		3584


//--------------------- .nv.constant0._ZN7cutlass13device_kernelIN5flash11enable_sm90INS1_16FlashAttnFwdSm90INS1_25CollectiveMainloopFwdSm90ILi2EN4cute5tupleIJNS5_1CILi2EEENS7_ILi1EEES9_EEENS6_IJNS7_ILi128EEENS7_ILi112EEENS7_ILi192EEEEEELi192ENS_10bfloat16_tEfNS_4arch4Sm90ELb0ELb0ELb1ELb0ELb0ELb0ELb0ELb1ELb1ELb0ELb0ELb0EEENS1_21CollectiveEpilogueFwdINS6_IJSB_SD_SC_EEESA_SF_SH_Li256ELb0ELb0ELb0ELb0EEENS1_29StaticPersistentTileSchedulerILb0EEEEEEEEEvNT_6ParamsE --------------------------
	.section	.nv.constant0._ZN7cutlass13device_kernelIN5flash11enable_sm90INS1_16FlashAttnFwdSm90INS1_25CollectiveMainloopFwdSm90ILi2EN4cute5tupleIJNS5_1CILi2EEENS7_ILi1EEES9_EEENS6_IJNS7_ILi128EEENS7_ILi112EEENS7_ILi192EEEEEELi192ENS_10bfloat16_tEfNS_4arch4Sm90ELb0ELb0ELb1ELb0ELb0ELb0ELb0ELb1ELb1ELb0ELb0ELb0EEENS1_21CollectiveEpilogueFwdINS6_IJSB_SD_SC_EEESA_SF_SH_Li256ELb0ELb0ELb0ELb0EEENS1_29StaticPersistentTileSchedulerILb0EEEEEEEEEvNT_6ParamsE,"a",@progbits
	.sectionflags	@""
	.align	4
.nv.constant0._ZN7cutlass13device_kernelIN5flash11enable_sm90INS1_16FlashAttnFwdSm90INS1_25CollectiveMainloopFwdSm90ILi2EN4cute5tupleIJNS5_1CILi2EEENS7_ILi1EEES9_EEENS6_IJNS7_ILi128EEENS7_ILi112EEENS7_ILi192EEEEEELi192ENS_10bfloat16_tEfNS_4arch4Sm90ELb0ELb0ELb1ELb0ELb0ELb0ELb0ELb1ELb1ELb0ELb0ELb0EEENS1_21CollectiveEpilogueFwdINS6_IJSB_SD_SC_EEESA_SF_SH_Li256ELb0ELb0ELb0ELb0EEENS1_29StaticPersistentTileSchedulerILb0EEEEEEEEEvNT_6ParamsE:
	.zero		3584


//--------------------- .nv.constant0._ZN7cutlass13device_kernelIN5flash11enable_sm90INS1_16FlashAttnFwdSm90INS1_25CollectiveMainloopFwdSm90ILi2EN4cute5tupleIJNS5_1CILi1EEES8_S8_EEENS6_IJNS7_ILi128EEENS7_ILi112EEENS7_ILi192EEEEEELi192ENS_10bfloat16_tEfNS_4arch4Sm90ELb0ELb0ELb1ELb1ELb0ELb0ELb0ELb1ELb1ELb0ELb0ELb0EEENS1_21CollectiveEpilogueFwdINS6_IJSA_SC_SB_EEES9_SE_SG_Li256ELb1ELb0ELb0ELb0EEENS1_36VarlenDynamicPersistentTileSchedulerILi128ELi112ELi256ELi32ELb0ELb0ELb1ELb0ELb1ELb1EEEEEEEEEvNT_6ParamsE --------------------------
	.section	.nv.constant0._ZN7cutlass13device_kernelIN5flash11enable_sm90INS1_16FlashAttnFwdSm90INS1_25CollectiveMainloopFwdSm90ILi2EN4cute5tupleIJNS5_1CILi1EEES8_S8_EEENS6_IJNS7_ILi128EEENS7_ILi112EEENS7_ILi192EEEEEELi192ENS_10bfloat16_tEfNS_4arch4Sm90ELb0ELb0ELb1ELb1ELb0ELb0ELb0ELb1ELb1ELb0ELb0ELb0EEENS1_21CollectiveEpilogueFwdINS6_IJSA_SC_SB_EEES9_SE_SG_Li256ELb1ELb0ELb0ELb0EEENS1_36VarlenDynamicPersistentTileSchedulerILi128ELi112ELi256ELi32ELb0ELb0ELb1ELb0ELb1ELb1EEEEEEEEEvNT_6ParamsE,"a",@progbits
	.sectionflags	@""
	.align	4
.nv.constant0._ZN7cutlass13device_kernelIN5flash11enable_sm90INS1_16FlashAttnFwdSm90INS1_25CollectiveMainloopFwdSm90ILi2EN4cute5tupleIJNS5_1CILi1EEES8_S8_EEENS6_IJNS7_ILi128EEENS7_ILi112EEENS7_ILi192EEEEEELi192ENS_10bfloat16_tEfNS_4arch4Sm90ELb0ELb0ELb1ELb1ELb0ELb0ELb0ELb1ELb1ELb0ELb0ELb0EEENS1_21CollectiveEpilogueFwdINS6_IJSA_SC_SB_EEES9_SE_SG_Li256ELb1ELb0ELb0ELb0EEENS1_36VarlenDynamicPersistentTileSchedulerILi128ELi112ELi256ELi32ELb0ELb0ELb1ELb0ELb1ELb1EEEEEEEEEvNT_6ParamsE:
	.zero		3200


//--------------------- .nv.constant0._ZN7cutlass13device_kernelIN5flash11enable_sm90INS1_16FlashAttnFwdSm90INS1_25CollectiveMainloopFwdSm90ILi2EN4cute5tupleIJNS5_1CILi1EEES8_S8_EEENS6_IJNS7_ILi128EEENS7_ILi112EEENS7_ILi192EEEEEELi192ENS_10bfloat16_tEfNS_4arch4Sm90ELb0ELb0ELb1ELb1ELb0ELb1ELb0ELb1ELb1ELb0ELb0ELb0EEENS1_21CollectiveEpilogueFwdINS6_IJSA_SC_SB_EEES9_SE_SG_Li256ELb1ELb0ELb0ELb0EEENS1_36VarlenDynamicPersistentTileSchedulerILi128ELi112ELi256ELi32ELb0ELb0ELb1ELb0ELb1ELb1EEEEEEEEEvNT_6ParamsE --------------------------
	.section	.nv.constant0._ZN7cutlass13device_kernelIN5flash11enable_sm90INS1_16FlashAttnFwdSm90INS1_25CollectiveMainloopFwdSm90ILi2EN4cute5tupleIJNS5_1CILi1EEES8_S8_EEENS6_IJNS7_ILi128EEENS7_ILi112EEENS7_ILi192EEEEEELi192ENS_10bfloat16_tEfNS_4arch4Sm90ELb0ELb0ELb1ELb1ELb0ELb1ELb0ELb1ELb1ELb0ELb0ELb0EEENS1_21CollectiveEpilogueFwdINS6_IJSA_SC_SB_EEES9_SE_SG_Li256ELb1ELb0ELb0ELb0EEENS1_36VarlenDynamicPersistentTileSchedulerILi128ELi112ELi256ELi32ELb0ELb0ELb1ELb0ELb1ELb1EEEEEEEEEvNT_6ParamsE,"a",@progbits
	.sectionflags	@""
	.align	4
.nv.constant0._ZN7cutlass13device_kernelIN5flash11enable_sm90INS1_16FlashAttnFwdSm90INS1_25CollectiveMainloopFwdSm90ILi2EN4cute5tupleIJNS5_1CILi1EEES8_S8_EEENS6_IJNS7_ILi128EEENS7_ILi112EEENS7_ILi192EEEEEELi192ENS_10bfloat16_tEfNS_4arch4Sm90ELb0ELb0ELb1ELb1ELb0ELb1ELb0ELb1ELb1ELb0ELb0ELb0EEENS1_21CollectiveEpilogueFwdINS6_IJSA_SC_SB_EEES9_SE_SG_Li256ELb1ELb0ELb0ELb0EEENS1_36VarlenDynamicPersistentTileSchedulerILi128ELi112ELi256ELi32ELb0ELb0ELb1ELb0ELb1ELb1EEEEEEEEEvNT_6ParamsE:
	.zero		3200


//--------------------- .nv.constant0._ZN7cutlass13device_kernelIN5flash11enable_sm90INS1_16FlashAttnFwdSm90INS1_25CollectiveMainloopFwdSm90ILi2EN4cute5tupleIJNS5_1CILi1EEES8_S8_EEENS6_IJNS7_ILi128EEENS7_ILi96EEENS7_ILi192EEEEEELi192ENS_10bfloat16_tEfNS_4arch4Sm90ELb0ELb1ELb1ELb0ELb0ELb0ELb0ELb1ELb1ELb0ELb0ELb0EEENS1_21CollectiveEpilogueFwdINS6_IJSA_SC_SB_EEES9_SE_SG_Li256ELb0ELb0ELb0ELb0EEENS1_30DynamicPersistentTileSchedulerILi256ELi32ELb0ELb0ELb1EEEEEEEEEvNT_6ParamsE --------------------------
	.section	.nv.constant0._ZN7cutlass13device_kernelIN5flash11enable_sm90INS1_16FlashAttnFwdSm90INS1_25CollectiveMainloopFwdSm90ILi2EN4cute5tupleIJNS5_1CILi1EEES8_S8_EEENS6_IJNS7_ILi128EEENS7_ILi96EEENS7_ILi192EEEEEELi192ENS_10bfloat16_tEfNS_4arch4Sm90ELb0ELb1ELb1ELb0ELb0ELb0ELb0ELb1ELb1ELb0ELb0ELb0EEENS1_21CollectiveEpilogueFwdINS6_IJSA_SC_SB_EEES9_SE_SG_Li256ELb0ELb0ELb0ELb0EEENS1_30DynamicPersistentTileSchedulerILi256ELi32ELb0ELb0ELb1EEEEEEEEEvNT_6ParamsE,"a",@progbits
	.sectionflags	@""
	.align	4
.nv.constant0._ZN7cutlass13device_kernelIN5flash11enable_sm90INS1_16FlashAttnFwdSm90INS1_25CollectiveMainloopFwdSm90ILi2EN4cute5tupleIJNS5_1CILi1EEES8_S8_EEENS6_IJNS7_ILi128EEENS7_ILi96EEENS7_ILi192EEEEEELi192ENS_10bfloat16_tEfNS_4arch4Sm90ELb0ELb1ELb1ELb0ELb0ELb0ELb0ELb1ELb1ELb0ELb0ELb0EEENS1_21CollectiveEpilogueFwdINS6_IJSA_SC_SB_EEES9_SE_SG_Li256ELb0ELb0ELb0ELb0EEENS1_30DynamicPersistentTileSchedulerILi256ELi32ELb0ELb0ELb1EEEEEEEEEvNT_6ParamsE:
	.zero		3584


//--------------------- .nv.constant0._ZN7cutlass13device_kernelIN5flash11enable_sm90INS1_16FlashAttnFwdSm90INS1_25CollectiveMainloopFwdSm90ILi2EN4cute5tupleIJNS5_1CILi1EEES8_S8_EEENS6_IJNS7_ILi128EEENS7_ILi96EEENS7_ILi192EEEEEELi192ENS_10bfloat16_tEfNS_4arch4Sm90ELb0ELb1ELb1ELb1ELb0ELb0ELb0ELb1ELb1ELb0ELb0ELb0EEENS1_21CollectiveEpilogueFwdINS6_IJSA_SC_SB_EEES9_SE_SG_Li256ELb1ELb0ELb0ELb0EEENS1_36VarlenDynamicPersistentTileSchedulerILi128ELi96ELi256ELi32ELb0ELb0ELb1ELb1ELb0ELb1EEEEEEEEEvNT_6ParamsE --------------------------
	.section	.nv.constant0._ZN7cutlass13device_kernelIN5flash11enable_sm90INS1_16FlashAttnFwdSm90INS1_25CollectiveMainloopFwdSm90ILi2EN4cute5tupleIJNS5_1CILi1EEES8_S8_EEENS6_IJNS7_ILi128EEENS7_ILi96EEENS7_ILi192EEEEEELi192ENS_10bfloat16_tEfNS_4arch4Sm90ELb0ELb1ELb1ELb1ELb0ELb0ELb0ELb1ELb1ELb0ELb0ELb0EEENS1_21CollectiveEpilogueFwdINS6_IJSA_SC_SB_EEES9_SE_SG_Li256ELb1ELb0ELb0ELb0EEENS1_36VarlenDynamicPersistentTileSchedulerILi128ELi96ELi256ELi32ELb0ELb0ELb1ELb1ELb0ELb1EEEEEEEEEvNT_6ParamsE,"a",@progbits
	.sectionflags	@""
	.align	4
.nv.constant0._ZN7cutlass13device_kernelIN5flash11enable_sm90INS1_16FlashAttnFwdSm90INS1_25CollectiveMainloopFwdSm90ILi2EN4cute5tupleIJNS5_1CILi1EEES8_S8_EEENS6_IJNS7_ILi128EEENS7_ILi96EEENS7_ILi192EEEEEELi192ENS_10bfloat16_tEfNS_4arch4Sm90ELb0ELb1ELb1ELb1ELb0ELb0ELb0ELb1ELb1ELb0ELb0ELb0EEENS1_21CollectiveEpilogueFwdINS6_IJSA_SC_SB_EEES9_SE_SG_Li256ELb1ELb0ELb0ELb0EEENS1_36VarlenDynamicPersistentTileSchedulerILi128ELi96ELi256ELi32ELb0ELb0ELb1ELb1ELb0ELb1EEEEEEEEEvNT_6ParamsE:
	.zero		3200


//--------------------- .nv.constant0._ZN7cutlass13device_kernelIN5flash11enable_sm90INS1_16FlashAttnFwdSm90INS1_25CollectiveMainloopFwdSm90ILi2EN4cute5tupleIJNS5_1CILi1EEES8_S8_EEENS6_IJNS7_ILi128EEENS7_ILi96EEENS7_ILi192EEEEEELi192ENS_10bfloat16_tEfNS_4arch4Sm90ELb0ELb1ELb1ELb1ELb0ELb1ELb0ELb1ELb1ELb0ELb0ELb0EEENS1_21CollectiveEpilogueFwdINS6_IJSA_SC_SB_EEES9_SE_SG_Li256ELb1ELb0ELb0ELb0EEENS1_36VarlenDynamicPersistentTileSchedulerILi128ELi96ELi256ELi32ELb0ELb0ELb1ELb1ELb0ELb1EEEEEEEEEvNT_6ParamsE --------------------------
	.section	.nv.constant0._ZN7cutlass13device_kernelIN5flash11enable_sm90INS1_16FlashAttnFwdSm90INS1_25CollectiveMainloopFwdSm90ILi2EN4cute5tupleIJNS5_1CILi1EEES8_S8_EEENS6_IJNS7_ILi128EEENS7_ILi96EEENS7_ILi192EEEEEELi192ENS_10bfloat16_tEfNS_4arch4Sm90ELb0ELb1ELb1ELb1ELb0ELb1ELb0ELb1ELb1ELb0ELb0ELb0EEENS1_21CollectiveEpilogueFwdINS6_IJSA_SC_SB_EEES9_SE_SG_Li256ELb1ELb0ELb0ELb0EEENS1_36VarlenDynamicPersistentTileSchedulerILi128ELi96ELi256ELi32ELb0ELb0ELb1ELb1ELb0ELb1EEEEEEEEEvNT_6ParamsE,"a",@progbits
	.sectionflags	@""
	.align	4
.nv.constant0._ZN7cutlass13device_kernelIN5flash11enable_sm90INS1_16FlashAttnFwdSm90INS1_25CollectiveMainloopFwdSm90ILi2EN4cute5tupleIJNS5_1CILi1EEES8_S8_EEENS6_IJNS7_ILi128EEENS7_ILi96EEENS7_ILi192EEEEEELi192ENS_10bfloat16_tEfNS_4arch4Sm90ELb0ELb1ELb1ELb1ELb0ELb1ELb0ELb1ELb1ELb0ELb0ELb0EEENS1_21CollectiveEpilogueFwdINS6_IJSA_SC_SB_EEES9_SE_SG_Li256ELb1ELb0ELb0ELb0EEENS1_36VarlenDynamicPersistentTileSchedulerILi128ELi96ELi256ELi32ELb0ELb0ELb1ELb1ELb0ELb1EEEEEEEEEvNT_6ParamsE:
	.zero		3200


//--------------------- .nv.constant0._ZN7cutlass13device_kernelIN5flash11enable_sm90INS1_16FlashAttnFwdSm90INS1_25CollectiveMainloopFwdSm90ILi2EN4cute5tupleIJNS5_1CILi1EEES8_S8_EEENS6_IJNS7_ILi128EEENS7_ILi112EEENS7_ILi192EEEEEELi192ENS_10bfloat16_tEfNS_4arch4Sm90ELb1ELb0ELb1ELb0ELb0ELb0ELb0ELb1ELb1ELb0ELb0ELb0EEENS1_21CollectiveEpilogueFwdINS6_IJSA_SC_SB_EEES9_SE_SG_Li256ELb0ELb0ELb0ELb0EEENS1_30DynamicPersistentTileSchedulerILi256ELi32ELb0ELb0ELb1EEEEEEEEEvNT_6ParamsE --------------------------
	.section	.nv.constant0._ZN7cutlass13device_kernelIN5flash11enable_sm90INS1_16FlashAttnFwdSm90INS1_25CollectiveMainloopFwdSm90ILi2EN4cute5tupleIJNS5_1CILi1EEES8_S8_EEENS6_IJNS7_ILi128EEENS7_ILi112EEENS7_ILi192EEEEEELi192ENS_10bfloat16_tEfNS_4arch4Sm90ELb1ELb0ELb1ELb0ELb0ELb0ELb0ELb1ELb1ELb0ELb0ELb0EEENS1_21CollectiveEpilogueFwdINS6_IJSA_SC_SB_EEES9_SE_SG_Li256ELb0ELb0ELb0ELb0EEENS1_30DynamicPersistentTileSchedulerILi256ELi32ELb0ELb0ELb1EEEEEEEEEvNT_6ParamsE,"a",@progbits
	.sectionflags	@""
	.align	4
.nv.constant0._ZN7cutlass13device_kernelIN5flash11enable_sm90INS1_16FlashAttnFwdSm90INS1_25CollectiveMainloopFwdSm90ILi2EN4cute5tupleIJNS5_1CILi1EEES8_S8_EEENS6_IJNS7_ILi128EEENS7_ILi112EEENS7_ILi192EEEEEELi192ENS_10bfloat16_tEfNS_4arch4Sm90ELb1ELb0ELb1ELb0ELb0ELb0ELb0ELb1ELb1ELb0ELb0ELb0EEENS1_21CollectiveEpilogueFwdINS6_IJSA_SC_SB_EEES9_SE_SG_Li256ELb0ELb0ELb0ELb0EEENS1_30DynamicPersistentTileSchedulerILi256ELi32ELb0ELb0ELb1EEEEEEEEEvNT_6ParamsE:
	.zero		3584


//--------------------- .nv.constant0._ZN7cutlass13device_kernelIN5flash11enable_sm90INS1_16FlashAttnFwdSm90INS1_25CollectiveMainloopFwdSm90ILi2EN4cute5tupleIJNS5_1CILi1EEES8_S8_EEENS6_IJNS7_ILi128EEENS7_ILi112EEENS7_ILi192EEEEEELi192ENS_10bfloat16_tEfNS_4arch4Sm90ELb1ELb0ELb1ELb1ELb0ELb0ELb0ELb1ELb1ELb0ELb0ELb0EEENS1_21CollectiveEpilogueFwdINS6_IJSA_SC_SB_EEES9_SE_SG_Li256ELb1ELb0ELb0ELb0EEENS1_36VarlenDynamicPersistentTileSchedulerILi128ELi112ELi256ELi32ELb0ELb0ELb1ELb1ELb1ELb1EEEEEEEEEvNT_6ParamsE --------------------------
	.section	.nv.constant0._ZN7cutlass13device_kernelIN5flash11enable_sm90INS1_16FlashAttnFwdSm90INS1_25CollectiveMainloopFwdSm90ILi2EN4cute5tupleIJNS5_1CILi1EEES8_S8_EEENS6_IJNS7_ILi128EEENS7_ILi112EEENS7_ILi192EEEEEELi192ENS_10bfloat16_tEfNS_4arch4Sm90ELb1ELb0ELb1ELb1ELb0ELb0ELb0ELb1ELb1ELb0ELb0ELb0EEENS1_21CollectiveEpilogueFwdINS6_IJSA_SC_SB_EEES9_SE_SG_Li256ELb1ELb0ELb0ELb0EEENS1_36VarlenDynamicPersistentTileSchedulerILi128ELi112ELi256ELi32ELb0ELb0ELb1ELb1ELb1ELb1EEEEEEEEEvNT_6ParamsE,"a",@progbits
	.sectionflags	@""
	.align	4
.nv.constant0._ZN7cutlass13device_kernelIN5flash11enable_sm90INS1_16FlashAttnFwdSm90INS1_25CollectiveMainloopFwdSm90ILi2EN4cute5tupleIJNS5_1CILi1EEES8_S8_EEENS6_IJNS7_ILi128EEENS7_ILi112EEENS7_ILi192EEEEEELi192ENS_10bfloat16_tEfNS_4arch4Sm90ELb1ELb0ELb1ELb1ELb0ELb0ELb0ELb1ELb1ELb0ELb0ELb0EEENS1_21CollectiveEpilogueFwdINS6_IJSA_SC_SB_EEES9_SE_SG_Li256ELb1ELb0ELb0ELb0EEENS1_36VarlenDynamicPersistentTileSchedulerILi128ELi112ELi256ELi32ELb0ELb0ELb1ELb1ELb1ELb1EEEEEEEEEvNT_6ParamsE:
	.zero		3200


//--------------------- .nv.constant0._ZN7cutlass13device_kernelIN5flash11enable_sm90INS1_16FlashAttnFwdSm90INS1_25CollectiveMainloopFwdSm90ILi2EN4cute5tupleIJNS5_1CILi1EEES8_S8_EEENS6_IJNS7_ILi128EEENS7_ILi112EEENS7_ILi192EEEEEELi192ENS_10bfloat16_tEfNS_4arch4Sm90ELb1ELb0ELb1ELb1ELb0ELb1ELb0ELb1ELb1ELb0ELb0ELb0EEENS1_21CollectiveEpilogueFwdINS6_IJSA_SC_SB_EEES9_SE_SG_Li256ELb1ELb0ELb0ELb0EEENS1_36VarlenDynamicPersistentTileSchedulerILi128ELi112ELi256ELi32ELb0ELb0ELb1ELb1ELb1ELb1EEEEEEEEEvNT_6ParamsE --------------------------
	.section	.nv.constant0._ZN7cutlass13device_kernelIN5flash11enable_sm90INS1_16FlashAttnFwdSm90INS1_25CollectiveMainloopFwdSm90ILi2EN4cute5tupleIJNS5_1CILi1EEES8_S8_EEENS6_IJNS7_ILi128EEENS7_ILi112EEENS7_ILi192EEEEEELi192ENS_10bfloat16_tEfNS_4arch4Sm90ELb1ELb0ELb1ELb1ELb0ELb1ELb0ELb1ELb1ELb0ELb0ELb0EEENS1_21CollectiveEpilogueFwdINS6_IJSA_SC_SB_EEES9_SE_SG_Li256ELb1ELb0ELb0ELb0EEENS1_36VarlenDynamicPersistentTileSchedulerILi128ELi112ELi256ELi32ELb0ELb0ELb1ELb1ELb1ELb1EEEEEEEEEvNT_6ParamsE,"a",@progbits
	.sectionflags	@""
	.align	4
.nv.constant0._ZN7cutlass13device_kernelIN5flash11enable_sm90INS1_16FlashAttnFwdSm90INS1_25CollectiveMainloopFwdSm90ILi2EN4cute5tupleIJNS5_1CILi1EEES8_S8_EEENS6_IJNS7_ILi128EEENS7_ILi112EEENS7_ILi192EEEEEELi192ENS_10bfloat16_tEfNS_4arch4Sm90ELb1ELb0ELb1ELb1ELb0ELb1ELb0ELb1ELb1ELb0ELb0ELb0EEENS1_21CollectiveEpilogueFwdINS6_IJSA_SC_SB_EEES9_SE_SG_Li256ELb1ELb0ELb0ELb0EEENS1_36VarlenDynamicPersistentTileSchedulerILi128ELi112ELi256ELi32ELb0ELb0ELb1ELb1ELb1ELb1EEEEEEEEEvNT_6ParamsE:
	.zero		3200


//--------------------- SYMBOLS --------------------------

	.type		.nv.reservedSmem.offset0,@object
	.size		.nv.reservedSmem.offset0,0x4
	.type		__assertfail,@function
